//
// Generated by NVIDIA NVVM Compiler
//
// Compiler Build ID: CL-36424714
// Cuda compilation tools, release 13.0, V13.0.88
// Based on NVVM 20.0.0
//

.version 9.0
.target sm_100
.address_size 64

	// .globl	_Z4racePiS_S_S_S_S_S_S_S_S_S_S_S_S_S_S_S_S_S_S_S_S_S_S_S_S_S_S_S_S_S_S_S_S_S_S_S_S_S_S_S_S_S_S_S_S_S_S_S_S_S_S_S_S_S_S_S_S_S_S_S_S_S_S_S_S_S_S_S_S_S_S_S_S_S_S_S_S_S_S_S_S_S_S_S_S_S_S_S_S_S_S_S_S_S_S_S_S_S_S_S_S_S_S_S_S_S_S_S_S_S_S_S_S_S_S_S_S_S_S_S_S_S_S_S_S_S_S_S_S_S_S_S_S_S_S_S_S_S_S_S_S_S_S_S_S_S_S_S_S_S_S_S_S_S_S_S_S_S_S_S_S_S_S_S_S_S_S_S_S_S_S_S_S_S_S_S_S_S_S_S_S_S_S_S_S_S_S_S_S_S_S_S_S_S_S_S_S_S_S_S_S_S_S_S_S_S_S_S_S_S_S_S_S_S_S_S_S_S_S_S_S_S_S_S_S_S_S_S_S_S_S_S_S_S_S_S_S_S_S_S_S_S_S_S_S_S_S_S_S_S_S_S_S_S_S_S_S_S_S_S_S_S_S_S_S_S_S_S_S_S_S_S_S_S_S_S_S_S_S_S_S_S_S_S_S_S_S_S_S_S_S_S_S_S_S_S_S_S_S_S_S_S_S_S_S_S_S_S_S_S_S_S_S_S_S_S_S_S_S_S_S_S_S_S_S_S_S_S_S_S_S_S_S_S_S_S_S_S_S_S_S_S_S_S_S_S_S_S_S_S_S_S_S_S_S_S_S_S_S_S_S_S_S_S_S_S_S_S_S_S_S_S_S_S_S_S_S_S_S_S_S_S_S_S_S_S_S_S_S_S_S_S_S_S_S_S_S_S_S_S_S_S_S_S_S_S_S_S_S_S_S_S_S_S_S_S_S_S_S_S_S_S_S_S_S_S_S_S_S_S_S_S_S_S_S_S_S_S_S_S_S_S_S_S_S_S_S_S_S_S_S_S_S_S_S_S_S_S_S_S_S_S_S_S_S_S_S_S_S_S_S_S_S_S_S_S_S_S_S_S_S_S_S_S_S_S_S_S_S_S_S_S_S_S_S_S_S_S_S_S_S_S_S_S_S_S_S_S_S_S_S_S_S_S_S_S_S_S_S_S_S_S_S_S_S_S_S_S_S_S_S_S_S_S_S_S_S_S_S_S_S_S_S_S_S_S_S_S_S_S_S_S_S_S_S_S_S_S_S_S_S_S_S_S_S_S_S_S_S_S_S_S_S_S_S_S_S_S_S_S_S_S_S_S_S_S_S_S_S_S_S_S_S_S_S_S_S_S_S_S_S_S_S_S_S_S_S_S_S_S_S_S_S_S_S_S_S_S_S_S_S_S_S_S_S_S_S_S_S_S_S_S_S_S_S_S_S_S_S_S_S_S_S_S_S_S_S_S_S_S_S_S_S_S_S_S_S_S_S_S_S_S_S_S_S_S_S_S_S_S_S_S_S_S_S_S_S_S_S_S_S_S_S_S_S_S_S_S_S_S_S_S_S_S_S_S_S_S_S_S_S_S_S_S_S_S_S_S_S_S_S_S_S_S_S_S_S_S_S_S_S_S_S_S_S_S_S_S_S_S_S_S_S_S_S_S_S_S_S_S_S_S_S_S_S_S_S_S_S_S_S_S_S_S_S_S_S_S_S_S_S_S_S_S_S_S_S_S_S_S_S_S_S_S_S_S_S_S_S_S_S_S_S_S_S_S_S_S_S_S_S_S_S_S_S_S_S_S_S_S_S_S_S_S_S_S_S_S_S_S_S_S_S_S_S_S_S_S_S_S_S_S_S_S_S_S_S_S_S_S_S_S_S_S_S_S_S_S_S_S_S_S_S_S_S_S_S_S_S_S_S_S_S_S_S_S_S_S_S_S_S_S_S_S_S_S_S_S_S_S_S_S_S_S_S_S_S_S_S_S_S_S_S_S_S_S_S_S_S_S_S_S_S_S_S_S_S_S_S_S_S_S_S_S_S_S_S_S_S_S_S_S_S_S_S_S_S_S_S_S_S_S_S_S_S_S_S_S_S_S_S_S_S_S_S_S_S_S_S_S_S_S_S_S_S_S_S_S_S_S_S_S_S_S_S_S_S_S_S_S_S_S_S_S_S_S_S_S_S_S_S_S_S_S_S_S_S_S_S_S_S_S_S_S_S_S_S_S_S_S_S_S_S_S_S_S_S_S_S_S_S_S_S_S_S_S_S_S_S_S_S_S_S_S_S_S_S_S_S_S_S_S_S_

.visible .entry _Z4racePiS_S_S_S_S_S_S_S_S_S_S_S_S_S_S_S_S_S_S_S_S_S_S_S_S_S_S_S_S_S_S_S_S_S_S_S_S_S_S_S_S_S_S_S_S_S_S_S_S_S_S_S_S_S_S_S_S_S_S_S_S_S_S_S_S_S_S_S_S_S_S_S_S_S_S_S_S_S_S_S_S_S_S_S_S_S_S_S_S_S_S_S_S_S_S_S_S_S_S_S_S_S_S_S_S_S_S_S_S_S_S_S_S_S_S_S_S_S_S_S_S_S_S_S_S_S_S_S_S_S_S_S_S_S_S_S_S_S_S_S_S_S_S_S_S_S_S_S_S_S_S_S_S_S_S_S_S_S_S_S_S_S_S_S_S_S_S_S_S_S_S_S_S_S_S_S_S_S_S_S_S_S_S_S_S_S_S_S_S_S_S_S_S_S_S_S_S_S_S_S_S_S_S_S_S_S_S_S_S_S_S_S_S_S_S_S_S_S_S_S_S_S_S_S_S_S_S_S_S_S_S_S_S_S_S_S_S_S_S_S_S_S_S_S_S_S_S_S_S_S_S_S_S_S_S_S_S_S_S_S_S_S_S_S_S_S_S_S_S_S_S_S_S_S_S_S_S_S_S_S_S_S_S_S_S_S_S_S_S_S_S_S_S_S_S_S_S_S_S_S_S_S_S_S_S_S_S_S_S_S_S_S_S_S_S_S_S_S_S_S_S_S_S_S_S_S_S_S_S_S_S_S_S_S_S_S_S_S_S_S_S_S_S_S_S_S_S_S_S_S_S_S_S_S_S_S_S_S_S_S_S_S_S_S_S_S_S_S_S_S_S_S_S_S_S_S_S_S_S_S_S_S_S_S_S_S_S_S_S_S_S_S_S_S_S_S_S_S_S_S_S_S_S_S_S_S_S_S_S_S_S_S_S_S_S_S_S_S_S_S_S_S_S_S_S_S_S_S_S_S_S_S_S_S_S_S_S_S_S_S_S_S_S_S_S_S_S_S_S_S_S_S_S_S_S_S_S_S_S_S_S_S_S_S_S_S_S_S_S_S_S_S_S_S_S_S_S_S_S_S_S_S_S_S_S_S_S_S_S_S_S_S_S_S_S_S_S_S_S_S_S_S_S_S_S_S_S_S_S_S_S_S_S_S_S_S_S_S_S_S_S_S_S_S_S_S_S_S_S_S_S_S_S_S_S_S_S_S_S_S_S_S_S_S_S_S_S_S_S_S_S_S_S_S_S_S_S_S_S_S_S_S_S_S_S_S_S_S_S_S_S_S_S_S_S_S_S_S_S_S_S_S_S_S_S_S_S_S_S_S_S_S_S_S_S_S_S_S_S_S_S_S_S_S_S_S_S_S_S_S_S_S_S_S_S_S_S_S_S_S_S_S_S_S_S_S_S_S_S_S_S_S_S_S_S_S_S_S_S_S_S_S_S_S_S_S_S_S_S_S_S_S_S_S_S_S_S_S_S_S_S_S_S_S_S_S_S_S_S_S_S_S_S_S_S_S_S_S_S_S_S_S_S_S_S_S_S_S_S_S_S_S_S_S_S_S_S_S_S_S_S_S_S_S_S_S_S_S_S_S_S_S_S_S_S_S_S_S_S_S_S_S_S_S_S_S_S_S_S_S_S_S_S_S_S_S_S_S_S_S_S_S_S_S_S_S_S_S_S_S_S_S_S_S_S_S_S_S_S_S_S_S_S_S_S_S_S_S_S_S_S_S_S_S_S_S_S_S_S_S_S_S_S_S_S_S_S_S_S_S_S_S_S_S_S_S_S_S_S_S_S_S_S_S_S_S_S_S_S_S_S_S_S_S_S_S_S_S_S_S_S_S_S_S_S_S_S_S_S_S_S_S_S_S_S_S_S_S_S_S_S_S_S_S_S_S_S_S_S_S_S_S_S_S_S_S_S_S_S_S_S_S_S_S_S_S_S_S_S_S_S_S_S_S_S_S_S_S_S_S_S_S_S_S_S_S_S_S_S_S_S_S_S_S_S_S_S_S_S_S_S_S_S_S_S_S_S_S_S_S_S_S_S_S_S_S_S_S_S_S_S_S_S_S_S_S_S_S_S_S_S_S_S_S_S_S_S_S_S_S_S_S_S_S_S_S_S_S_S_S_S_S_S_S_S_S_S_S_S_S_S_S_S_S_S_S_S_S_S_S_S_S_S_S_S_S_S_S_S_S_S_S_S_S_S_S_S_S_S_S_S_S_S_S_S_S_S_S_S_S_S_S_S_S_S_S_S_S_S_S_S_S_S_S_S_S_S_S_S_S_S_S_S_(
	.param .u64 .ptr .align 1 _Z4racePiS_S_S_S_S_S_S_S_S_S_S_S_S_S_S_S_S_S_S_S_S_S_S_S_S_S_S_S_S_S_S_S_S_S_S_S_S_S_S_S_S_S_S_S_S_S_S_S_S_S_S_S_S_S_S_S_S_S_S_S_S_S_S_S_S_S_S_S_S_S_S_S_S_S_S_S_S_S_S_S_S_S_S_S_S_S_S_S_S_S_S_S_S_S_S_S_S_S_S_S_S_S_S_S_S_S_S_S_S_S_S_S_S_S_S_S_S_S_S_S_S_S_S_S_S_S_S_S_S_S_S_S_S_S_S_S_S_S_S_S_S_S_S_S_S_S_S_S_S_S_S_S_S_S_S_S_S_S_S_S_S_S_S_S_S_S_S_S_S_S_S_S_S_S_S_S_S_S_S_S_S_S_S_S_S_S_S_S_S_S_S_S_S_S_S_S_S_S_S_S_S_S_S_S_S_S_S_S_S_S_S_S_S_S_S_S_S_S_S_S_S_S_S_S_S_S_S_S_S_S_S_S_S_S_S_S_S_S_S_S_S_S_S_S_S_S_S_S_S_S_S_S_S_S_S_S_S_S_S_S_S_S_S_S_S_S_S_S_S_S_S_S_S_S_S_S_S_S_S_S_S_S_S_S_S_S_S_S_S_S_S_S_S_S_S_S_S_S_S_S_S_S_S_S_S_S_S_S_S_S_S_S_S_S_S_S_S_S_S_S_S_S_S_S_S_S_S_S_S_S_S_S_S_S_S_S_S_S_S_S_S_S_S_S_S_S_S_S_S_S_S_S_S_S_S_S_S_S_S_S_S_S_S_S_S_S_S_S_S_S_S_S_S_S_S_S_S_S_S_S_S_S_S_S_S_S_S_S_S_S_S_S_S_S_S_S_S_S_S_S_S_S_S_S_S_S_S_S_S_S_S_S_S_S_S_S_S_S_S_S_S_S_S_S_S_S_S_S_S_S_S_S_S_S_S_S_S_S_S_S_S_S_S_S_S_S_S_S_S_S_S_S_S_S_S_S_S_S_S_S_S_S_S_S_S_S_S_S_S_S_S_S_S_S_S_S_S_S_S_S_S_S_S_S_S_S_S_S_S_S_S_S_S_S_S_S_S_S_S_S_S_S_S_S_S_S_S_S_S_S_S_S_S_S_S_S_S_S_S_S_S_S_S_S_S_S_S_S_S_S_S_S_S_S_S_S_S_S_S_S_S_S_S_S_S_S_S_S_S_S_S_S_S_S_S_S_S_S_S_S_S_S_S_S_S_S_S_S_S_S_S_S_S_S_S_S_S_S_S_S_S_S_S_S_S_S_S_S_S_S_S_S_S_S_S_S_S_S_S_S_S_S_S_S_S_S_S_S_S_S_S_S_S_S_S_S_S_S_S_S_S_S_S_S_S_S_S_S_S_S_S_S_S_S_S_S_S_S_S_S_S_S_S_S_S_S_S_S_S_S_S_S_S_S_S_S_S_S_S_S_S_S_S_S_S_S_S_S_S_S_S_S_S_S_S_S_S_S_S_S_S_S_S_S_S_S_S_S_S_S_S_S_S_S_S_S_S_S_S_S_S_S_S_S_S_S_S_S_S_S_S_S_S_S_S_S_S_S_S_S_S_S_S_S_S_S_S_S_S_S_S_S_S_S_S_S_S_S_S_S_S_S_S_S_S_S_S_S_S_S_S_S_S_S_S_S_S_S_S_S_S_S_S_S_S_S_S_S_S_S_S_S_S_S_S_S_S_S_S_S_S_S_S_S_S_S_S_S_S_S_S_S_S_S_S_S_S_S_S_S_S_S_S_S_S_S_S_S_S_S_S_S_S_S_S_S_S_S_S_S_S_S_S_S_S_S_S_S_S_S_S_S_S_S_S_S_S_S_S_S_S_S_S_S_S_S_S_S_S_S_S_S_S_S_S_S_S_S_S_S_S_S_S_S_S_S_S_S_S_S_S_S_S_S_S_S_S_S_S_S_S_S_S_S_S_S_S_S_S_S_S_S_S_S_S_S_S_S_S_S_S_S_S_S_S_S_S_S_S_S_S_S_S_S_S_S_S_S_S_S_S_S_S_S_S_S_S_S_S_S_S_S_S_S_S_S_S_S_S_S_S_S_S_S_S_S_S_S_S_S_S_S_S_S_S_S_S_S_S_S_S_S_S_S_S_S_S_S_S_S_S_S_S_S_S_S_S_S_S_S_S_S_S_S_S_S_S_S_S_S_S_S_S_S_S_S_S_S_S_S_S_S_S_S_S_S_S_S_S_S_S_S_S_S_S_S_S_S_S_S_S_S_S__param_0,
	.param .u64 .ptr .align 1 _Z4racePiS_S_S_S_S_S_S_S_S_S_S_S_S_S_S_S_S_S_S_S_S_S_S_S_S_S_S_S_S_S_S_S_S_S_S_S_S_S_S_S_S_S_S_S_S_S_S_S_S_S_S_S_S_S_S_S_S_S_S_S_S_S_S_S_S_S_S_S_S_S_S_S_S_S_S_S_S_S_S_S_S_S_S_S_S_S_S_S_S_S_S_S_S_S_S_S_S_S_S_S_S_S_S_S_S_S_S_S_S_S_S_S_S_S_S_S_S_S_S_S_S_S_S_S_S_S_S_S_S_S_S_S_S_S_S_S_S_S_S_S_S_S_S_S_S_S_S_S_S_S_S_S_S_S_S_S_S_S_S_S_S_S_S_S_S_S_S_S_S_S_S_S_S_S_S_S_S_S_S_S_S_S_S_S_S_S_S_S_S_S_S_S_S_S_S_S_S_S_S_S_S_S_S_S_S_S_S_S_S_S_S_S_S_S_S_S_S_S_S_S_S_S_S_S_S_S_S_S_S_S_S_S_S_S_S_S_S_S_S_S_S_S_S_S_S_S_S_S_S_S_S_S_S_S_S_S_S_S_S_S_S_S_S_S_S_S_S_S_S_S_S_S_S_S_S_S_S_S_S_S_S_S_S_S_S_S_S_S_S_S_S_S_S_S_S_S_S_S_S_S_S_S_S_S_S_S_S_S_S_S_S_S_S_S_S_S_S_S_S_S_S_S_S_S_S_S_S_S_S_S_S_S_S_S_S_S_S_S_S_S_S_S_S_S_S_S_S_S_S_S_S_S_S_S_S_S_S_S_S_S_S_S_S_S_S_S_S_S_S_S_S_S_S_S_S_S_S_S_S_S_S_S_S_S_S_S_S_S_S_S_S_S_S_S_S_S_S_S_S_S_S_S_S_S_S_S_S_S_S_S_S_S_S_S_S_S_S_S_S_S_S_S_S_S_S_S_S_S_S_S_S_S_S_S_S_S_S_S_S_S_S_S_S_S_S_S_S_S_S_S_S_S_S_S_S_S_S_S_S_S_S_S_S_S_S_S_S_S_S_S_S_S_S_S_S_S_S_S_S_S_S_S_S_S_S_S_S_S_S_S_S_S_S_S_S_S_S_S_S_S_S_S_S_S_S_S_S_S_S_S_S_S_S_S_S_S_S_S_S_S_S_S_S_S_S_S_S_S_S_S_S_S_S_S_S_S_S_S_S_S_S_S_S_S_S_S_S_S_S_S_S_S_S_S_S_S_S_S_S_S_S_S_S_S_S_S_S_S_S_S_S_S_S_S_S_S_S_S_S_S_S_S_S_S_S_S_S_S_S_S_S_S_S_S_S_S_S_S_S_S_S_S_S_S_S_S_S_S_S_S_S_S_S_S_S_S_S_S_S_S_S_S_S_S_S_S_S_S_S_S_S_S_S_S_S_S_S_S_S_S_S_S_S_S_S_S_S_S_S_S_S_S_S_S_S_S_S_S_S_S_S_S_S_S_S_S_S_S_S_S_S_S_S_S_S_S_S_S_S_S_S_S_S_S_S_S_S_S_S_S_S_S_S_S_S_S_S_S_S_S_S_S_S_S_S_S_S_S_S_S_S_S_S_S_S_S_S_S_S_S_S_S_S_S_S_S_S_S_S_S_S_S_S_S_S_S_S_S_S_S_S_S_S_S_S_S_S_S_S_S_S_S_S_S_S_S_S_S_S_S_S_S_S_S_S_S_S_S_S_S_S_S_S_S_S_S_S_S_S_S_S_S_S_S_S_S_S_S_S_S_S_S_S_S_S_S_S_S_S_S_S_S_S_S_S_S_S_S_S_S_S_S_S_S_S_S_S_S_S_S_S_S_S_S_S_S_S_S_S_S_S_S_S_S_S_S_S_S_S_S_S_S_S_S_S_S_S_S_S_S_S_S_S_S_S_S_S_S_S_S_S_S_S_S_S_S_S_S_S_S_S_S_S_S_S_S_S_S_S_S_S_S_S_S_S_S_S_S_S_S_S_S_S_S_S_S_S_S_S_S_S_S_S_S_S_S_S_S_S_S_S_S_S_S_S_S_S_S_S_S_S_S_S_S_S_S_S_S_S_S_S_S_S_S_S_S_S_S_S_S_S_S_S_S_S_S_S_S_S_S_S_S_S_S_S_S_S_S_S_S_S_S_S_S_S_S_S_S_S_S_S_S_S_S_S_S_S_S_S_S_S_S_S_S_S_S_S_S_S_S_S_S_S_S_S_S_S_S_S_S_S_S_S_S_S_S_S_S_S_S_S_S_S_S_S_S_S_S_S_S_S_S_S__param_1,
	.param .u64 .ptr .align 1 _Z4racePiS_S_S_S_S_S_S_S_S_S_S_S_S_S_S_S_S_S_S_S_S_S_S_S_S_S_S_S_S_S_S_S_S_S_S_S_S_S_S_S_S_S_S_S_S_S_S_S_S_S_S_S_S_S_S_S_S_S_S_S_S_S_S_S_S_S_S_S_S_S_S_S_S_S_S_S_S_S_S_S_S_S_S_S_S_S_S_S_S_S_S_S_S_S_S_S_S_S_S_S_S_S_S_S_S_S_S_S_S_S_S_S_S_S_S_S_S_S_S_S_S_S_S_S_S_S_S_S_S_S_S_S_S_S_S_S_S_S_S_S_S_S_S_S_S_S_S_S_S_S_S_S_S_S_S_S_S_S_S_S_S_S_S_S_S_S_S_S_S_S_S_S_S_S_S_S_S_S_S_S_S_S_S_S_S_S_S_S_S_S_S_S_S_S_S_S_S_S_S_S_S_S_S_S_S_S_S_S_S_S_S_S_S_S_S_S_S_S_S_S_S_S_S_S_S_S_S_S_S_S_S_S_S_S_S_S_S_S_S_S_S_S_S_S_S_S_S_S_S_S_S_S_S_S_S_S_S_S_S_S_S_S_S_S_S_S_S_S_S_S_S_S_S_S_S_S_S_S_S_S_S_S_S_S_S_S_S_S_S_S_S_S_S_S_S_S_S_S_S_S_S_S_S_S_S_S_S_S_S_S_S_S_S_S_S_S_S_S_S_S_S_S_S_S_S_S_S_S_S_S_S_S_S_S_S_S_S_S_S_S_S_S_S_S_S_S_S_S_S_S_S_S_S_S_S_S_S_S_S_S_S_S_S_S_S_S_S_S_S_S_S_S_S_S_S_S_S_S_S_S_S_S_S_S_S_S_S_S_S_S_S_S_S_S_S_S_S_S_S_S_S_S_S_S_S_S_S_S_S_S_S_S_S_S_S_S_S_S_S_S_S_S_S_S_S_S_S_S_S_S_S_S_S_S_S_S_S_S_S_S_S_S_S_S_S_S_S_S_S_S_S_S_S_S_S_S_S_S_S_S_S_S_S_S_S_S_S_S_S_S_S_S_S_S_S_S_S_S_S_S_S_S_S_S_S_S_S_S_S_S_S_S_S_S_S_S_S_S_S_S_S_S_S_S_S_S_S_S_S_S_S_S_S_S_S_S_S_S_S_S_S_S_S_S_S_S_S_S_S_S_S_S_S_S_S_S_S_S_S_S_S_S_S_S_S_S_S_S_S_S_S_S_S_S_S_S_S_S_S_S_S_S_S_S_S_S_S_S_S_S_S_S_S_S_S_S_S_S_S_S_S_S_S_S_S_S_S_S_S_S_S_S_S_S_S_S_S_S_S_S_S_S_S_S_S_S_S_S_S_S_S_S_S_S_S_S_S_S_S_S_S_S_S_S_S_S_S_S_S_S_S_S_S_S_S_S_S_S_S_S_S_S_S_S_S_S_S_S_S_S_S_S_S_S_S_S_S_S_S_S_S_S_S_S_S_S_S_S_S_S_S_S_S_S_S_S_S_S_S_S_S_S_S_S_S_S_S_S_S_S_S_S_S_S_S_S_S_S_S_S_S_S_S_S_S_S_S_S_S_S_S_S_S_S_S_S_S_S_S_S_S_S_S_S_S_S_S_S_S_S_S_S_S_S_S_S_S_S_S_S_S_S_S_S_S_S_S_S_S_S_S_S_S_S_S_S_S_S_S_S_S_S_S_S_S_S_S_S_S_S_S_S_S_S_S_S_S_S_S_S_S_S_S_S_S_S_S_S_S_S_S_S_S_S_S_S_S_S_S_S_S_S_S_S_S_S_S_S_S_S_S_S_S_S_S_S_S_S_S_S_S_S_S_S_S_S_S_S_S_S_S_S_S_S_S_S_S_S_S_S_S_S_S_S_S_S_S_S_S_S_S_S_S_S_S_S_S_S_S_S_S_S_S_S_S_S_S_S_S_S_S_S_S_S_S_S_S_S_S_S_S_S_S_S_S_S_S_S_S_S_S_S_S_S_S_S_S_S_S_S_S_S_S_S_S_S_S_S_S_S_S_S_S_S_S_S_S_S_S_S_S_S_S_S_S_S_S_S_S_S_S_S_S_S_S_S_S_S_S_S_S_S_S_S_S_S_S_S_S_S_S_S_S_S_S_S_S_S_S_S_S_S_S_S_S_S_S_S_S_S_S_S_S_S_S_S_S_S_S_S_S_S_S_S_S_S_S_S_S_S_S_S_S_S_S_S_S_S_S_S_S_S_S_S_S_S_S_S_S_S_S_S_S_S_S_S_S_S_S_S_S_S_S__param_2,
	.param .u64 .ptr .align 1 _Z4racePiS_S_S_S_S_S_S_S_S_S_S_S_S_S_S_S_S_S_S_S_S_S_S_S_S_S_S_S_S_S_S_S_S_S_S_S_S_S_S_S_S_S_S_S_S_S_S_S_S_S_S_S_S_S_S_S_S_S_S_S_S_S_S_S_S_S_S_S_S_S_S_S_S_S_S_S_S_S_S_S_S_S_S_S_S_S_S_S_S_S_S_S_S_S_S_S_S_S_S_S_S_S_S_S_S_S_S_S_S_S_S_S_S_S_S_S_S_S_S_S_S_S_S_S_S_S_S_S_S_S_S_S_S_S_S_S_S_S_S_S_S_S_S_S_S_S_S_S_S_S_S_S_S_S_S_S_S_S_S_S_S_S_S_S_S_S_S_S_S_S_S_S_S_S_S_S_S_S_S_S_S_S_S_S_S_S_S_S_S_S_S_S_S_S_S_S_S_S_S_S_S_S_S_S_S_S_S_S_S_S_S_S_S_S_S_S_S_S_S_S_S_S_S_S_S_S_S_S_S_S_S_S_S_S_S_S_S_S_S_S_S_S_S_S_S_S_S_S_S_S_S_S_S_S_S_S_S_S_S_S_S_S_S_S_S_S_S_S_S_S_S_S_S_S_S_S_S_S_S_S_S_S_S_S_S_S_S_S_S_S_S_S_S_S_S_S_S_S_S_S_S_S_S_S_S_S_S_S_S_S_S_S_S_S_S_S_S_S_S_S_S_S_S_S_S_S_S_S_S_S_S_S_S_S_S_S_S_S_S_S_S_S_S_S_S_S_S_S_S_S_S_S_S_S_S_S_S_S_S_S_S_S_S_S_S_S_S_S_S_S_S_S_S_S_S_S_S_S_S_S_S_S_S_S_S_S_S_S_S_S_S_S_S_S_S_S_S_S_S_S_S_S_S_S_S_S_S_S_S_S_S_S_S_S_S_S_S_S_S_S_S_S_S_S_S_S_S_S_S_S_S_S_S_S_S_S_S_S_S_S_S_S_S_S_S_S_S_S_S_S_S_S_S_S_S_S_S_S_S_S_S_S_S_S_S_S_S_S_S_S_S_S_S_S_S_S_S_S_S_S_S_S_S_S_S_S_S_S_S_S_S_S_S_S_S_S_S_S_S_S_S_S_S_S_S_S_S_S_S_S_S_S_S_S_S_S_S_S_S_S_S_S_S_S_S_S_S_S_S_S_S_S_S_S_S_S_S_S_S_S_S_S_S_S_S_S_S_S_S_S_S_S_S_S_S_S_S_S_S_S_S_S_S_S_S_S_S_S_S_S_S_S_S_S_S_S_S_S_S_S_S_S_S_S_S_S_S_S_S_S_S_S_S_S_S_S_S_S_S_S_S_S_S_S_S_S_S_S_S_S_S_S_S_S_S_S_S_S_S_S_S_S_S_S_S_S_S_S_S_S_S_S_S_S_S_S_S_S_S_S_S_S_S_S_S_S_S_S_S_S_S_S_S_S_S_S_S_S_S_S_S_S_S_S_S_S_S_S_S_S_S_S_S_S_S_S_S_S_S_S_S_S_S_S_S_S_S_S_S_S_S_S_S_S_S_S_S_S_S_S_S_S_S_S_S_S_S_S_S_S_S_S_S_S_S_S_S_S_S_S_S_S_S_S_S_S_S_S_S_S_S_S_S_S_S_S_S_S_S_S_S_S_S_S_S_S_S_S_S_S_S_S_S_S_S_S_S_S_S_S_S_S_S_S_S_S_S_S_S_S_S_S_S_S_S_S_S_S_S_S_S_S_S_S_S_S_S_S_S_S_S_S_S_S_S_S_S_S_S_S_S_S_S_S_S_S_S_S_S_S_S_S_S_S_S_S_S_S_S_S_S_S_S_S_S_S_S_S_S_S_S_S_S_S_S_S_S_S_S_S_S_S_S_S_S_S_S_S_S_S_S_S_S_S_S_S_S_S_S_S_S_S_S_S_S_S_S_S_S_S_S_S_S_S_S_S_S_S_S_S_S_S_S_S_S_S_S_S_S_S_S_S_S_S_S_S_S_S_S_S_S_S_S_S_S_S_S_S_S_S_S_S_S_S_S_S_S_S_S_S_S_S_S_S_S_S_S_S_S_S_S_S_S_S_S_S_S_S_S_S_S_S_S_S_S_S_S_S_S_S_S_S_S_S_S_S_S_S_S_S_S_S_S_S_S_S_S_S_S_S_S_S_S_S_S_S_S_S_S_S_S_S_S_S_S_S_S_S_S_S_S_S_S_S_S_S_S_S_S_S_S_S_S_S_S_S_S_S_S_S_S_S_S_S_S_S_S_S_S_S_S_S_S__param_3,
	.param .u64 .ptr .align 1 _Z4racePiS_S_S_S_S_S_S_S_S_S_S_S_S_S_S_S_S_S_S_S_S_S_S_S_S_S_S_S_S_S_S_S_S_S_S_S_S_S_S_S_S_S_S_S_S_S_S_S_S_S_S_S_S_S_S_S_S_S_S_S_S_S_S_S_S_S_S_S_S_S_S_S_S_S_S_S_S_S_S_S_S_S_S_S_S_S_S_S_S_S_S_S_S_S_S_S_S_S_S_S_S_S_S_S_S_S_S_S_S_S_S_S_S_S_S_S_S_S_S_S_S_S_S_S_S_S_S_S_S_S_S_S_S_S_S_S_S_S_S_S_S_S_S_S_S_S_S_S_S_S_S_S_S_S_S_S_S_S_S_S_S_S_S_S_S_S_S_S_S_S_S_S_S_S_S_S_S_S_S_S_S_S_S_S_S_S_S_S_S_S_S_S_S_S_S_S_S_S_S_S_S_S_S_S_S_S_S_S_S_S_S_S_S_S_S_S_S_S_S_S_S_S_S_S_S_S_S_S_S_S_S_S_S_S_S_S_S_S_S_S_S_S_S_S_S_S_S_S_S_S_S_S_S_S_S_S_S_S_S_S_S_S_S_S_S_S_S_S_S_S_S_S_S_S_S_S_S_S_S_S_S_S_S_S_S_S_S_S_S_S_S_S_S_S_S_S_S_S_S_S_S_S_S_S_S_S_S_S_S_S_S_S_S_S_S_S_S_S_S_S_S_S_S_S_S_S_S_S_S_S_S_S_S_S_S_S_S_S_S_S_S_S_S_S_S_S_S_S_S_S_S_S_S_S_S_S_S_S_S_S_S_S_S_S_S_S_S_S_S_S_S_S_S_S_S_S_S_S_S_S_S_S_S_S_S_S_S_S_S_S_S_S_S_S_S_S_S_S_S_S_S_S_S_S_S_S_S_S_S_S_S_S_S_S_S_S_S_S_S_S_S_S_S_S_S_S_S_S_S_S_S_S_S_S_S_S_S_S_S_S_S_S_S_S_S_S_S_S_S_S_S_S_S_S_S_S_S_S_S_S_S_S_S_S_S_S_S_S_S_S_S_S_S_S_S_S_S_S_S_S_S_S_S_S_S_S_S_S_S_S_S_S_S_S_S_S_S_S_S_S_S_S_S_S_S_S_S_S_S_S_S_S_S_S_S_S_S_S_S_S_S_S_S_S_S_S_S_S_S_S_S_S_S_S_S_S_S_S_S_S_S_S_S_S_S_S_S_S_S_S_S_S_S_S_S_S_S_S_S_S_S_S_S_S_S_S_S_S_S_S_S_S_S_S_S_S_S_S_S_S_S_S_S_S_S_S_S_S_S_S_S_S_S_S_S_S_S_S_S_S_S_S_S_S_S_S_S_S_S_S_S_S_S_S_S_S_S_S_S_S_S_S_S_S_S_S_S_S_S_S_S_S_S_S_S_S_S_S_S_S_S_S_S_S_S_S_S_S_S_S_S_S_S_S_S_S_S_S_S_S_S_S_S_S_S_S_S_S_S_S_S_S_S_S_S_S_S_S_S_S_S_S_S_S_S_S_S_S_S_S_S_S_S_S_S_S_S_S_S_S_S_S_S_S_S_S_S_S_S_S_S_S_S_S_S_S_S_S_S_S_S_S_S_S_S_S_S_S_S_S_S_S_S_S_S_S_S_S_S_S_S_S_S_S_S_S_S_S_S_S_S_S_S_S_S_S_S_S_S_S_S_S_S_S_S_S_S_S_S_S_S_S_S_S_S_S_S_S_S_S_S_S_S_S_S_S_S_S_S_S_S_S_S_S_S_S_S_S_S_S_S_S_S_S_S_S_S_S_S_S_S_S_S_S_S_S_S_S_S_S_S_S_S_S_S_S_S_S_S_S_S_S_S_S_S_S_S_S_S_S_S_S_S_S_S_S_S_S_S_S_S_S_S_S_S_S_S_S_S_S_S_S_S_S_S_S_S_S_S_S_S_S_S_S_S_S_S_S_S_S_S_S_S_S_S_S_S_S_S_S_S_S_S_S_S_S_S_S_S_S_S_S_S_S_S_S_S_S_S_S_S_S_S_S_S_S_S_S_S_S_S_S_S_S_S_S_S_S_S_S_S_S_S_S_S_S_S_S_S_S_S_S_S_S_S_S_S_S_S_S_S_S_S_S_S_S_S_S_S_S_S_S_S_S_S_S_S_S_S_S_S_S_S_S_S_S_S_S_S_S_S_S_S_S_S_S_S_S_S_S_S_S_S_S_S_S_S_S_S_S_S_S_S_S_S_S_S_S_S_S_S_S_S_S_S_S_S_S_S_S_S_S_S__param_4,
	.param .u64 .ptr .align 1 _Z4racePiS_S_S_S_S_S_S_S_S_S_S_S_S_S_S_S_S_S_S_S_S_S_S_S_S_S_S_S_S_S_S_S_S_S_S_S_S_S_S_S_S_S_S_S_S_S_S_S_S_S_S_S_S_S_S_S_S_S_S_S_S_S_S_S_S_S_S_S_S_S_S_S_S_S_S_S_S_S_S_S_S_S_S_S_S_S_S_S_S_S_S_S_S_S_S_S_S_S_S_S_S_S_S_S_S_S_S_S_S_S_S_S_S_S_S_S_S_S_S_S_S_S_S_S_S_S_S_S_S_S_S_S_S_S_S_S_S_S_S_S_S_S_S_S_S_S_S_S_S_S_S_S_S_S_S_S_S_S_S_S_S_S_S_S_S_S_S_S_S_S_S_S_S_S_S_S_S_S_S_S_S_S_S_S_S_S_S_S_S_S_S_S_S_S_S_S_S_S_S_S_S_S_S_S_S_S_S_S_S_S_S_S_S_S_S_S_S_S_S_S_S_S_S_S_S_S_S_S_S_S_S_S_S_S_S_S_S_S_S_S_S_S_S_S_S_S_S_S_S_S_S_S_S_S_S_S_S_S_S_S_S_S_S_S_S_S_S_S_S_S_S_S_S_S_S_S_S_S_S_S_S_S_S_S_S_S_S_S_S_S_S_S_S_S_S_S_S_S_S_S_S_S_S_S_S_S_S_S_S_S_S_S_S_S_S_S_S_S_S_S_S_S_S_S_S_S_S_S_S_S_S_S_S_S_S_S_S_S_S_S_S_S_S_S_S_S_S_S_S_S_S_S_S_S_S_S_S_S_S_S_S_S_S_S_S_S_S_S_S_S_S_S_S_S_S_S_S_S_S_S_S_S_S_S_S_S_S_S_S_S_S_S_S_S_S_S_S_S_S_S_S_S_S_S_S_S_S_S_S_S_S_S_S_S_S_S_S_S_S_S_S_S_S_S_S_S_S_S_S_S_S_S_S_S_S_S_S_S_S_S_S_S_S_S_S_S_S_S_S_S_S_S_S_S_S_S_S_S_S_S_S_S_S_S_S_S_S_S_S_S_S_S_S_S_S_S_S_S_S_S_S_S_S_S_S_S_S_S_S_S_S_S_S_S_S_S_S_S_S_S_S_S_S_S_S_S_S_S_S_S_S_S_S_S_S_S_S_S_S_S_S_S_S_S_S_S_S_S_S_S_S_S_S_S_S_S_S_S_S_S_S_S_S_S_S_S_S_S_S_S_S_S_S_S_S_S_S_S_S_S_S_S_S_S_S_S_S_S_S_S_S_S_S_S_S_S_S_S_S_S_S_S_S_S_S_S_S_S_S_S_S_S_S_S_S_S_S_S_S_S_S_S_S_S_S_S_S_S_S_S_S_S_S_S_S_S_S_S_S_S_S_S_S_S_S_S_S_S_S_S_S_S_S_S_S_S_S_S_S_S_S_S_S_S_S_S_S_S_S_S_S_S_S_S_S_S_S_S_S_S_S_S_S_S_S_S_S_S_S_S_S_S_S_S_S_S_S_S_S_S_S_S_S_S_S_S_S_S_S_S_S_S_S_S_S_S_S_S_S_S_S_S_S_S_S_S_S_S_S_S_S_S_S_S_S_S_S_S_S_S_S_S_S_S_S_S_S_S_S_S_S_S_S_S_S_S_S_S_S_S_S_S_S_S_S_S_S_S_S_S_S_S_S_S_S_S_S_S_S_S_S_S_S_S_S_S_S_S_S_S_S_S_S_S_S_S_S_S_S_S_S_S_S_S_S_S_S_S_S_S_S_S_S_S_S_S_S_S_S_S_S_S_S_S_S_S_S_S_S_S_S_S_S_S_S_S_S_S_S_S_S_S_S_S_S_S_S_S_S_S_S_S_S_S_S_S_S_S_S_S_S_S_S_S_S_S_S_S_S_S_S_S_S_S_S_S_S_S_S_S_S_S_S_S_S_S_S_S_S_S_S_S_S_S_S_S_S_S_S_S_S_S_S_S_S_S_S_S_S_S_S_S_S_S_S_S_S_S_S_S_S_S_S_S_S_S_S_S_S_S_S_S_S_S_S_S_S_S_S_S_S_S_S_S_S_S_S_S_S_S_S_S_S_S_S_S_S_S_S_S_S_S_S_S_S_S_S_S_S_S_S_S_S_S_S_S_S_S_S_S_S_S_S_S_S_S_S_S_S_S_S_S_S_S_S_S_S_S_S_S_S_S_S_S_S_S_S_S_S_S_S_S_S_S_S_S_S_S_S_S_S_S_S_S_S_S_S_S_S_S_S_S_S_S_S_S_S_S_S_S_S_S_S__param_5,
	.param .u64 .ptr .align 1 _Z4racePiS_S_S_S_S_S_S_S_S_S_S_S_S_S_S_S_S_S_S_S_S_S_S_S_S_S_S_S_S_S_S_S_S_S_S_S_S_S_S_S_S_S_S_S_S_S_S_S_S_S_S_S_S_S_S_S_S_S_S_S_S_S_S_S_S_S_S_S_S_S_S_S_S_S_S_S_S_S_S_S_S_S_S_S_S_S_S_S_S_S_S_S_S_S_S_S_S_S_S_S_S_S_S_S_S_S_S_S_S_S_S_S_S_S_S_S_S_S_S_S_S_S_S_S_S_S_S_S_S_S_S_S_S_S_S_S_S_S_S_S_S_S_S_S_S_S_S_S_S_S_S_S_S_S_S_S_S_S_S_S_S_S_S_S_S_S_S_S_S_S_S_S_S_S_S_S_S_S_S_S_S_S_S_S_S_S_S_S_S_S_S_S_S_S_S_S_S_S_S_S_S_S_S_S_S_S_S_S_S_S_S_S_S_S_S_S_S_S_S_S_S_S_S_S_S_S_S_S_S_S_S_S_S_S_S_S_S_S_S_S_S_S_S_S_S_S_S_S_S_S_S_S_S_S_S_S_S_S_S_S_S_S_S_S_S_S_S_S_S_S_S_S_S_S_S_S_S_S_S_S_S_S_S_S_S_S_S_S_S_S_S_S_S_S_S_S_S_S_S_S_S_S_S_S_S_S_S_S_S_S_S_S_S_S_S_S_S_S_S_S_S_S_S_S_S_S_S_S_S_S_S_S_S_S_S_S_S_S_S_S_S_S_S_S_S_S_S_S_S_S_S_S_S_S_S_S_S_S_S_S_S_S_S_S_S_S_S_S_S_S_S_S_S_S_S_S_S_S_S_S_S_S_S_S_S_S_S_S_S_S_S_S_S_S_S_S_S_S_S_S_S_S_S_S_S_S_S_S_S_S_S_S_S_S_S_S_S_S_S_S_S_S_S_S_S_S_S_S_S_S_S_S_S_S_S_S_S_S_S_S_S_S_S_S_S_S_S_S_S_S_S_S_S_S_S_S_S_S_S_S_S_S_S_S_S_S_S_S_S_S_S_S_S_S_S_S_S_S_S_S_S_S_S_S_S_S_S_S_S_S_S_S_S_S_S_S_S_S_S_S_S_S_S_S_S_S_S_S_S_S_S_S_S_S_S_S_S_S_S_S_S_S_S_S_S_S_S_S_S_S_S_S_S_S_S_S_S_S_S_S_S_S_S_S_S_S_S_S_S_S_S_S_S_S_S_S_S_S_S_S_S_S_S_S_S_S_S_S_S_S_S_S_S_S_S_S_S_S_S_S_S_S_S_S_S_S_S_S_S_S_S_S_S_S_S_S_S_S_S_S_S_S_S_S_S_S_S_S_S_S_S_S_S_S_S_S_S_S_S_S_S_S_S_S_S_S_S_S_S_S_S_S_S_S_S_S_S_S_S_S_S_S_S_S_S_S_S_S_S_S_S_S_S_S_S_S_S_S_S_S_S_S_S_S_S_S_S_S_S_S_S_S_S_S_S_S_S_S_S_S_S_S_S_S_S_S_S_S_S_S_S_S_S_S_S_S_S_S_S_S_S_S_S_S_S_S_S_S_S_S_S_S_S_S_S_S_S_S_S_S_S_S_S_S_S_S_S_S_S_S_S_S_S_S_S_S_S_S_S_S_S_S_S_S_S_S_S_S_S_S_S_S_S_S_S_S_S_S_S_S_S_S_S_S_S_S_S_S_S_S_S_S_S_S_S_S_S_S_S_S_S_S_S_S_S_S_S_S_S_S_S_S_S_S_S_S_S_S_S_S_S_S_S_S_S_S_S_S_S_S_S_S_S_S_S_S_S_S_S_S_S_S_S_S_S_S_S_S_S_S_S_S_S_S_S_S_S_S_S_S_S_S_S_S_S_S_S_S_S_S_S_S_S_S_S_S_S_S_S_S_S_S_S_S_S_S_S_S_S_S_S_S_S_S_S_S_S_S_S_S_S_S_S_S_S_S_S_S_S_S_S_S_S_S_S_S_S_S_S_S_S_S_S_S_S_S_S_S_S_S_S_S_S_S_S_S_S_S_S_S_S_S_S_S_S_S_S_S_S_S_S_S_S_S_S_S_S_S_S_S_S_S_S_S_S_S_S_S_S_S_S_S_S_S_S_S_S_S_S_S_S_S_S_S_S_S_S_S_S_S_S_S_S_S_S_S_S_S_S_S_S_S_S_S_S_S_S_S_S_S_S_S_S_S_S_S_S_S_S_S_S_S_S_S_S_S_S_S_S_S_S_S_S_S_S_S_S_S_S_S_S_S_S__param_6,
	.param .u64 .ptr .align 1 _Z4racePiS_S_S_S_S_S_S_S_S_S_S_S_S_S_S_S_S_S_S_S_S_S_S_S_S_S_S_S_S_S_S_S_S_S_S_S_S_S_S_S_S_S_S_S_S_S_S_S_S_S_S_S_S_S_S_S_S_S_S_S_S_S_S_S_S_S_S_S_S_S_S_S_S_S_S_S_S_S_S_S_S_S_S_S_S_S_S_S_S_S_S_S_S_S_S_S_S_S_S_S_S_S_S_S_S_S_S_S_S_S_S_S_S_S_S_S_S_S_S_S_S_S_S_S_S_S_S_S_S_S_S_S_S_S_S_S_S_S_S_S_S_S_S_S_S_S_S_S_S_S_S_S_S_S_S_S_S_S_S_S_S_S_S_S_S_S_S_S_S_S_S_S_S_S_S_S_S_S_S_S_S_S_S_S_S_S_S_S_S_S_S_S_S_S_S_S_S_S_S_S_S_S_S_S_S_S_S_S_S_S_S_S_S_S_S_S_S_S_S_S_S_S_S_S_S_S_S_S_S_S_S_S_S_S_S_S_S_S_S_S_S_S_S_S_S_S_S_S_S_S_S_S_S_S_S_S_S_S_S_S_S_S_S_S_S_S_S_S_S_S_S_S_S_S_S_S_S_S_S_S_S_S_S_S_S_S_S_S_S_S_S_S_S_S_S_S_S_S_S_S_S_S_S_S_S_S_S_S_S_S_S_S_S_S_S_S_S_S_S_S_S_S_S_S_S_S_S_S_S_S_S_S_S_S_S_S_S_S_S_S_S_S_S_S_S_S_S_S_S_S_S_S_S_S_S_S_S_S_S_S_S_S_S_S_S_S_S_S_S_S_S_S_S_S_S_S_S_S_S_S_S_S_S_S_S_S_S_S_S_S_S_S_S_S_S_S_S_S_S_S_S_S_S_S_S_S_S_S_S_S_S_S_S_S_S_S_S_S_S_S_S_S_S_S_S_S_S_S_S_S_S_S_S_S_S_S_S_S_S_S_S_S_S_S_S_S_S_S_S_S_S_S_S_S_S_S_S_S_S_S_S_S_S_S_S_S_S_S_S_S_S_S_S_S_S_S_S_S_S_S_S_S_S_S_S_S_S_S_S_S_S_S_S_S_S_S_S_S_S_S_S_S_S_S_S_S_S_S_S_S_S_S_S_S_S_S_S_S_S_S_S_S_S_S_S_S_S_S_S_S_S_S_S_S_S_S_S_S_S_S_S_S_S_S_S_S_S_S_S_S_S_S_S_S_S_S_S_S_S_S_S_S_S_S_S_S_S_S_S_S_S_S_S_S_S_S_S_S_S_S_S_S_S_S_S_S_S_S_S_S_S_S_S_S_S_S_S_S_S_S_S_S_S_S_S_S_S_S_S_S_S_S_S_S_S_S_S_S_S_S_S_S_S_S_S_S_S_S_S_S_S_S_S_S_S_S_S_S_S_S_S_S_S_S_S_S_S_S_S_S_S_S_S_S_S_S_S_S_S_S_S_S_S_S_S_S_S_S_S_S_S_S_S_S_S_S_S_S_S_S_S_S_S_S_S_S_S_S_S_S_S_S_S_S_S_S_S_S_S_S_S_S_S_S_S_S_S_S_S_S_S_S_S_S_S_S_S_S_S_S_S_S_S_S_S_S_S_S_S_S_S_S_S_S_S_S_S_S_S_S_S_S_S_S_S_S_S_S_S_S_S_S_S_S_S_S_S_S_S_S_S_S_S_S_S_S_S_S_S_S_S_S_S_S_S_S_S_S_S_S_S_S_S_S_S_S_S_S_S_S_S_S_S_S_S_S_S_S_S_S_S_S_S_S_S_S_S_S_S_S_S_S_S_S_S_S_S_S_S_S_S_S_S_S_S_S_S_S_S_S_S_S_S_S_S_S_S_S_S_S_S_S_S_S_S_S_S_S_S_S_S_S_S_S_S_S_S_S_S_S_S_S_S_S_S_S_S_S_S_S_S_S_S_S_S_S_S_S_S_S_S_S_S_S_S_S_S_S_S_S_S_S_S_S_S_S_S_S_S_S_S_S_S_S_S_S_S_S_S_S_S_S_S_S_S_S_S_S_S_S_S_S_S_S_S_S_S_S_S_S_S_S_S_S_S_S_S_S_S_S_S_S_S_S_S_S_S_S_S_S_S_S_S_S_S_S_S_S_S_S_S_S_S_S_S_S_S_S_S_S_S_S_S_S_S_S_S_S_S_S_S_S_S_S_S_S_S_S_S_S_S_S_S_S_S_S_S_S_S_S_S_S_S_S_S_S_S_S_S_S_S_S_S_S_S_S_S_S_S_S_S_S_S__param_7,
	.param .u64 .ptr .align 1 _Z4racePiS_S_S_S_S_S_S_S_S_S_S_S_S_S_S_S_S_S_S_S_S_S_S_S_S_S_S_S_S_S_S_S_S_S_S_S_S_S_S_S_S_S_S_S_S_S_S_S_S_S_S_S_S_S_S_S_S_S_S_S_S_S_S_S_S_S_S_S_S_S_S_S_S_S_S_S_S_S_S_S_S_S_S_S_S_S_S_S_S_S_S_S_S_S_S_S_S_S_S_S_S_S_S_S_S_S_S_S_S_S_S_S_S_S_S_S_S_S_S_S_S_S_S_S_S_S_S_S_S_S_S_S_S_S_S_S_S_S_S_S_S_S_S_S_S_S_S_S_S_S_S_S_S_S_S_S_S_S_S_S_S_S_S_S_S_S_S_S_S_S_S_S_S_S_S_S_S_S_S_S_S_S_S_S_S_S_S_S_S_S_S_S_S_S_S_S_S_S_S_S_S_S_S_S_S_S_S_S_S_S_S_S_S_S_S_S_S_S_S_S_S_S_S_S_S_S_S_S_S_S_S_S_S_S_S_S_S_S_S_S_S_S_S_S_S_S_S_S_S_S_S_S_S_S_S_S_S_S_S_S_S_S_S_S_S_S_S_S_S_S_S_S_S_S_S_S_S_S_S_S_S_S_S_S_S_S_S_S_S_S_S_S_S_S_S_S_S_S_S_S_S_S_S_S_S_S_S_S_S_S_S_S_S_S_S_S_S_S_S_S_S_S_S_S_S_S_S_S_S_S_S_S_S_S_S_S_S_S_S_S_S_S_S_S_S_S_S_S_S_S_S_S_S_S_S_S_S_S_S_S_S_S_S_S_S_S_S_S_S_S_S_S_S_S_S_S_S_S_S_S_S_S_S_S_S_S_S_S_S_S_S_S_S_S_S_S_S_S_S_S_S_S_S_S_S_S_S_S_S_S_S_S_S_S_S_S_S_S_S_S_S_S_S_S_S_S_S_S_S_S_S_S_S_S_S_S_S_S_S_S_S_S_S_S_S_S_S_S_S_S_S_S_S_S_S_S_S_S_S_S_S_S_S_S_S_S_S_S_S_S_S_S_S_S_S_S_S_S_S_S_S_S_S_S_S_S_S_S_S_S_S_S_S_S_S_S_S_S_S_S_S_S_S_S_S_S_S_S_S_S_S_S_S_S_S_S_S_S_S_S_S_S_S_S_S_S_S_S_S_S_S_S_S_S_S_S_S_S_S_S_S_S_S_S_S_S_S_S_S_S_S_S_S_S_S_S_S_S_S_S_S_S_S_S_S_S_S_S_S_S_S_S_S_S_S_S_S_S_S_S_S_S_S_S_S_S_S_S_S_S_S_S_S_S_S_S_S_S_S_S_S_S_S_S_S_S_S_S_S_S_S_S_S_S_S_S_S_S_S_S_S_S_S_S_S_S_S_S_S_S_S_S_S_S_S_S_S_S_S_S_S_S_S_S_S_S_S_S_S_S_S_S_S_S_S_S_S_S_S_S_S_S_S_S_S_S_S_S_S_S_S_S_S_S_S_S_S_S_S_S_S_S_S_S_S_S_S_S_S_S_S_S_S_S_S_S_S_S_S_S_S_S_S_S_S_S_S_S_S_S_S_S_S_S_S_S_S_S_S_S_S_S_S_S_S_S_S_S_S_S_S_S_S_S_S_S_S_S_S_S_S_S_S_S_S_S_S_S_S_S_S_S_S_S_S_S_S_S_S_S_S_S_S_S_S_S_S_S_S_S_S_S_S_S_S_S_S_S_S_S_S_S_S_S_S_S_S_S_S_S_S_S_S_S_S_S_S_S_S_S_S_S_S_S_S_S_S_S_S_S_S_S_S_S_S_S_S_S_S_S_S_S_S_S_S_S_S_S_S_S_S_S_S_S_S_S_S_S_S_S_S_S_S_S_S_S_S_S_S_S_S_S_S_S_S_S_S_S_S_S_S_S_S_S_S_S_S_S_S_S_S_S_S_S_S_S_S_S_S_S_S_S_S_S_S_S_S_S_S_S_S_S_S_S_S_S_S_S_S_S_S_S_S_S_S_S_S_S_S_S_S_S_S_S_S_S_S_S_S_S_S_S_S_S_S_S_S_S_S_S_S_S_S_S_S_S_S_S_S_S_S_S_S_S_S_S_S_S_S_S_S_S_S_S_S_S_S_S_S_S_S_S_S_S_S_S_S_S_S_S_S_S_S_S_S_S_S_S_S_S_S_S_S_S_S_S_S_S_S_S_S_S_S_S_S_S_S_S_S_S_S_S_S_S_S_S_S_S_S_S_S_S_S_S_S_S_S_S_S_S_S_S_S__param_8,
	.param .u64 .ptr .align 1 _Z4racePiS_S_S_S_S_S_S_S_S_S_S_S_S_S_S_S_S_S_S_S_S_S_S_S_S_S_S_S_S_S_S_S_S_S_S_S_S_S_S_S_S_S_S_S_S_S_S_S_S_S_S_S_S_S_S_S_S_S_S_S_S_S_S_S_S_S_S_S_S_S_S_S_S_S_S_S_S_S_S_S_S_S_S_S_S_S_S_S_S_S_S_S_S_S_S_S_S_S_S_S_S_S_S_S_S_S_S_S_S_S_S_S_S_S_S_S_S_S_S_S_S_S_S_S_S_S_S_S_S_S_S_S_S_S_S_S_S_S_S_S_S_S_S_S_S_S_S_S_S_S_S_S_S_S_S_S_S_S_S_S_S_S_S_S_S_S_S_S_S_S_S_S_S_S_S_S_S_S_S_S_S_S_S_S_S_S_S_S_S_S_S_S_S_S_S_S_S_S_S_S_S_S_S_S_S_S_S_S_S_S_S_S_S_S_S_S_S_S_S_S_S_S_S_S_S_S_S_S_S_S_S_S_S_S_S_S_S_S_S_S_S_S_S_S_S_S_S_S_S_S_S_S_S_S_S_S_S_S_S_S_S_S_S_S_S_S_S_S_S_S_S_S_S_S_S_S_S_S_S_S_S_S_S_S_S_S_S_S_S_S_S_S_S_S_S_S_S_S_S_S_S_S_S_S_S_S_S_S_S_S_S_S_S_S_S_S_S_S_S_S_S_S_S_S_S_S_S_S_S_S_S_S_S_S_S_S_S_S_S_S_S_S_S_S_S_S_S_S_S_S_S_S_S_S_S_S_S_S_S_S_S_S_S_S_S_S_S_S_S_S_S_S_S_S_S_S_S_S_S_S_S_S_S_S_S_S_S_S_S_S_S_S_S_S_S_S_S_S_S_S_S_S_S_S_S_S_S_S_S_S_S_S_S_S_S_S_S_S_S_S_S_S_S_S_S_S_S_S_S_S_S_S_S_S_S_S_S_S_S_S_S_S_S_S_S_S_S_S_S_S_S_S_S_S_S_S_S_S_S_S_S_S_S_S_S_S_S_S_S_S_S_S_S_S_S_S_S_S_S_S_S_S_S_S_S_S_S_S_S_S_S_S_S_S_S_S_S_S_S_S_S_S_S_S_S_S_S_S_S_S_S_S_S_S_S_S_S_S_S_S_S_S_S_S_S_S_S_S_S_S_S_S_S_S_S_S_S_S_S_S_S_S_S_S_S_S_S_S_S_S_S_S_S_S_S_S_S_S_S_S_S_S_S_S_S_S_S_S_S_S_S_S_S_S_S_S_S_S_S_S_S_S_S_S_S_S_S_S_S_S_S_S_S_S_S_S_S_S_S_S_S_S_S_S_S_S_S_S_S_S_S_S_S_S_S_S_S_S_S_S_S_S_S_S_S_S_S_S_S_S_S_S_S_S_S_S_S_S_S_S_S_S_S_S_S_S_S_S_S_S_S_S_S_S_S_S_S_S_S_S_S_S_S_S_S_S_S_S_S_S_S_S_S_S_S_S_S_S_S_S_S_S_S_S_S_S_S_S_S_S_S_S_S_S_S_S_S_S_S_S_S_S_S_S_S_S_S_S_S_S_S_S_S_S_S_S_S_S_S_S_S_S_S_S_S_S_S_S_S_S_S_S_S_S_S_S_S_S_S_S_S_S_S_S_S_S_S_S_S_S_S_S_S_S_S_S_S_S_S_S_S_S_S_S_S_S_S_S_S_S_S_S_S_S_S_S_S_S_S_S_S_S_S_S_S_S_S_S_S_S_S_S_S_S_S_S_S_S_S_S_S_S_S_S_S_S_S_S_S_S_S_S_S_S_S_S_S_S_S_S_S_S_S_S_S_S_S_S_S_S_S_S_S_S_S_S_S_S_S_S_S_S_S_S_S_S_S_S_S_S_S_S_S_S_S_S_S_S_S_S_S_S_S_S_S_S_S_S_S_S_S_S_S_S_S_S_S_S_S_S_S_S_S_S_S_S_S_S_S_S_S_S_S_S_S_S_S_S_S_S_S_S_S_S_S_S_S_S_S_S_S_S_S_S_S_S_S_S_S_S_S_S_S_S_S_S_S_S_S_S_S_S_S_S_S_S_S_S_S_S_S_S_S_S_S_S_S_S_S_S_S_S_S_S_S_S_S_S_S_S_S_S_S_S_S_S_S_S_S_S_S_S_S_S_S_S_S_S_S_S_S_S_S_S_S_S_S_S_S_S_S_S_S_S_S_S_S_S_S_S_S_S_S_S_S_S_S_S_S_S_S_S_S_S_S_S_S_S_S_S_S_S_S__param_9,
	.param .u64 .ptr .align 1 _Z4racePiS_S_S_S_S_S_S_S_S_S_S_S_S_S_S_S_S_S_S_S_S_S_S_S_S_S_S_S_S_S_S_S_S_S_S_S_S_S_S_S_S_S_S_S_S_S_S_S_S_S_S_S_S_S_S_S_S_S_S_S_S_S_S_S_S_S_S_S_S_S_S_S_S_S_S_S_S_S_S_S_S_S_S_S_S_S_S_S_S_S_S_S_S_S_S_S_S_S_S_S_S_S_S_S_S_S_S_S_S_S_S_S_S_S_S_S_S_S_S_S_S_S_S_S_S_S_S_S_S_S_S_S_S_S_S_S_S_S_S_S_S_S_S_S_S_S_S_S_S_S_S_S_S_S_S_S_S_S_S_S_S_S_S_S_S_S_S_S_S_S_S_S_S_S_S_S_S_S_S_S_S_S_S_S_S_S_S_S_S_S_S_S_S_S_S_S_S_S_S_S_S_S_S_S_S_S_S_S_S_S_S_S_S_S_S_S_S_S_S_S_S_S_S_S_S_S_S_S_S_S_S_S_S_S_S_S_S_S_S_S_S_S_S_S_S_S_S_S_S_S_S_S_S_S_S_S_S_S_S_S_S_S_S_S_S_S_S_S_S_S_S_S_S_S_S_S_S_S_S_S_S_S_S_S_S_S_S_S_S_S_S_S_S_S_S_S_S_S_S_S_S_S_S_S_S_S_S_S_S_S_S_S_S_S_S_S_S_S_S_S_S_S_S_S_S_S_S_S_S_S_S_S_S_S_S_S_S_S_S_S_S_S_S_S_S_S_S_S_S_S_S_S_S_S_S_S_S_S_S_S_S_S_S_S_S_S_S_S_S_S_S_S_S_S_S_S_S_S_S_S_S_S_S_S_S_S_S_S_S_S_S_S_S_S_S_S_S_S_S_S_S_S_S_S_S_S_S_S_S_S_S_S_S_S_S_S_S_S_S_S_S_S_S_S_S_S_S_S_S_S_S_S_S_S_S_S_S_S_S_S_S_S_S_S_S_S_S_S_S_S_S_S_S_S_S_S_S_S_S_S_S_S_S_S_S_S_S_S_S_S_S_S_S_S_S_S_S_S_S_S_S_S_S_S_S_S_S_S_S_S_S_S_S_S_S_S_S_S_S_S_S_S_S_S_S_S_S_S_S_S_S_S_S_S_S_S_S_S_S_S_S_S_S_S_S_S_S_S_S_S_S_S_S_S_S_S_S_S_S_S_S_S_S_S_S_S_S_S_S_S_S_S_S_S_S_S_S_S_S_S_S_S_S_S_S_S_S_S_S_S_S_S_S_S_S_S_S_S_S_S_S_S_S_S_S_S_S_S_S_S_S_S_S_S_S_S_S_S_S_S_S_S_S_S_S_S_S_S_S_S_S_S_S_S_S_S_S_S_S_S_S_S_S_S_S_S_S_S_S_S_S_S_S_S_S_S_S_S_S_S_S_S_S_S_S_S_S_S_S_S_S_S_S_S_S_S_S_S_S_S_S_S_S_S_S_S_S_S_S_S_S_S_S_S_S_S_S_S_S_S_S_S_S_S_S_S_S_S_S_S_S_S_S_S_S_S_S_S_S_S_S_S_S_S_S_S_S_S_S_S_S_S_S_S_S_S_S_S_S_S_S_S_S_S_S_S_S_S_S_S_S_S_S_S_S_S_S_S_S_S_S_S_S_S_S_S_S_S_S_S_S_S_S_S_S_S_S_S_S_S_S_S_S_S_S_S_S_S_S_S_S_S_S_S_S_S_S_S_S_S_S_S_S_S_S_S_S_S_S_S_S_S_S_S_S_S_S_S_S_S_S_S_S_S_S_S_S_S_S_S_S_S_S_S_S_S_S_S_S_S_S_S_S_S_S_S_S_S_S_S_S_S_S_S_S_S_S_S_S_S_S_S_S_S_S_S_S_S_S_S_S_S_S_S_S_S_S_S_S_S_S_S_S_S_S_S_S_S_S_S_S_S_S_S_S_S_S_S_S_S_S_S_S_S_S_S_S_S_S_S_S_S_S_S_S_S_S_S_S_S_S_S_S_S_S_S_S_S_S_S_S_S_S_S_S_S_S_S_S_S_S_S_S_S_S_S_S_S_S_S_S_S_S_S_S_S_S_S_S_S_S_S_S_S_S_S_S_S_S_S_S_S_S_S_S_S_S_S_S_S_S_S_S_S_S_S_S_S_S_S_S_S_S_S_S_S_S_S_S_S_S_S_S_S_S_S_S_S_S_S_S_S_S_S_S_S_S_S_S_S_S_S_S_S_S_S_S_S_S_S_S_S_S_S_S_S_S_S_S_S_S_S_S__param_10,
	.param .u64 .ptr .align 1 _Z4racePiS_S_S_S_S_S_S_S_S_S_S_S_S_S_S_S_S_S_S_S_S_S_S_S_S_S_S_S_S_S_S_S_S_S_S_S_S_S_S_S_S_S_S_S_S_S_S_S_S_S_S_S_S_S_S_S_S_S_S_S_S_S_S_S_S_S_S_S_S_S_S_S_S_S_S_S_S_S_S_S_S_S_S_S_S_S_S_S_S_S_S_S_S_S_S_S_S_S_S_S_S_S_S_S_S_S_S_S_S_S_S_S_S_S_S_S_S_S_S_S_S_S_S_S_S_S_S_S_S_S_S_S_S_S_S_S_S_S_S_S_S_S_S_S_S_S_S_S_S_S_S_S_S_S_S_S_S_S_S_S_S_S_S_S_S_S_S_S_S_S_S_S_S_S_S_S_S_S_S_S_S_S_S_S_S_S_S_S_S_S_S_S_S_S_S_S_S_S_S_S_S_S_S_S_S_S_S_S_S_S_S_S_S_S_S_S_S_S_S_S_S_S_S_S_S_S_S_S_S_S_S_S_S_S_S_S_S_S_S_S_S_S_S_S_S_S_S_S_S_S_S_S_S_S_S_S_S_S_S_S_S_S_S_S_S_S_S_S_S_S_S_S_S_S_S_S_S_S_S_S_S_S_S_S_S_S_S_S_S_S_S_S_S_S_S_S_S_S_S_S_S_S_S_S_S_S_S_S_S_S_S_S_S_S_S_S_S_S_S_S_S_S_S_S_S_S_S_S_S_S_S_S_S_S_S_S_S_S_S_S_S_S_S_S_S_S_S_S_S_S_S_S_S_S_S_S_S_S_S_S_S_S_S_S_S_S_S_S_S_S_S_S_S_S_S_S_S_S_S_S_S_S_S_S_S_S_S_S_S_S_S_S_S_S_S_S_S_S_S_S_S_S_S_S_S_S_S_S_S_S_S_S_S_S_S_S_S_S_S_S_S_S_S_S_S_S_S_S_S_S_S_S_S_S_S_S_S_S_S_S_S_S_S_S_S_S_S_S_S_S_S_S_S_S_S_S_S_S_S_S_S_S_S_S_S_S_S_S_S_S_S_S_S_S_S_S_S_S_S_S_S_S_S_S_S_S_S_S_S_S_S_S_S_S_S_S_S_S_S_S_S_S_S_S_S_S_S_S_S_S_S_S_S_S_S_S_S_S_S_S_S_S_S_S_S_S_S_S_S_S_S_S_S_S_S_S_S_S_S_S_S_S_S_S_S_S_S_S_S_S_S_S_S_S_S_S_S_S_S_S_S_S_S_S_S_S_S_S_S_S_S_S_S_S_S_S_S_S_S_S_S_S_S_S_S_S_S_S_S_S_S_S_S_S_S_S_S_S_S_S_S_S_S_S_S_S_S_S_S_S_S_S_S_S_S_S_S_S_S_S_S_S_S_S_S_S_S_S_S_S_S_S_S_S_S_S_S_S_S_S_S_S_S_S_S_S_S_S_S_S_S_S_S_S_S_S_S_S_S_S_S_S_S_S_S_S_S_S_S_S_S_S_S_S_S_S_S_S_S_S_S_S_S_S_S_S_S_S_S_S_S_S_S_S_S_S_S_S_S_S_S_S_S_S_S_S_S_S_S_S_S_S_S_S_S_S_S_S_S_S_S_S_S_S_S_S_S_S_S_S_S_S_S_S_S_S_S_S_S_S_S_S_S_S_S_S_S_S_S_S_S_S_S_S_S_S_S_S_S_S_S_S_S_S_S_S_S_S_S_S_S_S_S_S_S_S_S_S_S_S_S_S_S_S_S_S_S_S_S_S_S_S_S_S_S_S_S_S_S_S_S_S_S_S_S_S_S_S_S_S_S_S_S_S_S_S_S_S_S_S_S_S_S_S_S_S_S_S_S_S_S_S_S_S_S_S_S_S_S_S_S_S_S_S_S_S_S_S_S_S_S_S_S_S_S_S_S_S_S_S_S_S_S_S_S_S_S_S_S_S_S_S_S_S_S_S_S_S_S_S_S_S_S_S_S_S_S_S_S_S_S_S_S_S_S_S_S_S_S_S_S_S_S_S_S_S_S_S_S_S_S_S_S_S_S_S_S_S_S_S_S_S_S_S_S_S_S_S_S_S_S_S_S_S_S_S_S_S_S_S_S_S_S_S_S_S_S_S_S_S_S_S_S_S_S_S_S_S_S_S_S_S_S_S_S_S_S_S_S_S_S_S_S_S_S_S_S_S_S_S_S_S_S_S_S_S_S_S_S_S_S_S_S_S_S_S_S_S_S_S_S_S_S_S_S_S_S_S_S_S_S_S_S_S_S_S_S_S_S_S_S_S_S__param_11,
	.param .u64 .ptr .align 1 _Z4racePiS_S_S_S_S_S_S_S_S_S_S_S_S_S_S_S_S_S_S_S_S_S_S_S_S_S_S_S_S_S_S_S_S_S_S_S_S_S_S_S_S_S_S_S_S_S_S_S_S_S_S_S_S_S_S_S_S_S_S_S_S_S_S_S_S_S_S_S_S_S_S_S_S_S_S_S_S_S_S_S_S_S_S_S_S_S_S_S_S_S_S_S_S_S_S_S_S_S_S_S_S_S_S_S_S_S_S_S_S_S_S_S_S_S_S_S_S_S_S_S_S_S_S_S_S_S_S_S_S_S_S_S_S_S_S_S_S_S_S_S_S_S_S_S_S_S_S_S_S_S_S_S_S_S_S_S_S_S_S_S_S_S_S_S_S_S_S_S_S_S_S_S_S_S_S_S_S_S_S_S_S_S_S_S_S_S_S_S_S_S_S_S_S_S_S_S_S_S_S_S_S_S_S_S_S_S_S_S_S_S_S_S_S_S_S_S_S_S_S_S_S_S_S_S_S_S_S_S_S_S_S_S_S_S_S_S_S_S_S_S_S_S_S_S_S_S_S_S_S_S_S_S_S_S_S_S_S_S_S_S_S_S_S_S_S_S_S_S_S_S_S_S_S_S_S_S_S_S_S_S_S_S_S_S_S_S_S_S_S_S_S_S_S_S_S_S_S_S_S_S_S_S_S_S_S_S_S_S_S_S_S_S_S_S_S_S_S_S_S_S_S_S_S_S_S_S_S_S_S_S_S_S_S_S_S_S_S_S_S_S_S_S_S_S_S_S_S_S_S_S_S_S_S_S_S_S_S_S_S_S_S_S_S_S_S_S_S_S_S_S_S_S_S_S_S_S_S_S_S_S_S_S_S_S_S_S_S_S_S_S_S_S_S_S_S_S_S_S_S_S_S_S_S_S_S_S_S_S_S_S_S_S_S_S_S_S_S_S_S_S_S_S_S_S_S_S_S_S_S_S_S_S_S_S_S_S_S_S_S_S_S_S_S_S_S_S_S_S_S_S_S_S_S_S_S_S_S_S_S_S_S_S_S_S_S_S_S_S_S_S_S_S_S_S_S_S_S_S_S_S_S_S_S_S_S_S_S_S_S_S_S_S_S_S_S_S_S_S_S_S_S_S_S_S_S_S_S_S_S_S_S_S_S_S_S_S_S_S_S_S_S_S_S_S_S_S_S_S_S_S_S_S_S_S_S_S_S_S_S_S_S_S_S_S_S_S_S_S_S_S_S_S_S_S_S_S_S_S_S_S_S_S_S_S_S_S_S_S_S_S_S_S_S_S_S_S_S_S_S_S_S_S_S_S_S_S_S_S_S_S_S_S_S_S_S_S_S_S_S_S_S_S_S_S_S_S_S_S_S_S_S_S_S_S_S_S_S_S_S_S_S_S_S_S_S_S_S_S_S_S_S_S_S_S_S_S_S_S_S_S_S_S_S_S_S_S_S_S_S_S_S_S_S_S_S_S_S_S_S_S_S_S_S_S_S_S_S_S_S_S_S_S_S_S_S_S_S_S_S_S_S_S_S_S_S_S_S_S_S_S_S_S_S_S_S_S_S_S_S_S_S_S_S_S_S_S_S_S_S_S_S_S_S_S_S_S_S_S_S_S_S_S_S_S_S_S_S_S_S_S_S_S_S_S_S_S_S_S_S_S_S_S_S_S_S_S_S_S_S_S_S_S_S_S_S_S_S_S_S_S_S_S_S_S_S_S_S_S_S_S_S_S_S_S_S_S_S_S_S_S_S_S_S_S_S_S_S_S_S_S_S_S_S_S_S_S_S_S_S_S_S_S_S_S_S_S_S_S_S_S_S_S_S_S_S_S_S_S_S_S_S_S_S_S_S_S_S_S_S_S_S_S_S_S_S_S_S_S_S_S_S_S_S_S_S_S_S_S_S_S_S_S_S_S_S_S_S_S_S_S_S_S_S_S_S_S_S_S_S_S_S_S_S_S_S_S_S_S_S_S_S_S_S_S_S_S_S_S_S_S_S_S_S_S_S_S_S_S_S_S_S_S_S_S_S_S_S_S_S_S_S_S_S_S_S_S_S_S_S_S_S_S_S_S_S_S_S_S_S_S_S_S_S_S_S_S_S_S_S_S_S_S_S_S_S_S_S_S_S_S_S_S_S_S_S_S_S_S_S_S_S_S_S_S_S_S_S_S_S_S_S_S_S_S_S_S_S_S_S_S_S_S_S_S_S_S_S_S_S_S_S_S_S_S_S_S_S_S_S_S_S_S_S_S_S_S_S_S_S_S_S_S_S_S_S_S_S_S_S_S_S_S_S__param_12,
	.param .u64 .ptr .align 1 _Z4racePiS_S_S_S_S_S_S_S_S_S_S_S_S_S_S_S_S_S_S_S_S_S_S_S_S_S_S_S_S_S_S_S_S_S_S_S_S_S_S_S_S_S_S_S_S_S_S_S_S_S_S_S_S_S_S_S_S_S_S_S_S_S_S_S_S_S_S_S_S_S_S_S_S_S_S_S_S_S_S_S_S_S_S_S_S_S_S_S_S_S_S_S_S_S_S_S_S_S_S_S_S_S_S_S_S_S_S_S_S_S_S_S_S_S_S_S_S_S_S_S_S_S_S_S_S_S_S_S_S_S_S_S_S_S_S_S_S_S_S_S_S_S_S_S_S_S_S_S_S_S_S_S_S_S_S_S_S_S_S_S_S_S_S_S_S_S_S_S_S_S_S_S_S_S_S_S_S_S_S_S_S_S_S_S_S_S_S_S_S_S_S_S_S_S_S_S_S_S_S_S_S_S_S_S_S_S_S_S_S_S_S_S_S_S_S_S_S_S_S_S_S_S_S_S_S_S_S_S_S_S_S_S_S_S_S_S_S_S_S_S_S_S_S_S_S_S_S_S_S_S_S_S_S_S_S_S_S_S_S_S_S_S_S_S_S_S_S_S_S_S_S_S_S_S_S_S_S_S_S_S_S_S_S_S_S_S_S_S_S_S_S_S_S_S_S_S_S_S_S_S_S_S_S_S_S_S_S_S_S_S_S_S_S_S_S_S_S_S_S_S_S_S_S_S_S_S_S_S_S_S_S_S_S_S_S_S_S_S_S_S_S_S_S_S_S_S_S_S_S_S_S_S_S_S_S_S_S_S_S_S_S_S_S_S_S_S_S_S_S_S_S_S_S_S_S_S_S_S_S_S_S_S_S_S_S_S_S_S_S_S_S_S_S_S_S_S_S_S_S_S_S_S_S_S_S_S_S_S_S_S_S_S_S_S_S_S_S_S_S_S_S_S_S_S_S_S_S_S_S_S_S_S_S_S_S_S_S_S_S_S_S_S_S_S_S_S_S_S_S_S_S_S_S_S_S_S_S_S_S_S_S_S_S_S_S_S_S_S_S_S_S_S_S_S_S_S_S_S_S_S_S_S_S_S_S_S_S_S_S_S_S_S_S_S_S_S_S_S_S_S_S_S_S_S_S_S_S_S_S_S_S_S_S_S_S_S_S_S_S_S_S_S_S_S_S_S_S_S_S_S_S_S_S_S_S_S_S_S_S_S_S_S_S_S_S_S_S_S_S_S_S_S_S_S_S_S_S_S_S_S_S_S_S_S_S_S_S_S_S_S_S_S_S_S_S_S_S_S_S_S_S_S_S_S_S_S_S_S_S_S_S_S_S_S_S_S_S_S_S_S_S_S_S_S_S_S_S_S_S_S_S_S_S_S_S_S_S_S_S_S_S_S_S_S_S_S_S_S_S_S_S_S_S_S_S_S_S_S_S_S_S_S_S_S_S_S_S_S_S_S_S_S_S_S_S_S_S_S_S_S_S_S_S_S_S_S_S_S_S_S_S_S_S_S_S_S_S_S_S_S_S_S_S_S_S_S_S_S_S_S_S_S_S_S_S_S_S_S_S_S_S_S_S_S_S_S_S_S_S_S_S_S_S_S_S_S_S_S_S_S_S_S_S_S_S_S_S_S_S_S_S_S_S_S_S_S_S_S_S_S_S_S_S_S_S_S_S_S_S_S_S_S_S_S_S_S_S_S_S_S_S_S_S_S_S_S_S_S_S_S_S_S_S_S_S_S_S_S_S_S_S_S_S_S_S_S_S_S_S_S_S_S_S_S_S_S_S_S_S_S_S_S_S_S_S_S_S_S_S_S_S_S_S_S_S_S_S_S_S_S_S_S_S_S_S_S_S_S_S_S_S_S_S_S_S_S_S_S_S_S_S_S_S_S_S_S_S_S_S_S_S_S_S_S_S_S_S_S_S_S_S_S_S_S_S_S_S_S_S_S_S_S_S_S_S_S_S_S_S_S_S_S_S_S_S_S_S_S_S_S_S_S_S_S_S_S_S_S_S_S_S_S_S_S_S_S_S_S_S_S_S_S_S_S_S_S_S_S_S_S_S_S_S_S_S_S_S_S_S_S_S_S_S_S_S_S_S_S_S_S_S_S_S_S_S_S_S_S_S_S_S_S_S_S_S_S_S_S_S_S_S_S_S_S_S_S_S_S_S_S_S_S_S_S_S_S_S_S_S_S_S_S_S_S_S_S_S_S_S_S_S_S_S_S_S_S_S_S_S_S_S_S_S_S_S_S_S_S_S_S_S_S_S_S_S_S_S_S_S_S_S_S_S__param_13,
	.param .u64 .ptr .align 1 _Z4racePiS_S_S_S_S_S_S_S_S_S_S_S_S_S_S_S_S_S_S_S_S_S_S_S_S_S_S_S_S_S_S_S_S_S_S_S_S_S_S_S_S_S_S_S_S_S_S_S_S_S_S_S_S_S_S_S_S_S_S_S_S_S_S_S_S_S_S_S_S_S_S_S_S_S_S_S_S_S_S_S_S_S_S_S_S_S_S_S_S_S_S_S_S_S_S_S_S_S_S_S_S_S_S_S_S_S_S_S_S_S_S_S_S_S_S_S_S_S_S_S_S_S_S_S_S_S_S_S_S_S_S_S_S_S_S_S_S_S_S_S_S_S_S_S_S_S_S_S_S_S_S_S_S_S_S_S_S_S_S_S_S_S_S_S_S_S_S_S_S_S_S_S_S_S_S_S_S_S_S_S_S_S_S_S_S_S_S_S_S_S_S_S_S_S_S_S_S_S_S_S_S_S_S_S_S_S_S_S_S_S_S_S_S_S_S_S_S_S_S_S_S_S_S_S_S_S_S_S_S_S_S_S_S_S_S_S_S_S_S_S_S_S_S_S_S_S_S_S_S_S_S_S_S_S_S_S_S_S_S_S_S_S_S_S_S_S_S_S_S_S_S_S_S_S_S_S_S_S_S_S_S_S_S_S_S_S_S_S_S_S_S_S_S_S_S_S_S_S_S_S_S_S_S_S_S_S_S_S_S_S_S_S_S_S_S_S_S_S_S_S_S_S_S_S_S_S_S_S_S_S_S_S_S_S_S_S_S_S_S_S_S_S_S_S_S_S_S_S_S_S_S_S_S_S_S_S_S_S_S_S_S_S_S_S_S_S_S_S_S_S_S_S_S_S_S_S_S_S_S_S_S_S_S_S_S_S_S_S_S_S_S_S_S_S_S_S_S_S_S_S_S_S_S_S_S_S_S_S_S_S_S_S_S_S_S_S_S_S_S_S_S_S_S_S_S_S_S_S_S_S_S_S_S_S_S_S_S_S_S_S_S_S_S_S_S_S_S_S_S_S_S_S_S_S_S_S_S_S_S_S_S_S_S_S_S_S_S_S_S_S_S_S_S_S_S_S_S_S_S_S_S_S_S_S_S_S_S_S_S_S_S_S_S_S_S_S_S_S_S_S_S_S_S_S_S_S_S_S_S_S_S_S_S_S_S_S_S_S_S_S_S_S_S_S_S_S_S_S_S_S_S_S_S_S_S_S_S_S_S_S_S_S_S_S_S_S_S_S_S_S_S_S_S_S_S_S_S_S_S_S_S_S_S_S_S_S_S_S_S_S_S_S_S_S_S_S_S_S_S_S_S_S_S_S_S_S_S_S_S_S_S_S_S_S_S_S_S_S_S_S_S_S_S_S_S_S_S_S_S_S_S_S_S_S_S_S_S_S_S_S_S_S_S_S_S_S_S_S_S_S_S_S_S_S_S_S_S_S_S_S_S_S_S_S_S_S_S_S_S_S_S_S_S_S_S_S_S_S_S_S_S_S_S_S_S_S_S_S_S_S_S_S_S_S_S_S_S_S_S_S_S_S_S_S_S_S_S_S_S_S_S_S_S_S_S_S_S_S_S_S_S_S_S_S_S_S_S_S_S_S_S_S_S_S_S_S_S_S_S_S_S_S_S_S_S_S_S_S_S_S_S_S_S_S_S_S_S_S_S_S_S_S_S_S_S_S_S_S_S_S_S_S_S_S_S_S_S_S_S_S_S_S_S_S_S_S_S_S_S_S_S_S_S_S_S_S_S_S_S_S_S_S_S_S_S_S_S_S_S_S_S_S_S_S_S_S_S_S_S_S_S_S_S_S_S_S_S_S_S_S_S_S_S_S_S_S_S_S_S_S_S_S_S_S_S_S_S_S_S_S_S_S_S_S_S_S_S_S_S_S_S_S_S_S_S_S_S_S_S_S_S_S_S_S_S_S_S_S_S_S_S_S_S_S_S_S_S_S_S_S_S_S_S_S_S_S_S_S_S_S_S_S_S_S_S_S_S_S_S_S_S_S_S_S_S_S_S_S_S_S_S_S_S_S_S_S_S_S_S_S_S_S_S_S_S_S_S_S_S_S_S_S_S_S_S_S_S_S_S_S_S_S_S_S_S_S_S_S_S_S_S_S_S_S_S_S_S_S_S_S_S_S_S_S_S_S_S_S_S_S_S_S_S_S_S_S_S_S_S_S_S_S_S_S_S_S_S_S_S_S_S_S_S_S_S_S_S_S_S_S_S_S_S_S_S_S_S_S_S_S_S_S_S_S_S_S_S_S_S_S_S_S_S_S_S_S_S_S_S_S_S_S_S__param_14,
	.param .u64 .ptr .align 1 _Z4racePiS_S_S_S_S_S_S_S_S_S_S_S_S_S_S_S_S_S_S_S_S_S_S_S_S_S_S_S_S_S_S_S_S_S_S_S_S_S_S_S_S_S_S_S_S_S_S_S_S_S_S_S_S_S_S_S_S_S_S_S_S_S_S_S_S_S_S_S_S_S_S_S_S_S_S_S_S_S_S_S_S_S_S_S_S_S_S_S_S_S_S_S_S_S_S_S_S_S_S_S_S_S_S_S_S_S_S_S_S_S_S_S_S_S_S_S_S_S_S_S_S_S_S_S_S_S_S_S_S_S_S_S_S_S_S_S_S_S_S_S_S_S_S_S_S_S_S_S_S_S_S_S_S_S_S_S_S_S_S_S_S_S_S_S_S_S_S_S_S_S_S_S_S_S_S_S_S_S_S_S_S_S_S_S_S_S_S_S_S_S_S_S_S_S_S_S_S_S_S_S_S_S_S_S_S_S_S_S_S_S_S_S_S_S_S_S_S_S_S_S_S_S_S_S_S_S_S_S_S_S_S_S_S_S_S_S_S_S_S_S_S_S_S_S_S_S_S_S_S_S_S_S_S_S_S_S_S_S_S_S_S_S_S_S_S_S_S_S_S_S_S_S_S_S_S_S_S_S_S_S_S_S_S_S_S_S_S_S_S_S_S_S_S_S_S_S_S_S_S_S_S_S_S_S_S_S_S_S_S_S_S_S_S_S_S_S_S_S_S_S_S_S_S_S_S_S_S_S_S_S_S_S_S_S_S_S_S_S_S_S_S_S_S_S_S_S_S_S_S_S_S_S_S_S_S_S_S_S_S_S_S_S_S_S_S_S_S_S_S_S_S_S_S_S_S_S_S_S_S_S_S_S_S_S_S_S_S_S_S_S_S_S_S_S_S_S_S_S_S_S_S_S_S_S_S_S_S_S_S_S_S_S_S_S_S_S_S_S_S_S_S_S_S_S_S_S_S_S_S_S_S_S_S_S_S_S_S_S_S_S_S_S_S_S_S_S_S_S_S_S_S_S_S_S_S_S_S_S_S_S_S_S_S_S_S_S_S_S_S_S_S_S_S_S_S_S_S_S_S_S_S_S_S_S_S_S_S_S_S_S_S_S_S_S_S_S_S_S_S_S_S_S_S_S_S_S_S_S_S_S_S_S_S_S_S_S_S_S_S_S_S_S_S_S_S_S_S_S_S_S_S_S_S_S_S_S_S_S_S_S_S_S_S_S_S_S_S_S_S_S_S_S_S_S_S_S_S_S_S_S_S_S_S_S_S_S_S_S_S_S_S_S_S_S_S_S_S_S_S_S_S_S_S_S_S_S_S_S_S_S_S_S_S_S_S_S_S_S_S_S_S_S_S_S_S_S_S_S_S_S_S_S_S_S_S_S_S_S_S_S_S_S_S_S_S_S_S_S_S_S_S_S_S_S_S_S_S_S_S_S_S_S_S_S_S_S_S_S_S_S_S_S_S_S_S_S_S_S_S_S_S_S_S_S_S_S_S_S_S_S_S_S_S_S_S_S_S_S_S_S_S_S_S_S_S_S_S_S_S_S_S_S_S_S_S_S_S_S_S_S_S_S_S_S_S_S_S_S_S_S_S_S_S_S_S_S_S_S_S_S_S_S_S_S_S_S_S_S_S_S_S_S_S_S_S_S_S_S_S_S_S_S_S_S_S_S_S_S_S_S_S_S_S_S_S_S_S_S_S_S_S_S_S_S_S_S_S_S_S_S_S_S_S_S_S_S_S_S_S_S_S_S_S_S_S_S_S_S_S_S_S_S_S_S_S_S_S_S_S_S_S_S_S_S_S_S_S_S_S_S_S_S_S_S_S_S_S_S_S_S_S_S_S_S_S_S_S_S_S_S_S_S_S_S_S_S_S_S_S_S_S_S_S_S_S_S_S_S_S_S_S_S_S_S_S_S_S_S_S_S_S_S_S_S_S_S_S_S_S_S_S_S_S_S_S_S_S_S_S_S_S_S_S_S_S_S_S_S_S_S_S_S_S_S_S_S_S_S_S_S_S_S_S_S_S_S_S_S_S_S_S_S_S_S_S_S_S_S_S_S_S_S_S_S_S_S_S_S_S_S_S_S_S_S_S_S_S_S_S_S_S_S_S_S_S_S_S_S_S_S_S_S_S_S_S_S_S_S_S_S_S_S_S_S_S_S_S_S_S_S_S_S_S_S_S_S_S_S_S_S_S_S_S_S_S_S_S_S_S_S_S_S_S_S_S_S_S_S_S_S_S_S_S_S_S_S_S_S_S_S_S_S_S_S_S_S_S_S_S_S_S_S_S__param_15,
	.param .u64 .ptr .align 1 _Z4racePiS_S_S_S_S_S_S_S_S_S_S_S_S_S_S_S_S_S_S_S_S_S_S_S_S_S_S_S_S_S_S_S_S_S_S_S_S_S_S_S_S_S_S_S_S_S_S_S_S_S_S_S_S_S_S_S_S_S_S_S_S_S_S_S_S_S_S_S_S_S_S_S_S_S_S_S_S_S_S_S_S_S_S_S_S_S_S_S_S_S_S_S_S_S_S_S_S_S_S_S_S_S_S_S_S_S_S_S_S_S_S_S_S_S_S_S_S_S_S_S_S_S_S_S_S_S_S_S_S_S_S_S_S_S_S_S_S_S_S_S_S_S_S_S_S_S_S_S_S_S_S_S_S_S_S_S_S_S_S_S_S_S_S_S_S_S_S_S_S_S_S_S_S_S_S_S_S_S_S_S_S_S_S_S_S_S_S_S_S_S_S_S_S_S_S_S_S_S_S_S_S_S_S_S_S_S_S_S_S_S_S_S_S_S_S_S_S_S_S_S_S_S_S_S_S_S_S_S_S_S_S_S_S_S_S_S_S_S_S_S_S_S_S_S_S_S_S_S_S_S_S_S_S_S_S_S_S_S_S_S_S_S_S_S_S_S_S_S_S_S_S_S_S_S_S_S_S_S_S_S_S_S_S_S_S_S_S_S_S_S_S_S_S_S_S_S_S_S_S_S_S_S_S_S_S_S_S_S_S_S_S_S_S_S_S_S_S_S_S_S_S_S_S_S_S_S_S_S_S_S_S_S_S_S_S_S_S_S_S_S_S_S_S_S_S_S_S_S_S_S_S_S_S_S_S_S_S_S_S_S_S_S_S_S_S_S_S_S_S_S_S_S_S_S_S_S_S_S_S_S_S_S_S_S_S_S_S_S_S_S_S_S_S_S_S_S_S_S_S_S_S_S_S_S_S_S_S_S_S_S_S_S_S_S_S_S_S_S_S_S_S_S_S_S_S_S_S_S_S_S_S_S_S_S_S_S_S_S_S_S_S_S_S_S_S_S_S_S_S_S_S_S_S_S_S_S_S_S_S_S_S_S_S_S_S_S_S_S_S_S_S_S_S_S_S_S_S_S_S_S_S_S_S_S_S_S_S_S_S_S_S_S_S_S_S_S_S_S_S_S_S_S_S_S_S_S_S_S_S_S_S_S_S_S_S_S_S_S_S_S_S_S_S_S_S_S_S_S_S_S_S_S_S_S_S_S_S_S_S_S_S_S_S_S_S_S_S_S_S_S_S_S_S_S_S_S_S_S_S_S_S_S_S_S_S_S_S_S_S_S_S_S_S_S_S_S_S_S_S_S_S_S_S_S_S_S_S_S_S_S_S_S_S_S_S_S_S_S_S_S_S_S_S_S_S_S_S_S_S_S_S_S_S_S_S_S_S_S_S_S_S_S_S_S_S_S_S_S_S_S_S_S_S_S_S_S_S_S_S_S_S_S_S_S_S_S_S_S_S_S_S_S_S_S_S_S_S_S_S_S_S_S_S_S_S_S_S_S_S_S_S_S_S_S_S_S_S_S_S_S_S_S_S_S_S_S_S_S_S_S_S_S_S_S_S_S_S_S_S_S_S_S_S_S_S_S_S_S_S_S_S_S_S_S_S_S_S_S_S_S_S_S_S_S_S_S_S_S_S_S_S_S_S_S_S_S_S_S_S_S_S_S_S_S_S_S_S_S_S_S_S_S_S_S_S_S_S_S_S_S_S_S_S_S_S_S_S_S_S_S_S_S_S_S_S_S_S_S_S_S_S_S_S_S_S_S_S_S_S_S_S_S_S_S_S_S_S_S_S_S_S_S_S_S_S_S_S_S_S_S_S_S_S_S_S_S_S_S_S_S_S_S_S_S_S_S_S_S_S_S_S_S_S_S_S_S_S_S_S_S_S_S_S_S_S_S_S_S_S_S_S_S_S_S_S_S_S_S_S_S_S_S_S_S_S_S_S_S_S_S_S_S_S_S_S_S_S_S_S_S_S_S_S_S_S_S_S_S_S_S_S_S_S_S_S_S_S_S_S_S_S_S_S_S_S_S_S_S_S_S_S_S_S_S_S_S_S_S_S_S_S_S_S_S_S_S_S_S_S_S_S_S_S_S_S_S_S_S_S_S_S_S_S_S_S_S_S_S_S_S_S_S_S_S_S_S_S_S_S_S_S_S_S_S_S_S_S_S_S_S_S_S_S_S_S_S_S_S_S_S_S_S_S_S_S_S_S_S_S_S_S_S_S_S_S_S_S_S_S_S_S_S_S_S_S_S_S_S_S_S_S_S_S_S_S_S_S_S_S_S_S_S_S__param_16,
	.param .u64 .ptr .align 1 _Z4racePiS_S_S_S_S_S_S_S_S_S_S_S_S_S_S_S_S_S_S_S_S_S_S_S_S_S_S_S_S_S_S_S_S_S_S_S_S_S_S_S_S_S_S_S_S_S_S_S_S_S_S_S_S_S_S_S_S_S_S_S_S_S_S_S_S_S_S_S_S_S_S_S_S_S_S_S_S_S_S_S_S_S_S_S_S_S_S_S_S_S_S_S_S_S_S_S_S_S_S_S_S_S_S_S_S_S_S_S_S_S_S_S_S_S_S_S_S_S_S_S_S_S_S_S_S_S_S_S_S_S_S_S_S_S_S_S_S_S_S_S_S_S_S_S_S_S_S_S_S_S_S_S_S_S_S_S_S_S_S_S_S_S_S_S_S_S_S_S_S_S_S_S_S_S_S_S_S_S_S_S_S_S_S_S_S_S_S_S_S_S_S_S_S_S_S_S_S_S_S_S_S_S_S_S_S_S_S_S_S_S_S_S_S_S_S_S_S_S_S_S_S_S_S_S_S_S_S_S_S_S_S_S_S_S_S_S_S_S_S_S_S_S_S_S_S_S_S_S_S_S_S_S_S_S_S_S_S_S_S_S_S_S_S_S_S_S_S_S_S_S_S_S_S_S_S_S_S_S_S_S_S_S_S_S_S_S_S_S_S_S_S_S_S_S_S_S_S_S_S_S_S_S_S_S_S_S_S_S_S_S_S_S_S_S_S_S_S_S_S_S_S_S_S_S_S_S_S_S_S_S_S_S_S_S_S_S_S_S_S_S_S_S_S_S_S_S_S_S_S_S_S_S_S_S_S_S_S_S_S_S_S_S_S_S_S_S_S_S_S_S_S_S_S_S_S_S_S_S_S_S_S_S_S_S_S_S_S_S_S_S_S_S_S_S_S_S_S_S_S_S_S_S_S_S_S_S_S_S_S_S_S_S_S_S_S_S_S_S_S_S_S_S_S_S_S_S_S_S_S_S_S_S_S_S_S_S_S_S_S_S_S_S_S_S_S_S_S_S_S_S_S_S_S_S_S_S_S_S_S_S_S_S_S_S_S_S_S_S_S_S_S_S_S_S_S_S_S_S_S_S_S_S_S_S_S_S_S_S_S_S_S_S_S_S_S_S_S_S_S_S_S_S_S_S_S_S_S_S_S_S_S_S_S_S_S_S_S_S_S_S_S_S_S_S_S_S_S_S_S_S_S_S_S_S_S_S_S_S_S_S_S_S_S_S_S_S_S_S_S_S_S_S_S_S_S_S_S_S_S_S_S_S_S_S_S_S_S_S_S_S_S_S_S_S_S_S_S_S_S_S_S_S_S_S_S_S_S_S_S_S_S_S_S_S_S_S_S_S_S_S_S_S_S_S_S_S_S_S_S_S_S_S_S_S_S_S_S_S_S_S_S_S_S_S_S_S_S_S_S_S_S_S_S_S_S_S_S_S_S_S_S_S_S_S_S_S_S_S_S_S_S_S_S_S_S_S_S_S_S_S_S_S_S_S_S_S_S_S_S_S_S_S_S_S_S_S_S_S_S_S_S_S_S_S_S_S_S_S_S_S_S_S_S_S_S_S_S_S_S_S_S_S_S_S_S_S_S_S_S_S_S_S_S_S_S_S_S_S_S_S_S_S_S_S_S_S_S_S_S_S_S_S_S_S_S_S_S_S_S_S_S_S_S_S_S_S_S_S_S_S_S_S_S_S_S_S_S_S_S_S_S_S_S_S_S_S_S_S_S_S_S_S_S_S_S_S_S_S_S_S_S_S_S_S_S_S_S_S_S_S_S_S_S_S_S_S_S_S_S_S_S_S_S_S_S_S_S_S_S_S_S_S_S_S_S_S_S_S_S_S_S_S_S_S_S_S_S_S_S_S_S_S_S_S_S_S_S_S_S_S_S_S_S_S_S_S_S_S_S_S_S_S_S_S_S_S_S_S_S_S_S_S_S_S_S_S_S_S_S_S_S_S_S_S_S_S_S_S_S_S_S_S_S_S_S_S_S_S_S_S_S_S_S_S_S_S_S_S_S_S_S_S_S_S_S_S_S_S_S_S_S_S_S_S_S_S_S_S_S_S_S_S_S_S_S_S_S_S_S_S_S_S_S_S_S_S_S_S_S_S_S_S_S_S_S_S_S_S_S_S_S_S_S_S_S_S_S_S_S_S_S_S_S_S_S_S_S_S_S_S_S_S_S_S_S_S_S_S_S_S_S_S_S_S_S_S_S_S_S_S_S_S_S_S_S_S_S_S_S_S_S_S_S_S_S_S_S_S_S_S_S_S_S_S_S_S_S_S_S_S_S_S_S__param_17,
	.param .u64 .ptr .align 1 _Z4racePiS_S_S_S_S_S_S_S_S_S_S_S_S_S_S_S_S_S_S_S_S_S_S_S_S_S_S_S_S_S_S_S_S_S_S_S_S_S_S_S_S_S_S_S_S_S_S_S_S_S_S_S_S_S_S_S_S_S_S_S_S_S_S_S_S_S_S_S_S_S_S_S_S_S_S_S_S_S_S_S_S_S_S_S_S_S_S_S_S_S_S_S_S_S_S_S_S_S_S_S_S_S_S_S_S_S_S_S_S_S_S_S_S_S_S_S_S_S_S_S_S_S_S_S_S_S_S_S_S_S_S_S_S_S_S_S_S_S_S_S_S_S_S_S_S_S_S_S_S_S_S_S_S_S_S_S_S_S_S_S_S_S_S_S_S_S_S_S_S_S_S_S_S_S_S_S_S_S_S_S_S_S_S_S_S_S_S_S_S_S_S_S_S_S_S_S_S_S_S_S_S_S_S_S_S_S_S_S_S_S_S_S_S_S_S_S_S_S_S_S_S_S_S_S_S_S_S_S_S_S_S_S_S_S_S_S_S_S_S_S_S_S_S_S_S_S_S_S_S_S_S_S_S_S_S_S_S_S_S_S_S_S_S_S_S_S_S_S_S_S_S_S_S_S_S_S_S_S_S_S_S_S_S_S_S_S_S_S_S_S_S_S_S_S_S_S_S_S_S_S_S_S_S_S_S_S_S_S_S_S_S_S_S_S_S_S_S_S_S_S_S_S_S_S_S_S_S_S_S_S_S_S_S_S_S_S_S_S_S_S_S_S_S_S_S_S_S_S_S_S_S_S_S_S_S_S_S_S_S_S_S_S_S_S_S_S_S_S_S_S_S_S_S_S_S_S_S_S_S_S_S_S_S_S_S_S_S_S_S_S_S_S_S_S_S_S_S_S_S_S_S_S_S_S_S_S_S_S_S_S_S_S_S_S_S_S_S_S_S_S_S_S_S_S_S_S_S_S_S_S_S_S_S_S_S_S_S_S_S_S_S_S_S_S_S_S_S_S_S_S_S_S_S_S_S_S_S_S_S_S_S_S_S_S_S_S_S_S_S_S_S_S_S_S_S_S_S_S_S_S_S_S_S_S_S_S_S_S_S_S_S_S_S_S_S_S_S_S_S_S_S_S_S_S_S_S_S_S_S_S_S_S_S_S_S_S_S_S_S_S_S_S_S_S_S_S_S_S_S_S_S_S_S_S_S_S_S_S_S_S_S_S_S_S_S_S_S_S_S_S_S_S_S_S_S_S_S_S_S_S_S_S_S_S_S_S_S_S_S_S_S_S_S_S_S_S_S_S_S_S_S_S_S_S_S_S_S_S_S_S_S_S_S_S_S_S_S_S_S_S_S_S_S_S_S_S_S_S_S_S_S_S_S_S_S_S_S_S_S_S_S_S_S_S_S_S_S_S_S_S_S_S_S_S_S_S_S_S_S_S_S_S_S_S_S_S_S_S_S_S_S_S_S_S_S_S_S_S_S_S_S_S_S_S_S_S_S_S_S_S_S_S_S_S_S_S_S_S_S_S_S_S_S_S_S_S_S_S_S_S_S_S_S_S_S_S_S_S_S_S_S_S_S_S_S_S_S_S_S_S_S_S_S_S_S_S_S_S_S_S_S_S_S_S_S_S_S_S_S_S_S_S_S_S_S_S_S_S_S_S_S_S_S_S_S_S_S_S_S_S_S_S_S_S_S_S_S_S_S_S_S_S_S_S_S_S_S_S_S_S_S_S_S_S_S_S_S_S_S_S_S_S_S_S_S_S_S_S_S_S_S_S_S_S_S_S_S_S_S_S_S_S_S_S_S_S_S_S_S_S_S_S_S_S_S_S_S_S_S_S_S_S_S_S_S_S_S_S_S_S_S_S_S_S_S_S_S_S_S_S_S_S_S_S_S_S_S_S_S_S_S_S_S_S_S_S_S_S_S_S_S_S_S_S_S_S_S_S_S_S_S_S_S_S_S_S_S_S_S_S_S_S_S_S_S_S_S_S_S_S_S_S_S_S_S_S_S_S_S_S_S_S_S_S_S_S_S_S_S_S_S_S_S_S_S_S_S_S_S_S_S_S_S_S_S_S_S_S_S_S_S_S_S_S_S_S_S_S_S_S_S_S_S_S_S_S_S_S_S_S_S_S_S_S_S_S_S_S_S_S_S_S_S_S_S_S_S_S_S_S_S_S_S_S_S_S_S_S_S_S_S_S_S_S_S_S_S_S_S_S_S_S_S_S_S_S_S_S_S_S_S_S_S_S_S_S_S_S_S_S_S_S_S_S_S_S_S_S_S_S_S_S_S__param_18,
	.param .u64 .ptr .align 1 _Z4racePiS_S_S_S_S_S_S_S_S_S_S_S_S_S_S_S_S_S_S_S_S_S_S_S_S_S_S_S_S_S_S_S_S_S_S_S_S_S_S_S_S_S_S_S_S_S_S_S_S_S_S_S_S_S_S_S_S_S_S_S_S_S_S_S_S_S_S_S_S_S_S_S_S_S_S_S_S_S_S_S_S_S_S_S_S_S_S_S_S_S_S_S_S_S_S_S_S_S_S_S_S_S_S_S_S_S_S_S_S_S_S_S_S_S_S_S_S_S_S_S_S_S_S_S_S_S_S_S_S_S_S_S_S_S_S_S_S_S_S_S_S_S_S_S_S_S_S_S_S_S_S_S_S_S_S_S_S_S_S_S_S_S_S_S_S_S_S_S_S_S_S_S_S_S_S_S_S_S_S_S_S_S_S_S_S_S_S_S_S_S_S_S_S_S_S_S_S_S_S_S_S_S_S_S_S_S_S_S_S_S_S_S_S_S_S_S_S_S_S_S_S_S_S_S_S_S_S_S_S_S_S_S_S_S_S_S_S_S_S_S_S_S_S_S_S_S_S_S_S_S_S_S_S_S_S_S_S_S_S_S_S_S_S_S_S_S_S_S_S_S_S_S_S_S_S_S_S_S_S_S_S_S_S_S_S_S_S_S_S_S_S_S_S_S_S_S_S_S_S_S_S_S_S_S_S_S_S_S_S_S_S_S_S_S_S_S_S_S_S_S_S_S_S_S_S_S_S_S_S_S_S_S_S_S_S_S_S_S_S_S_S_S_S_S_S_S_S_S_S_S_S_S_S_S_S_S_S_S_S_S_S_S_S_S_S_S_S_S_S_S_S_S_S_S_S_S_S_S_S_S_S_S_S_S_S_S_S_S_S_S_S_S_S_S_S_S_S_S_S_S_S_S_S_S_S_S_S_S_S_S_S_S_S_S_S_S_S_S_S_S_S_S_S_S_S_S_S_S_S_S_S_S_S_S_S_S_S_S_S_S_S_S_S_S_S_S_S_S_S_S_S_S_S_S_S_S_S_S_S_S_S_S_S_S_S_S_S_S_S_S_S_S_S_S_S_S_S_S_S_S_S_S_S_S_S_S_S_S_S_S_S_S_S_S_S_S_S_S_S_S_S_S_S_S_S_S_S_S_S_S_S_S_S_S_S_S_S_S_S_S_S_S_S_S_S_S_S_S_S_S_S_S_S_S_S_S_S_S_S_S_S_S_S_S_S_S_S_S_S_S_S_S_S_S_S_S_S_S_S_S_S_S_S_S_S_S_S_S_S_S_S_S_S_S_S_S_S_S_S_S_S_S_S_S_S_S_S_S_S_S_S_S_S_S_S_S_S_S_S_S_S_S_S_S_S_S_S_S_S_S_S_S_S_S_S_S_S_S_S_S_S_S_S_S_S_S_S_S_S_S_S_S_S_S_S_S_S_S_S_S_S_S_S_S_S_S_S_S_S_S_S_S_S_S_S_S_S_S_S_S_S_S_S_S_S_S_S_S_S_S_S_S_S_S_S_S_S_S_S_S_S_S_S_S_S_S_S_S_S_S_S_S_S_S_S_S_S_S_S_S_S_S_S_S_S_S_S_S_S_S_S_S_S_S_S_S_S_S_S_S_S_S_S_S_S_S_S_S_S_S_S_S_S_S_S_S_S_S_S_S_S_S_S_S_S_S_S_S_S_S_S_S_S_S_S_S_S_S_S_S_S_S_S_S_S_S_S_S_S_S_S_S_S_S_S_S_S_S_S_S_S_S_S_S_S_S_S_S_S_S_S_S_S_S_S_S_S_S_S_S_S_S_S_S_S_S_S_S_S_S_S_S_S_S_S_S_S_S_S_S_S_S_S_S_S_S_S_S_S_S_S_S_S_S_S_S_S_S_S_S_S_S_S_S_S_S_S_S_S_S_S_S_S_S_S_S_S_S_S_S_S_S_S_S_S_S_S_S_S_S_S_S_S_S_S_S_S_S_S_S_S_S_S_S_S_S_S_S_S_S_S_S_S_S_S_S_S_S_S_S_S_S_S_S_S_S_S_S_S_S_S_S_S_S_S_S_S_S_S_S_S_S_S_S_S_S_S_S_S_S_S_S_S_S_S_S_S_S_S_S_S_S_S_S_S_S_S_S_S_S_S_S_S_S_S_S_S_S_S_S_S_S_S_S_S_S_S_S_S_S_S_S_S_S_S_S_S_S_S_S_S_S_S_S_S_S_S_S_S_S_S_S_S_S_S_S_S_S_S_S_S_S_S_S_S_S_S_S_S_S_S_S_S_S_S_S_S_S_S_S_S_S_S__param_19,
	.param .u64 .ptr .align 1 _Z4racePiS_S_S_S_S_S_S_S_S_S_S_S_S_S_S_S_S_S_S_S_S_S_S_S_S_S_S_S_S_S_S_S_S_S_S_S_S_S_S_S_S_S_S_S_S_S_S_S_S_S_S_S_S_S_S_S_S_S_S_S_S_S_S_S_S_S_S_S_S_S_S_S_S_S_S_S_S_S_S_S_S_S_S_S_S_S_S_S_S_S_S_S_S_S_S_S_S_S_S_S_S_S_S_S_S_S_S_S_S_S_S_S_S_S_S_S_S_S_S_S_S_S_S_S_S_S_S_S_S_S_S_S_S_S_S_S_S_S_S_S_S_S_S_S_S_S_S_S_S_S_S_S_S_S_S_S_S_S_S_S_S_S_S_S_S_S_S_S_S_S_S_S_S_S_S_S_S_S_S_S_S_S_S_S_S_S_S_S_S_S_S_S_S_S_S_S_S_S_S_S_S_S_S_S_S_S_S_S_S_S_S_S_S_S_S_S_S_S_S_S_S_S_S_S_S_S_S_S_S_S_S_S_S_S_S_S_S_S_S_S_S_S_S_S_S_S_S_S_S_S_S_S_S_S_S_S_S_S_S_S_S_S_S_S_S_S_S_S_S_S_S_S_S_S_S_S_S_S_S_S_S_S_S_S_S_S_S_S_S_S_S_S_S_S_S_S_S_S_S_S_S_S_S_S_S_S_S_S_S_S_S_S_S_S_S_S_S_S_S_S_S_S_S_S_S_S_S_S_S_S_S_S_S_S_S_S_S_S_S_S_S_S_S_S_S_S_S_S_S_S_S_S_S_S_S_S_S_S_S_S_S_S_S_S_S_S_S_S_S_S_S_S_S_S_S_S_S_S_S_S_S_S_S_S_S_S_S_S_S_S_S_S_S_S_S_S_S_S_S_S_S_S_S_S_S_S_S_S_S_S_S_S_S_S_S_S_S_S_S_S_S_S_S_S_S_S_S_S_S_S_S_S_S_S_S_S_S_S_S_S_S_S_S_S_S_S_S_S_S_S_S_S_S_S_S_S_S_S_S_S_S_S_S_S_S_S_S_S_S_S_S_S_S_S_S_S_S_S_S_S_S_S_S_S_S_S_S_S_S_S_S_S_S_S_S_S_S_S_S_S_S_S_S_S_S_S_S_S_S_S_S_S_S_S_S_S_S_S_S_S_S_S_S_S_S_S_S_S_S_S_S_S_S_S_S_S_S_S_S_S_S_S_S_S_S_S_S_S_S_S_S_S_S_S_S_S_S_S_S_S_S_S_S_S_S_S_S_S_S_S_S_S_S_S_S_S_S_S_S_S_S_S_S_S_S_S_S_S_S_S_S_S_S_S_S_S_S_S_S_S_S_S_S_S_S_S_S_S_S_S_S_S_S_S_S_S_S_S_S_S_S_S_S_S_S_S_S_S_S_S_S_S_S_S_S_S_S_S_S_S_S_S_S_S_S_S_S_S_S_S_S_S_S_S_S_S_S_S_S_S_S_S_S_S_S_S_S_S_S_S_S_S_S_S_S_S_S_S_S_S_S_S_S_S_S_S_S_S_S_S_S_S_S_S_S_S_S_S_S_S_S_S_S_S_S_S_S_S_S_S_S_S_S_S_S_S_S_S_S_S_S_S_S_S_S_S_S_S_S_S_S_S_S_S_S_S_S_S_S_S_S_S_S_S_S_S_S_S_S_S_S_S_S_S_S_S_S_S_S_S_S_S_S_S_S_S_S_S_S_S_S_S_S_S_S_S_S_S_S_S_S_S_S_S_S_S_S_S_S_S_S_S_S_S_S_S_S_S_S_S_S_S_S_S_S_S_S_S_S_S_S_S_S_S_S_S_S_S_S_S_S_S_S_S_S_S_S_S_S_S_S_S_S_S_S_S_S_S_S_S_S_S_S_S_S_S_S_S_S_S_S_S_S_S_S_S_S_S_S_S_S_S_S_S_S_S_S_S_S_S_S_S_S_S_S_S_S_S_S_S_S_S_S_S_S_S_S_S_S_S_S_S_S_S_S_S_S_S_S_S_S_S_S_S_S_S_S_S_S_S_S_S_S_S_S_S_S_S_S_S_S_S_S_S_S_S_S_S_S_S_S_S_S_S_S_S_S_S_S_S_S_S_S_S_S_S_S_S_S_S_S_S_S_S_S_S_S_S_S_S_S_S_S_S_S_S_S_S_S_S_S_S_S_S_S_S_S_S_S_S_S_S_S_S_S_S_S_S_S_S_S_S_S_S_S_S_S_S_S_S_S_S_S_S_S_S_S_S_S_S_S_S_S_S_S_S_S_S_S_S_S_S_S__param_20,
	.param .u64 .ptr .align 1 _Z4racePiS_S_S_S_S_S_S_S_S_S_S_S_S_S_S_S_S_S_S_S_S_S_S_S_S_S_S_S_S_S_S_S_S_S_S_S_S_S_S_S_S_S_S_S_S_S_S_S_S_S_S_S_S_S_S_S_S_S_S_S_S_S_S_S_S_S_S_S_S_S_S_S_S_S_S_S_S_S_S_S_S_S_S_S_S_S_S_S_S_S_S_S_S_S_S_S_S_S_S_S_S_S_S_S_S_S_S_S_S_S_S_S_S_S_S_S_S_S_S_S_S_S_S_S_S_S_S_S_S_S_S_S_S_S_S_S_S_S_S_S_S_S_S_S_S_S_S_S_S_S_S_S_S_S_S_S_S_S_S_S_S_S_S_S_S_S_S_S_S_S_S_S_S_S_S_S_S_S_S_S_S_S_S_S_S_S_S_S_S_S_S_S_S_S_S_S_S_S_S_S_S_S_S_S_S_S_S_S_S_S_S_S_S_S_S_S_S_S_S_S_S_S_S_S_S_S_S_S_S_S_S_S_S_S_S_S_S_S_S_S_S_S_S_S_S_S_S_S_S_S_S_S_S_S_S_S_S_S_S_S_S_S_S_S_S_S_S_S_S_S_S_S_S_S_S_S_S_S_S_S_S_S_S_S_S_S_S_S_S_S_S_S_S_S_S_S_S_S_S_S_S_S_S_S_S_S_S_S_S_S_S_S_S_S_S_S_S_S_S_S_S_S_S_S_S_S_S_S_S_S_S_S_S_S_S_S_S_S_S_S_S_S_S_S_S_S_S_S_S_S_S_S_S_S_S_S_S_S_S_S_S_S_S_S_S_S_S_S_S_S_S_S_S_S_S_S_S_S_S_S_S_S_S_S_S_S_S_S_S_S_S_S_S_S_S_S_S_S_S_S_S_S_S_S_S_S_S_S_S_S_S_S_S_S_S_S_S_S_S_S_S_S_S_S_S_S_S_S_S_S_S_S_S_S_S_S_S_S_S_S_S_S_S_S_S_S_S_S_S_S_S_S_S_S_S_S_S_S_S_S_S_S_S_S_S_S_S_S_S_S_S_S_S_S_S_S_S_S_S_S_S_S_S_S_S_S_S_S_S_S_S_S_S_S_S_S_S_S_S_S_S_S_S_S_S_S_S_S_S_S_S_S_S_S_S_S_S_S_S_S_S_S_S_S_S_S_S_S_S_S_S_S_S_S_S_S_S_S_S_S_S_S_S_S_S_S_S_S_S_S_S_S_S_S_S_S_S_S_S_S_S_S_S_S_S_S_S_S_S_S_S_S_S_S_S_S_S_S_S_S_S_S_S_S_S_S_S_S_S_S_S_S_S_S_S_S_S_S_S_S_S_S_S_S_S_S_S_S_S_S_S_S_S_S_S_S_S_S_S_S_S_S_S_S_S_S_S_S_S_S_S_S_S_S_S_S_S_S_S_S_S_S_S_S_S_S_S_S_S_S_S_S_S_S_S_S_S_S_S_S_S_S_S_S_S_S_S_S_S_S_S_S_S_S_S_S_S_S_S_S_S_S_S_S_S_S_S_S_S_S_S_S_S_S_S_S_S_S_S_S_S_S_S_S_S_S_S_S_S_S_S_S_S_S_S_S_S_S_S_S_S_S_S_S_S_S_S_S_S_S_S_S_S_S_S_S_S_S_S_S_S_S_S_S_S_S_S_S_S_S_S_S_S_S_S_S_S_S_S_S_S_S_S_S_S_S_S_S_S_S_S_S_S_S_S_S_S_S_S_S_S_S_S_S_S_S_S_S_S_S_S_S_S_S_S_S_S_S_S_S_S_S_S_S_S_S_S_S_S_S_S_S_S_S_S_S_S_S_S_S_S_S_S_S_S_S_S_S_S_S_S_S_S_S_S_S_S_S_S_S_S_S_S_S_S_S_S_S_S_S_S_S_S_S_S_S_S_S_S_S_S_S_S_S_S_S_S_S_S_S_S_S_S_S_S_S_S_S_S_S_S_S_S_S_S_S_S_S_S_S_S_S_S_S_S_S_S_S_S_S_S_S_S_S_S_S_S_S_S_S_S_S_S_S_S_S_S_S_S_S_S_S_S_S_S_S_S_S_S_S_S_S_S_S_S_S_S_S_S_S_S_S_S_S_S_S_S_S_S_S_S_S_S_S_S_S_S_S_S_S_S_S_S_S_S_S_S_S_S_S_S_S_S_S_S_S_S_S_S_S_S_S_S_S_S_S_S_S_S_S_S_S_S_S_S_S_S_S_S_S_S_S_S_S_S_S_S_S_S_S_S_S_S_S_S_S_S_S_S_S_S_S_S__param_21,
	.param .u64 .ptr .align 1 _Z4racePiS_S_S_S_S_S_S_S_S_S_S_S_S_S_S_S_S_S_S_S_S_S_S_S_S_S_S_S_S_S_S_S_S_S_S_S_S_S_S_S_S_S_S_S_S_S_S_S_S_S_S_S_S_S_S_S_S_S_S_S_S_S_S_S_S_S_S_S_S_S_S_S_S_S_S_S_S_S_S_S_S_S_S_S_S_S_S_S_S_S_S_S_S_S_S_S_S_S_S_S_S_S_S_S_S_S_S_S_S_S_S_S_S_S_S_S_S_S_S_S_S_S_S_S_S_S_S_S_S_S_S_S_S_S_S_S_S_S_S_S_S_S_S_S_S_S_S_S_S_S_S_S_S_S_S_S_S_S_S_S_S_S_S_S_S_S_S_S_S_S_S_S_S_S_S_S_S_S_S_S_S_S_S_S_S_S_S_S_S_S_S_S_S_S_S_S_S_S_S_S_S_S_S_S_S_S_S_S_S_S_S_S_S_S_S_S_S_S_S_S_S_S_S_S_S_S_S_S_S_S_S_S_S_S_S_S_S_S_S_S_S_S_S_S_S_S_S_S_S_S_S_S_S_S_S_S_S_S_S_S_S_S_S_S_S_S_S_S_S_S_S_S_S_S_S_S_S_S_S_S_S_S_S_S_S_S_S_S_S_S_S_S_S_S_S_S_S_S_S_S_S_S_S_S_S_S_S_S_S_S_S_S_S_S_S_S_S_S_S_S_S_S_S_S_S_S_S_S_S_S_S_S_S_S_S_S_S_S_S_S_S_S_S_S_S_S_S_S_S_S_S_S_S_S_S_S_S_S_S_S_S_S_S_S_S_S_S_S_S_S_S_S_S_S_S_S_S_S_S_S_S_S_S_S_S_S_S_S_S_S_S_S_S_S_S_S_S_S_S_S_S_S_S_S_S_S_S_S_S_S_S_S_S_S_S_S_S_S_S_S_S_S_S_S_S_S_S_S_S_S_S_S_S_S_S_S_S_S_S_S_S_S_S_S_S_S_S_S_S_S_S_S_S_S_S_S_S_S_S_S_S_S_S_S_S_S_S_S_S_S_S_S_S_S_S_S_S_S_S_S_S_S_S_S_S_S_S_S_S_S_S_S_S_S_S_S_S_S_S_S_S_S_S_S_S_S_S_S_S_S_S_S_S_S_S_S_S_S_S_S_S_S_S_S_S_S_S_S_S_S_S_S_S_S_S_S_S_S_S_S_S_S_S_S_S_S_S_S_S_S_S_S_S_S_S_S_S_S_S_S_S_S_S_S_S_S_S_S_S_S_S_S_S_S_S_S_S_S_S_S_S_S_S_S_S_S_S_S_S_S_S_S_S_S_S_S_S_S_S_S_S_S_S_S_S_S_S_S_S_S_S_S_S_S_S_S_S_S_S_S_S_S_S_S_S_S_S_S_S_S_S_S_S_S_S_S_S_S_S_S_S_S_S_S_S_S_S_S_S_S_S_S_S_S_S_S_S_S_S_S_S_S_S_S_S_S_S_S_S_S_S_S_S_S_S_S_S_S_S_S_S_S_S_S_S_S_S_S_S_S_S_S_S_S_S_S_S_S_S_S_S_S_S_S_S_S_S_S_S_S_S_S_S_S_S_S_S_S_S_S_S_S_S_S_S_S_S_S_S_S_S_S_S_S_S_S_S_S_S_S_S_S_S_S_S_S_S_S_S_S_S_S_S_S_S_S_S_S_S_S_S_S_S_S_S_S_S_S_S_S_S_S_S_S_S_S_S_S_S_S_S_S_S_S_S_S_S_S_S_S_S_S_S_S_S_S_S_S_S_S_S_S_S_S_S_S_S_S_S_S_S_S_S_S_S_S_S_S_S_S_S_S_S_S_S_S_S_S_S_S_S_S_S_S_S_S_S_S_S_S_S_S_S_S_S_S_S_S_S_S_S_S_S_S_S_S_S_S_S_S_S_S_S_S_S_S_S_S_S_S_S_S_S_S_S_S_S_S_S_S_S_S_S_S_S_S_S_S_S_S_S_S_S_S_S_S_S_S_S_S_S_S_S_S_S_S_S_S_S_S_S_S_S_S_S_S_S_S_S_S_S_S_S_S_S_S_S_S_S_S_S_S_S_S_S_S_S_S_S_S_S_S_S_S_S_S_S_S_S_S_S_S_S_S_S_S_S_S_S_S_S_S_S_S_S_S_S_S_S_S_S_S_S_S_S_S_S_S_S_S_S_S_S_S_S_S_S_S_S_S_S_S_S_S_S_S_S_S_S_S_S_S_S_S_S_S_S_S_S_S_S_S_S_S_S_S_S_S_S_S_S_S_S__param_22,
	.param .u64 .ptr .align 1 _Z4racePiS_S_S_S_S_S_S_S_S_S_S_S_S_S_S_S_S_S_S_S_S_S_S_S_S_S_S_S_S_S_S_S_S_S_S_S_S_S_S_S_S_S_S_S_S_S_S_S_S_S_S_S_S_S_S_S_S_S_S_S_S_S_S_S_S_S_S_S_S_S_S_S_S_S_S_S_S_S_S_S_S_S_S_S_S_S_S_S_S_S_S_S_S_S_S_S_S_S_S_S_S_S_S_S_S_S_S_S_S_S_S_S_S_S_S_S_S_S_S_S_S_S_S_S_S_S_S_S_S_S_S_S_S_S_S_S_S_S_S_S_S_S_S_S_S_S_S_S_S_S_S_S_S_S_S_S_S_S_S_S_S_S_S_S_S_S_S_S_S_S_S_S_S_S_S_S_S_S_S_S_S_S_S_S_S_S_S_S_S_S_S_S_S_S_S_S_S_S_S_S_S_S_S_S_S_S_S_S_S_S_S_S_S_S_S_S_S_S_S_S_S_S_S_S_S_S_S_S_S_S_S_S_S_S_S_S_S_S_S_S_S_S_S_S_S_S_S_S_S_S_S_S_S_S_S_S_S_S_S_S_S_S_S_S_S_S_S_S_S_S_S_S_S_S_S_S_S_S_S_S_S_S_S_S_S_S_S_S_S_S_S_S_S_S_S_S_S_S_S_S_S_S_S_S_S_S_S_S_S_S_S_S_S_S_S_S_S_S_S_S_S_S_S_S_S_S_S_S_S_S_S_S_S_S_S_S_S_S_S_S_S_S_S_S_S_S_S_S_S_S_S_S_S_S_S_S_S_S_S_S_S_S_S_S_S_S_S_S_S_S_S_S_S_S_S_S_S_S_S_S_S_S_S_S_S_S_S_S_S_S_S_S_S_S_S_S_S_S_S_S_S_S_S_S_S_S_S_S_S_S_S_S_S_S_S_S_S_S_S_S_S_S_S_S_S_S_S_S_S_S_S_S_S_S_S_S_S_S_S_S_S_S_S_S_S_S_S_S_S_S_S_S_S_S_S_S_S_S_S_S_S_S_S_S_S_S_S_S_S_S_S_S_S_S_S_S_S_S_S_S_S_S_S_S_S_S_S_S_S_S_S_S_S_S_S_S_S_S_S_S_S_S_S_S_S_S_S_S_S_S_S_S_S_S_S_S_S_S_S_S_S_S_S_S_S_S_S_S_S_S_S_S_S_S_S_S_S_S_S_S_S_S_S_S_S_S_S_S_S_S_S_S_S_S_S_S_S_S_S_S_S_S_S_S_S_S_S_S_S_S_S_S_S_S_S_S_S_S_S_S_S_S_S_S_S_S_S_S_S_S_S_S_S_S_S_S_S_S_S_S_S_S_S_S_S_S_S_S_S_S_S_S_S_S_S_S_S_S_S_S_S_S_S_S_S_S_S_S_S_S_S_S_S_S_S_S_S_S_S_S_S_S_S_S_S_S_S_S_S_S_S_S_S_S_S_S_S_S_S_S_S_S_S_S_S_S_S_S_S_S_S_S_S_S_S_S_S_S_S_S_S_S_S_S_S_S_S_S_S_S_S_S_S_S_S_S_S_S_S_S_S_S_S_S_S_S_S_S_S_S_S_S_S_S_S_S_S_S_S_S_S_S_S_S_S_S_S_S_S_S_S_S_S_S_S_S_S_S_S_S_S_S_S_S_S_S_S_S_S_S_S_S_S_S_S_S_S_S_S_S_S_S_S_S_S_S_S_S_S_S_S_S_S_S_S_S_S_S_S_S_S_S_S_S_S_S_S_S_S_S_S_S_S_S_S_S_S_S_S_S_S_S_S_S_S_S_S_S_S_S_S_S_S_S_S_S_S_S_S_S_S_S_S_S_S_S_S_S_S_S_S_S_S_S_S_S_S_S_S_S_S_S_S_S_S_S_S_S_S_S_S_S_S_S_S_S_S_S_S_S_S_S_S_S_S_S_S_S_S_S_S_S_S_S_S_S_S_S_S_S_S_S_S_S_S_S_S_S_S_S_S_S_S_S_S_S_S_S_S_S_S_S_S_S_S_S_S_S_S_S_S_S_S_S_S_S_S_S_S_S_S_S_S_S_S_S_S_S_S_S_S_S_S_S_S_S_S_S_S_S_S_S_S_S_S_S_S_S_S_S_S_S_S_S_S_S_S_S_S_S_S_S_S_S_S_S_S_S_S_S_S_S_S_S_S_S_S_S_S_S_S_S_S_S_S_S_S_S_S_S_S_S_S_S_S_S_S_S_S_S_S_S_S_S_S_S_S_S_S_S_S_S_S_S_S_S_S_S_S_S_S_S_S__param_23,
	.param .u64 .ptr .align 1 _Z4racePiS_S_S_S_S_S_S_S_S_S_S_S_S_S_S_S_S_S_S_S_S_S_S_S_S_S_S_S_S_S_S_S_S_S_S_S_S_S_S_S_S_S_S_S_S_S_S_S_S_S_S_S_S_S_S_S_S_S_S_S_S_S_S_S_S_S_S_S_S_S_S_S_S_S_S_S_S_S_S_S_S_S_S_S_S_S_S_S_S_S_S_S_S_S_S_S_S_S_S_S_S_S_S_S_S_S_S_S_S_S_S_S_S_S_S_S_S_S_S_S_S_S_S_S_S_S_S_S_S_S_S_S_S_S_S_S_S_S_S_S_S_S_S_S_S_S_S_S_S_S_S_S_S_S_S_S_S_S_S_S_S_S_S_S_S_S_S_S_S_S_S_S_S_S_S_S_S_S_S_S_S_S_S_S_S_S_S_S_S_S_S_S_S_S_S_S_S_S_S_S_S_S_S_S_S_S_S_S_S_S_S_S_S_S_S_S_S_S_S_S_S_S_S_S_S_S_S_S_S_S_S_S_S_S_S_S_S_S_S_S_S_S_S_S_S_S_S_S_S_S_S_S_S_S_S_S_S_S_S_S_S_S_S_S_S_S_S_S_S_S_S_S_S_S_S_S_S_S_S_S_S_S_S_S_S_S_S_S_S_S_S_S_S_S_S_S_S_S_S_S_S_S_S_S_S_S_S_S_S_S_S_S_S_S_S_S_S_S_S_S_S_S_S_S_S_S_S_S_S_S_S_S_S_S_S_S_S_S_S_S_S_S_S_S_S_S_S_S_S_S_S_S_S_S_S_S_S_S_S_S_S_S_S_S_S_S_S_S_S_S_S_S_S_S_S_S_S_S_S_S_S_S_S_S_S_S_S_S_S_S_S_S_S_S_S_S_S_S_S_S_S_S_S_S_S_S_S_S_S_S_S_S_S_S_S_S_S_S_S_S_S_S_S_S_S_S_S_S_S_S_S_S_S_S_S_S_S_S_S_S_S_S_S_S_S_S_S_S_S_S_S_S_S_S_S_S_S_S_S_S_S_S_S_S_S_S_S_S_S_S_S_S_S_S_S_S_S_S_S_S_S_S_S_S_S_S_S_S_S_S_S_S_S_S_S_S_S_S_S_S_S_S_S_S_S_S_S_S_S_S_S_S_S_S_S_S_S_S_S_S_S_S_S_S_S_S_S_S_S_S_S_S_S_S_S_S_S_S_S_S_S_S_S_S_S_S_S_S_S_S_S_S_S_S_S_S_S_S_S_S_S_S_S_S_S_S_S_S_S_S_S_S_S_S_S_S_S_S_S_S_S_S_S_S_S_S_S_S_S_S_S_S_S_S_S_S_S_S_S_S_S_S_S_S_S_S_S_S_S_S_S_S_S_S_S_S_S_S_S_S_S_S_S_S_S_S_S_S_S_S_S_S_S_S_S_S_S_S_S_S_S_S_S_S_S_S_S_S_S_S_S_S_S_S_S_S_S_S_S_S_S_S_S_S_S_S_S_S_S_S_S_S_S_S_S_S_S_S_S_S_S_S_S_S_S_S_S_S_S_S_S_S_S_S_S_S_S_S_S_S_S_S_S_S_S_S_S_S_S_S_S_S_S_S_S_S_S_S_S_S_S_S_S_S_S_S_S_S_S_S_S_S_S_S_S_S_S_S_S_S_S_S_S_S_S_S_S_S_S_S_S_S_S_S_S_S_S_S_S_S_S_S_S_S_S_S_S_S_S_S_S_S_S_S_S_S_S_S_S_S_S_S_S_S_S_S_S_S_S_S_S_S_S_S_S_S_S_S_S_S_S_S_S_S_S_S_S_S_S_S_S_S_S_S_S_S_S_S_S_S_S_S_S_S_S_S_S_S_S_S_S_S_S_S_S_S_S_S_S_S_S_S_S_S_S_S_S_S_S_S_S_S_S_S_S_S_S_S_S_S_S_S_S_S_S_S_S_S_S_S_S_S_S_S_S_S_S_S_S_S_S_S_S_S_S_S_S_S_S_S_S_S_S_S_S_S_S_S_S_S_S_S_S_S_S_S_S_S_S_S_S_S_S_S_S_S_S_S_S_S_S_S_S_S_S_S_S_S_S_S_S_S_S_S_S_S_S_S_S_S_S_S_S_S_S_S_S_S_S_S_S_S_S_S_S_S_S_S_S_S_S_S_S_S_S_S_S_S_S_S_S_S_S_S_S_S_S_S_S_S_S_S_S_S_S_S_S_S_S_S_S_S_S_S_S_S_S_S_S_S_S_S_S_S_S_S_S_S_S_S_S_S_S_S_S_S_S_S_S_S_S_S_S__param_24,
	.param .u64 .ptr .align 1 _Z4racePiS_S_S_S_S_S_S_S_S_S_S_S_S_S_S_S_S_S_S_S_S_S_S_S_S_S_S_S_S_S_S_S_S_S_S_S_S_S_S_S_S_S_S_S_S_S_S_S_S_S_S_S_S_S_S_S_S_S_S_S_S_S_S_S_S_S_S_S_S_S_S_S_S_S_S_S_S_S_S_S_S_S_S_S_S_S_S_S_S_S_S_S_S_S_S_S_S_S_S_S_S_S_S_S_S_S_S_S_S_S_S_S_S_S_S_S_S_S_S_S_S_S_S_S_S_S_S_S_S_S_S_S_S_S_S_S_S_S_S_S_S_S_S_S_S_S_S_S_S_S_S_S_S_S_S_S_S_S_S_S_S_S_S_S_S_S_S_S_S_S_S_S_S_S_S_S_S_S_S_S_S_S_S_S_S_S_S_S_S_S_S_S_S_S_S_S_S_S_S_S_S_S_S_S_S_S_S_S_S_S_S_S_S_S_S_S_S_S_S_S_S_S_S_S_S_S_S_S_S_S_S_S_S_S_S_S_S_S_S_S_S_S_S_S_S_S_S_S_S_S_S_S_S_S_S_S_S_S_S_S_S_S_S_S_S_S_S_S_S_S_S_S_S_S_S_S_S_S_S_S_S_S_S_S_S_S_S_S_S_S_S_S_S_S_S_S_S_S_S_S_S_S_S_S_S_S_S_S_S_S_S_S_S_S_S_S_S_S_S_S_S_S_S_S_S_S_S_S_S_S_S_S_S_S_S_S_S_S_S_S_S_S_S_S_S_S_S_S_S_S_S_S_S_S_S_S_S_S_S_S_S_S_S_S_S_S_S_S_S_S_S_S_S_S_S_S_S_S_S_S_S_S_S_S_S_S_S_S_S_S_S_S_S_S_S_S_S_S_S_S_S_S_S_S_S_S_S_S_S_S_S_S_S_S_S_S_S_S_S_S_S_S_S_S_S_S_S_S_S_S_S_S_S_S_S_S_S_S_S_S_S_S_S_S_S_S_S_S_S_S_S_S_S_S_S_S_S_S_S_S_S_S_S_S_S_S_S_S_S_S_S_S_S_S_S_S_S_S_S_S_S_S_S_S_S_S_S_S_S_S_S_S_S_S_S_S_S_S_S_S_S_S_S_S_S_S_S_S_S_S_S_S_S_S_S_S_S_S_S_S_S_S_S_S_S_S_S_S_S_S_S_S_S_S_S_S_S_S_S_S_S_S_S_S_S_S_S_S_S_S_S_S_S_S_S_S_S_S_S_S_S_S_S_S_S_S_S_S_S_S_S_S_S_S_S_S_S_S_S_S_S_S_S_S_S_S_S_S_S_S_S_S_S_S_S_S_S_S_S_S_S_S_S_S_S_S_S_S_S_S_S_S_S_S_S_S_S_S_S_S_S_S_S_S_S_S_S_S_S_S_S_S_S_S_S_S_S_S_S_S_S_S_S_S_S_S_S_S_S_S_S_S_S_S_S_S_S_S_S_S_S_S_S_S_S_S_S_S_S_S_S_S_S_S_S_S_S_S_S_S_S_S_S_S_S_S_S_S_S_S_S_S_S_S_S_S_S_S_S_S_S_S_S_S_S_S_S_S_S_S_S_S_S_S_S_S_S_S_S_S_S_S_S_S_S_S_S_S_S_S_S_S_S_S_S_S_S_S_S_S_S_S_S_S_S_S_S_S_S_S_S_S_S_S_S_S_S_S_S_S_S_S_S_S_S_S_S_S_S_S_S_S_S_S_S_S_S_S_S_S_S_S_S_S_S_S_S_S_S_S_S_S_S_S_S_S_S_S_S_S_S_S_S_S_S_S_S_S_S_S_S_S_S_S_S_S_S_S_S_S_S_S_S_S_S_S_S_S_S_S_S_S_S_S_S_S_S_S_S_S_S_S_S_S_S_S_S_S_S_S_S_S_S_S_S_S_S_S_S_S_S_S_S_S_S_S_S_S_S_S_S_S_S_S_S_S_S_S_S_S_S_S_S_S_S_S_S_S_S_S_S_S_S_S_S_S_S_S_S_S_S_S_S_S_S_S_S_S_S_S_S_S_S_S_S_S_S_S_S_S_S_S_S_S_S_S_S_S_S_S_S_S_S_S_S_S_S_S_S_S_S_S_S_S_S_S_S_S_S_S_S_S_S_S_S_S_S_S_S_S_S_S_S_S_S_S_S_S_S_S_S_S_S_S_S_S_S_S_S_S_S_S_S_S_S_S_S_S_S_S_S_S_S_S_S_S_S_S_S_S_S_S_S_S_S_S_S_S_S_S_S_S_S_S_S_S_S_S_S_S_S_S_S__param_25,
	.param .u64 .ptr .align 1 _Z4racePiS_S_S_S_S_S_S_S_S_S_S_S_S_S_S_S_S_S_S_S_S_S_S_S_S_S_S_S_S_S_S_S_S_S_S_S_S_S_S_S_S_S_S_S_S_S_S_S_S_S_S_S_S_S_S_S_S_S_S_S_S_S_S_S_S_S_S_S_S_S_S_S_S_S_S_S_S_S_S_S_S_S_S_S_S_S_S_S_S_S_S_S_S_S_S_S_S_S_S_S_S_S_S_S_S_S_S_S_S_S_S_S_S_S_S_S_S_S_S_S_S_S_S_S_S_S_S_S_S_S_S_S_S_S_S_S_S_S_S_S_S_S_S_S_S_S_S_S_S_S_S_S_S_S_S_S_S_S_S_S_S_S_S_S_S_S_S_S_S_S_S_S_S_S_S_S_S_S_S_S_S_S_S_S_S_S_S_S_S_S_S_S_S_S_S_S_S_S_S_S_S_S_S_S_S_S_S_S_S_S_S_S_S_S_S_S_S_S_S_S_S_S_S_S_S_S_S_S_S_S_S_S_S_S_S_S_S_S_S_S_S_S_S_S_S_S_S_S_S_S_S_S_S_S_S_S_S_S_S_S_S_S_S_S_S_S_S_S_S_S_S_S_S_S_S_S_S_S_S_S_S_S_S_S_S_S_S_S_S_S_S_S_S_S_S_S_S_S_S_S_S_S_S_S_S_S_S_S_S_S_S_S_S_S_S_S_S_S_S_S_S_S_S_S_S_S_S_S_S_S_S_S_S_S_S_S_S_S_S_S_S_S_S_S_S_S_S_S_S_S_S_S_S_S_S_S_S_S_S_S_S_S_S_S_S_S_S_S_S_S_S_S_S_S_S_S_S_S_S_S_S_S_S_S_S_S_S_S_S_S_S_S_S_S_S_S_S_S_S_S_S_S_S_S_S_S_S_S_S_S_S_S_S_S_S_S_S_S_S_S_S_S_S_S_S_S_S_S_S_S_S_S_S_S_S_S_S_S_S_S_S_S_S_S_S_S_S_S_S_S_S_S_S_S_S_S_S_S_S_S_S_S_S_S_S_S_S_S_S_S_S_S_S_S_S_S_S_S_S_S_S_S_S_S_S_S_S_S_S_S_S_S_S_S_S_S_S_S_S_S_S_S_S_S_S_S_S_S_S_S_S_S_S_S_S_S_S_S_S_S_S_S_S_S_S_S_S_S_S_S_S_S_S_S_S_S_S_S_S_S_S_S_S_S_S_S_S_S_S_S_S_S_S_S_S_S_S_S_S_S_S_S_S_S_S_S_S_S_S_S_S_S_S_S_S_S_S_S_S_S_S_S_S_S_S_S_S_S_S_S_S_S_S_S_S_S_S_S_S_S_S_S_S_S_S_S_S_S_S_S_S_S_S_S_S_S_S_S_S_S_S_S_S_S_S_S_S_S_S_S_S_S_S_S_S_S_S_S_S_S_S_S_S_S_S_S_S_S_S_S_S_S_S_S_S_S_S_S_S_S_S_S_S_S_S_S_S_S_S_S_S_S_S_S_S_S_S_S_S_S_S_S_S_S_S_S_S_S_S_S_S_S_S_S_S_S_S_S_S_S_S_S_S_S_S_S_S_S_S_S_S_S_S_S_S_S_S_S_S_S_S_S_S_S_S_S_S_S_S_S_S_S_S_S_S_S_S_S_S_S_S_S_S_S_S_S_S_S_S_S_S_S_S_S_S_S_S_S_S_S_S_S_S_S_S_S_S_S_S_S_S_S_S_S_S_S_S_S_S_S_S_S_S_S_S_S_S_S_S_S_S_S_S_S_S_S_S_S_S_S_S_S_S_S_S_S_S_S_S_S_S_S_S_S_S_S_S_S_S_S_S_S_S_S_S_S_S_S_S_S_S_S_S_S_S_S_S_S_S_S_S_S_S_S_S_S_S_S_S_S_S_S_S_S_S_S_S_S_S_S_S_S_S_S_S_S_S_S_S_S_S_S_S_S_S_S_S_S_S_S_S_S_S_S_S_S_S_S_S_S_S_S_S_S_S_S_S_S_S_S_S_S_S_S_S_S_S_S_S_S_S_S_S_S_S_S_S_S_S_S_S_S_S_S_S_S_S_S_S_S_S_S_S_S_S_S_S_S_S_S_S_S_S_S_S_S_S_S_S_S_S_S_S_S_S_S_S_S_S_S_S_S_S_S_S_S_S_S_S_S_S_S_S_S_S_S_S_S_S_S_S_S_S_S_S_S_S_S_S_S_S_S_S_S_S_S_S_S_S_S_S_S_S_S_S_S_S_S_S_S_S_S_S_S_S_S_S_S_S_S_S_S_S__param_26,
	.param .u64 .ptr .align 1 _Z4racePiS_S_S_S_S_S_S_S_S_S_S_S_S_S_S_S_S_S_S_S_S_S_S_S_S_S_S_S_S_S_S_S_S_S_S_S_S_S_S_S_S_S_S_S_S_S_S_S_S_S_S_S_S_S_S_S_S_S_S_S_S_S_S_S_S_S_S_S_S_S_S_S_S_S_S_S_S_S_S_S_S_S_S_S_S_S_S_S_S_S_S_S_S_S_S_S_S_S_S_S_S_S_S_S_S_S_S_S_S_S_S_S_S_S_S_S_S_S_S_S_S_S_S_S_S_S_S_S_S_S_S_S_S_S_S_S_S_S_S_S_S_S_S_S_S_S_S_S_S_S_S_S_S_S_S_S_S_S_S_S_S_S_S_S_S_S_S_S_S_S_S_S_S_S_S_S_S_S_S_S_S_S_S_S_S_S_S_S_S_S_S_S_S_S_S_S_S_S_S_S_S_S_S_S_S_S_S_S_S_S_S_S_S_S_S_S_S_S_S_S_S_S_S_S_S_S_S_S_S_S_S_S_S_S_S_S_S_S_S_S_S_S_S_S_S_S_S_S_S_S_S_S_S_S_S_S_S_S_S_S_S_S_S_S_S_S_S_S_S_S_S_S_S_S_S_S_S_S_S_S_S_S_S_S_S_S_S_S_S_S_S_S_S_S_S_S_S_S_S_S_S_S_S_S_S_S_S_S_S_S_S_S_S_S_S_S_S_S_S_S_S_S_S_S_S_S_S_S_S_S_S_S_S_S_S_S_S_S_S_S_S_S_S_S_S_S_S_S_S_S_S_S_S_S_S_S_S_S_S_S_S_S_S_S_S_S_S_S_S_S_S_S_S_S_S_S_S_S_S_S_S_S_S_S_S_S_S_S_S_S_S_S_S_S_S_S_S_S_S_S_S_S_S_S_S_S_S_S_S_S_S_S_S_S_S_S_S_S_S_S_S_S_S_S_S_S_S_S_S_S_S_S_S_S_S_S_S_S_S_S_S_S_S_S_S_S_S_S_S_S_S_S_S_S_S_S_S_S_S_S_S_S_S_S_S_S_S_S_S_S_S_S_S_S_S_S_S_S_S_S_S_S_S_S_S_S_S_S_S_S_S_S_S_S_S_S_S_S_S_S_S_S_S_S_S_S_S_S_S_S_S_S_S_S_S_S_S_S_S_S_S_S_S_S_S_S_S_S_S_S_S_S_S_S_S_S_S_S_S_S_S_S_S_S_S_S_S_S_S_S_S_S_S_S_S_S_S_S_S_S_S_S_S_S_S_S_S_S_S_S_S_S_S_S_S_S_S_S_S_S_S_S_S_S_S_S_S_S_S_S_S_S_S_S_S_S_S_S_S_S_S_S_S_S_S_S_S_S_S_S_S_S_S_S_S_S_S_S_S_S_S_S_S_S_S_S_S_S_S_S_S_S_S_S_S_S_S_S_S_S_S_S_S_S_S_S_S_S_S_S_S_S_S_S_S_S_S_S_S_S_S_S_S_S_S_S_S_S_S_S_S_S_S_S_S_S_S_S_S_S_S_S_S_S_S_S_S_S_S_S_S_S_S_S_S_S_S_S_S_S_S_S_S_S_S_S_S_S_S_S_S_S_S_S_S_S_S_S_S_S_S_S_S_S_S_S_S_S_S_S_S_S_S_S_S_S_S_S_S_S_S_S_S_S_S_S_S_S_S_S_S_S_S_S_S_S_S_S_S_S_S_S_S_S_S_S_S_S_S_S_S_S_S_S_S_S_S_S_S_S_S_S_S_S_S_S_S_S_S_S_S_S_S_S_S_S_S_S_S_S_S_S_S_S_S_S_S_S_S_S_S_S_S_S_S_S_S_S_S_S_S_S_S_S_S_S_S_S_S_S_S_S_S_S_S_S_S_S_S_S_S_S_S_S_S_S_S_S_S_S_S_S_S_S_S_S_S_S_S_S_S_S_S_S_S_S_S_S_S_S_S_S_S_S_S_S_S_S_S_S_S_S_S_S_S_S_S_S_S_S_S_S_S_S_S_S_S_S_S_S_S_S_S_S_S_S_S_S_S_S_S_S_S_S_S_S_S_S_S_S_S_S_S_S_S_S_S_S_S_S_S_S_S_S_S_S_S_S_S_S_S_S_S_S_S_S_S_S_S_S_S_S_S_S_S_S_S_S_S_S_S_S_S_S_S_S_S_S_S_S_S_S_S_S_S_S_S_S_S_S_S_S_S_S_S_S_S_S_S_S_S_S_S_S_S_S_S_S_S_S_S_S_S_S_S_S_S_S_S_S_S_S_S_S_S_S_S_S_S_S_S_S_S__param_27,
	.param .u64 .ptr .align 1 _Z4racePiS_S_S_S_S_S_S_S_S_S_S_S_S_S_S_S_S_S_S_S_S_S_S_S_S_S_S_S_S_S_S_S_S_S_S_S_S_S_S_S_S_S_S_S_S_S_S_S_S_S_S_S_S_S_S_S_S_S_S_S_S_S_S_S_S_S_S_S_S_S_S_S_S_S_S_S_S_S_S_S_S_S_S_S_S_S_S_S_S_S_S_S_S_S_S_S_S_S_S_S_S_S_S_S_S_S_S_S_S_S_S_S_S_S_S_S_S_S_S_S_S_S_S_S_S_S_S_S_S_S_S_S_S_S_S_S_S_S_S_S_S_S_S_S_S_S_S_S_S_S_S_S_S_S_S_S_S_S_S_S_S_S_S_S_S_S_S_S_S_S_S_S_S_S_S_S_S_S_S_S_S_S_S_S_S_S_S_S_S_S_S_S_S_S_S_S_S_S_S_S_S_S_S_S_S_S_S_S_S_S_S_S_S_S_S_S_S_S_S_S_S_S_S_S_S_S_S_S_S_S_S_S_S_S_S_S_S_S_S_S_S_S_S_S_S_S_S_S_S_S_S_S_S_S_S_S_S_S_S_S_S_S_S_S_S_S_S_S_S_S_S_S_S_S_S_S_S_S_S_S_S_S_S_S_S_S_S_S_S_S_S_S_S_S_S_S_S_S_S_S_S_S_S_S_S_S_S_S_S_S_S_S_S_S_S_S_S_S_S_S_S_S_S_S_S_S_S_S_S_S_S_S_S_S_S_S_S_S_S_S_S_S_S_S_S_S_S_S_S_S_S_S_S_S_S_S_S_S_S_S_S_S_S_S_S_S_S_S_S_S_S_S_S_S_S_S_S_S_S_S_S_S_S_S_S_S_S_S_S_S_S_S_S_S_S_S_S_S_S_S_S_S_S_S_S_S_S_S_S_S_S_S_S_S_S_S_S_S_S_S_S_S_S_S_S_S_S_S_S_S_S_S_S_S_S_S_S_S_S_S_S_S_S_S_S_S_S_S_S_S_S_S_S_S_S_S_S_S_S_S_S_S_S_S_S_S_S_S_S_S_S_S_S_S_S_S_S_S_S_S_S_S_S_S_S_S_S_S_S_S_S_S_S_S_S_S_S_S_S_S_S_S_S_S_S_S_S_S_S_S_S_S_S_S_S_S_S_S_S_S_S_S_S_S_S_S_S_S_S_S_S_S_S_S_S_S_S_S_S_S_S_S_S_S_S_S_S_S_S_S_S_S_S_S_S_S_S_S_S_S_S_S_S_S_S_S_S_S_S_S_S_S_S_S_S_S_S_S_S_S_S_S_S_S_S_S_S_S_S_S_S_S_S_S_S_S_S_S_S_S_S_S_S_S_S_S_S_S_S_S_S_S_S_S_S_S_S_S_S_S_S_S_S_S_S_S_S_S_S_S_S_S_S_S_S_S_S_S_S_S_S_S_S_S_S_S_S_S_S_S_S_S_S_S_S_S_S_S_S_S_S_S_S_S_S_S_S_S_S_S_S_S_S_S_S_S_S_S_S_S_S_S_S_S_S_S_S_S_S_S_S_S_S_S_S_S_S_S_S_S_S_S_S_S_S_S_S_S_S_S_S_S_S_S_S_S_S_S_S_S_S_S_S_S_S_S_S_S_S_S_S_S_S_S_S_S_S_S_S_S_S_S_S_S_S_S_S_S_S_S_S_S_S_S_S_S_S_S_S_S_S_S_S_S_S_S_S_S_S_S_S_S_S_S_S_S_S_S_S_S_S_S_S_S_S_S_S_S_S_S_S_S_S_S_S_S_S_S_S_S_S_S_S_S_S_S_S_S_S_S_S_S_S_S_S_S_S_S_S_S_S_S_S_S_S_S_S_S_S_S_S_S_S_S_S_S_S_S_S_S_S_S_S_S_S_S_S_S_S_S_S_S_S_S_S_S_S_S_S_S_S_S_S_S_S_S_S_S_S_S_S_S_S_S_S_S_S_S_S_S_S_S_S_S_S_S_S_S_S_S_S_S_S_S_S_S_S_S_S_S_S_S_S_S_S_S_S_S_S_S_S_S_S_S_S_S_S_S_S_S_S_S_S_S_S_S_S_S_S_S_S_S_S_S_S_S_S_S_S_S_S_S_S_S_S_S_S_S_S_S_S_S_S_S_S_S_S_S_S_S_S_S_S_S_S_S_S_S_S_S_S_S_S_S_S_S_S_S_S_S_S_S_S_S_S_S_S_S_S_S_S_S_S_S_S_S_S_S_S_S_S_S_S_S_S_S_S_S_S_S_S_S_S_S_S_S_S_S_S_S_S_S_S__param_28,
	.param .u64 .ptr .align 1 _Z4racePiS_S_S_S_S_S_S_S_S_S_S_S_S_S_S_S_S_S_S_S_S_S_S_S_S_S_S_S_S_S_S_S_S_S_S_S_S_S_S_S_S_S_S_S_S_S_S_S_S_S_S_S_S_S_S_S_S_S_S_S_S_S_S_S_S_S_S_S_S_S_S_S_S_S_S_S_S_S_S_S_S_S_S_S_S_S_S_S_S_S_S_S_S_S_S_S_S_S_S_S_S_S_S_S_S_S_S_S_S_S_S_S_S_S_S_S_S_S_S_S_S_S_S_S_S_S_S_S_S_S_S_S_S_S_S_S_S_S_S_S_S_S_S_S_S_S_S_S_S_S_S_S_S_S_S_S_S_S_S_S_S_S_S_S_S_S_S_S_S_S_S_S_S_S_S_S_S_S_S_S_S_S_S_S_S_S_S_S_S_S_S_S_S_S_S_S_S_S_S_S_S_S_S_S_S_S_S_S_S_S_S_S_S_S_S_S_S_S_S_S_S_S_S_S_S_S_S_S_S_S_S_S_S_S_S_S_S_S_S_S_S_S_S_S_S_S_S_S_S_S_S_S_S_S_S_S_S_S_S_S_S_S_S_S_S_S_S_S_S_S_S_S_S_S_S_S_S_S_S_S_S_S_S_S_S_S_S_S_S_S_S_S_S_S_S_S_S_S_S_S_S_S_S_S_S_S_S_S_S_S_S_S_S_S_S_S_S_S_S_S_S_S_S_S_S_S_S_S_S_S_S_S_S_S_S_S_S_S_S_S_S_S_S_S_S_S_S_S_S_S_S_S_S_S_S_S_S_S_S_S_S_S_S_S_S_S_S_S_S_S_S_S_S_S_S_S_S_S_S_S_S_S_S_S_S_S_S_S_S_S_S_S_S_S_S_S_S_S_S_S_S_S_S_S_S_S_S_S_S_S_S_S_S_S_S_S_S_S_S_S_S_S_S_S_S_S_S_S_S_S_S_S_S_S_S_S_S_S_S_S_S_S_S_S_S_S_S_S_S_S_S_S_S_S_S_S_S_S_S_S_S_S_S_S_S_S_S_S_S_S_S_S_S_S_S_S_S_S_S_S_S_S_S_S_S_S_S_S_S_S_S_S_S_S_S_S_S_S_S_S_S_S_S_S_S_S_S_S_S_S_S_S_S_S_S_S_S_S_S_S_S_S_S_S_S_S_S_S_S_S_S_S_S_S_S_S_S_S_S_S_S_S_S_S_S_S_S_S_S_S_S_S_S_S_S_S_S_S_S_S_S_S_S_S_S_S_S_S_S_S_S_S_S_S_S_S_S_S_S_S_S_S_S_S_S_S_S_S_S_S_S_S_S_S_S_S_S_S_S_S_S_S_S_S_S_S_S_S_S_S_S_S_S_S_S_S_S_S_S_S_S_S_S_S_S_S_S_S_S_S_S_S_S_S_S_S_S_S_S_S_S_S_S_S_S_S_S_S_S_S_S_S_S_S_S_S_S_S_S_S_S_S_S_S_S_S_S_S_S_S_S_S_S_S_S_S_S_S_S_S_S_S_S_S_S_S_S_S_S_S_S_S_S_S_S_S_S_S_S_S_S_S_S_S_S_S_S_S_S_S_S_S_S_S_S_S_S_S_S_S_S_S_S_S_S_S_S_S_S_S_S_S_S_S_S_S_S_S_S_S_S_S_S_S_S_S_S_S_S_S_S_S_S_S_S_S_S_S_S_S_S_S_S_S_S_S_S_S_S_S_S_S_S_S_S_S_S_S_S_S_S_S_S_S_S_S_S_S_S_S_S_S_S_S_S_S_S_S_S_S_S_S_S_S_S_S_S_S_S_S_S_S_S_S_S_S_S_S_S_S_S_S_S_S_S_S_S_S_S_S_S_S_S_S_S_S_S_S_S_S_S_S_S_S_S_S_S_S_S_S_S_S_S_S_S_S_S_S_S_S_S_S_S_S_S_S_S_S_S_S_S_S_S_S_S_S_S_S_S_S_S_S_S_S_S_S_S_S_S_S_S_S_S_S_S_S_S_S_S_S_S_S_S_S_S_S_S_S_S_S_S_S_S_S_S_S_S_S_S_S_S_S_S_S_S_S_S_S_S_S_S_S_S_S_S_S_S_S_S_S_S_S_S_S_S_S_S_S_S_S_S_S_S_S_S_S_S_S_S_S_S_S_S_S_S_S_S_S_S_S_S_S_S_S_S_S_S_S_S_S_S_S_S_S_S_S_S_S_S_S_S_S_S_S_S_S_S_S_S_S_S_S_S_S_S_S_S_S_S_S_S_S_S_S_S_S_S_S_S_S_S_S_S__param_29,
	.param .u64 .ptr .align 1 _Z4racePiS_S_S_S_S_S_S_S_S_S_S_S_S_S_S_S_S_S_S_S_S_S_S_S_S_S_S_S_S_S_S_S_S_S_S_S_S_S_S_S_S_S_S_S_S_S_S_S_S_S_S_S_S_S_S_S_S_S_S_S_S_S_S_S_S_S_S_S_S_S_S_S_S_S_S_S_S_S_S_S_S_S_S_S_S_S_S_S_S_S_S_S_S_S_S_S_S_S_S_S_S_S_S_S_S_S_S_S_S_S_S_S_S_S_S_S_S_S_S_S_S_S_S_S_S_S_S_S_S_S_S_S_S_S_S_S_S_S_S_S_S_S_S_S_S_S_S_S_S_S_S_S_S_S_S_S_S_S_S_S_S_S_S_S_S_S_S_S_S_S_S_S_S_S_S_S_S_S_S_S_S_S_S_S_S_S_S_S_S_S_S_S_S_S_S_S_S_S_S_S_S_S_S_S_S_S_S_S_S_S_S_S_S_S_S_S_S_S_S_S_S_S_S_S_S_S_S_S_S_S_S_S_S_S_S_S_S_S_S_S_S_S_S_S_S_S_S_S_S_S_S_S_S_S_S_S_S_S_S_S_S_S_S_S_S_S_S_S_S_S_S_S_S_S_S_S_S_S_S_S_S_S_S_S_S_S_S_S_S_S_S_S_S_S_S_S_S_S_S_S_S_S_S_S_S_S_S_S_S_S_S_S_S_S_S_S_S_S_S_S_S_S_S_S_S_S_S_S_S_S_S_S_S_S_S_S_S_S_S_S_S_S_S_S_S_S_S_S_S_S_S_S_S_S_S_S_S_S_S_S_S_S_S_S_S_S_S_S_S_S_S_S_S_S_S_S_S_S_S_S_S_S_S_S_S_S_S_S_S_S_S_S_S_S_S_S_S_S_S_S_S_S_S_S_S_S_S_S_S_S_S_S_S_S_S_S_S_S_S_S_S_S_S_S_S_S_S_S_S_S_S_S_S_S_S_S_S_S_S_S_S_S_S_S_S_S_S_S_S_S_S_S_S_S_S_S_S_S_S_S_S_S_S_S_S_S_S_S_S_S_S_S_S_S_S_S_S_S_S_S_S_S_S_S_S_S_S_S_S_S_S_S_S_S_S_S_S_S_S_S_S_S_S_S_S_S_S_S_S_S_S_S_S_S_S_S_S_S_S_S_S_S_S_S_S_S_S_S_S_S_S_S_S_S_S_S_S_S_S_S_S_S_S_S_S_S_S_S_S_S_S_S_S_S_S_S_S_S_S_S_S_S_S_S_S_S_S_S_S_S_S_S_S_S_S_S_S_S_S_S_S_S_S_S_S_S_S_S_S_S_S_S_S_S_S_S_S_S_S_S_S_S_S_S_S_S_S_S_S_S_S_S_S_S_S_S_S_S_S_S_S_S_S_S_S_S_S_S_S_S_S_S_S_S_S_S_S_S_S_S_S_S_S_S_S_S_S_S_S_S_S_S_S_S_S_S_S_S_S_S_S_S_S_S_S_S_S_S_S_S_S_S_S_S_S_S_S_S_S_S_S_S_S_S_S_S_S_S_S_S_S_S_S_S_S_S_S_S_S_S_S_S_S_S_S_S_S_S_S_S_S_S_S_S_S_S_S_S_S_S_S_S_S_S_S_S_S_S_S_S_S_S_S_S_S_S_S_S_S_S_S_S_S_S_S_S_S_S_S_S_S_S_S_S_S_S_S_S_S_S_S_S_S_S_S_S_S_S_S_S_S_S_S_S_S_S_S_S_S_S_S_S_S_S_S_S_S_S_S_S_S_S_S_S_S_S_S_S_S_S_S_S_S_S_S_S_S_S_S_S_S_S_S_S_S_S_S_S_S_S_S_S_S_S_S_S_S_S_S_S_S_S_S_S_S_S_S_S_S_S_S_S_S_S_S_S_S_S_S_S_S_S_S_S_S_S_S_S_S_S_S_S_S_S_S_S_S_S_S_S_S_S_S_S_S_S_S_S_S_S_S_S_S_S_S_S_S_S_S_S_S_S_S_S_S_S_S_S_S_S_S_S_S_S_S_S_S_S_S_S_S_S_S_S_S_S_S_S_S_S_S_S_S_S_S_S_S_S_S_S_S_S_S_S_S_S_S_S_S_S_S_S_S_S_S_S_S_S_S_S_S_S_S_S_S_S_S_S_S_S_S_S_S_S_S_S_S_S_S_S_S_S_S_S_S_S_S_S_S_S_S_S_S_S_S_S_S_S_S_S_S_S_S_S_S_S_S_S_S_S_S_S_S_S_S_S_S_S_S_S_S_S_S_S_S_S_S_S_S_S_S_S_S__param_30,
	.param .u64 .ptr .align 1 _Z4racePiS_S_S_S_S_S_S_S_S_S_S_S_S_S_S_S_S_S_S_S_S_S_S_S_S_S_S_S_S_S_S_S_S_S_S_S_S_S_S_S_S_S_S_S_S_S_S_S_S_S_S_S_S_S_S_S_S_S_S_S_S_S_S_S_S_S_S_S_S_S_S_S_S_S_S_S_S_S_S_S_S_S_S_S_S_S_S_S_S_S_S_S_S_S_S_S_S_S_S_S_S_S_S_S_S_S_S_S_S_S_S_S_S_S_S_S_S_S_S_S_S_S_S_S_S_S_S_S_S_S_S_S_S_S_S_S_S_S_S_S_S_S_S_S_S_S_S_S_S_S_S_S_S_S_S_S_S_S_S_S_S_S_S_S_S_S_S_S_S_S_S_S_S_S_S_S_S_S_S_S_S_S_S_S_S_S_S_S_S_S_S_S_S_S_S_S_S_S_S_S_S_S_S_S_S_S_S_S_S_S_S_S_S_S_S_S_S_S_S_S_S_S_S_S_S_S_S_S_S_S_S_S_S_S_S_S_S_S_S_S_S_S_S_S_S_S_S_S_S_S_S_S_S_S_S_S_S_S_S_S_S_S_S_S_S_S_S_S_S_S_S_S_S_S_S_S_S_S_S_S_S_S_S_S_S_S_S_S_S_S_S_S_S_S_S_S_S_S_S_S_S_S_S_S_S_S_S_S_S_S_S_S_S_S_S_S_S_S_S_S_S_S_S_S_S_S_S_S_S_S_S_S_S_S_S_S_S_S_S_S_S_S_S_S_S_S_S_S_S_S_S_S_S_S_S_S_S_S_S_S_S_S_S_S_S_S_S_S_S_S_S_S_S_S_S_S_S_S_S_S_S_S_S_S_S_S_S_S_S_S_S_S_S_S_S_S_S_S_S_S_S_S_S_S_S_S_S_S_S_S_S_S_S_S_S_S_S_S_S_S_S_S_S_S_S_S_S_S_S_S_S_S_S_S_S_S_S_S_S_S_S_S_S_S_S_S_S_S_S_S_S_S_S_S_S_S_S_S_S_S_S_S_S_S_S_S_S_S_S_S_S_S_S_S_S_S_S_S_S_S_S_S_S_S_S_S_S_S_S_S_S_S_S_S_S_S_S_S_S_S_S_S_S_S_S_S_S_S_S_S_S_S_S_S_S_S_S_S_S_S_S_S_S_S_S_S_S_S_S_S_S_S_S_S_S_S_S_S_S_S_S_S_S_S_S_S_S_S_S_S_S_S_S_S_S_S_S_S_S_S_S_S_S_S_S_S_S_S_S_S_S_S_S_S_S_S_S_S_S_S_S_S_S_S_S_S_S_S_S_S_S_S_S_S_S_S_S_S_S_S_S_S_S_S_S_S_S_S_S_S_S_S_S_S_S_S_S_S_S_S_S_S_S_S_S_S_S_S_S_S_S_S_S_S_S_S_S_S_S_S_S_S_S_S_S_S_S_S_S_S_S_S_S_S_S_S_S_S_S_S_S_S_S_S_S_S_S_S_S_S_S_S_S_S_S_S_S_S_S_S_S_S_S_S_S_S_S_S_S_S_S_S_S_S_S_S_S_S_S_S_S_S_S_S_S_S_S_S_S_S_S_S_S_S_S_S_S_S_S_S_S_S_S_S_S_S_S_S_S_S_S_S_S_S_S_S_S_S_S_S_S_S_S_S_S_S_S_S_S_S_S_S_S_S_S_S_S_S_S_S_S_S_S_S_S_S_S_S_S_S_S_S_S_S_S_S_S_S_S_S_S_S_S_S_S_S_S_S_S_S_S_S_S_S_S_S_S_S_S_S_S_S_S_S_S_S_S_S_S_S_S_S_S_S_S_S_S_S_S_S_S_S_S_S_S_S_S_S_S_S_S_S_S_S_S_S_S_S_S_S_S_S_S_S_S_S_S_S_S_S_S_S_S_S_S_S_S_S_S_S_S_S_S_S_S_S_S_S_S_S_S_S_S_S_S_S_S_S_S_S_S_S_S_S_S_S_S_S_S_S_S_S_S_S_S_S_S_S_S_S_S_S_S_S_S_S_S_S_S_S_S_S_S_S_S_S_S_S_S_S_S_S_S_S_S_S_S_S_S_S_S_S_S_S_S_S_S_S_S_S_S_S_S_S_S_S_S_S_S_S_S_S_S_S_S_S_S_S_S_S_S_S_S_S_S_S_S_S_S_S_S_S_S_S_S_S_S_S_S_S_S_S_S_S_S_S_S_S_S_S_S_S_S_S_S_S_S_S_S_S_S_S_S_S_S_S_S_S_S_S_S_S_S_S_S_S_S_S_S_S_S_S_S__param_31,
	.param .u64 .ptr .align 1 _Z4racePiS_S_S_S_S_S_S_S_S_S_S_S_S_S_S_S_S_S_S_S_S_S_S_S_S_S_S_S_S_S_S_S_S_S_S_S_S_S_S_S_S_S_S_S_S_S_S_S_S_S_S_S_S_S_S_S_S_S_S_S_S_S_S_S_S_S_S_S_S_S_S_S_S_S_S_S_S_S_S_S_S_S_S_S_S_S_S_S_S_S_S_S_S_S_S_S_S_S_S_S_S_S_S_S_S_S_S_S_S_S_S_S_S_S_S_S_S_S_S_S_S_S_S_S_S_S_S_S_S_S_S_S_S_S_S_S_S_S_S_S_S_S_S_S_S_S_S_S_S_S_S_S_S_S_S_S_S_S_S_S_S_S_S_S_S_S_S_S_S_S_S_S_S_S_S_S_S_S_S_S_S_S_S_S_S_S_S_S_S_S_S_S_S_S_S_S_S_S_S_S_S_S_S_S_S_S_S_S_S_S_S_S_S_S_S_S_S_S_S_S_S_S_S_S_S_S_S_S_S_S_S_S_S_S_S_S_S_S_S_S_S_S_S_S_S_S_S_S_S_S_S_S_S_S_S_S_S_S_S_S_S_S_S_S_S_S_S_S_S_S_S_S_S_S_S_S_S_S_S_S_S_S_S_S_S_S_S_S_S_S_S_S_S_S_S_S_S_S_S_S_S_S_S_S_S_S_S_S_S_S_S_S_S_S_S_S_S_S_S_S_S_S_S_S_S_S_S_S_S_S_S_S_S_S_S_S_S_S_S_S_S_S_S_S_S_S_S_S_S_S_S_S_S_S_S_S_S_S_S_S_S_S_S_S_S_S_S_S_S_S_S_S_S_S_S_S_S_S_S_S_S_S_S_S_S_S_S_S_S_S_S_S_S_S_S_S_S_S_S_S_S_S_S_S_S_S_S_S_S_S_S_S_S_S_S_S_S_S_S_S_S_S_S_S_S_S_S_S_S_S_S_S_S_S_S_S_S_S_S_S_S_S_S_S_S_S_S_S_S_S_S_S_S_S_S_S_S_S_S_S_S_S_S_S_S_S_S_S_S_S_S_S_S_S_S_S_S_S_S_S_S_S_S_S_S_S_S_S_S_S_S_S_S_S_S_S_S_S_S_S_S_S_S_S_S_S_S_S_S_S_S_S_S_S_S_S_S_S_S_S_S_S_S_S_S_S_S_S_S_S_S_S_S_S_S_S_S_S_S_S_S_S_S_S_S_S_S_S_S_S_S_S_S_S_S_S_S_S_S_S_S_S_S_S_S_S_S_S_S_S_S_S_S_S_S_S_S_S_S_S_S_S_S_S_S_S_S_S_S_S_S_S_S_S_S_S_S_S_S_S_S_S_S_S_S_S_S_S_S_S_S_S_S_S_S_S_S_S_S_S_S_S_S_S_S_S_S_S_S_S_S_S_S_S_S_S_S_S_S_S_S_S_S_S_S_S_S_S_S_S_S_S_S_S_S_S_S_S_S_S_S_S_S_S_S_S_S_S_S_S_S_S_S_S_S_S_S_S_S_S_S_S_S_S_S_S_S_S_S_S_S_S_S_S_S_S_S_S_S_S_S_S_S_S_S_S_S_S_S_S_S_S_S_S_S_S_S_S_S_S_S_S_S_S_S_S_S_S_S_S_S_S_S_S_S_S_S_S_S_S_S_S_S_S_S_S_S_S_S_S_S_S_S_S_S_S_S_S_S_S_S_S_S_S_S_S_S_S_S_S_S_S_S_S_S_S_S_S_S_S_S_S_S_S_S_S_S_S_S_S_S_S_S_S_S_S_S_S_S_S_S_S_S_S_S_S_S_S_S_S_S_S_S_S_S_S_S_S_S_S_S_S_S_S_S_S_S_S_S_S_S_S_S_S_S_S_S_S_S_S_S_S_S_S_S_S_S_S_S_S_S_S_S_S_S_S_S_S_S_S_S_S_S_S_S_S_S_S_S_S_S_S_S_S_S_S_S_S_S_S_S_S_S_S_S_S_S_S_S_S_S_S_S_S_S_S_S_S_S_S_S_S_S_S_S_S_S_S_S_S_S_S_S_S_S_S_S_S_S_S_S_S_S_S_S_S_S_S_S_S_S_S_S_S_S_S_S_S_S_S_S_S_S_S_S_S_S_S_S_S_S_S_S_S_S_S_S_S_S_S_S_S_S_S_S_S_S_S_S_S_S_S_S_S_S_S_S_S_S_S_S_S_S_S_S_S_S_S_S_S_S_S_S_S_S_S_S_S_S_S_S_S_S_S_S_S_S_S_S_S_S_S_S_S_S_S_S_S_S_S_S_S_S__param_32,
	.param .u64 .ptr .align 1 _Z4racePiS_S_S_S_S_S_S_S_S_S_S_S_S_S_S_S_S_S_S_S_S_S_S_S_S_S_S_S_S_S_S_S_S_S_S_S_S_S_S_S_S_S_S_S_S_S_S_S_S_S_S_S_S_S_S_S_S_S_S_S_S_S_S_S_S_S_S_S_S_S_S_S_S_S_S_S_S_S_S_S_S_S_S_S_S_S_S_S_S_S_S_S_S_S_S_S_S_S_S_S_S_S_S_S_S_S_S_S_S_S_S_S_S_S_S_S_S_S_S_S_S_S_S_S_S_S_S_S_S_S_S_S_S_S_S_S_S_S_S_S_S_S_S_S_S_S_S_S_S_S_S_S_S_S_S_S_S_S_S_S_S_S_S_S_S_S_S_S_S_S_S_S_S_S_S_S_S_S_S_S_S_S_S_S_S_S_S_S_S_S_S_S_S_S_S_S_S_S_S_S_S_S_S_S_S_S_S_S_S_S_S_S_S_S_S_S_S_S_S_S_S_S_S_S_S_S_S_S_S_S_S_S_S_S_S_S_S_S_S_S_S_S_S_S_S_S_S_S_S_S_S_S_S_S_S_S_S_S_S_S_S_S_S_S_S_S_S_S_S_S_S_S_S_S_S_S_S_S_S_S_S_S_S_S_S_S_S_S_S_S_S_S_S_S_S_S_S_S_S_S_S_S_S_S_S_S_S_S_S_S_S_S_S_S_S_S_S_S_S_S_S_S_S_S_S_S_S_S_S_S_S_S_S_S_S_S_S_S_S_S_S_S_S_S_S_S_S_S_S_S_S_S_S_S_S_S_S_S_S_S_S_S_S_S_S_S_S_S_S_S_S_S_S_S_S_S_S_S_S_S_S_S_S_S_S_S_S_S_S_S_S_S_S_S_S_S_S_S_S_S_S_S_S_S_S_S_S_S_S_S_S_S_S_S_S_S_S_S_S_S_S_S_S_S_S_S_S_S_S_S_S_S_S_S_S_S_S_S_S_S_S_S_S_S_S_S_S_S_S_S_S_S_S_S_S_S_S_S_S_S_S_S_S_S_S_S_S_S_S_S_S_S_S_S_S_S_S_S_S_S_S_S_S_S_S_S_S_S_S_S_S_S_S_S_S_S_S_S_S_S_S_S_S_S_S_S_S_S_S_S_S_S_S_S_S_S_S_S_S_S_S_S_S_S_S_S_S_S_S_S_S_S_S_S_S_S_S_S_S_S_S_S_S_S_S_S_S_S_S_S_S_S_S_S_S_S_S_S_S_S_S_S_S_S_S_S_S_S_S_S_S_S_S_S_S_S_S_S_S_S_S_S_S_S_S_S_S_S_S_S_S_S_S_S_S_S_S_S_S_S_S_S_S_S_S_S_S_S_S_S_S_S_S_S_S_S_S_S_S_S_S_S_S_S_S_S_S_S_S_S_S_S_S_S_S_S_S_S_S_S_S_S_S_S_S_S_S_S_S_S_S_S_S_S_S_S_S_S_S_S_S_S_S_S_S_S_S_S_S_S_S_S_S_S_S_S_S_S_S_S_S_S_S_S_S_S_S_S_S_S_S_S_S_S_S_S_S_S_S_S_S_S_S_S_S_S_S_S_S_S_S_S_S_S_S_S_S_S_S_S_S_S_S_S_S_S_S_S_S_S_S_S_S_S_S_S_S_S_S_S_S_S_S_S_S_S_S_S_S_S_S_S_S_S_S_S_S_S_S_S_S_S_S_S_S_S_S_S_S_S_S_S_S_S_S_S_S_S_S_S_S_S_S_S_S_S_S_S_S_S_S_S_S_S_S_S_S_S_S_S_S_S_S_S_S_S_S_S_S_S_S_S_S_S_S_S_S_S_S_S_S_S_S_S_S_S_S_S_S_S_S_S_S_S_S_S_S_S_S_S_S_S_S_S_S_S_S_S_S_S_S_S_S_S_S_S_S_S_S_S_S_S_S_S_S_S_S_S_S_S_S_S_S_S_S_S_S_S_S_S_S_S_S_S_S_S_S_S_S_S_S_S_S_S_S_S_S_S_S_S_S_S_S_S_S_S_S_S_S_S_S_S_S_S_S_S_S_S_S_S_S_S_S_S_S_S_S_S_S_S_S_S_S_S_S_S_S_S_S_S_S_S_S_S_S_S_S_S_S_S_S_S_S_S_S_S_S_S_S_S_S_S_S_S_S_S_S_S_S_S_S_S_S_S_S_S_S_S_S_S_S_S_S_S_S_S_S_S_S_S_S_S_S_S_S_S_S_S_S_S_S_S_S_S_S_S_S_S_S_S_S_S_S_S_S_S_S_S_S_S_S_S_S__param_33,
	.param .u64 .ptr .align 1 _Z4racePiS_S_S_S_S_S_S_S_S_S_S_S_S_S_S_S_S_S_S_S_S_S_S_S_S_S_S_S_S_S_S_S_S_S_S_S_S_S_S_S_S_S_S_S_S_S_S_S_S_S_S_S_S_S_S_S_S_S_S_S_S_S_S_S_S_S_S_S_S_S_S_S_S_S_S_S_S_S_S_S_S_S_S_S_S_S_S_S_S_S_S_S_S_S_S_S_S_S_S_S_S_S_S_S_S_S_S_S_S_S_S_S_S_S_S_S_S_S_S_S_S_S_S_S_S_S_S_S_S_S_S_S_S_S_S_S_S_S_S_S_S_S_S_S_S_S_S_S_S_S_S_S_S_S_S_S_S_S_S_S_S_S_S_S_S_S_S_S_S_S_S_S_S_S_S_S_S_S_S_S_S_S_S_S_S_S_S_S_S_S_S_S_S_S_S_S_S_S_S_S_S_S_S_S_S_S_S_S_S_S_S_S_S_S_S_S_S_S_S_S_S_S_S_S_S_S_S_S_S_S_S_S_S_S_S_S_S_S_S_S_S_S_S_S_S_S_S_S_S_S_S_S_S_S_S_S_S_S_S_S_S_S_S_S_S_S_S_S_S_S_S_S_S_S_S_S_S_S_S_S_S_S_S_S_S_S_S_S_S_S_S_S_S_S_S_S_S_S_S_S_S_S_S_S_S_S_S_S_S_S_S_S_S_S_S_S_S_S_S_S_S_S_S_S_S_S_S_S_S_S_S_S_S_S_S_S_S_S_S_S_S_S_S_S_S_S_S_S_S_S_S_S_S_S_S_S_S_S_S_S_S_S_S_S_S_S_S_S_S_S_S_S_S_S_S_S_S_S_S_S_S_S_S_S_S_S_S_S_S_S_S_S_S_S_S_S_S_S_S_S_S_S_S_S_S_S_S_S_S_S_S_S_S_S_S_S_S_S_S_S_S_S_S_S_S_S_S_S_S_S_S_S_S_S_S_S_S_S_S_S_S_S_S_S_S_S_S_S_S_S_S_S_S_S_S_S_S_S_S_S_S_S_S_S_S_S_S_S_S_S_S_S_S_S_S_S_S_S_S_S_S_S_S_S_S_S_S_S_S_S_S_S_S_S_S_S_S_S_S_S_S_S_S_S_S_S_S_S_S_S_S_S_S_S_S_S_S_S_S_S_S_S_S_S_S_S_S_S_S_S_S_S_S_S_S_S_S_S_S_S_S_S_S_S_S_S_S_S_S_S_S_S_S_S_S_S_S_S_S_S_S_S_S_S_S_S_S_S_S_S_S_S_S_S_S_S_S_S_S_S_S_S_S_S_S_S_S_S_S_S_S_S_S_S_S_S_S_S_S_S_S_S_S_S_S_S_S_S_S_S_S_S_S_S_S_S_S_S_S_S_S_S_S_S_S_S_S_S_S_S_S_S_S_S_S_S_S_S_S_S_S_S_S_S_S_S_S_S_S_S_S_S_S_S_S_S_S_S_S_S_S_S_S_S_S_S_S_S_S_S_S_S_S_S_S_S_S_S_S_S_S_S_S_S_S_S_S_S_S_S_S_S_S_S_S_S_S_S_S_S_S_S_S_S_S_S_S_S_S_S_S_S_S_S_S_S_S_S_S_S_S_S_S_S_S_S_S_S_S_S_S_S_S_S_S_S_S_S_S_S_S_S_S_S_S_S_S_S_S_S_S_S_S_S_S_S_S_S_S_S_S_S_S_S_S_S_S_S_S_S_S_S_S_S_S_S_S_S_S_S_S_S_S_S_S_S_S_S_S_S_S_S_S_S_S_S_S_S_S_S_S_S_S_S_S_S_S_S_S_S_S_S_S_S_S_S_S_S_S_S_S_S_S_S_S_S_S_S_S_S_S_S_S_S_S_S_S_S_S_S_S_S_S_S_S_S_S_S_S_S_S_S_S_S_S_S_S_S_S_S_S_S_S_S_S_S_S_S_S_S_S_S_S_S_S_S_S_S_S_S_S_S_S_S_S_S_S_S_S_S_S_S_S_S_S_S_S_S_S_S_S_S_S_S_S_S_S_S_S_S_S_S_S_S_S_S_S_S_S_S_S_S_S_S_S_S_S_S_S_S_S_S_S_S_S_S_S_S_S_S_S_S_S_S_S_S_S_S_S_S_S_S_S_S_S_S_S_S_S_S_S_S_S_S_S_S_S_S_S_S_S_S_S_S_S_S_S_S_S_S_S_S_S_S_S_S_S_S_S_S_S_S_S_S_S_S_S_S_S_S_S_S_S_S_S_S_S_S_S_S_S_S_S_S_S_S_S_S_S_S_S_S_S__param_34,
	.param .u64 .ptr .align 1 _Z4racePiS_S_S_S_S_S_S_S_S_S_S_S_S_S_S_S_S_S_S_S_S_S_S_S_S_S_S_S_S_S_S_S_S_S_S_S_S_S_S_S_S_S_S_S_S_S_S_S_S_S_S_S_S_S_S_S_S_S_S_S_S_S_S_S_S_S_S_S_S_S_S_S_S_S_S_S_S_S_S_S_S_S_S_S_S_S_S_S_S_S_S_S_S_S_S_S_S_S_S_S_S_S_S_S_S_S_S_S_S_S_S_S_S_S_S_S_S_S_S_S_S_S_S_S_S_S_S_S_S_S_S_S_S_S_S_S_S_S_S_S_S_S_S_S_S_S_S_S_S_S_S_S_S_S_S_S_S_S_S_S_S_S_S_S_S_S_S_S_S_S_S_S_S_S_S_S_S_S_S_S_S_S_S_S_S_S_S_S_S_S_S_S_S_S_S_S_S_S_S_S_S_S_S_S_S_S_S_S_S_S_S_S_S_S_S_S_S_S_S_S_S_S_S_S_S_S_S_S_S_S_S_S_S_S_S_S_S_S_S_S_S_S_S_S_S_S_S_S_S_S_S_S_S_S_S_S_S_S_S_S_S_S_S_S_S_S_S_S_S_S_S_S_S_S_S_S_S_S_S_S_S_S_S_S_S_S_S_S_S_S_S_S_S_S_S_S_S_S_S_S_S_S_S_S_S_S_S_S_S_S_S_S_S_S_S_S_S_S_S_S_S_S_S_S_S_S_S_S_S_S_S_S_S_S_S_S_S_S_S_S_S_S_S_S_S_S_S_S_S_S_S_S_S_S_S_S_S_S_S_S_S_S_S_S_S_S_S_S_S_S_S_S_S_S_S_S_S_S_S_S_S_S_S_S_S_S_S_S_S_S_S_S_S_S_S_S_S_S_S_S_S_S_S_S_S_S_S_S_S_S_S_S_S_S_S_S_S_S_S_S_S_S_S_S_S_S_S_S_S_S_S_S_S_S_S_S_S_S_S_S_S_S_S_S_S_S_S_S_S_S_S_S_S_S_S_S_S_S_S_S_S_S_S_S_S_S_S_S_S_S_S_S_S_S_S_S_S_S_S_S_S_S_S_S_S_S_S_S_S_S_S_S_S_S_S_S_S_S_S_S_S_S_S_S_S_S_S_S_S_S_S_S_S_S_S_S_S_S_S_S_S_S_S_S_S_S_S_S_S_S_S_S_S_S_S_S_S_S_S_S_S_S_S_S_S_S_S_S_S_S_S_S_S_S_S_S_S_S_S_S_S_S_S_S_S_S_S_S_S_S_S_S_S_S_S_S_S_S_S_S_S_S_S_S_S_S_S_S_S_S_S_S_S_S_S_S_S_S_S_S_S_S_S_S_S_S_S_S_S_S_S_S_S_S_S_S_S_S_S_S_S_S_S_S_S_S_S_S_S_S_S_S_S_S_S_S_S_S_S_S_S_S_S_S_S_S_S_S_S_S_S_S_S_S_S_S_S_S_S_S_S_S_S_S_S_S_S_S_S_S_S_S_S_S_S_S_S_S_S_S_S_S_S_S_S_S_S_S_S_S_S_S_S_S_S_S_S_S_S_S_S_S_S_S_S_S_S_S_S_S_S_S_S_S_S_S_S_S_S_S_S_S_S_S_S_S_S_S_S_S_S_S_S_S_S_S_S_S_S_S_S_S_S_S_S_S_S_S_S_S_S_S_S_S_S_S_S_S_S_S_S_S_S_S_S_S_S_S_S_S_S_S_S_S_S_S_S_S_S_S_S_S_S_S_S_S_S_S_S_S_S_S_S_S_S_S_S_S_S_S_S_S_S_S_S_S_S_S_S_S_S_S_S_S_S_S_S_S_S_S_S_S_S_S_S_S_S_S_S_S_S_S_S_S_S_S_S_S_S_S_S_S_S_S_S_S_S_S_S_S_S_S_S_S_S_S_S_S_S_S_S_S_S_S_S_S_S_S_S_S_S_S_S_S_S_S_S_S_S_S_S_S_S_S_S_S_S_S_S_S_S_S_S_S_S_S_S_S_S_S_S_S_S_S_S_S_S_S_S_S_S_S_S_S_S_S_S_S_S_S_S_S_S_S_S_S_S_S_S_S_S_S_S_S_S_S_S_S_S_S_S_S_S_S_S_S_S_S_S_S_S_S_S_S_S_S_S_S_S_S_S_S_S_S_S_S_S_S_S_S_S_S_S_S_S_S_S_S_S_S_S_S_S_S_S_S_S_S_S_S_S_S_S_S_S_S_S_S_S_S_S_S_S_S_S_S_S_S_S_S_S_S_S_S_S_S_S_S_S_S_S_S_S__param_35,
	.param .u64 .ptr .align 1 _Z4racePiS_S_S_S_S_S_S_S_S_S_S_S_S_S_S_S_S_S_S_S_S_S_S_S_S_S_S_S_S_S_S_S_S_S_S_S_S_S_S_S_S_S_S_S_S_S_S_S_S_S_S_S_S_S_S_S_S_S_S_S_S_S_S_S_S_S_S_S_S_S_S_S_S_S_S_S_S_S_S_S_S_S_S_S_S_S_S_S_S_S_S_S_S_S_S_S_S_S_S_S_S_S_S_S_S_S_S_S_S_S_S_S_S_S_S_S_S_S_S_S_S_S_S_S_S_S_S_S_S_S_S_S_S_S_S_S_S_S_S_S_S_S_S_S_S_S_S_S_S_S_S_S_S_S_S_S_S_S_S_S_S_S_S_S_S_S_S_S_S_S_S_S_S_S_S_S_S_S_S_S_S_S_S_S_S_S_S_S_S_S_S_S_S_S_S_S_S_S_S_S_S_S_S_S_S_S_S_S_S_S_S_S_S_S_S_S_S_S_S_S_S_S_S_S_S_S_S_S_S_S_S_S_S_S_S_S_S_S_S_S_S_S_S_S_S_S_S_S_S_S_S_S_S_S_S_S_S_S_S_S_S_S_S_S_S_S_S_S_S_S_S_S_S_S_S_S_S_S_S_S_S_S_S_S_S_S_S_S_S_S_S_S_S_S_S_S_S_S_S_S_S_S_S_S_S_S_S_S_S_S_S_S_S_S_S_S_S_S_S_S_S_S_S_S_S_S_S_S_S_S_S_S_S_S_S_S_S_S_S_S_S_S_S_S_S_S_S_S_S_S_S_S_S_S_S_S_S_S_S_S_S_S_S_S_S_S_S_S_S_S_S_S_S_S_S_S_S_S_S_S_S_S_S_S_S_S_S_S_S_S_S_S_S_S_S_S_S_S_S_S_S_S_S_S_S_S_S_S_S_S_S_S_S_S_S_S_S_S_S_S_S_S_S_S_S_S_S_S_S_S_S_S_S_S_S_S_S_S_S_S_S_S_S_S_S_S_S_S_S_S_S_S_S_S_S_S_S_S_S_S_S_S_S_S_S_S_S_S_S_S_S_S_S_S_S_S_S_S_S_S_S_S_S_S_S_S_S_S_S_S_S_S_S_S_S_S_S_S_S_S_S_S_S_S_S_S_S_S_S_S_S_S_S_S_S_S_S_S_S_S_S_S_S_S_S_S_S_S_S_S_S_S_S_S_S_S_S_S_S_S_S_S_S_S_S_S_S_S_S_S_S_S_S_S_S_S_S_S_S_S_S_S_S_S_S_S_S_S_S_S_S_S_S_S_S_S_S_S_S_S_S_S_S_S_S_S_S_S_S_S_S_S_S_S_S_S_S_S_S_S_S_S_S_S_S_S_S_S_S_S_S_S_S_S_S_S_S_S_S_S_S_S_S_S_S_S_S_S_S_S_S_S_S_S_S_S_S_S_S_S_S_S_S_S_S_S_S_S_S_S_S_S_S_S_S_S_S_S_S_S_S_S_S_S_S_S_S_S_S_S_S_S_S_S_S_S_S_S_S_S_S_S_S_S_S_S_S_S_S_S_S_S_S_S_S_S_S_S_S_S_S_S_S_S_S_S_S_S_S_S_S_S_S_S_S_S_S_S_S_S_S_S_S_S_S_S_S_S_S_S_S_S_S_S_S_S_S_S_S_S_S_S_S_S_S_S_S_S_S_S_S_S_S_S_S_S_S_S_S_S_S_S_S_S_S_S_S_S_S_S_S_S_S_S_S_S_S_S_S_S_S_S_S_S_S_S_S_S_S_S_S_S_S_S_S_S_S_S_S_S_S_S_S_S_S_S_S_S_S_S_S_S_S_S_S_S_S_S_S_S_S_S_S_S_S_S_S_S_S_S_S_S_S_S_S_S_S_S_S_S_S_S_S_S_S_S_S_S_S_S_S_S_S_S_S_S_S_S_S_S_S_S_S_S_S_S_S_S_S_S_S_S_S_S_S_S_S_S_S_S_S_S_S_S_S_S_S_S_S_S_S_S_S_S_S_S_S_S_S_S_S_S_S_S_S_S_S_S_S_S_S_S_S_S_S_S_S_S_S_S_S_S_S_S_S_S_S_S_S_S_S_S_S_S_S_S_S_S_S_S_S_S_S_S_S_S_S_S_S_S_S_S_S_S_S_S_S_S_S_S_S_S_S_S_S_S_S_S_S_S_S_S_S_S_S_S_S_S_S_S_S_S_S_S_S_S_S_S_S_S_S_S_S_S_S_S_S_S_S_S_S_S_S_S_S_S_S_S_S_S_S_S_S_S_S_S_S_S_S_S_S_S_S__param_36,
	.param .u64 .ptr .align 1 _Z4racePiS_S_S_S_S_S_S_S_S_S_S_S_S_S_S_S_S_S_S_S_S_S_S_S_S_S_S_S_S_S_S_S_S_S_S_S_S_S_S_S_S_S_S_S_S_S_S_S_S_S_S_S_S_S_S_S_S_S_S_S_S_S_S_S_S_S_S_S_S_S_S_S_S_S_S_S_S_S_S_S_S_S_S_S_S_S_S_S_S_S_S_S_S_S_S_S_S_S_S_S_S_S_S_S_S_S_S_S_S_S_S_S_S_S_S_S_S_S_S_S_S_S_S_S_S_S_S_S_S_S_S_S_S_S_S_S_S_S_S_S_S_S_S_S_S_S_S_S_S_S_S_S_S_S_S_S_S_S_S_S_S_S_S_S_S_S_S_S_S_S_S_S_S_S_S_S_S_S_S_S_S_S_S_S_S_S_S_S_S_S_S_S_S_S_S_S_S_S_S_S_S_S_S_S_S_S_S_S_S_S_S_S_S_S_S_S_S_S_S_S_S_S_S_S_S_S_S_S_S_S_S_S_S_S_S_S_S_S_S_S_S_S_S_S_S_S_S_S_S_S_S_S_S_S_S_S_S_S_S_S_S_S_S_S_S_S_S_S_S_S_S_S_S_S_S_S_S_S_S_S_S_S_S_S_S_S_S_S_S_S_S_S_S_S_S_S_S_S_S_S_S_S_S_S_S_S_S_S_S_S_S_S_S_S_S_S_S_S_S_S_S_S_S_S_S_S_S_S_S_S_S_S_S_S_S_S_S_S_S_S_S_S_S_S_S_S_S_S_S_S_S_S_S_S_S_S_S_S_S_S_S_S_S_S_S_S_S_S_S_S_S_S_S_S_S_S_S_S_S_S_S_S_S_S_S_S_S_S_S_S_S_S_S_S_S_S_S_S_S_S_S_S_S_S_S_S_S_S_S_S_S_S_S_S_S_S_S_S_S_S_S_S_S_S_S_S_S_S_S_S_S_S_S_S_S_S_S_S_S_S_S_S_S_S_S_S_S_S_S_S_S_S_S_S_S_S_S_S_S_S_S_S_S_S_S_S_S_S_S_S_S_S_S_S_S_S_S_S_S_S_S_S_S_S_S_S_S_S_S_S_S_S_S_S_S_S_S_S_S_S_S_S_S_S_S_S_S_S_S_S_S_S_S_S_S_S_S_S_S_S_S_S_S_S_S_S_S_S_S_S_S_S_S_S_S_S_S_S_S_S_S_S_S_S_S_S_S_S_S_S_S_S_S_S_S_S_S_S_S_S_S_S_S_S_S_S_S_S_S_S_S_S_S_S_S_S_S_S_S_S_S_S_S_S_S_S_S_S_S_S_S_S_S_S_S_S_S_S_S_S_S_S_S_S_S_S_S_S_S_S_S_S_S_S_S_S_S_S_S_S_S_S_S_S_S_S_S_S_S_S_S_S_S_S_S_S_S_S_S_S_S_S_S_S_S_S_S_S_S_S_S_S_S_S_S_S_S_S_S_S_S_S_S_S_S_S_S_S_S_S_S_S_S_S_S_S_S_S_S_S_S_S_S_S_S_S_S_S_S_S_S_S_S_S_S_S_S_S_S_S_S_S_S_S_S_S_S_S_S_S_S_S_S_S_S_S_S_S_S_S_S_S_S_S_S_S_S_S_S_S_S_S_S_S_S_S_S_S_S_S_S_S_S_S_S_S_S_S_S_S_S_S_S_S_S_S_S_S_S_S_S_S_S_S_S_S_S_S_S_S_S_S_S_S_S_S_S_S_S_S_S_S_S_S_S_S_S_S_S_S_S_S_S_S_S_S_S_S_S_S_S_S_S_S_S_S_S_S_S_S_S_S_S_S_S_S_S_S_S_S_S_S_S_S_S_S_S_S_S_S_S_S_S_S_S_S_S_S_S_S_S_S_S_S_S_S_S_S_S_S_S_S_S_S_S_S_S_S_S_S_S_S_S_S_S_S_S_S_S_S_S_S_S_S_S_S_S_S_S_S_S_S_S_S_S_S_S_S_S_S_S_S_S_S_S_S_S_S_S_S_S_S_S_S_S_S_S_S_S_S_S_S_S_S_S_S_S_S_S_S_S_S_S_S_S_S_S_S_S_S_S_S_S_S_S_S_S_S_S_S_S_S_S_S_S_S_S_S_S_S_S_S_S_S_S_S_S_S_S_S_S_S_S_S_S_S_S_S_S_S_S_S_S_S_S_S_S_S_S_S_S_S_S_S_S_S_S_S_S_S_S_S_S_S_S_S_S_S_S_S_S_S_S_S_S_S_S_S_S_S_S_S_S_S_S_S_S_S_S_S_S_S_S__param_37,
	.param .u64 .ptr .align 1 _Z4racePiS_S_S_S_S_S_S_S_S_S_S_S_S_S_S_S_S_S_S_S_S_S_S_S_S_S_S_S_S_S_S_S_S_S_S_S_S_S_S_S_S_S_S_S_S_S_S_S_S_S_S_S_S_S_S_S_S_S_S_S_S_S_S_S_S_S_S_S_S_S_S_S_S_S_S_S_S_S_S_S_S_S_S_S_S_S_S_S_S_S_S_S_S_S_S_S_S_S_S_S_S_S_S_S_S_S_S_S_S_S_S_S_S_S_S_S_S_S_S_S_S_S_S_S_S_S_S_S_S_S_S_S_S_S_S_S_S_S_S_S_S_S_S_S_S_S_S_S_S_S_S_S_S_S_S_S_S_S_S_S_S_S_S_S_S_S_S_S_S_S_S_S_S_S_S_S_S_S_S_S_S_S_S_S_S_S_S_S_S_S_S_S_S_S_S_S_S_S_S_S_S_S_S_S_S_S_S_S_S_S_S_S_S_S_S_S_S_S_S_S_S_S_S_S_S_S_S_S_S_S_S_S_S_S_S_S_S_S_S_S_S_S_S_S_S_S_S_S_S_S_S_S_S_S_S_S_S_S_S_S_S_S_S_S_S_S_S_S_S_S_S_S_S_S_S_S_S_S_S_S_S_S_S_S_S_S_S_S_S_S_S_S_S_S_S_S_S_S_S_S_S_S_S_S_S_S_S_S_S_S_S_S_S_S_S_S_S_S_S_S_S_S_S_S_S_S_S_S_S_S_S_S_S_S_S_S_S_S_S_S_S_S_S_S_S_S_S_S_S_S_S_S_S_S_S_S_S_S_S_S_S_S_S_S_S_S_S_S_S_S_S_S_S_S_S_S_S_S_S_S_S_S_S_S_S_S_S_S_S_S_S_S_S_S_S_S_S_S_S_S_S_S_S_S_S_S_S_S_S_S_S_S_S_S_S_S_S_S_S_S_S_S_S_S_S_S_S_S_S_S_S_S_S_S_S_S_S_S_S_S_S_S_S_S_S_S_S_S_S_S_S_S_S_S_S_S_S_S_S_S_S_S_S_S_S_S_S_S_S_S_S_S_S_S_S_S_S_S_S_S_S_S_S_S_S_S_S_S_S_S_S_S_S_S_S_S_S_S_S_S_S_S_S_S_S_S_S_S_S_S_S_S_S_S_S_S_S_S_S_S_S_S_S_S_S_S_S_S_S_S_S_S_S_S_S_S_S_S_S_S_S_S_S_S_S_S_S_S_S_S_S_S_S_S_S_S_S_S_S_S_S_S_S_S_S_S_S_S_S_S_S_S_S_S_S_S_S_S_S_S_S_S_S_S_S_S_S_S_S_S_S_S_S_S_S_S_S_S_S_S_S_S_S_S_S_S_S_S_S_S_S_S_S_S_S_S_S_S_S_S_S_S_S_S_S_S_S_S_S_S_S_S_S_S_S_S_S_S_S_S_S_S_S_S_S_S_S_S_S_S_S_S_S_S_S_S_S_S_S_S_S_S_S_S_S_S_S_S_S_S_S_S_S_S_S_S_S_S_S_S_S_S_S_S_S_S_S_S_S_S_S_S_S_S_S_S_S_S_S_S_S_S_S_S_S_S_S_S_S_S_S_S_S_S_S_S_S_S_S_S_S_S_S_S_S_S_S_S_S_S_S_S_S_S_S_S_S_S_S_S_S_S_S_S_S_S_S_S_S_S_S_S_S_S_S_S_S_S_S_S_S_S_S_S_S_S_S_S_S_S_S_S_S_S_S_S_S_S_S_S_S_S_S_S_S_S_S_S_S_S_S_S_S_S_S_S_S_S_S_S_S_S_S_S_S_S_S_S_S_S_S_S_S_S_S_S_S_S_S_S_S_S_S_S_S_S_S_S_S_S_S_S_S_S_S_S_S_S_S_S_S_S_S_S_S_S_S_S_S_S_S_S_S_S_S_S_S_S_S_S_S_S_S_S_S_S_S_S_S_S_S_S_S_S_S_S_S_S_S_S_S_S_S_S_S_S_S_S_S_S_S_S_S_S_S_S_S_S_S_S_S_S_S_S_S_S_S_S_S_S_S_S_S_S_S_S_S_S_S_S_S_S_S_S_S_S_S_S_S_S_S_S_S_S_S_S_S_S_S_S_S_S_S_S_S_S_S_S_S_S_S_S_S_S_S_S_S_S_S_S_S_S_S_S_S_S_S_S_S_S_S_S_S_S_S_S_S_S_S_S_S_S_S_S_S_S_S_S_S_S_S_S_S_S_S_S_S_S_S_S_S_S_S_S_S_S_S_S_S_S_S_S_S_S_S_S_S_S_S_S_S_S_S__param_38,
	.param .u64 .ptr .align 1 _Z4racePiS_S_S_S_S_S_S_S_S_S_S_S_S_S_S_S_S_S_S_S_S_S_S_S_S_S_S_S_S_S_S_S_S_S_S_S_S_S_S_S_S_S_S_S_S_S_S_S_S_S_S_S_S_S_S_S_S_S_S_S_S_S_S_S_S_S_S_S_S_S_S_S_S_S_S_S_S_S_S_S_S_S_S_S_S_S_S_S_S_S_S_S_S_S_S_S_S_S_S_S_S_S_S_S_S_S_S_S_S_S_S_S_S_S_S_S_S_S_S_S_S_S_S_S_S_S_S_S_S_S_S_S_S_S_S_S_S_S_S_S_S_S_S_S_S_S_S_S_S_S_S_S_S_S_S_S_S_S_S_S_S_S_S_S_S_S_S_S_S_S_S_S_S_S_S_S_S_S_S_S_S_S_S_S_S_S_S_S_S_S_S_S_S_S_S_S_S_S_S_S_S_S_S_S_S_S_S_S_S_S_S_S_S_S_S_S_S_S_S_S_S_S_S_S_S_S_S_S_S_S_S_S_S_S_S_S_S_S_S_S_S_S_S_S_S_S_S_S_S_S_S_S_S_S_S_S_S_S_S_S_S_S_S_S_S_S_S_S_S_S_S_S_S_S_S_S_S_S_S_S_S_S_S_S_S_S_S_S_S_S_S_S_S_S_S_S_S_S_S_S_S_S_S_S_S_S_S_S_S_S_S_S_S_S_S_S_S_S_S_S_S_S_S_S_S_S_S_S_S_S_S_S_S_S_S_S_S_S_S_S_S_S_S_S_S_S_S_S_S_S_S_S_S_S_S_S_S_S_S_S_S_S_S_S_S_S_S_S_S_S_S_S_S_S_S_S_S_S_S_S_S_S_S_S_S_S_S_S_S_S_S_S_S_S_S_S_S_S_S_S_S_S_S_S_S_S_S_S_S_S_S_S_S_S_S_S_S_S_S_S_S_S_S_S_S_S_S_S_S_S_S_S_S_S_S_S_S_S_S_S_S_S_S_S_S_S_S_S_S_S_S_S_S_S_S_S_S_S_S_S_S_S_S_S_S_S_S_S_S_S_S_S_S_S_S_S_S_S_S_S_S_S_S_S_S_S_S_S_S_S_S_S_S_S_S_S_S_S_S_S_S_S_S_S_S_S_S_S_S_S_S_S_S_S_S_S_S_S_S_S_S_S_S_S_S_S_S_S_S_S_S_S_S_S_S_S_S_S_S_S_S_S_S_S_S_S_S_S_S_S_S_S_S_S_S_S_S_S_S_S_S_S_S_S_S_S_S_S_S_S_S_S_S_S_S_S_S_S_S_S_S_S_S_S_S_S_S_S_S_S_S_S_S_S_S_S_S_S_S_S_S_S_S_S_S_S_S_S_S_S_S_S_S_S_S_S_S_S_S_S_S_S_S_S_S_S_S_S_S_S_S_S_S_S_S_S_S_S_S_S_S_S_S_S_S_S_S_S_S_S_S_S_S_S_S_S_S_S_S_S_S_S_S_S_S_S_S_S_S_S_S_S_S_S_S_S_S_S_S_S_S_S_S_S_S_S_S_S_S_S_S_S_S_S_S_S_S_S_S_S_S_S_S_S_S_S_S_S_S_S_S_S_S_S_S_S_S_S_S_S_S_S_S_S_S_S_S_S_S_S_S_S_S_S_S_S_S_S_S_S_S_S_S_S_S_S_S_S_S_S_S_S_S_S_S_S_S_S_S_S_S_S_S_S_S_S_S_S_S_S_S_S_S_S_S_S_S_S_S_S_S_S_S_S_S_S_S_S_S_S_S_S_S_S_S_S_S_S_S_S_S_S_S_S_S_S_S_S_S_S_S_S_S_S_S_S_S_S_S_S_S_S_S_S_S_S_S_S_S_S_S_S_S_S_S_S_S_S_S_S_S_S_S_S_S_S_S_S_S_S_S_S_S_S_S_S_S_S_S_S_S_S_S_S_S_S_S_S_S_S_S_S_S_S_S_S_S_S_S_S_S_S_S_S_S_S_S_S_S_S_S_S_S_S_S_S_S_S_S_S_S_S_S_S_S_S_S_S_S_S_S_S_S_S_S_S_S_S_S_S_S_S_S_S_S_S_S_S_S_S_S_S_S_S_S_S_S_S_S_S_S_S_S_S_S_S_S_S_S_S_S_S_S_S_S_S_S_S_S_S_S_S_S_S_S_S_S_S_S_S_S_S_S_S_S_S_S_S_S_S_S_S_S_S_S_S_S_S_S_S_S_S_S_S_S_S_S_S_S_S_S_S_S_S_S_S_S_S_S_S_S_S_S_S_S_S_S_S_S_S_S_S_S__param_39,
	.param .u64 .ptr .align 1 _Z4racePiS_S_S_S_S_S_S_S_S_S_S_S_S_S_S_S_S_S_S_S_S_S_S_S_S_S_S_S_S_S_S_S_S_S_S_S_S_S_S_S_S_S_S_S_S_S_S_S_S_S_S_S_S_S_S_S_S_S_S_S_S_S_S_S_S_S_S_S_S_S_S_S_S_S_S_S_S_S_S_S_S_S_S_S_S_S_S_S_S_S_S_S_S_S_S_S_S_S_S_S_S_S_S_S_S_S_S_S_S_S_S_S_S_S_S_S_S_S_S_S_S_S_S_S_S_S_S_S_S_S_S_S_S_S_S_S_S_S_S_S_S_S_S_S_S_S_S_S_S_S_S_S_S_S_S_S_S_S_S_S_S_S_S_S_S_S_S_S_S_S_S_S_S_S_S_S_S_S_S_S_S_S_S_S_S_S_S_S_S_S_S_S_S_S_S_S_S_S_S_S_S_S_S_S_S_S_S_S_S_S_S_S_S_S_S_S_S_S_S_S_S_S_S_S_S_S_S_S_S_S_S_S_S_S_S_S_S_S_S_S_S_S_S_S_S_S_S_S_S_S_S_S_S_S_S_S_S_S_S_S_S_S_S_S_S_S_S_S_S_S_S_S_S_S_S_S_S_S_S_S_S_S_S_S_S_S_S_S_S_S_S_S_S_S_S_S_S_S_S_S_S_S_S_S_S_S_S_S_S_S_S_S_S_S_S_S_S_S_S_S_S_S_S_S_S_S_S_S_S_S_S_S_S_S_S_S_S_S_S_S_S_S_S_S_S_S_S_S_S_S_S_S_S_S_S_S_S_S_S_S_S_S_S_S_S_S_S_S_S_S_S_S_S_S_S_S_S_S_S_S_S_S_S_S_S_S_S_S_S_S_S_S_S_S_S_S_S_S_S_S_S_S_S_S_S_S_S_S_S_S_S_S_S_S_S_S_S_S_S_S_S_S_S_S_S_S_S_S_S_S_S_S_S_S_S_S_S_S_S_S_S_S_S_S_S_S_S_S_S_S_S_S_S_S_S_S_S_S_S_S_S_S_S_S_S_S_S_S_S_S_S_S_S_S_S_S_S_S_S_S_S_S_S_S_S_S_S_S_S_S_S_S_S_S_S_S_S_S_S_S_S_S_S_S_S_S_S_S_S_S_S_S_S_S_S_S_S_S_S_S_S_S_S_S_S_S_S_S_S_S_S_S_S_S_S_S_S_S_S_S_S_S_S_S_S_S_S_S_S_S_S_S_S_S_S_S_S_S_S_S_S_S_S_S_S_S_S_S_S_S_S_S_S_S_S_S_S_S_S_S_S_S_S_S_S_S_S_S_S_S_S_S_S_S_S_S_S_S_S_S_S_S_S_S_S_S_S_S_S_S_S_S_S_S_S_S_S_S_S_S_S_S_S_S_S_S_S_S_S_S_S_S_S_S_S_S_S_S_S_S_S_S_S_S_S_S_S_S_S_S_S_S_S_S_S_S_S_S_S_S_S_S_S_S_S_S_S_S_S_S_S_S_S_S_S_S_S_S_S_S_S_S_S_S_S_S_S_S_S_S_S_S_S_S_S_S_S_S_S_S_S_S_S_S_S_S_S_S_S_S_S_S_S_S_S_S_S_S_S_S_S_S_S_S_S_S_S_S_S_S_S_S_S_S_S_S_S_S_S_S_S_S_S_S_S_S_S_S_S_S_S_S_S_S_S_S_S_S_S_S_S_S_S_S_S_S_S_S_S_S_S_S_S_S_S_S_S_S_S_S_S_S_S_S_S_S_S_S_S_S_S_S_S_S_S_S_S_S_S_S_S_S_S_S_S_S_S_S_S_S_S_S_S_S_S_S_S_S_S_S_S_S_S_S_S_S_S_S_S_S_S_S_S_S_S_S_S_S_S_S_S_S_S_S_S_S_S_S_S_S_S_S_S_S_S_S_S_S_S_S_S_S_S_S_S_S_S_S_S_S_S_S_S_S_S_S_S_S_S_S_S_S_S_S_S_S_S_S_S_S_S_S_S_S_S_S_S_S_S_S_S_S_S_S_S_S_S_S_S_S_S_S_S_S_S_S_S_S_S_S_S_S_S_S_S_S_S_S_S_S_S_S_S_S_S_S_S_S_S_S_S_S_S_S_S_S_S_S_S_S_S_S_S_S_S_S_S_S_S_S_S_S_S_S_S_S_S_S_S_S_S_S_S_S_S_S_S_S_S_S_S_S_S_S_S_S_S_S_S_S_S_S_S_S_S_S_S_S_S_S_S_S_S_S_S_S_S_S_S_S_S_S_S_S_S_S_S_S_S_S_S_S_S__param_40,
	.param .u64 .ptr .align 1 _Z4racePiS_S_S_S_S_S_S_S_S_S_S_S_S_S_S_S_S_S_S_S_S_S_S_S_S_S_S_S_S_S_S_S_S_S_S_S_S_S_S_S_S_S_S_S_S_S_S_S_S_S_S_S_S_S_S_S_S_S_S_S_S_S_S_S_S_S_S_S_S_S_S_S_S_S_S_S_S_S_S_S_S_S_S_S_S_S_S_S_S_S_S_S_S_S_S_S_S_S_S_S_S_S_S_S_S_S_S_S_S_S_S_S_S_S_S_S_S_S_S_S_S_S_S_S_S_S_S_S_S_S_S_S_S_S_S_S_S_S_S_S_S_S_S_S_S_S_S_S_S_S_S_S_S_S_S_S_S_S_S_S_S_S_S_S_S_S_S_S_S_S_S_S_S_S_S_S_S_S_S_S_S_S_S_S_S_S_S_S_S_S_S_S_S_S_S_S_S_S_S_S_S_S_S_S_S_S_S_S_S_S_S_S_S_S_S_S_S_S_S_S_S_S_S_S_S_S_S_S_S_S_S_S_S_S_S_S_S_S_S_S_S_S_S_S_S_S_S_S_S_S_S_S_S_S_S_S_S_S_S_S_S_S_S_S_S_S_S_S_S_S_S_S_S_S_S_S_S_S_S_S_S_S_S_S_S_S_S_S_S_S_S_S_S_S_S_S_S_S_S_S_S_S_S_S_S_S_S_S_S_S_S_S_S_S_S_S_S_S_S_S_S_S_S_S_S_S_S_S_S_S_S_S_S_S_S_S_S_S_S_S_S_S_S_S_S_S_S_S_S_S_S_S_S_S_S_S_S_S_S_S_S_S_S_S_S_S_S_S_S_S_S_S_S_S_S_S_S_S_S_S_S_S_S_S_S_S_S_S_S_S_S_S_S_S_S_S_S_S_S_S_S_S_S_S_S_S_S_S_S_S_S_S_S_S_S_S_S_S_S_S_S_S_S_S_S_S_S_S_S_S_S_S_S_S_S_S_S_S_S_S_S_S_S_S_S_S_S_S_S_S_S_S_S_S_S_S_S_S_S_S_S_S_S_S_S_S_S_S_S_S_S_S_S_S_S_S_S_S_S_S_S_S_S_S_S_S_S_S_S_S_S_S_S_S_S_S_S_S_S_S_S_S_S_S_S_S_S_S_S_S_S_S_S_S_S_S_S_S_S_S_S_S_S_S_S_S_S_S_S_S_S_S_S_S_S_S_S_S_S_S_S_S_S_S_S_S_S_S_S_S_S_S_S_S_S_S_S_S_S_S_S_S_S_S_S_S_S_S_S_S_S_S_S_S_S_S_S_S_S_S_S_S_S_S_S_S_S_S_S_S_S_S_S_S_S_S_S_S_S_S_S_S_S_S_S_S_S_S_S_S_S_S_S_S_S_S_S_S_S_S_S_S_S_S_S_S_S_S_S_S_S_S_S_S_S_S_S_S_S_S_S_S_S_S_S_S_S_S_S_S_S_S_S_S_S_S_S_S_S_S_S_S_S_S_S_S_S_S_S_S_S_S_S_S_S_S_S_S_S_S_S_S_S_S_S_S_S_S_S_S_S_S_S_S_S_S_S_S_S_S_S_S_S_S_S_S_S_S_S_S_S_S_S_S_S_S_S_S_S_S_S_S_S_S_S_S_S_S_S_S_S_S_S_S_S_S_S_S_S_S_S_S_S_S_S_S_S_S_S_S_S_S_S_S_S_S_S_S_S_S_S_S_S_S_S_S_S_S_S_S_S_S_S_S_S_S_S_S_S_S_S_S_S_S_S_S_S_S_S_S_S_S_S_S_S_S_S_S_S_S_S_S_S_S_S_S_S_S_S_S_S_S_S_S_S_S_S_S_S_S_S_S_S_S_S_S_S_S_S_S_S_S_S_S_S_S_S_S_S_S_S_S_S_S_S_S_S_S_S_S_S_S_S_S_S_S_S_S_S_S_S_S_S_S_S_S_S_S_S_S_S_S_S_S_S_S_S_S_S_S_S_S_S_S_S_S_S_S_S_S_S_S_S_S_S_S_S_S_S_S_S_S_S_S_S_S_S_S_S_S_S_S_S_S_S_S_S_S_S_S_S_S_S_S_S_S_S_S_S_S_S_S_S_S_S_S_S_S_S_S_S_S_S_S_S_S_S_S_S_S_S_S_S_S_S_S_S_S_S_S_S_S_S_S_S_S_S_S_S_S_S_S_S_S_S_S_S_S_S_S_S_S_S_S_S_S_S_S_S_S_S_S_S_S_S_S_S_S_S_S_S_S_S_S_S_S_S_S_S_S_S_S_S_S_S_S_S_S_S_S_S_S_S__param_41,
	.param .u64 .ptr .align 1 _Z4racePiS_S_S_S_S_S_S_S_S_S_S_S_S_S_S_S_S_S_S_S_S_S_S_S_S_S_S_S_S_S_S_S_S_S_S_S_S_S_S_S_S_S_S_S_S_S_S_S_S_S_S_S_S_S_S_S_S_S_S_S_S_S_S_S_S_S_S_S_S_S_S_S_S_S_S_S_S_S_S_S_S_S_S_S_S_S_S_S_S_S_S_S_S_S_S_S_S_S_S_S_S_S_S_S_S_S_S_S_S_S_S_S_S_S_S_S_S_S_S_S_S_S_S_S_S_S_S_S_S_S_S_S_S_S_S_S_S_S_S_S_S_S_S_S_S_S_S_S_S_S_S_S_S_S_S_S_S_S_S_S_S_S_S_S_S_S_S_S_S_S_S_S_S_S_S_S_S_S_S_S_S_S_S_S_S_S_S_S_S_S_S_S_S_S_S_S_S_S_S_S_S_S_S_S_S_S_S_S_S_S_S_S_S_S_S_S_S_S_S_S_S_S_S_S_S_S_S_S_S_S_S_S_S_S_S_S_S_S_S_S_S_S_S_S_S_S_S_S_S_S_S_S_S_S_S_S_S_S_S_S_S_S_S_S_S_S_S_S_S_S_S_S_S_S_S_S_S_S_S_S_S_S_S_S_S_S_S_S_S_S_S_S_S_S_S_S_S_S_S_S_S_S_S_S_S_S_S_S_S_S_S_S_S_S_S_S_S_S_S_S_S_S_S_S_S_S_S_S_S_S_S_S_S_S_S_S_S_S_S_S_S_S_S_S_S_S_S_S_S_S_S_S_S_S_S_S_S_S_S_S_S_S_S_S_S_S_S_S_S_S_S_S_S_S_S_S_S_S_S_S_S_S_S_S_S_S_S_S_S_S_S_S_S_S_S_S_S_S_S_S_S_S_S_S_S_S_S_S_S_S_S_S_S_S_S_S_S_S_S_S_S_S_S_S_S_S_S_S_S_S_S_S_S_S_S_S_S_S_S_S_S_S_S_S_S_S_S_S_S_S_S_S_S_S_S_S_S_S_S_S_S_S_S_S_S_S_S_S_S_S_S_S_S_S_S_S_S_S_S_S_S_S_S_S_S_S_S_S_S_S_S_S_S_S_S_S_S_S_S_S_S_S_S_S_S_S_S_S_S_S_S_S_S_S_S_S_S_S_S_S_S_S_S_S_S_S_S_S_S_S_S_S_S_S_S_S_S_S_S_S_S_S_S_S_S_S_S_S_S_S_S_S_S_S_S_S_S_S_S_S_S_S_S_S_S_S_S_S_S_S_S_S_S_S_S_S_S_S_S_S_S_S_S_S_S_S_S_S_S_S_S_S_S_S_S_S_S_S_S_S_S_S_S_S_S_S_S_S_S_S_S_S_S_S_S_S_S_S_S_S_S_S_S_S_S_S_S_S_S_S_S_S_S_S_S_S_S_S_S_S_S_S_S_S_S_S_S_S_S_S_S_S_S_S_S_S_S_S_S_S_S_S_S_S_S_S_S_S_S_S_S_S_S_S_S_S_S_S_S_S_S_S_S_S_S_S_S_S_S_S_S_S_S_S_S_S_S_S_S_S_S_S_S_S_S_S_S_S_S_S_S_S_S_S_S_S_S_S_S_S_S_S_S_S_S_S_S_S_S_S_S_S_S_S_S_S_S_S_S_S_S_S_S_S_S_S_S_S_S_S_S_S_S_S_S_S_S_S_S_S_S_S_S_S_S_S_S_S_S_S_S_S_S_S_S_S_S_S_S_S_S_S_S_S_S_S_S_S_S_S_S_S_S_S_S_S_S_S_S_S_S_S_S_S_S_S_S_S_S_S_S_S_S_S_S_S_S_S_S_S_S_S_S_S_S_S_S_S_S_S_S_S_S_S_S_S_S_S_S_S_S_S_S_S_S_S_S_S_S_S_S_S_S_S_S_S_S_S_S_S_S_S_S_S_S_S_S_S_S_S_S_S_S_S_S_S_S_S_S_S_S_S_S_S_S_S_S_S_S_S_S_S_S_S_S_S_S_S_S_S_S_S_S_S_S_S_S_S_S_S_S_S_S_S_S_S_S_S_S_S_S_S_S_S_S_S_S_S_S_S_S_S_S_S_S_S_S_S_S_S_S_S_S_S_S_S_S_S_S_S_S_S_S_S_S_S_S_S_S_S_S_S_S_S_S_S_S_S_S_S_S_S_S_S_S_S_S_S_S_S_S_S_S_S_S_S_S_S_S_S_S_S_S_S_S_S_S_S_S_S_S_S_S_S_S_S_S_S_S_S_S_S_S_S_S_S_S_S_S_S_S_S_S__param_42,
	.param .u64 .ptr .align 1 _Z4racePiS_S_S_S_S_S_S_S_S_S_S_S_S_S_S_S_S_S_S_S_S_S_S_S_S_S_S_S_S_S_S_S_S_S_S_S_S_S_S_S_S_S_S_S_S_S_S_S_S_S_S_S_S_S_S_S_S_S_S_S_S_S_S_S_S_S_S_S_S_S_S_S_S_S_S_S_S_S_S_S_S_S_S_S_S_S_S_S_S_S_S_S_S_S_S_S_S_S_S_S_S_S_S_S_S_S_S_S_S_S_S_S_S_S_S_S_S_S_S_S_S_S_S_S_S_S_S_S_S_S_S_S_S_S_S_S_S_S_S_S_S_S_S_S_S_S_S_S_S_S_S_S_S_S_S_S_S_S_S_S_S_S_S_S_S_S_S_S_S_S_S_S_S_S_S_S_S_S_S_S_S_S_S_S_S_S_S_S_S_S_S_S_S_S_S_S_S_S_S_S_S_S_S_S_S_S_S_S_S_S_S_S_S_S_S_S_S_S_S_S_S_S_S_S_S_S_S_S_S_S_S_S_S_S_S_S_S_S_S_S_S_S_S_S_S_S_S_S_S_S_S_S_S_S_S_S_S_S_S_S_S_S_S_S_S_S_S_S_S_S_S_S_S_S_S_S_S_S_S_S_S_S_S_S_S_S_S_S_S_S_S_S_S_S_S_S_S_S_S_S_S_S_S_S_S_S_S_S_S_S_S_S_S_S_S_S_S_S_S_S_S_S_S_S_S_S_S_S_S_S_S_S_S_S_S_S_S_S_S_S_S_S_S_S_S_S_S_S_S_S_S_S_S_S_S_S_S_S_S_S_S_S_S_S_S_S_S_S_S_S_S_S_S_S_S_S_S_S_S_S_S_S_S_S_S_S_S_S_S_S_S_S_S_S_S_S_S_S_S_S_S_S_S_S_S_S_S_S_S_S_S_S_S_S_S_S_S_S_S_S_S_S_S_S_S_S_S_S_S_S_S_S_S_S_S_S_S_S_S_S_S_S_S_S_S_S_S_S_S_S_S_S_S_S_S_S_S_S_S_S_S_S_S_S_S_S_S_S_S_S_S_S_S_S_S_S_S_S_S_S_S_S_S_S_S_S_S_S_S_S_S_S_S_S_S_S_S_S_S_S_S_S_S_S_S_S_S_S_S_S_S_S_S_S_S_S_S_S_S_S_S_S_S_S_S_S_S_S_S_S_S_S_S_S_S_S_S_S_S_S_S_S_S_S_S_S_S_S_S_S_S_S_S_S_S_S_S_S_S_S_S_S_S_S_S_S_S_S_S_S_S_S_S_S_S_S_S_S_S_S_S_S_S_S_S_S_S_S_S_S_S_S_S_S_S_S_S_S_S_S_S_S_S_S_S_S_S_S_S_S_S_S_S_S_S_S_S_S_S_S_S_S_S_S_S_S_S_S_S_S_S_S_S_S_S_S_S_S_S_S_S_S_S_S_S_S_S_S_S_S_S_S_S_S_S_S_S_S_S_S_S_S_S_S_S_S_S_S_S_S_S_S_S_S_S_S_S_S_S_S_S_S_S_S_S_S_S_S_S_S_S_S_S_S_S_S_S_S_S_S_S_S_S_S_S_S_S_S_S_S_S_S_S_S_S_S_S_S_S_S_S_S_S_S_S_S_S_S_S_S_S_S_S_S_S_S_S_S_S_S_S_S_S_S_S_S_S_S_S_S_S_S_S_S_S_S_S_S_S_S_S_S_S_S_S_S_S_S_S_S_S_S_S_S_S_S_S_S_S_S_S_S_S_S_S_S_S_S_S_S_S_S_S_S_S_S_S_S_S_S_S_S_S_S_S_S_S_S_S_S_S_S_S_S_S_S_S_S_S_S_S_S_S_S_S_S_S_S_S_S_S_S_S_S_S_S_S_S_S_S_S_S_S_S_S_S_S_S_S_S_S_S_S_S_S_S_S_S_S_S_S_S_S_S_S_S_S_S_S_S_S_S_S_S_S_S_S_S_S_S_S_S_S_S_S_S_S_S_S_S_S_S_S_S_S_S_S_S_S_S_S_S_S_S_S_S_S_S_S_S_S_S_S_S_S_S_S_S_S_S_S_S_S_S_S_S_S_S_S_S_S_S_S_S_S_S_S_S_S_S_S_S_S_S_S_S_S_S_S_S_S_S_S_S_S_S_S_S_S_S_S_S_S_S_S_S_S_S_S_S_S_S_S_S_S_S_S_S_S_S_S_S_S_S_S_S_S_S_S_S_S_S_S_S_S_S_S_S_S_S_S_S_S_S_S_S_S_S_S_S_S_S_S_S_S_S_S_S_S_S_S_S_S__param_43,
	.param .u64 .ptr .align 1 _Z4racePiS_S_S_S_S_S_S_S_S_S_S_S_S_S_S_S_S_S_S_S_S_S_S_S_S_S_S_S_S_S_S_S_S_S_S_S_S_S_S_S_S_S_S_S_S_S_S_S_S_S_S_S_S_S_S_S_S_S_S_S_S_S_S_S_S_S_S_S_S_S_S_S_S_S_S_S_S_S_S_S_S_S_S_S_S_S_S_S_S_S_S_S_S_S_S_S_S_S_S_S_S_S_S_S_S_S_S_S_S_S_S_S_S_S_S_S_S_S_S_S_S_S_S_S_S_S_S_S_S_S_S_S_S_S_S_S_S_S_S_S_S_S_S_S_S_S_S_S_S_S_S_S_S_S_S_S_S_S_S_S_S_S_S_S_S_S_S_S_S_S_S_S_S_S_S_S_S_S_S_S_S_S_S_S_S_S_S_S_S_S_S_S_S_S_S_S_S_S_S_S_S_S_S_S_S_S_S_S_S_S_S_S_S_S_S_S_S_S_S_S_S_S_S_S_S_S_S_S_S_S_S_S_S_S_S_S_S_S_S_S_S_S_S_S_S_S_S_S_S_S_S_S_S_S_S_S_S_S_S_S_S_S_S_S_S_S_S_S_S_S_S_S_S_S_S_S_S_S_S_S_S_S_S_S_S_S_S_S_S_S_S_S_S_S_S_S_S_S_S_S_S_S_S_S_S_S_S_S_S_S_S_S_S_S_S_S_S_S_S_S_S_S_S_S_S_S_S_S_S_S_S_S_S_S_S_S_S_S_S_S_S_S_S_S_S_S_S_S_S_S_S_S_S_S_S_S_S_S_S_S_S_S_S_S_S_S_S_S_S_S_S_S_S_S_S_S_S_S_S_S_S_S_S_S_S_S_S_S_S_S_S_S_S_S_S_S_S_S_S_S_S_S_S_S_S_S_S_S_S_S_S_S_S_S_S_S_S_S_S_S_S_S_S_S_S_S_S_S_S_S_S_S_S_S_S_S_S_S_S_S_S_S_S_S_S_S_S_S_S_S_S_S_S_S_S_S_S_S_S_S_S_S_S_S_S_S_S_S_S_S_S_S_S_S_S_S_S_S_S_S_S_S_S_S_S_S_S_S_S_S_S_S_S_S_S_S_S_S_S_S_S_S_S_S_S_S_S_S_S_S_S_S_S_S_S_S_S_S_S_S_S_S_S_S_S_S_S_S_S_S_S_S_S_S_S_S_S_S_S_S_S_S_S_S_S_S_S_S_S_S_S_S_S_S_S_S_S_S_S_S_S_S_S_S_S_S_S_S_S_S_S_S_S_S_S_S_S_S_S_S_S_S_S_S_S_S_S_S_S_S_S_S_S_S_S_S_S_S_S_S_S_S_S_S_S_S_S_S_S_S_S_S_S_S_S_S_S_S_S_S_S_S_S_S_S_S_S_S_S_S_S_S_S_S_S_S_S_S_S_S_S_S_S_S_S_S_S_S_S_S_S_S_S_S_S_S_S_S_S_S_S_S_S_S_S_S_S_S_S_S_S_S_S_S_S_S_S_S_S_S_S_S_S_S_S_S_S_S_S_S_S_S_S_S_S_S_S_S_S_S_S_S_S_S_S_S_S_S_S_S_S_S_S_S_S_S_S_S_S_S_S_S_S_S_S_S_S_S_S_S_S_S_S_S_S_S_S_S_S_S_S_S_S_S_S_S_S_S_S_S_S_S_S_S_S_S_S_S_S_S_S_S_S_S_S_S_S_S_S_S_S_S_S_S_S_S_S_S_S_S_S_S_S_S_S_S_S_S_S_S_S_S_S_S_S_S_S_S_S_S_S_S_S_S_S_S_S_S_S_S_S_S_S_S_S_S_S_S_S_S_S_S_S_S_S_S_S_S_S_S_S_S_S_S_S_S_S_S_S_S_S_S_S_S_S_S_S_S_S_S_S_S_S_S_S_S_S_S_S_S_S_S_S_S_S_S_S_S_S_S_S_S_S_S_S_S_S_S_S_S_S_S_S_S_S_S_S_S_S_S_S_S_S_S_S_S_S_S_S_S_S_S_S_S_S_S_S_S_S_S_S_S_S_S_S_S_S_S_S_S_S_S_S_S_S_S_S_S_S_S_S_S_S_S_S_S_S_S_S_S_S_S_S_S_S_S_S_S_S_S_S_S_S_S_S_S_S_S_S_S_S_S_S_S_S_S_S_S_S_S_S_S_S_S_S_S_S_S_S_S_S_S_S_S_S_S_S_S_S_S_S_S_S_S_S_S_S_S_S_S_S_S_S_S_S_S_S_S_S_S_S_S_S_S_S_S_S_S_S_S_S_S_S__param_44,
	.param .u64 .ptr .align 1 _Z4racePiS_S_S_S_S_S_S_S_S_S_S_S_S_S_S_S_S_S_S_S_S_S_S_S_S_S_S_S_S_S_S_S_S_S_S_S_S_S_S_S_S_S_S_S_S_S_S_S_S_S_S_S_S_S_S_S_S_S_S_S_S_S_S_S_S_S_S_S_S_S_S_S_S_S_S_S_S_S_S_S_S_S_S_S_S_S_S_S_S_S_S_S_S_S_S_S_S_S_S_S_S_S_S_S_S_S_S_S_S_S_S_S_S_S_S_S_S_S_S_S_S_S_S_S_S_S_S_S_S_S_S_S_S_S_S_S_S_S_S_S_S_S_S_S_S_S_S_S_S_S_S_S_S_S_S_S_S_S_S_S_S_S_S_S_S_S_S_S_S_S_S_S_S_S_S_S_S_S_S_S_S_S_S_S_S_S_S_S_S_S_S_S_S_S_S_S_S_S_S_S_S_S_S_S_S_S_S_S_S_S_S_S_S_S_S_S_S_S_S_S_S_S_S_S_S_S_S_S_S_S_S_S_S_S_S_S_S_S_S_S_S_S_S_S_S_S_S_S_S_S_S_S_S_S_S_S_S_S_S_S_S_S_S_S_S_S_S_S_S_S_S_S_S_S_S_S_S_S_S_S_S_S_S_S_S_S_S_S_S_S_S_S_S_S_S_S_S_S_S_S_S_S_S_S_S_S_S_S_S_S_S_S_S_S_S_S_S_S_S_S_S_S_S_S_S_S_S_S_S_S_S_S_S_S_S_S_S_S_S_S_S_S_S_S_S_S_S_S_S_S_S_S_S_S_S_S_S_S_S_S_S_S_S_S_S_S_S_S_S_S_S_S_S_S_S_S_S_S_S_S_S_S_S_S_S_S_S_S_S_S_S_S_S_S_S_S_S_S_S_S_S_S_S_S_S_S_S_S_S_S_S_S_S_S_S_S_S_S_S_S_S_S_S_S_S_S_S_S_S_S_S_S_S_S_S_S_S_S_S_S_S_S_S_S_S_S_S_S_S_S_S_S_S_S_S_S_S_S_S_S_S_S_S_S_S_S_S_S_S_S_S_S_S_S_S_S_S_S_S_S_S_S_S_S_S_S_S_S_S_S_S_S_S_S_S_S_S_S_S_S_S_S_S_S_S_S_S_S_S_S_S_S_S_S_S_S_S_S_S_S_S_S_S_S_S_S_S_S_S_S_S_S_S_S_S_S_S_S_S_S_S_S_S_S_S_S_S_S_S_S_S_S_S_S_S_S_S_S_S_S_S_S_S_S_S_S_S_S_S_S_S_S_S_S_S_S_S_S_S_S_S_S_S_S_S_S_S_S_S_S_S_S_S_S_S_S_S_S_S_S_S_S_S_S_S_S_S_S_S_S_S_S_S_S_S_S_S_S_S_S_S_S_S_S_S_S_S_S_S_S_S_S_S_S_S_S_S_S_S_S_S_S_S_S_S_S_S_S_S_S_S_S_S_S_S_S_S_S_S_S_S_S_S_S_S_S_S_S_S_S_S_S_S_S_S_S_S_S_S_S_S_S_S_S_S_S_S_S_S_S_S_S_S_S_S_S_S_S_S_S_S_S_S_S_S_S_S_S_S_S_S_S_S_S_S_S_S_S_S_S_S_S_S_S_S_S_S_S_S_S_S_S_S_S_S_S_S_S_S_S_S_S_S_S_S_S_S_S_S_S_S_S_S_S_S_S_S_S_S_S_S_S_S_S_S_S_S_S_S_S_S_S_S_S_S_S_S_S_S_S_S_S_S_S_S_S_S_S_S_S_S_S_S_S_S_S_S_S_S_S_S_S_S_S_S_S_S_S_S_S_S_S_S_S_S_S_S_S_S_S_S_S_S_S_S_S_S_S_S_S_S_S_S_S_S_S_S_S_S_S_S_S_S_S_S_S_S_S_S_S_S_S_S_S_S_S_S_S_S_S_S_S_S_S_S_S_S_S_S_S_S_S_S_S_S_S_S_S_S_S_S_S_S_S_S_S_S_S_S_S_S_S_S_S_S_S_S_S_S_S_S_S_S_S_S_S_S_S_S_S_S_S_S_S_S_S_S_S_S_S_S_S_S_S_S_S_S_S_S_S_S_S_S_S_S_S_S_S_S_S_S_S_S_S_S_S_S_S_S_S_S_S_S_S_S_S_S_S_S_S_S_S_S_S_S_S_S_S_S_S_S_S_S_S_S_S_S_S_S_S_S_S_S_S_S_S_S_S_S_S_S_S_S_S_S_S_S_S_S_S_S_S_S_S_S_S_S_S_S_S_S_S_S_S_S_S_S_S_S_S_S_S_S__param_45,
	.param .u64 .ptr .align 1 _Z4racePiS_S_S_S_S_S_S_S_S_S_S_S_S_S_S_S_S_S_S_S_S_S_S_S_S_S_S_S_S_S_S_S_S_S_S_S_S_S_S_S_S_S_S_S_S_S_S_S_S_S_S_S_S_S_S_S_S_S_S_S_S_S_S_S_S_S_S_S_S_S_S_S_S_S_S_S_S_S_S_S_S_S_S_S_S_S_S_S_S_S_S_S_S_S_S_S_S_S_S_S_S_S_S_S_S_S_S_S_S_S_S_S_S_S_S_S_S_S_S_S_S_S_S_S_S_S_S_S_S_S_S_S_S_S_S_S_S_S_S_S_S_S_S_S_S_S_S_S_S_S_S_S_S_S_S_S_S_S_S_S_S_S_S_S_S_S_S_S_S_S_S_S_S_S_S_S_S_S_S_S_S_S_S_S_S_S_S_S_S_S_S_S_S_S_S_S_S_S_S_S_S_S_S_S_S_S_S_S_S_S_S_S_S_S_S_S_S_S_S_S_S_S_S_S_S_S_S_S_S_S_S_S_S_S_S_S_S_S_S_S_S_S_S_S_S_S_S_S_S_S_S_S_S_S_S_S_S_S_S_S_S_S_S_S_S_S_S_S_S_S_S_S_S_S_S_S_S_S_S_S_S_S_S_S_S_S_S_S_S_S_S_S_S_S_S_S_S_S_S_S_S_S_S_S_S_S_S_S_S_S_S_S_S_S_S_S_S_S_S_S_S_S_S_S_S_S_S_S_S_S_S_S_S_S_S_S_S_S_S_S_S_S_S_S_S_S_S_S_S_S_S_S_S_S_S_S_S_S_S_S_S_S_S_S_S_S_S_S_S_S_S_S_S_S_S_S_S_S_S_S_S_S_S_S_S_S_S_S_S_S_S_S_S_S_S_S_S_S_S_S_S_S_S_S_S_S_S_S_S_S_S_S_S_S_S_S_S_S_S_S_S_S_S_S_S_S_S_S_S_S_S_S_S_S_S_S_S_S_S_S_S_S_S_S_S_S_S_S_S_S_S_S_S_S_S_S_S_S_S_S_S_S_S_S_S_S_S_S_S_S_S_S_S_S_S_S_S_S_S_S_S_S_S_S_S_S_S_S_S_S_S_S_S_S_S_S_S_S_S_S_S_S_S_S_S_S_S_S_S_S_S_S_S_S_S_S_S_S_S_S_S_S_S_S_S_S_S_S_S_S_S_S_S_S_S_S_S_S_S_S_S_S_S_S_S_S_S_S_S_S_S_S_S_S_S_S_S_S_S_S_S_S_S_S_S_S_S_S_S_S_S_S_S_S_S_S_S_S_S_S_S_S_S_S_S_S_S_S_S_S_S_S_S_S_S_S_S_S_S_S_S_S_S_S_S_S_S_S_S_S_S_S_S_S_S_S_S_S_S_S_S_S_S_S_S_S_S_S_S_S_S_S_S_S_S_S_S_S_S_S_S_S_S_S_S_S_S_S_S_S_S_S_S_S_S_S_S_S_S_S_S_S_S_S_S_S_S_S_S_S_S_S_S_S_S_S_S_S_S_S_S_S_S_S_S_S_S_S_S_S_S_S_S_S_S_S_S_S_S_S_S_S_S_S_S_S_S_S_S_S_S_S_S_S_S_S_S_S_S_S_S_S_S_S_S_S_S_S_S_S_S_S_S_S_S_S_S_S_S_S_S_S_S_S_S_S_S_S_S_S_S_S_S_S_S_S_S_S_S_S_S_S_S_S_S_S_S_S_S_S_S_S_S_S_S_S_S_S_S_S_S_S_S_S_S_S_S_S_S_S_S_S_S_S_S_S_S_S_S_S_S_S_S_S_S_S_S_S_S_S_S_S_S_S_S_S_S_S_S_S_S_S_S_S_S_S_S_S_S_S_S_S_S_S_S_S_S_S_S_S_S_S_S_S_S_S_S_S_S_S_S_S_S_S_S_S_S_S_S_S_S_S_S_S_S_S_S_S_S_S_S_S_S_S_S_S_S_S_S_S_S_S_S_S_S_S_S_S_S_S_S_S_S_S_S_S_S_S_S_S_S_S_S_S_S_S_S_S_S_S_S_S_S_S_S_S_S_S_S_S_S_S_S_S_S_S_S_S_S_S_S_S_S_S_S_S_S_S_S_S_S_S_S_S_S_S_S_S_S_S_S_S_S_S_S_S_S_S_S_S_S_S_S_S_S_S_S_S_S_S_S_S_S_S_S_S_S_S_S_S_S_S_S_S_S_S_S_S_S_S_S_S_S_S_S_S_S_S_S_S_S_S_S_S_S_S_S_S_S_S_S_S_S_S_S_S_S_S_S_S_S_S_S__param_46,
	.param .u64 .ptr .align 1 _Z4racePiS_S_S_S_S_S_S_S_S_S_S_S_S_S_S_S_S_S_S_S_S_S_S_S_S_S_S_S_S_S_S_S_S_S_S_S_S_S_S_S_S_S_S_S_S_S_S_S_S_S_S_S_S_S_S_S_S_S_S_S_S_S_S_S_S_S_S_S_S_S_S_S_S_S_S_S_S_S_S_S_S_S_S_S_S_S_S_S_S_S_S_S_S_S_S_S_S_S_S_S_S_S_S_S_S_S_S_S_S_S_S_S_S_S_S_S_S_S_S_S_S_S_S_S_S_S_S_S_S_S_S_S_S_S_S_S_S_S_S_S_S_S_S_S_S_S_S_S_S_S_S_S_S_S_S_S_S_S_S_S_S_S_S_S_S_S_S_S_S_S_S_S_S_S_S_S_S_S_S_S_S_S_S_S_S_S_S_S_S_S_S_S_S_S_S_S_S_S_S_S_S_S_S_S_S_S_S_S_S_S_S_S_S_S_S_S_S_S_S_S_S_S_S_S_S_S_S_S_S_S_S_S_S_S_S_S_S_S_S_S_S_S_S_S_S_S_S_S_S_S_S_S_S_S_S_S_S_S_S_S_S_S_S_S_S_S_S_S_S_S_S_S_S_S_S_S_S_S_S_S_S_S_S_S_S_S_S_S_S_S_S_S_S_S_S_S_S_S_S_S_S_S_S_S_S_S_S_S_S_S_S_S_S_S_S_S_S_S_S_S_S_S_S_S_S_S_S_S_S_S_S_S_S_S_S_S_S_S_S_S_S_S_S_S_S_S_S_S_S_S_S_S_S_S_S_S_S_S_S_S_S_S_S_S_S_S_S_S_S_S_S_S_S_S_S_S_S_S_S_S_S_S_S_S_S_S_S_S_S_S_S_S_S_S_S_S_S_S_S_S_S_S_S_S_S_S_S_S_S_S_S_S_S_S_S_S_S_S_S_S_S_S_S_S_S_S_S_S_S_S_S_S_S_S_S_S_S_S_S_S_S_S_S_S_S_S_S_S_S_S_S_S_S_S_S_S_S_S_S_S_S_S_S_S_S_S_S_S_S_S_S_S_S_S_S_S_S_S_S_S_S_S_S_S_S_S_S_S_S_S_S_S_S_S_S_S_S_S_S_S_S_S_S_S_S_S_S_S_S_S_S_S_S_S_S_S_S_S_S_S_S_S_S_S_S_S_S_S_S_S_S_S_S_S_S_S_S_S_S_S_S_S_S_S_S_S_S_S_S_S_S_S_S_S_S_S_S_S_S_S_S_S_S_S_S_S_S_S_S_S_S_S_S_S_S_S_S_S_S_S_S_S_S_S_S_S_S_S_S_S_S_S_S_S_S_S_S_S_S_S_S_S_S_S_S_S_S_S_S_S_S_S_S_S_S_S_S_S_S_S_S_S_S_S_S_S_S_S_S_S_S_S_S_S_S_S_S_S_S_S_S_S_S_S_S_S_S_S_S_S_S_S_S_S_S_S_S_S_S_S_S_S_S_S_S_S_S_S_S_S_S_S_S_S_S_S_S_S_S_S_S_S_S_S_S_S_S_S_S_S_S_S_S_S_S_S_S_S_S_S_S_S_S_S_S_S_S_S_S_S_S_S_S_S_S_S_S_S_S_S_S_S_S_S_S_S_S_S_S_S_S_S_S_S_S_S_S_S_S_S_S_S_S_S_S_S_S_S_S_S_S_S_S_S_S_S_S_S_S_S_S_S_S_S_S_S_S_S_S_S_S_S_S_S_S_S_S_S_S_S_S_S_S_S_S_S_S_S_S_S_S_S_S_S_S_S_S_S_S_S_S_S_S_S_S_S_S_S_S_S_S_S_S_S_S_S_S_S_S_S_S_S_S_S_S_S_S_S_S_S_S_S_S_S_S_S_S_S_S_S_S_S_S_S_S_S_S_S_S_S_S_S_S_S_S_S_S_S_S_S_S_S_S_S_S_S_S_S_S_S_S_S_S_S_S_S_S_S_S_S_S_S_S_S_S_S_S_S_S_S_S_S_S_S_S_S_S_S_S_S_S_S_S_S_S_S_S_S_S_S_S_S_S_S_S_S_S_S_S_S_S_S_S_S_S_S_S_S_S_S_S_S_S_S_S_S_S_S_S_S_S_S_S_S_S_S_S_S_S_S_S_S_S_S_S_S_S_S_S_S_S_S_S_S_S_S_S_S_S_S_S_S_S_S_S_S_S_S_S_S_S_S_S_S_S_S_S_S_S_S_S_S_S_S_S_S_S_S_S_S_S_S_S_S_S_S_S_S_S_S_S_S_S_S_S_S_S_S_S_S_S_S_S__param_47,
	.param .u64 .ptr .align 1 _Z4racePiS_S_S_S_S_S_S_S_S_S_S_S_S_S_S_S_S_S_S_S_S_S_S_S_S_S_S_S_S_S_S_S_S_S_S_S_S_S_S_S_S_S_S_S_S_S_S_S_S_S_S_S_S_S_S_S_S_S_S_S_S_S_S_S_S_S_S_S_S_S_S_S_S_S_S_S_S_S_S_S_S_S_S_S_S_S_S_S_S_S_S_S_S_S_S_S_S_S_S_S_S_S_S_S_S_S_S_S_S_S_S_S_S_S_S_S_S_S_S_S_S_S_S_S_S_S_S_S_S_S_S_S_S_S_S_S_S_S_S_S_S_S_S_S_S_S_S_S_S_S_S_S_S_S_S_S_S_S_S_S_S_S_S_S_S_S_S_S_S_S_S_S_S_S_S_S_S_S_S_S_S_S_S_S_S_S_S_S_S_S_S_S_S_S_S_S_S_S_S_S_S_S_S_S_S_S_S_S_S_S_S_S_S_S_S_S_S_S_S_S_S_S_S_S_S_S_S_S_S_S_S_S_S_S_S_S_S_S_S_S_S_S_S_S_S_S_S_S_S_S_S_S_S_S_S_S_S_S_S_S_S_S_S_S_S_S_S_S_S_S_S_S_S_S_S_S_S_S_S_S_S_S_S_S_S_S_S_S_S_S_S_S_S_S_S_S_S_S_S_S_S_S_S_S_S_S_S_S_S_S_S_S_S_S_S_S_S_S_S_S_S_S_S_S_S_S_S_S_S_S_S_S_S_S_S_S_S_S_S_S_S_S_S_S_S_S_S_S_S_S_S_S_S_S_S_S_S_S_S_S_S_S_S_S_S_S_S_S_S_S_S_S_S_S_S_S_S_S_S_S_S_S_S_S_S_S_S_S_S_S_S_S_S_S_S_S_S_S_S_S_S_S_S_S_S_S_S_S_S_S_S_S_S_S_S_S_S_S_S_S_S_S_S_S_S_S_S_S_S_S_S_S_S_S_S_S_S_S_S_S_S_S_S_S_S_S_S_S_S_S_S_S_S_S_S_S_S_S_S_S_S_S_S_S_S_S_S_S_S_S_S_S_S_S_S_S_S_S_S_S_S_S_S_S_S_S_S_S_S_S_S_S_S_S_S_S_S_S_S_S_S_S_S_S_S_S_S_S_S_S_S_S_S_S_S_S_S_S_S_S_S_S_S_S_S_S_S_S_S_S_S_S_S_S_S_S_S_S_S_S_S_S_S_S_S_S_S_S_S_S_S_S_S_S_S_S_S_S_S_S_S_S_S_S_S_S_S_S_S_S_S_S_S_S_S_S_S_S_S_S_S_S_S_S_S_S_S_S_S_S_S_S_S_S_S_S_S_S_S_S_S_S_S_S_S_S_S_S_S_S_S_S_S_S_S_S_S_S_S_S_S_S_S_S_S_S_S_S_S_S_S_S_S_S_S_S_S_S_S_S_S_S_S_S_S_S_S_S_S_S_S_S_S_S_S_S_S_S_S_S_S_S_S_S_S_S_S_S_S_S_S_S_S_S_S_S_S_S_S_S_S_S_S_S_S_S_S_S_S_S_S_S_S_S_S_S_S_S_S_S_S_S_S_S_S_S_S_S_S_S_S_S_S_S_S_S_S_S_S_S_S_S_S_S_S_S_S_S_S_S_S_S_S_S_S_S_S_S_S_S_S_S_S_S_S_S_S_S_S_S_S_S_S_S_S_S_S_S_S_S_S_S_S_S_S_S_S_S_S_S_S_S_S_S_S_S_S_S_S_S_S_S_S_S_S_S_S_S_S_S_S_S_S_S_S_S_S_S_S_S_S_S_S_S_S_S_S_S_S_S_S_S_S_S_S_S_S_S_S_S_S_S_S_S_S_S_S_S_S_S_S_S_S_S_S_S_S_S_S_S_S_S_S_S_S_S_S_S_S_S_S_S_S_S_S_S_S_S_S_S_S_S_S_S_S_S_S_S_S_S_S_S_S_S_S_S_S_S_S_S_S_S_S_S_S_S_S_S_S_S_S_S_S_S_S_S_S_S_S_S_S_S_S_S_S_S_S_S_S_S_S_S_S_S_S_S_S_S_S_S_S_S_S_S_S_S_S_S_S_S_S_S_S_S_S_S_S_S_S_S_S_S_S_S_S_S_S_S_S_S_S_S_S_S_S_S_S_S_S_S_S_S_S_S_S_S_S_S_S_S_S_S_S_S_S_S_S_S_S_S_S_S_S_S_S_S_S_S_S_S_S_S_S_S_S_S_S_S_S_S_S_S_S_S_S_S_S_S_S_S_S_S_S_S_S_S_S_S_S_S_S_S_S__param_48,
	.param .u64 .ptr .align 1 _Z4racePiS_S_S_S_S_S_S_S_S_S_S_S_S_S_S_S_S_S_S_S_S_S_S_S_S_S_S_S_S_S_S_S_S_S_S_S_S_S_S_S_S_S_S_S_S_S_S_S_S_S_S_S_S_S_S_S_S_S_S_S_S_S_S_S_S_S_S_S_S_S_S_S_S_S_S_S_S_S_S_S_S_S_S_S_S_S_S_S_S_S_S_S_S_S_S_S_S_S_S_S_S_S_S_S_S_S_S_S_S_S_S_S_S_S_S_S_S_S_S_S_S_S_S_S_S_S_S_S_S_S_S_S_S_S_S_S_S_S_S_S_S_S_S_S_S_S_S_S_S_S_S_S_S_S_S_S_S_S_S_S_S_S_S_S_S_S_S_S_S_S_S_S_S_S_S_S_S_S_S_S_S_S_S_S_S_S_S_S_S_S_S_S_S_S_S_S_S_S_S_S_S_S_S_S_S_S_S_S_S_S_S_S_S_S_S_S_S_S_S_S_S_S_S_S_S_S_S_S_S_S_S_S_S_S_S_S_S_S_S_S_S_S_S_S_S_S_S_S_S_S_S_S_S_S_S_S_S_S_S_S_S_S_S_S_S_S_S_S_S_S_S_S_S_S_S_S_S_S_S_S_S_S_S_S_S_S_S_S_S_S_S_S_S_S_S_S_S_S_S_S_S_S_S_S_S_S_S_S_S_S_S_S_S_S_S_S_S_S_S_S_S_S_S_S_S_S_S_S_S_S_S_S_S_S_S_S_S_S_S_S_S_S_S_S_S_S_S_S_S_S_S_S_S_S_S_S_S_S_S_S_S_S_S_S_S_S_S_S_S_S_S_S_S_S_S_S_S_S_S_S_S_S_S_S_S_S_S_S_S_S_S_S_S_S_S_S_S_S_S_S_S_S_S_S_S_S_S_S_S_S_S_S_S_S_S_S_S_S_S_S_S_S_S_S_S_S_S_S_S_S_S_S_S_S_S_S_S_S_S_S_S_S_S_S_S_S_S_S_S_S_S_S_S_S_S_S_S_S_S_S_S_S_S_S_S_S_S_S_S_S_S_S_S_S_S_S_S_S_S_S_S_S_S_S_S_S_S_S_S_S_S_S_S_S_S_S_S_S_S_S_S_S_S_S_S_S_S_S_S_S_S_S_S_S_S_S_S_S_S_S_S_S_S_S_S_S_S_S_S_S_S_S_S_S_S_S_S_S_S_S_S_S_S_S_S_S_S_S_S_S_S_S_S_S_S_S_S_S_S_S_S_S_S_S_S_S_S_S_S_S_S_S_S_S_S_S_S_S_S_S_S_S_S_S_S_S_S_S_S_S_S_S_S_S_S_S_S_S_S_S_S_S_S_S_S_S_S_S_S_S_S_S_S_S_S_S_S_S_S_S_S_S_S_S_S_S_S_S_S_S_S_S_S_S_S_S_S_S_S_S_S_S_S_S_S_S_S_S_S_S_S_S_S_S_S_S_S_S_S_S_S_S_S_S_S_S_S_S_S_S_S_S_S_S_S_S_S_S_S_S_S_S_S_S_S_S_S_S_S_S_S_S_S_S_S_S_S_S_S_S_S_S_S_S_S_S_S_S_S_S_S_S_S_S_S_S_S_S_S_S_S_S_S_S_S_S_S_S_S_S_S_S_S_S_S_S_S_S_S_S_S_S_S_S_S_S_S_S_S_S_S_S_S_S_S_S_S_S_S_S_S_S_S_S_S_S_S_S_S_S_S_S_S_S_S_S_S_S_S_S_S_S_S_S_S_S_S_S_S_S_S_S_S_S_S_S_S_S_S_S_S_S_S_S_S_S_S_S_S_S_S_S_S_S_S_S_S_S_S_S_S_S_S_S_S_S_S_S_S_S_S_S_S_S_S_S_S_S_S_S_S_S_S_S_S_S_S_S_S_S_S_S_S_S_S_S_S_S_S_S_S_S_S_S_S_S_S_S_S_S_S_S_S_S_S_S_S_S_S_S_S_S_S_S_S_S_S_S_S_S_S_S_S_S_S_S_S_S_S_S_S_S_S_S_S_S_S_S_S_S_S_S_S_S_S_S_S_S_S_S_S_S_S_S_S_S_S_S_S_S_S_S_S_S_S_S_S_S_S_S_S_S_S_S_S_S_S_S_S_S_S_S_S_S_S_S_S_S_S_S_S_S_S_S_S_S_S_S_S_S_S_S_S_S_S_S_S_S_S_S_S_S_S_S_S_S_S_S_S_S_S_S_S_S_S_S_S_S_S_S_S_S_S_S_S_S_S_S_S_S_S_S_S_S_S_S_S_S_S_S_S_S_S__param_49,
	.param .u64 .ptr .align 1 _Z4racePiS_S_S_S_S_S_S_S_S_S_S_S_S_S_S_S_S_S_S_S_S_S_S_S_S_S_S_S_S_S_S_S_S_S_S_S_S_S_S_S_S_S_S_S_S_S_S_S_S_S_S_S_S_S_S_S_S_S_S_S_S_S_S_S_S_S_S_S_S_S_S_S_S_S_S_S_S_S_S_S_S_S_S_S_S_S_S_S_S_S_S_S_S_S_S_S_S_S_S_S_S_S_S_S_S_S_S_S_S_S_S_S_S_S_S_S_S_S_S_S_S_S_S_S_S_S_S_S_S_S_S_S_S_S_S_S_S_S_S_S_S_S_S_S_S_S_S_S_S_S_S_S_S_S_S_S_S_S_S_S_S_S_S_S_S_S_S_S_S_S_S_S_S_S_S_S_S_S_S_S_S_S_S_S_S_S_S_S_S_S_S_S_S_S_S_S_S_S_S_S_S_S_S_S_S_S_S_S_S_S_S_S_S_S_S_S_S_S_S_S_S_S_S_S_S_S_S_S_S_S_S_S_S_S_S_S_S_S_S_S_S_S_S_S_S_S_S_S_S_S_S_S_S_S_S_S_S_S_S_S_S_S_S_S_S_S_S_S_S_S_S_S_S_S_S_S_S_S_S_S_S_S_S_S_S_S_S_S_S_S_S_S_S_S_S_S_S_S_S_S_S_S_S_S_S_S_S_S_S_S_S_S_S_S_S_S_S_S_S_S_S_S_S_S_S_S_S_S_S_S_S_S_S_S_S_S_S_S_S_S_S_S_S_S_S_S_S_S_S_S_S_S_S_S_S_S_S_S_S_S_S_S_S_S_S_S_S_S_S_S_S_S_S_S_S_S_S_S_S_S_S_S_S_S_S_S_S_S_S_S_S_S_S_S_S_S_S_S_S_S_S_S_S_S_S_S_S_S_S_S_S_S_S_S_S_S_S_S_S_S_S_S_S_S_S_S_S_S_S_S_S_S_S_S_S_S_S_S_S_S_S_S_S_S_S_S_S_S_S_S_S_S_S_S_S_S_S_S_S_S_S_S_S_S_S_S_S_S_S_S_S_S_S_S_S_S_S_S_S_S_S_S_S_S_S_S_S_S_S_S_S_S_S_S_S_S_S_S_S_S_S_S_S_S_S_S_S_S_S_S_S_S_S_S_S_S_S_S_S_S_S_S_S_S_S_S_S_S_S_S_S_S_S_S_S_S_S_S_S_S_S_S_S_S_S_S_S_S_S_S_S_S_S_S_S_S_S_S_S_S_S_S_S_S_S_S_S_S_S_S_S_S_S_S_S_S_S_S_S_S_S_S_S_S_S_S_S_S_S_S_S_S_S_S_S_S_S_S_S_S_S_S_S_S_S_S_S_S_S_S_S_S_S_S_S_S_S_S_S_S_S_S_S_S_S_S_S_S_S_S_S_S_S_S_S_S_S_S_S_S_S_S_S_S_S_S_S_S_S_S_S_S_S_S_S_S_S_S_S_S_S_S_S_S_S_S_S_S_S_S_S_S_S_S_S_S_S_S_S_S_S_S_S_S_S_S_S_S_S_S_S_S_S_S_S_S_S_S_S_S_S_S_S_S_S_S_S_S_S_S_S_S_S_S_S_S_S_S_S_S_S_S_S_S_S_S_S_S_S_S_S_S_S_S_S_S_S_S_S_S_S_S_S_S_S_S_S_S_S_S_S_S_S_S_S_S_S_S_S_S_S_S_S_S_S_S_S_S_S_S_S_S_S_S_S_S_S_S_S_S_S_S_S_S_S_S_S_S_S_S_S_S_S_S_S_S_S_S_S_S_S_S_S_S_S_S_S_S_S_S_S_S_S_S_S_S_S_S_S_S_S_S_S_S_S_S_S_S_S_S_S_S_S_S_S_S_S_S_S_S_S_S_S_S_S_S_S_S_S_S_S_S_S_S_S_S_S_S_S_S_S_S_S_S_S_S_S_S_S_S_S_S_S_S_S_S_S_S_S_S_S_S_S_S_S_S_S_S_S_S_S_S_S_S_S_S_S_S_S_S_S_S_S_S_S_S_S_S_S_S_S_S_S_S_S_S_S_S_S_S_S_S_S_S_S_S_S_S_S_S_S_S_S_S_S_S_S_S_S_S_S_S_S_S_S_S_S_S_S_S_S_S_S_S_S_S_S_S_S_S_S_S_S_S_S_S_S_S_S_S_S_S_S_S_S_S_S_S_S_S_S_S_S_S_S_S_S_S_S_S_S_S_S_S_S_S_S_S_S_S_S_S_S_S_S_S_S_S_S_S_S_S_S_S_S_S_S_S_S_S_S_S_S__param_50,
	.param .u64 .ptr .align 1 _Z4racePiS_S_S_S_S_S_S_S_S_S_S_S_S_S_S_S_S_S_S_S_S_S_S_S_S_S_S_S_S_S_S_S_S_S_S_S_S_S_S_S_S_S_S_S_S_S_S_S_S_S_S_S_S_S_S_S_S_S_S_S_S_S_S_S_S_S_S_S_S_S_S_S_S_S_S_S_S_S_S_S_S_S_S_S_S_S_S_S_S_S_S_S_S_S_S_S_S_S_S_S_S_S_S_S_S_S_S_S_S_S_S_S_S_S_S_S_S_S_S_S_S_S_S_S_S_S_S_S_S_S_S_S_S_S_S_S_S_S_S_S_S_S_S_S_S_S_S_S_S_S_S_S_S_S_S_S_S_S_S_S_S_S_S_S_S_S_S_S_S_S_S_S_S_S_S_S_S_S_S_S_S_S_S_S_S_S_S_S_S_S_S_S_S_S_S_S_S_S_S_S_S_S_S_S_S_S_S_S_S_S_S_S_S_S_S_S_S_S_S_S_S_S_S_S_S_S_S_S_S_S_S_S_S_S_S_S_S_S_S_S_S_S_S_S_S_S_S_S_S_S_S_S_S_S_S_S_S_S_S_S_S_S_S_S_S_S_S_S_S_S_S_S_S_S_S_S_S_S_S_S_S_S_S_S_S_S_S_S_S_S_S_S_S_S_S_S_S_S_S_S_S_S_S_S_S_S_S_S_S_S_S_S_S_S_S_S_S_S_S_S_S_S_S_S_S_S_S_S_S_S_S_S_S_S_S_S_S_S_S_S_S_S_S_S_S_S_S_S_S_S_S_S_S_S_S_S_S_S_S_S_S_S_S_S_S_S_S_S_S_S_S_S_S_S_S_S_S_S_S_S_S_S_S_S_S_S_S_S_S_S_S_S_S_S_S_S_S_S_S_S_S_S_S_S_S_S_S_S_S_S_S_S_S_S_S_S_S_S_S_S_S_S_S_S_S_S_S_S_S_S_S_S_S_S_S_S_S_S_S_S_S_S_S_S_S_S_S_S_S_S_S_S_S_S_S_S_S_S_S_S_S_S_S_S_S_S_S_S_S_S_S_S_S_S_S_S_S_S_S_S_S_S_S_S_S_S_S_S_S_S_S_S_S_S_S_S_S_S_S_S_S_S_S_S_S_S_S_S_S_S_S_S_S_S_S_S_S_S_S_S_S_S_S_S_S_S_S_S_S_S_S_S_S_S_S_S_S_S_S_S_S_S_S_S_S_S_S_S_S_S_S_S_S_S_S_S_S_S_S_S_S_S_S_S_S_S_S_S_S_S_S_S_S_S_S_S_S_S_S_S_S_S_S_S_S_S_S_S_S_S_S_S_S_S_S_S_S_S_S_S_S_S_S_S_S_S_S_S_S_S_S_S_S_S_S_S_S_S_S_S_S_S_S_S_S_S_S_S_S_S_S_S_S_S_S_S_S_S_S_S_S_S_S_S_S_S_S_S_S_S_S_S_S_S_S_S_S_S_S_S_S_S_S_S_S_S_S_S_S_S_S_S_S_S_S_S_S_S_S_S_S_S_S_S_S_S_S_S_S_S_S_S_S_S_S_S_S_S_S_S_S_S_S_S_S_S_S_S_S_S_S_S_S_S_S_S_S_S_S_S_S_S_S_S_S_S_S_S_S_S_S_S_S_S_S_S_S_S_S_S_S_S_S_S_S_S_S_S_S_S_S_S_S_S_S_S_S_S_S_S_S_S_S_S_S_S_S_S_S_S_S_S_S_S_S_S_S_S_S_S_S_S_S_S_S_S_S_S_S_S_S_S_S_S_S_S_S_S_S_S_S_S_S_S_S_S_S_S_S_S_S_S_S_S_S_S_S_S_S_S_S_S_S_S_S_S_S_S_S_S_S_S_S_S_S_S_S_S_S_S_S_S_S_S_S_S_S_S_S_S_S_S_S_S_S_S_S_S_S_S_S_S_S_S_S_S_S_S_S_S_S_S_S_S_S_S_S_S_S_S_S_S_S_S_S_S_S_S_S_S_S_S_S_S_S_S_S_S_S_S_S_S_S_S_S_S_S_S_S_S_S_S_S_S_S_S_S_S_S_S_S_S_S_S_S_S_S_S_S_S_S_S_S_S_S_S_S_S_S_S_S_S_S_S_S_S_S_S_S_S_S_S_S_S_S_S_S_S_S_S_S_S_S_S_S_S_S_S_S_S_S_S_S_S_S_S_S_S_S_S_S_S_S_S_S_S_S_S_S_S_S_S_S_S_S_S_S_S_S_S_S_S_S_S_S_S_S_S_S_S_S_S_S_S_S_S_S_S_S_S_S_S_S__param_51,
	.param .u64 .ptr .align 1 _Z4racePiS_S_S_S_S_S_S_S_S_S_S_S_S_S_S_S_S_S_S_S_S_S_S_S_S_S_S_S_S_S_S_S_S_S_S_S_S_S_S_S_S_S_S_S_S_S_S_S_S_S_S_S_S_S_S_S_S_S_S_S_S_S_S_S_S_S_S_S_S_S_S_S_S_S_S_S_S_S_S_S_S_S_S_S_S_S_S_S_S_S_S_S_S_S_S_S_S_S_S_S_S_S_S_S_S_S_S_S_S_S_S_S_S_S_S_S_S_S_S_S_S_S_S_S_S_S_S_S_S_S_S_S_S_S_S_S_S_S_S_S_S_S_S_S_S_S_S_S_S_S_S_S_S_S_S_S_S_S_S_S_S_S_S_S_S_S_S_S_S_S_S_S_S_S_S_S_S_S_S_S_S_S_S_S_S_S_S_S_S_S_S_S_S_S_S_S_S_S_S_S_S_S_S_S_S_S_S_S_S_S_S_S_S_S_S_S_S_S_S_S_S_S_S_S_S_S_S_S_S_S_S_S_S_S_S_S_S_S_S_S_S_S_S_S_S_S_S_S_S_S_S_S_S_S_S_S_S_S_S_S_S_S_S_S_S_S_S_S_S_S_S_S_S_S_S_S_S_S_S_S_S_S_S_S_S_S_S_S_S_S_S_S_S_S_S_S_S_S_S_S_S_S_S_S_S_S_S_S_S_S_S_S_S_S_S_S_S_S_S_S_S_S_S_S_S_S_S_S_S_S_S_S_S_S_S_S_S_S_S_S_S_S_S_S_S_S_S_S_S_S_S_S_S_S_S_S_S_S_S_S_S_S_S_S_S_S_S_S_S_S_S_S_S_S_S_S_S_S_S_S_S_S_S_S_S_S_S_S_S_S_S_S_S_S_S_S_S_S_S_S_S_S_S_S_S_S_S_S_S_S_S_S_S_S_S_S_S_S_S_S_S_S_S_S_S_S_S_S_S_S_S_S_S_S_S_S_S_S_S_S_S_S_S_S_S_S_S_S_S_S_S_S_S_S_S_S_S_S_S_S_S_S_S_S_S_S_S_S_S_S_S_S_S_S_S_S_S_S_S_S_S_S_S_S_S_S_S_S_S_S_S_S_S_S_S_S_S_S_S_S_S_S_S_S_S_S_S_S_S_S_S_S_S_S_S_S_S_S_S_S_S_S_S_S_S_S_S_S_S_S_S_S_S_S_S_S_S_S_S_S_S_S_S_S_S_S_S_S_S_S_S_S_S_S_S_S_S_S_S_S_S_S_S_S_S_S_S_S_S_S_S_S_S_S_S_S_S_S_S_S_S_S_S_S_S_S_S_S_S_S_S_S_S_S_S_S_S_S_S_S_S_S_S_S_S_S_S_S_S_S_S_S_S_S_S_S_S_S_S_S_S_S_S_S_S_S_S_S_S_S_S_S_S_S_S_S_S_S_S_S_S_S_S_S_S_S_S_S_S_S_S_S_S_S_S_S_S_S_S_S_S_S_S_S_S_S_S_S_S_S_S_S_S_S_S_S_S_S_S_S_S_S_S_S_S_S_S_S_S_S_S_S_S_S_S_S_S_S_S_S_S_S_S_S_S_S_S_S_S_S_S_S_S_S_S_S_S_S_S_S_S_S_S_S_S_S_S_S_S_S_S_S_S_S_S_S_S_S_S_S_S_S_S_S_S_S_S_S_S_S_S_S_S_S_S_S_S_S_S_S_S_S_S_S_S_S_S_S_S_S_S_S_S_S_S_S_S_S_S_S_S_S_S_S_S_S_S_S_S_S_S_S_S_S_S_S_S_S_S_S_S_S_S_S_S_S_S_S_S_S_S_S_S_S_S_S_S_S_S_S_S_S_S_S_S_S_S_S_S_S_S_S_S_S_S_S_S_S_S_S_S_S_S_S_S_S_S_S_S_S_S_S_S_S_S_S_S_S_S_S_S_S_S_S_S_S_S_S_S_S_S_S_S_S_S_S_S_S_S_S_S_S_S_S_S_S_S_S_S_S_S_S_S_S_S_S_S_S_S_S_S_S_S_S_S_S_S_S_S_S_S_S_S_S_S_S_S_S_S_S_S_S_S_S_S_S_S_S_S_S_S_S_S_S_S_S_S_S_S_S_S_S_S_S_S_S_S_S_S_S_S_S_S_S_S_S_S_S_S_S_S_S_S_S_S_S_S_S_S_S_S_S_S_S_S_S_S_S_S_S_S_S_S_S_S_S_S_S_S_S_S_S_S_S_S_S_S_S_S_S_S_S_S_S_S_S_S_S_S_S_S_S_S_S_S_S_S_S_S_S_S_S_S__param_52,
	.param .u64 .ptr .align 1 _Z4racePiS_S_S_S_S_S_S_S_S_S_S_S_S_S_S_S_S_S_S_S_S_S_S_S_S_S_S_S_S_S_S_S_S_S_S_S_S_S_S_S_S_S_S_S_S_S_S_S_S_S_S_S_S_S_S_S_S_S_S_S_S_S_S_S_S_S_S_S_S_S_S_S_S_S_S_S_S_S_S_S_S_S_S_S_S_S_S_S_S_S_S_S_S_S_S_S_S_S_S_S_S_S_S_S_S_S_S_S_S_S_S_S_S_S_S_S_S_S_S_S_S_S_S_S_S_S_S_S_S_S_S_S_S_S_S_S_S_S_S_S_S_S_S_S_S_S_S_S_S_S_S_S_S_S_S_S_S_S_S_S_S_S_S_S_S_S_S_S_S_S_S_S_S_S_S_S_S_S_S_S_S_S_S_S_S_S_S_S_S_S_S_S_S_S_S_S_S_S_S_S_S_S_S_S_S_S_S_S_S_S_S_S_S_S_S_S_S_S_S_S_S_S_S_S_S_S_S_S_S_S_S_S_S_S_S_S_S_S_S_S_S_S_S_S_S_S_S_S_S_S_S_S_S_S_S_S_S_S_S_S_S_S_S_S_S_S_S_S_S_S_S_S_S_S_S_S_S_S_S_S_S_S_S_S_S_S_S_S_S_S_S_S_S_S_S_S_S_S_S_S_S_S_S_S_S_S_S_S_S_S_S_S_S_S_S_S_S_S_S_S_S_S_S_S_S_S_S_S_S_S_S_S_S_S_S_S_S_S_S_S_S_S_S_S_S_S_S_S_S_S_S_S_S_S_S_S_S_S_S_S_S_S_S_S_S_S_S_S_S_S_S_S_S_S_S_S_S_S_S_S_S_S_S_S_S_S_S_S_S_S_S_S_S_S_S_S_S_S_S_S_S_S_S_S_S_S_S_S_S_S_S_S_S_S_S_S_S_S_S_S_S_S_S_S_S_S_S_S_S_S_S_S_S_S_S_S_S_S_S_S_S_S_S_S_S_S_S_S_S_S_S_S_S_S_S_S_S_S_S_S_S_S_S_S_S_S_S_S_S_S_S_S_S_S_S_S_S_S_S_S_S_S_S_S_S_S_S_S_S_S_S_S_S_S_S_S_S_S_S_S_S_S_S_S_S_S_S_S_S_S_S_S_S_S_S_S_S_S_S_S_S_S_S_S_S_S_S_S_S_S_S_S_S_S_S_S_S_S_S_S_S_S_S_S_S_S_S_S_S_S_S_S_S_S_S_S_S_S_S_S_S_S_S_S_S_S_S_S_S_S_S_S_S_S_S_S_S_S_S_S_S_S_S_S_S_S_S_S_S_S_S_S_S_S_S_S_S_S_S_S_S_S_S_S_S_S_S_S_S_S_S_S_S_S_S_S_S_S_S_S_S_S_S_S_S_S_S_S_S_S_S_S_S_S_S_S_S_S_S_S_S_S_S_S_S_S_S_S_S_S_S_S_S_S_S_S_S_S_S_S_S_S_S_S_S_S_S_S_S_S_S_S_S_S_S_S_S_S_S_S_S_S_S_S_S_S_S_S_S_S_S_S_S_S_S_S_S_S_S_S_S_S_S_S_S_S_S_S_S_S_S_S_S_S_S_S_S_S_S_S_S_S_S_S_S_S_S_S_S_S_S_S_S_S_S_S_S_S_S_S_S_S_S_S_S_S_S_S_S_S_S_S_S_S_S_S_S_S_S_S_S_S_S_S_S_S_S_S_S_S_S_S_S_S_S_S_S_S_S_S_S_S_S_S_S_S_S_S_S_S_S_S_S_S_S_S_S_S_S_S_S_S_S_S_S_S_S_S_S_S_S_S_S_S_S_S_S_S_S_S_S_S_S_S_S_S_S_S_S_S_S_S_S_S_S_S_S_S_S_S_S_S_S_S_S_S_S_S_S_S_S_S_S_S_S_S_S_S_S_S_S_S_S_S_S_S_S_S_S_S_S_S_S_S_S_S_S_S_S_S_S_S_S_S_S_S_S_S_S_S_S_S_S_S_S_S_S_S_S_S_S_S_S_S_S_S_S_S_S_S_S_S_S_S_S_S_S_S_S_S_S_S_S_S_S_S_S_S_S_S_S_S_S_S_S_S_S_S_S_S_S_S_S_S_S_S_S_S_S_S_S_S_S_S_S_S_S_S_S_S_S_S_S_S_S_S_S_S_S_S_S_S_S_S_S_S_S_S_S_S_S_S_S_S_S_S_S_S_S_S_S_S_S_S_S_S_S_S_S_S_S_S_S_S_S_S_S_S_S_S_S_S_S_S_S_S_S_S_S_S_S_S_S__param_53,
	.param .u64 .ptr .align 1 _Z4racePiS_S_S_S_S_S_S_S_S_S_S_S_S_S_S_S_S_S_S_S_S_S_S_S_S_S_S_S_S_S_S_S_S_S_S_S_S_S_S_S_S_S_S_S_S_S_S_S_S_S_S_S_S_S_S_S_S_S_S_S_S_S_S_S_S_S_S_S_S_S_S_S_S_S_S_S_S_S_S_S_S_S_S_S_S_S_S_S_S_S_S_S_S_S_S_S_S_S_S_S_S_S_S_S_S_S_S_S_S_S_S_S_S_S_S_S_S_S_S_S_S_S_S_S_S_S_S_S_S_S_S_S_S_S_S_S_S_S_S_S_S_S_S_S_S_S_S_S_S_S_S_S_S_S_S_S_S_S_S_S_S_S_S_S_S_S_S_S_S_S_S_S_S_S_S_S_S_S_S_S_S_S_S_S_S_S_S_S_S_S_S_S_S_S_S_S_S_S_S_S_S_S_S_S_S_S_S_S_S_S_S_S_S_S_S_S_S_S_S_S_S_S_S_S_S_S_S_S_S_S_S_S_S_S_S_S_S_S_S_S_S_S_S_S_S_S_S_S_S_S_S_S_S_S_S_S_S_S_S_S_S_S_S_S_S_S_S_S_S_S_S_S_S_S_S_S_S_S_S_S_S_S_S_S_S_S_S_S_S_S_S_S_S_S_S_S_S_S_S_S_S_S_S_S_S_S_S_S_S_S_S_S_S_S_S_S_S_S_S_S_S_S_S_S_S_S_S_S_S_S_S_S_S_S_S_S_S_S_S_S_S_S_S_S_S_S_S_S_S_S_S_S_S_S_S_S_S_S_S_S_S_S_S_S_S_S_S_S_S_S_S_S_S_S_S_S_S_S_S_S_S_S_S_S_S_S_S_S_S_S_S_S_S_S_S_S_S_S_S_S_S_S_S_S_S_S_S_S_S_S_S_S_S_S_S_S_S_S_S_S_S_S_S_S_S_S_S_S_S_S_S_S_S_S_S_S_S_S_S_S_S_S_S_S_S_S_S_S_S_S_S_S_S_S_S_S_S_S_S_S_S_S_S_S_S_S_S_S_S_S_S_S_S_S_S_S_S_S_S_S_S_S_S_S_S_S_S_S_S_S_S_S_S_S_S_S_S_S_S_S_S_S_S_S_S_S_S_S_S_S_S_S_S_S_S_S_S_S_S_S_S_S_S_S_S_S_S_S_S_S_S_S_S_S_S_S_S_S_S_S_S_S_S_S_S_S_S_S_S_S_S_S_S_S_S_S_S_S_S_S_S_S_S_S_S_S_S_S_S_S_S_S_S_S_S_S_S_S_S_S_S_S_S_S_S_S_S_S_S_S_S_S_S_S_S_S_S_S_S_S_S_S_S_S_S_S_S_S_S_S_S_S_S_S_S_S_S_S_S_S_S_S_S_S_S_S_S_S_S_S_S_S_S_S_S_S_S_S_S_S_S_S_S_S_S_S_S_S_S_S_S_S_S_S_S_S_S_S_S_S_S_S_S_S_S_S_S_S_S_S_S_S_S_S_S_S_S_S_S_S_S_S_S_S_S_S_S_S_S_S_S_S_S_S_S_S_S_S_S_S_S_S_S_S_S_S_S_S_S_S_S_S_S_S_S_S_S_S_S_S_S_S_S_S_S_S_S_S_S_S_S_S_S_S_S_S_S_S_S_S_S_S_S_S_S_S_S_S_S_S_S_S_S_S_S_S_S_S_S_S_S_S_S_S_S_S_S_S_S_S_S_S_S_S_S_S_S_S_S_S_S_S_S_S_S_S_S_S_S_S_S_S_S_S_S_S_S_S_S_S_S_S_S_S_S_S_S_S_S_S_S_S_S_S_S_S_S_S_S_S_S_S_S_S_S_S_S_S_S_S_S_S_S_S_S_S_S_S_S_S_S_S_S_S_S_S_S_S_S_S_S_S_S_S_S_S_S_S_S_S_S_S_S_S_S_S_S_S_S_S_S_S_S_S_S_S_S_S_S_S_S_S_S_S_S_S_S_S_S_S_S_S_S_S_S_S_S_S_S_S_S_S_S_S_S_S_S_S_S_S_S_S_S_S_S_S_S_S_S_S_S_S_S_S_S_S_S_S_S_S_S_S_S_S_S_S_S_S_S_S_S_S_S_S_S_S_S_S_S_S_S_S_S_S_S_S_S_S_S_S_S_S_S_S_S_S_S_S_S_S_S_S_S_S_S_S_S_S_S_S_S_S_S_S_S_S_S_S_S_S_S_S_S_S_S_S_S_S_S_S_S_S_S_S_S_S_S_S_S_S_S_S_S_S_S_S_S_S_S_S_S_S_S__param_54,
	.param .u64 .ptr .align 1 _Z4racePiS_S_S_S_S_S_S_S_S_S_S_S_S_S_S_S_S_S_S_S_S_S_S_S_S_S_S_S_S_S_S_S_S_S_S_S_S_S_S_S_S_S_S_S_S_S_S_S_S_S_S_S_S_S_S_S_S_S_S_S_S_S_S_S_S_S_S_S_S_S_S_S_S_S_S_S_S_S_S_S_S_S_S_S_S_S_S_S_S_S_S_S_S_S_S_S_S_S_S_S_S_S_S_S_S_S_S_S_S_S_S_S_S_S_S_S_S_S_S_S_S_S_S_S_S_S_S_S_S_S_S_S_S_S_S_S_S_S_S_S_S_S_S_S_S_S_S_S_S_S_S_S_S_S_S_S_S_S_S_S_S_S_S_S_S_S_S_S_S_S_S_S_S_S_S_S_S_S_S_S_S_S_S_S_S_S_S_S_S_S_S_S_S_S_S_S_S_S_S_S_S_S_S_S_S_S_S_S_S_S_S_S_S_S_S_S_S_S_S_S_S_S_S_S_S_S_S_S_S_S_S_S_S_S_S_S_S_S_S_S_S_S_S_S_S_S_S_S_S_S_S_S_S_S_S_S_S_S_S_S_S_S_S_S_S_S_S_S_S_S_S_S_S_S_S_S_S_S_S_S_S_S_S_S_S_S_S_S_S_S_S_S_S_S_S_S_S_S_S_S_S_S_S_S_S_S_S_S_S_S_S_S_S_S_S_S_S_S_S_S_S_S_S_S_S_S_S_S_S_S_S_S_S_S_S_S_S_S_S_S_S_S_S_S_S_S_S_S_S_S_S_S_S_S_S_S_S_S_S_S_S_S_S_S_S_S_S_S_S_S_S_S_S_S_S_S_S_S_S_S_S_S_S_S_S_S_S_S_S_S_S_S_S_S_S_S_S_S_S_S_S_S_S_S_S_S_S_S_S_S_S_S_S_S_S_S_S_S_S_S_S_S_S_S_S_S_S_S_S_S_S_S_S_S_S_S_S_S_S_S_S_S_S_S_S_S_S_S_S_S_S_S_S_S_S_S_S_S_S_S_S_S_S_S_S_S_S_S_S_S_S_S_S_S_S_S_S_S_S_S_S_S_S_S_S_S_S_S_S_S_S_S_S_S_S_S_S_S_S_S_S_S_S_S_S_S_S_S_S_S_S_S_S_S_S_S_S_S_S_S_S_S_S_S_S_S_S_S_S_S_S_S_S_S_S_S_S_S_S_S_S_S_S_S_S_S_S_S_S_S_S_S_S_S_S_S_S_S_S_S_S_S_S_S_S_S_S_S_S_S_S_S_S_S_S_S_S_S_S_S_S_S_S_S_S_S_S_S_S_S_S_S_S_S_S_S_S_S_S_S_S_S_S_S_S_S_S_S_S_S_S_S_S_S_S_S_S_S_S_S_S_S_S_S_S_S_S_S_S_S_S_S_S_S_S_S_S_S_S_S_S_S_S_S_S_S_S_S_S_S_S_S_S_S_S_S_S_S_S_S_S_S_S_S_S_S_S_S_S_S_S_S_S_S_S_S_S_S_S_S_S_S_S_S_S_S_S_S_S_S_S_S_S_S_S_S_S_S_S_S_S_S_S_S_S_S_S_S_S_S_S_S_S_S_S_S_S_S_S_S_S_S_S_S_S_S_S_S_S_S_S_S_S_S_S_S_S_S_S_S_S_S_S_S_S_S_S_S_S_S_S_S_S_S_S_S_S_S_S_S_S_S_S_S_S_S_S_S_S_S_S_S_S_S_S_S_S_S_S_S_S_S_S_S_S_S_S_S_S_S_S_S_S_S_S_S_S_S_S_S_S_S_S_S_S_S_S_S_S_S_S_S_S_S_S_S_S_S_S_S_S_S_S_S_S_S_S_S_S_S_S_S_S_S_S_S_S_S_S_S_S_S_S_S_S_S_S_S_S_S_S_S_S_S_S_S_S_S_S_S_S_S_S_S_S_S_S_S_S_S_S_S_S_S_S_S_S_S_S_S_S_S_S_S_S_S_S_S_S_S_S_S_S_S_S_S_S_S_S_S_S_S_S_S_S_S_S_S_S_S_S_S_S_S_S_S_S_S_S_S_S_S_S_S_S_S_S_S_S_S_S_S_S_S_S_S_S_S_S_S_S_S_S_S_S_S_S_S_S_S_S_S_S_S_S_S_S_S_S_S_S_S_S_S_S_S_S_S_S_S_S_S_S_S_S_S_S_S_S_S_S_S_S_S_S_S_S_S_S_S_S_S_S_S_S_S_S_S_S_S_S_S_S_S_S_S_S_S_S_S_S_S_S_S_S_S_S_S_S_S_S_S_S__param_55,
	.param .u64 .ptr .align 1 _Z4racePiS_S_S_S_S_S_S_S_S_S_S_S_S_S_S_S_S_S_S_S_S_S_S_S_S_S_S_S_S_S_S_S_S_S_S_S_S_S_S_S_S_S_S_S_S_S_S_S_S_S_S_S_S_S_S_S_S_S_S_S_S_S_S_S_S_S_S_S_S_S_S_S_S_S_S_S_S_S_S_S_S_S_S_S_S_S_S_S_S_S_S_S_S_S_S_S_S_S_S_S_S_S_S_S_S_S_S_S_S_S_S_S_S_S_S_S_S_S_S_S_S_S_S_S_S_S_S_S_S_S_S_S_S_S_S_S_S_S_S_S_S_S_S_S_S_S_S_S_S_S_S_S_S_S_S_S_S_S_S_S_S_S_S_S_S_S_S_S_S_S_S_S_S_S_S_S_S_S_S_S_S_S_S_S_S_S_S_S_S_S_S_S_S_S_S_S_S_S_S_S_S_S_S_S_S_S_S_S_S_S_S_S_S_S_S_S_S_S_S_S_S_S_S_S_S_S_S_S_S_S_S_S_S_S_S_S_S_S_S_S_S_S_S_S_S_S_S_S_S_S_S_S_S_S_S_S_S_S_S_S_S_S_S_S_S_S_S_S_S_S_S_S_S_S_S_S_S_S_S_S_S_S_S_S_S_S_S_S_S_S_S_S_S_S_S_S_S_S_S_S_S_S_S_S_S_S_S_S_S_S_S_S_S_S_S_S_S_S_S_S_S_S_S_S_S_S_S_S_S_S_S_S_S_S_S_S_S_S_S_S_S_S_S_S_S_S_S_S_S_S_S_S_S_S_S_S_S_S_S_S_S_S_S_S_S_S_S_S_S_S_S_S_S_S_S_S_S_S_S_S_S_S_S_S_S_S_S_S_S_S_S_S_S_S_S_S_S_S_S_S_S_S_S_S_S_S_S_S_S_S_S_S_S_S_S_S_S_S_S_S_S_S_S_S_S_S_S_S_S_S_S_S_S_S_S_S_S_S_S_S_S_S_S_S_S_S_S_S_S_S_S_S_S_S_S_S_S_S_S_S_S_S_S_S_S_S_S_S_S_S_S_S_S_S_S_S_S_S_S_S_S_S_S_S_S_S_S_S_S_S_S_S_S_S_S_S_S_S_S_S_S_S_S_S_S_S_S_S_S_S_S_S_S_S_S_S_S_S_S_S_S_S_S_S_S_S_S_S_S_S_S_S_S_S_S_S_S_S_S_S_S_S_S_S_S_S_S_S_S_S_S_S_S_S_S_S_S_S_S_S_S_S_S_S_S_S_S_S_S_S_S_S_S_S_S_S_S_S_S_S_S_S_S_S_S_S_S_S_S_S_S_S_S_S_S_S_S_S_S_S_S_S_S_S_S_S_S_S_S_S_S_S_S_S_S_S_S_S_S_S_S_S_S_S_S_S_S_S_S_S_S_S_S_S_S_S_S_S_S_S_S_S_S_S_S_S_S_S_S_S_S_S_S_S_S_S_S_S_S_S_S_S_S_S_S_S_S_S_S_S_S_S_S_S_S_S_S_S_S_S_S_S_S_S_S_S_S_S_S_S_S_S_S_S_S_S_S_S_S_S_S_S_S_S_S_S_S_S_S_S_S_S_S_S_S_S_S_S_S_S_S_S_S_S_S_S_S_S_S_S_S_S_S_S_S_S_S_S_S_S_S_S_S_S_S_S_S_S_S_S_S_S_S_S_S_S_S_S_S_S_S_S_S_S_S_S_S_S_S_S_S_S_S_S_S_S_S_S_S_S_S_S_S_S_S_S_S_S_S_S_S_S_S_S_S_S_S_S_S_S_S_S_S_S_S_S_S_S_S_S_S_S_S_S_S_S_S_S_S_S_S_S_S_S_S_S_S_S_S_S_S_S_S_S_S_S_S_S_S_S_S_S_S_S_S_S_S_S_S_S_S_S_S_S_S_S_S_S_S_S_S_S_S_S_S_S_S_S_S_S_S_S_S_S_S_S_S_S_S_S_S_S_S_S_S_S_S_S_S_S_S_S_S_S_S_S_S_S_S_S_S_S_S_S_S_S_S_S_S_S_S_S_S_S_S_S_S_S_S_S_S_S_S_S_S_S_S_S_S_S_S_S_S_S_S_S_S_S_S_S_S_S_S_S_S_S_S_S_S_S_S_S_S_S_S_S_S_S_S_S_S_S_S_S_S_S_S_S_S_S_S_S_S_S_S_S_S_S_S_S_S_S_S_S_S_S_S_S_S_S_S_S_S_S_S_S_S_S_S_S_S_S_S_S_S_S_S_S_S_S_S_S_S_S_S_S_S_S_S_S_S_S_S__param_56,
	.param .u64 .ptr .align 1 _Z4racePiS_S_S_S_S_S_S_S_S_S_S_S_S_S_S_S_S_S_S_S_S_S_S_S_S_S_S_S_S_S_S_S_S_S_S_S_S_S_S_S_S_S_S_S_S_S_S_S_S_S_S_S_S_S_S_S_S_S_S_S_S_S_S_S_S_S_S_S_S_S_S_S_S_S_S_S_S_S_S_S_S_S_S_S_S_S_S_S_S_S_S_S_S_S_S_S_S_S_S_S_S_S_S_S_S_S_S_S_S_S_S_S_S_S_S_S_S_S_S_S_S_S_S_S_S_S_S_S_S_S_S_S_S_S_S_S_S_S_S_S_S_S_S_S_S_S_S_S_S_S_S_S_S_S_S_S_S_S_S_S_S_S_S_S_S_S_S_S_S_S_S_S_S_S_S_S_S_S_S_S_S_S_S_S_S_S_S_S_S_S_S_S_S_S_S_S_S_S_S_S_S_S_S_S_S_S_S_S_S_S_S_S_S_S_S_S_S_S_S_S_S_S_S_S_S_S_S_S_S_S_S_S_S_S_S_S_S_S_S_S_S_S_S_S_S_S_S_S_S_S_S_S_S_S_S_S_S_S_S_S_S_S_S_S_S_S_S_S_S_S_S_S_S_S_S_S_S_S_S_S_S_S_S_S_S_S_S_S_S_S_S_S_S_S_S_S_S_S_S_S_S_S_S_S_S_S_S_S_S_S_S_S_S_S_S_S_S_S_S_S_S_S_S_S_S_S_S_S_S_S_S_S_S_S_S_S_S_S_S_S_S_S_S_S_S_S_S_S_S_S_S_S_S_S_S_S_S_S_S_S_S_S_S_S_S_S_S_S_S_S_S_S_S_S_S_S_S_S_S_S_S_S_S_S_S_S_S_S_S_S_S_S_S_S_S_S_S_S_S_S_S_S_S_S_S_S_S_S_S_S_S_S_S_S_S_S_S_S_S_S_S_S_S_S_S_S_S_S_S_S_S_S_S_S_S_S_S_S_S_S_S_S_S_S_S_S_S_S_S_S_S_S_S_S_S_S_S_S_S_S_S_S_S_S_S_S_S_S_S_S_S_S_S_S_S_S_S_S_S_S_S_S_S_S_S_S_S_S_S_S_S_S_S_S_S_S_S_S_S_S_S_S_S_S_S_S_S_S_S_S_S_S_S_S_S_S_S_S_S_S_S_S_S_S_S_S_S_S_S_S_S_S_S_S_S_S_S_S_S_S_S_S_S_S_S_S_S_S_S_S_S_S_S_S_S_S_S_S_S_S_S_S_S_S_S_S_S_S_S_S_S_S_S_S_S_S_S_S_S_S_S_S_S_S_S_S_S_S_S_S_S_S_S_S_S_S_S_S_S_S_S_S_S_S_S_S_S_S_S_S_S_S_S_S_S_S_S_S_S_S_S_S_S_S_S_S_S_S_S_S_S_S_S_S_S_S_S_S_S_S_S_S_S_S_S_S_S_S_S_S_S_S_S_S_S_S_S_S_S_S_S_S_S_S_S_S_S_S_S_S_S_S_S_S_S_S_S_S_S_S_S_S_S_S_S_S_S_S_S_S_S_S_S_S_S_S_S_S_S_S_S_S_S_S_S_S_S_S_S_S_S_S_S_S_S_S_S_S_S_S_S_S_S_S_S_S_S_S_S_S_S_S_S_S_S_S_S_S_S_S_S_S_S_S_S_S_S_S_S_S_S_S_S_S_S_S_S_S_S_S_S_S_S_S_S_S_S_S_S_S_S_S_S_S_S_S_S_S_S_S_S_S_S_S_S_S_S_S_S_S_S_S_S_S_S_S_S_S_S_S_S_S_S_S_S_S_S_S_S_S_S_S_S_S_S_S_S_S_S_S_S_S_S_S_S_S_S_S_S_S_S_S_S_S_S_S_S_S_S_S_S_S_S_S_S_S_S_S_S_S_S_S_S_S_S_S_S_S_S_S_S_S_S_S_S_S_S_S_S_S_S_S_S_S_S_S_S_S_S_S_S_S_S_S_S_S_S_S_S_S_S_S_S_S_S_S_S_S_S_S_S_S_S_S_S_S_S_S_S_S_S_S_S_S_S_S_S_S_S_S_S_S_S_S_S_S_S_S_S_S_S_S_S_S_S_S_S_S_S_S_S_S_S_S_S_S_S_S_S_S_S_S_S_S_S_S_S_S_S_S_S_S_S_S_S_S_S_S_S_S_S_S_S_S_S_S_S_S_S_S_S_S_S_S_S_S_S_S_S_S_S_S_S_S_S_S_S_S_S_S_S_S_S_S_S_S_S_S_S_S_S_S_S_S_S_S_S_S_S_S_S_S_S__param_57,
	.param .u64 .ptr .align 1 _Z4racePiS_S_S_S_S_S_S_S_S_S_S_S_S_S_S_S_S_S_S_S_S_S_S_S_S_S_S_S_S_S_S_S_S_S_S_S_S_S_S_S_S_S_S_S_S_S_S_S_S_S_S_S_S_S_S_S_S_S_S_S_S_S_S_S_S_S_S_S_S_S_S_S_S_S_S_S_S_S_S_S_S_S_S_S_S_S_S_S_S_S_S_S_S_S_S_S_S_S_S_S_S_S_S_S_S_S_S_S_S_S_S_S_S_S_S_S_S_S_S_S_S_S_S_S_S_S_S_S_S_S_S_S_S_S_S_S_S_S_S_S_S_S_S_S_S_S_S_S_S_S_S_S_S_S_S_S_S_S_S_S_S_S_S_S_S_S_S_S_S_S_S_S_S_S_S_S_S_S_S_S_S_S_S_S_S_S_S_S_S_S_S_S_S_S_S_S_S_S_S_S_S_S_S_S_S_S_S_S_S_S_S_S_S_S_S_S_S_S_S_S_S_S_S_S_S_S_S_S_S_S_S_S_S_S_S_S_S_S_S_S_S_S_S_S_S_S_S_S_S_S_S_S_S_S_S_S_S_S_S_S_S_S_S_S_S_S_S_S_S_S_S_S_S_S_S_S_S_S_S_S_S_S_S_S_S_S_S_S_S_S_S_S_S_S_S_S_S_S_S_S_S_S_S_S_S_S_S_S_S_S_S_S_S_S_S_S_S_S_S_S_S_S_S_S_S_S_S_S_S_S_S_S_S_S_S_S_S_S_S_S_S_S_S_S_S_S_S_S_S_S_S_S_S_S_S_S_S_S_S_S_S_S_S_S_S_S_S_S_S_S_S_S_S_S_S_S_S_S_S_S_S_S_S_S_S_S_S_S_S_S_S_S_S_S_S_S_S_S_S_S_S_S_S_S_S_S_S_S_S_S_S_S_S_S_S_S_S_S_S_S_S_S_S_S_S_S_S_S_S_S_S_S_S_S_S_S_S_S_S_S_S_S_S_S_S_S_S_S_S_S_S_S_S_S_S_S_S_S_S_S_S_S_S_S_S_S_S_S_S_S_S_S_S_S_S_S_S_S_S_S_S_S_S_S_S_S_S_S_S_S_S_S_S_S_S_S_S_S_S_S_S_S_S_S_S_S_S_S_S_S_S_S_S_S_S_S_S_S_S_S_S_S_S_S_S_S_S_S_S_S_S_S_S_S_S_S_S_S_S_S_S_S_S_S_S_S_S_S_S_S_S_S_S_S_S_S_S_S_S_S_S_S_S_S_S_S_S_S_S_S_S_S_S_S_S_S_S_S_S_S_S_S_S_S_S_S_S_S_S_S_S_S_S_S_S_S_S_S_S_S_S_S_S_S_S_S_S_S_S_S_S_S_S_S_S_S_S_S_S_S_S_S_S_S_S_S_S_S_S_S_S_S_S_S_S_S_S_S_S_S_S_S_S_S_S_S_S_S_S_S_S_S_S_S_S_S_S_S_S_S_S_S_S_S_S_S_S_S_S_S_S_S_S_S_S_S_S_S_S_S_S_S_S_S_S_S_S_S_S_S_S_S_S_S_S_S_S_S_S_S_S_S_S_S_S_S_S_S_S_S_S_S_S_S_S_S_S_S_S_S_S_S_S_S_S_S_S_S_S_S_S_S_S_S_S_S_S_S_S_S_S_S_S_S_S_S_S_S_S_S_S_S_S_S_S_S_S_S_S_S_S_S_S_S_S_S_S_S_S_S_S_S_S_S_S_S_S_S_S_S_S_S_S_S_S_S_S_S_S_S_S_S_S_S_S_S_S_S_S_S_S_S_S_S_S_S_S_S_S_S_S_S_S_S_S_S_S_S_S_S_S_S_S_S_S_S_S_S_S_S_S_S_S_S_S_S_S_S_S_S_S_S_S_S_S_S_S_S_S_S_S_S_S_S_S_S_S_S_S_S_S_S_S_S_S_S_S_S_S_S_S_S_S_S_S_S_S_S_S_S_S_S_S_S_S_S_S_S_S_S_S_S_S_S_S_S_S_S_S_S_S_S_S_S_S_S_S_S_S_S_S_S_S_S_S_S_S_S_S_S_S_S_S_S_S_S_S_S_S_S_S_S_S_S_S_S_S_S_S_S_S_S_S_S_S_S_S_S_S_S_S_S_S_S_S_S_S_S_S_S_S_S_S_S_S_S_S_S_S_S_S_S_S_S_S_S_S_S_S_S_S_S_S_S_S_S_S_S_S_S_S_S_S_S_S_S_S_S_S_S_S_S_S_S_S_S_S_S_S_S_S_S_S_S_S_S_S_S_S_S_S_S_S__param_58,
	.param .u64 .ptr .align 1 _Z4racePiS_S_S_S_S_S_S_S_S_S_S_S_S_S_S_S_S_S_S_S_S_S_S_S_S_S_S_S_S_S_S_S_S_S_S_S_S_S_S_S_S_S_S_S_S_S_S_S_S_S_S_S_S_S_S_S_S_S_S_S_S_S_S_S_S_S_S_S_S_S_S_S_S_S_S_S_S_S_S_S_S_S_S_S_S_S_S_S_S_S_S_S_S_S_S_S_S_S_S_S_S_S_S_S_S_S_S_S_S_S_S_S_S_S_S_S_S_S_S_S_S_S_S_S_S_S_S_S_S_S_S_S_S_S_S_S_S_S_S_S_S_S_S_S_S_S_S_S_S_S_S_S_S_S_S_S_S_S_S_S_S_S_S_S_S_S_S_S_S_S_S_S_S_S_S_S_S_S_S_S_S_S_S_S_S_S_S_S_S_S_S_S_S_S_S_S_S_S_S_S_S_S_S_S_S_S_S_S_S_S_S_S_S_S_S_S_S_S_S_S_S_S_S_S_S_S_S_S_S_S_S_S_S_S_S_S_S_S_S_S_S_S_S_S_S_S_S_S_S_S_S_S_S_S_S_S_S_S_S_S_S_S_S_S_S_S_S_S_S_S_S_S_S_S_S_S_S_S_S_S_S_S_S_S_S_S_S_S_S_S_S_S_S_S_S_S_S_S_S_S_S_S_S_S_S_S_S_S_S_S_S_S_S_S_S_S_S_S_S_S_S_S_S_S_S_S_S_S_S_S_S_S_S_S_S_S_S_S_S_S_S_S_S_S_S_S_S_S_S_S_S_S_S_S_S_S_S_S_S_S_S_S_S_S_S_S_S_S_S_S_S_S_S_S_S_S_S_S_S_S_S_S_S_S_S_S_S_S_S_S_S_S_S_S_S_S_S_S_S_S_S_S_S_S_S_S_S_S_S_S_S_S_S_S_S_S_S_S_S_S_S_S_S_S_S_S_S_S_S_S_S_S_S_S_S_S_S_S_S_S_S_S_S_S_S_S_S_S_S_S_S_S_S_S_S_S_S_S_S_S_S_S_S_S_S_S_S_S_S_S_S_S_S_S_S_S_S_S_S_S_S_S_S_S_S_S_S_S_S_S_S_S_S_S_S_S_S_S_S_S_S_S_S_S_S_S_S_S_S_S_S_S_S_S_S_S_S_S_S_S_S_S_S_S_S_S_S_S_S_S_S_S_S_S_S_S_S_S_S_S_S_S_S_S_S_S_S_S_S_S_S_S_S_S_S_S_S_S_S_S_S_S_S_S_S_S_S_S_S_S_S_S_S_S_S_S_S_S_S_S_S_S_S_S_S_S_S_S_S_S_S_S_S_S_S_S_S_S_S_S_S_S_S_S_S_S_S_S_S_S_S_S_S_S_S_S_S_S_S_S_S_S_S_S_S_S_S_S_S_S_S_S_S_S_S_S_S_S_S_S_S_S_S_S_S_S_S_S_S_S_S_S_S_S_S_S_S_S_S_S_S_S_S_S_S_S_S_S_S_S_S_S_S_S_S_S_S_S_S_S_S_S_S_S_S_S_S_S_S_S_S_S_S_S_S_S_S_S_S_S_S_S_S_S_S_S_S_S_S_S_S_S_S_S_S_S_S_S_S_S_S_S_S_S_S_S_S_S_S_S_S_S_S_S_S_S_S_S_S_S_S_S_S_S_S_S_S_S_S_S_S_S_S_S_S_S_S_S_S_S_S_S_S_S_S_S_S_S_S_S_S_S_S_S_S_S_S_S_S_S_S_S_S_S_S_S_S_S_S_S_S_S_S_S_S_S_S_S_S_S_S_S_S_S_S_S_S_S_S_S_S_S_S_S_S_S_S_S_S_S_S_S_S_S_S_S_S_S_S_S_S_S_S_S_S_S_S_S_S_S_S_S_S_S_S_S_S_S_S_S_S_S_S_S_S_S_S_S_S_S_S_S_S_S_S_S_S_S_S_S_S_S_S_S_S_S_S_S_S_S_S_S_S_S_S_S_S_S_S_S_S_S_S_S_S_S_S_S_S_S_S_S_S_S_S_S_S_S_S_S_S_S_S_S_S_S_S_S_S_S_S_S_S_S_S_S_S_S_S_S_S_S_S_S_S_S_S_S_S_S_S_S_S_S_S_S_S_S_S_S_S_S_S_S_S_S_S_S_S_S_S_S_S_S_S_S_S_S_S_S_S_S_S_S_S_S_S_S_S_S_S_S_S_S_S_S_S_S_S_S_S_S_S_S_S_S_S_S_S_S_S_S_S_S_S_S_S_S_S_S_S_S_S_S_S_S_S_S_S_S_S_S_S__param_59,
	.param .u64 .ptr .align 1 _Z4racePiS_S_S_S_S_S_S_S_S_S_S_S_S_S_S_S_S_S_S_S_S_S_S_S_S_S_S_S_S_S_S_S_S_S_S_S_S_S_S_S_S_S_S_S_S_S_S_S_S_S_S_S_S_S_S_S_S_S_S_S_S_S_S_S_S_S_S_S_S_S_S_S_S_S_S_S_S_S_S_S_S_S_S_S_S_S_S_S_S_S_S_S_S_S_S_S_S_S_S_S_S_S_S_S_S_S_S_S_S_S_S_S_S_S_S_S_S_S_S_S_S_S_S_S_S_S_S_S_S_S_S_S_S_S_S_S_S_S_S_S_S_S_S_S_S_S_S_S_S_S_S_S_S_S_S_S_S_S_S_S_S_S_S_S_S_S_S_S_S_S_S_S_S_S_S_S_S_S_S_S_S_S_S_S_S_S_S_S_S_S_S_S_S_S_S_S_S_S_S_S_S_S_S_S_S_S_S_S_S_S_S_S_S_S_S_S_S_S_S_S_S_S_S_S_S_S_S_S_S_S_S_S_S_S_S_S_S_S_S_S_S_S_S_S_S_S_S_S_S_S_S_S_S_S_S_S_S_S_S_S_S_S_S_S_S_S_S_S_S_S_S_S_S_S_S_S_S_S_S_S_S_S_S_S_S_S_S_S_S_S_S_S_S_S_S_S_S_S_S_S_S_S_S_S_S_S_S_S_S_S_S_S_S_S_S_S_S_S_S_S_S_S_S_S_S_S_S_S_S_S_S_S_S_S_S_S_S_S_S_S_S_S_S_S_S_S_S_S_S_S_S_S_S_S_S_S_S_S_S_S_S_S_S_S_S_S_S_S_S_S_S_S_S_S_S_S_S_S_S_S_S_S_S_S_S_S_S_S_S_S_S_S_S_S_S_S_S_S_S_S_S_S_S_S_S_S_S_S_S_S_S_S_S_S_S_S_S_S_S_S_S_S_S_S_S_S_S_S_S_S_S_S_S_S_S_S_S_S_S_S_S_S_S_S_S_S_S_S_S_S_S_S_S_S_S_S_S_S_S_S_S_S_S_S_S_S_S_S_S_S_S_S_S_S_S_S_S_S_S_S_S_S_S_S_S_S_S_S_S_S_S_S_S_S_S_S_S_S_S_S_S_S_S_S_S_S_S_S_S_S_S_S_S_S_S_S_S_S_S_S_S_S_S_S_S_S_S_S_S_S_S_S_S_S_S_S_S_S_S_S_S_S_S_S_S_S_S_S_S_S_S_S_S_S_S_S_S_S_S_S_S_S_S_S_S_S_S_S_S_S_S_S_S_S_S_S_S_S_S_S_S_S_S_S_S_S_S_S_S_S_S_S_S_S_S_S_S_S_S_S_S_S_S_S_S_S_S_S_S_S_S_S_S_S_S_S_S_S_S_S_S_S_S_S_S_S_S_S_S_S_S_S_S_S_S_S_S_S_S_S_S_S_S_S_S_S_S_S_S_S_S_S_S_S_S_S_S_S_S_S_S_S_S_S_S_S_S_S_S_S_S_S_S_S_S_S_S_S_S_S_S_S_S_S_S_S_S_S_S_S_S_S_S_S_S_S_S_S_S_S_S_S_S_S_S_S_S_S_S_S_S_S_S_S_S_S_S_S_S_S_S_S_S_S_S_S_S_S_S_S_S_S_S_S_S_S_S_S_S_S_S_S_S_S_S_S_S_S_S_S_S_S_S_S_S_S_S_S_S_S_S_S_S_S_S_S_S_S_S_S_S_S_S_S_S_S_S_S_S_S_S_S_S_S_S_S_S_S_S_S_S_S_S_S_S_S_S_S_S_S_S_S_S_S_S_S_S_S_S_S_S_S_S_S_S_S_S_S_S_S_S_S_S_S_S_S_S_S_S_S_S_S_S_S_S_S_S_S_S_S_S_S_S_S_S_S_S_S_S_S_S_S_S_S_S_S_S_S_S_S_S_S_S_S_S_S_S_S_S_S_S_S_S_S_S_S_S_S_S_S_S_S_S_S_S_S_S_S_S_S_S_S_S_S_S_S_S_S_S_S_S_S_S_S_S_S_S_S_S_S_S_S_S_S_S_S_S_S_S_S_S_S_S_S_S_S_S_S_S_S_S_S_S_S_S_S_S_S_S_S_S_S_S_S_S_S_S_S_S_S_S_S_S_S_S_S_S_S_S_S_S_S_S_S_S_S_S_S_S_S_S_S_S_S_S_S_S_S_S_S_S_S_S_S_S_S_S_S_S_S_S_S_S_S_S_S_S_S_S_S_S_S_S_S_S_S_S_S_S_S_S_S_S_S_S_S_S_S_S_S_S_S_S__param_60,
	.param .u64 .ptr .align 1 _Z4racePiS_S_S_S_S_S_S_S_S_S_S_S_S_S_S_S_S_S_S_S_S_S_S_S_S_S_S_S_S_S_S_S_S_S_S_S_S_S_S_S_S_S_S_S_S_S_S_S_S_S_S_S_S_S_S_S_S_S_S_S_S_S_S_S_S_S_S_S_S_S_S_S_S_S_S_S_S_S_S_S_S_S_S_S_S_S_S_S_S_S_S_S_S_S_S_S_S_S_S_S_S_S_S_S_S_S_S_S_S_S_S_S_S_S_S_S_S_S_S_S_S_S_S_S_S_S_S_S_S_S_S_S_S_S_S_S_S_S_S_S_S_S_S_S_S_S_S_S_S_S_S_S_S_S_S_S_S_S_S_S_S_S_S_S_S_S_S_S_S_S_S_S_S_S_S_S_S_S_S_S_S_S_S_S_S_S_S_S_S_S_S_S_S_S_S_S_S_S_S_S_S_S_S_S_S_S_S_S_S_S_S_S_S_S_S_S_S_S_S_S_S_S_S_S_S_S_S_S_S_S_S_S_S_S_S_S_S_S_S_S_S_S_S_S_S_S_S_S_S_S_S_S_S_S_S_S_S_S_S_S_S_S_S_S_S_S_S_S_S_S_S_S_S_S_S_S_S_S_S_S_S_S_S_S_S_S_S_S_S_S_S_S_S_S_S_S_S_S_S_S_S_S_S_S_S_S_S_S_S_S_S_S_S_S_S_S_S_S_S_S_S_S_S_S_S_S_S_S_S_S_S_S_S_S_S_S_S_S_S_S_S_S_S_S_S_S_S_S_S_S_S_S_S_S_S_S_S_S_S_S_S_S_S_S_S_S_S_S_S_S_S_S_S_S_S_S_S_S_S_S_S_S_S_S_S_S_S_S_S_S_S_S_S_S_S_S_S_S_S_S_S_S_S_S_S_S_S_S_S_S_S_S_S_S_S_S_S_S_S_S_S_S_S_S_S_S_S_S_S_S_S_S_S_S_S_S_S_S_S_S_S_S_S_S_S_S_S_S_S_S_S_S_S_S_S_S_S_S_S_S_S_S_S_S_S_S_S_S_S_S_S_S_S_S_S_S_S_S_S_S_S_S_S_S_S_S_S_S_S_S_S_S_S_S_S_S_S_S_S_S_S_S_S_S_S_S_S_S_S_S_S_S_S_S_S_S_S_S_S_S_S_S_S_S_S_S_S_S_S_S_S_S_S_S_S_S_S_S_S_S_S_S_S_S_S_S_S_S_S_S_S_S_S_S_S_S_S_S_S_S_S_S_S_S_S_S_S_S_S_S_S_S_S_S_S_S_S_S_S_S_S_S_S_S_S_S_S_S_S_S_S_S_S_S_S_S_S_S_S_S_S_S_S_S_S_S_S_S_S_S_S_S_S_S_S_S_S_S_S_S_S_S_S_S_S_S_S_S_S_S_S_S_S_S_S_S_S_S_S_S_S_S_S_S_S_S_S_S_S_S_S_S_S_S_S_S_S_S_S_S_S_S_S_S_S_S_S_S_S_S_S_S_S_S_S_S_S_S_S_S_S_S_S_S_S_S_S_S_S_S_S_S_S_S_S_S_S_S_S_S_S_S_S_S_S_S_S_S_S_S_S_S_S_S_S_S_S_S_S_S_S_S_S_S_S_S_S_S_S_S_S_S_S_S_S_S_S_S_S_S_S_S_S_S_S_S_S_S_S_S_S_S_S_S_S_S_S_S_S_S_S_S_S_S_S_S_S_S_S_S_S_S_S_S_S_S_S_S_S_S_S_S_S_S_S_S_S_S_S_S_S_S_S_S_S_S_S_S_S_S_S_S_S_S_S_S_S_S_S_S_S_S_S_S_S_S_S_S_S_S_S_S_S_S_S_S_S_S_S_S_S_S_S_S_S_S_S_S_S_S_S_S_S_S_S_S_S_S_S_S_S_S_S_S_S_S_S_S_S_S_S_S_S_S_S_S_S_S_S_S_S_S_S_S_S_S_S_S_S_S_S_S_S_S_S_S_S_S_S_S_S_S_S_S_S_S_S_S_S_S_S_S_S_S_S_S_S_S_S_S_S_S_S_S_S_S_S_S_S_S_S_S_S_S_S_S_S_S_S_S_S_S_S_S_S_S_S_S_S_S_S_S_S_S_S_S_S_S_S_S_S_S_S_S_S_S_S_S_S_S_S_S_S_S_S_S_S_S_S_S_S_S_S_S_S_S_S_S_S_S_S_S_S_S_S_S_S_S_S_S_S_S_S_S_S_S_S_S_S_S_S_S_S_S_S_S_S_S_S_S_S_S_S_S_S_S_S_S_S_S_S_S_S__param_61,
	.param .u64 .ptr .align 1 _Z4racePiS_S_S_S_S_S_S_S_S_S_S_S_S_S_S_S_S_S_S_S_S_S_S_S_S_S_S_S_S_S_S_S_S_S_S_S_S_S_S_S_S_S_S_S_S_S_S_S_S_S_S_S_S_S_S_S_S_S_S_S_S_S_S_S_S_S_S_S_S_S_S_S_S_S_S_S_S_S_S_S_S_S_S_S_S_S_S_S_S_S_S_S_S_S_S_S_S_S_S_S_S_S_S_S_S_S_S_S_S_S_S_S_S_S_S_S_S_S_S_S_S_S_S_S_S_S_S_S_S_S_S_S_S_S_S_S_S_S_S_S_S_S_S_S_S_S_S_S_S_S_S_S_S_S_S_S_S_S_S_S_S_S_S_S_S_S_S_S_S_S_S_S_S_S_S_S_S_S_S_S_S_S_S_S_S_S_S_S_S_S_S_S_S_S_S_S_S_S_S_S_S_S_S_S_S_S_S_S_S_S_S_S_S_S_S_S_S_S_S_S_S_S_S_S_S_S_S_S_S_S_S_S_S_S_S_S_S_S_S_S_S_S_S_S_S_S_S_S_S_S_S_S_S_S_S_S_S_S_S_S_S_S_S_S_S_S_S_S_S_S_S_S_S_S_S_S_S_S_S_S_S_S_S_S_S_S_S_S_S_S_S_S_S_S_S_S_S_S_S_S_S_S_S_S_S_S_S_S_S_S_S_S_S_S_S_S_S_S_S_S_S_S_S_S_S_S_S_S_S_S_S_S_S_S_S_S_S_S_S_S_S_S_S_S_S_S_S_S_S_S_S_S_S_S_S_S_S_S_S_S_S_S_S_S_S_S_S_S_S_S_S_S_S_S_S_S_S_S_S_S_S_S_S_S_S_S_S_S_S_S_S_S_S_S_S_S_S_S_S_S_S_S_S_S_S_S_S_S_S_S_S_S_S_S_S_S_S_S_S_S_S_S_S_S_S_S_S_S_S_S_S_S_S_S_S_S_S_S_S_S_S_S_S_S_S_S_S_S_S_S_S_S_S_S_S_S_S_S_S_S_S_S_S_S_S_S_S_S_S_S_S_S_S_S_S_S_S_S_S_S_S_S_S_S_S_S_S_S_S_S_S_S_S_S_S_S_S_S_S_S_S_S_S_S_S_S_S_S_S_S_S_S_S_S_S_S_S_S_S_S_S_S_S_S_S_S_S_S_S_S_S_S_S_S_S_S_S_S_S_S_S_S_S_S_S_S_S_S_S_S_S_S_S_S_S_S_S_S_S_S_S_S_S_S_S_S_S_S_S_S_S_S_S_S_S_S_S_S_S_S_S_S_S_S_S_S_S_S_S_S_S_S_S_S_S_S_S_S_S_S_S_S_S_S_S_S_S_S_S_S_S_S_S_S_S_S_S_S_S_S_S_S_S_S_S_S_S_S_S_S_S_S_S_S_S_S_S_S_S_S_S_S_S_S_S_S_S_S_S_S_S_S_S_S_S_S_S_S_S_S_S_S_S_S_S_S_S_S_S_S_S_S_S_S_S_S_S_S_S_S_S_S_S_S_S_S_S_S_S_S_S_S_S_S_S_S_S_S_S_S_S_S_S_S_S_S_S_S_S_S_S_S_S_S_S_S_S_S_S_S_S_S_S_S_S_S_S_S_S_S_S_S_S_S_S_S_S_S_S_S_S_S_S_S_S_S_S_S_S_S_S_S_S_S_S_S_S_S_S_S_S_S_S_S_S_S_S_S_S_S_S_S_S_S_S_S_S_S_S_S_S_S_S_S_S_S_S_S_S_S_S_S_S_S_S_S_S_S_S_S_S_S_S_S_S_S_S_S_S_S_S_S_S_S_S_S_S_S_S_S_S_S_S_S_S_S_S_S_S_S_S_S_S_S_S_S_S_S_S_S_S_S_S_S_S_S_S_S_S_S_S_S_S_S_S_S_S_S_S_S_S_S_S_S_S_S_S_S_S_S_S_S_S_S_S_S_S_S_S_S_S_S_S_S_S_S_S_S_S_S_S_S_S_S_S_S_S_S_S_S_S_S_S_S_S_S_S_S_S_S_S_S_S_S_S_S_S_S_S_S_S_S_S_S_S_S_S_S_S_S_S_S_S_S_S_S_S_S_S_S_S_S_S_S_S_S_S_S_S_S_S_S_S_S_S_S_S_S_S_S_S_S_S_S_S_S_S_S_S_S_S_S_S_S_S_S_S_S_S_S_S_S_S_S_S_S_S_S_S_S_S_S_S_S_S_S_S_S_S_S_S_S_S_S_S_S_S_S_S_S_S_S_S_S_S_S_S_S_S_S_S_S_S__param_62,
	.param .u64 .ptr .align 1 _Z4racePiS_S_S_S_S_S_S_S_S_S_S_S_S_S_S_S_S_S_S_S_S_S_S_S_S_S_S_S_S_S_S_S_S_S_S_S_S_S_S_S_S_S_S_S_S_S_S_S_S_S_S_S_S_S_S_S_S_S_S_S_S_S_S_S_S_S_S_S_S_S_S_S_S_S_S_S_S_S_S_S_S_S_S_S_S_S_S_S_S_S_S_S_S_S_S_S_S_S_S_S_S_S_S_S_S_S_S_S_S_S_S_S_S_S_S_S_S_S_S_S_S_S_S_S_S_S_S_S_S_S_S_S_S_S_S_S_S_S_S_S_S_S_S_S_S_S_S_S_S_S_S_S_S_S_S_S_S_S_S_S_S_S_S_S_S_S_S_S_S_S_S_S_S_S_S_S_S_S_S_S_S_S_S_S_S_S_S_S_S_S_S_S_S_S_S_S_S_S_S_S_S_S_S_S_S_S_S_S_S_S_S_S_S_S_S_S_S_S_S_S_S_S_S_S_S_S_S_S_S_S_S_S_S_S_S_S_S_S_S_S_S_S_S_S_S_S_S_S_S_S_S_S_S_S_S_S_S_S_S_S_S_S_S_S_S_S_S_S_S_S_S_S_S_S_S_S_S_S_S_S_S_S_S_S_S_S_S_S_S_S_S_S_S_S_S_S_S_S_S_S_S_S_S_S_S_S_S_S_S_S_S_S_S_S_S_S_S_S_S_S_S_S_S_S_S_S_S_S_S_S_S_S_S_S_S_S_S_S_S_S_S_S_S_S_S_S_S_S_S_S_S_S_S_S_S_S_S_S_S_S_S_S_S_S_S_S_S_S_S_S_S_S_S_S_S_S_S_S_S_S_S_S_S_S_S_S_S_S_S_S_S_S_S_S_S_S_S_S_S_S_S_S_S_S_S_S_S_S_S_S_S_S_S_S_S_S_S_S_S_S_S_S_S_S_S_S_S_S_S_S_S_S_S_S_S_S_S_S_S_S_S_S_S_S_S_S_S_S_S_S_S_S_S_S_S_S_S_S_S_S_S_S_S_S_S_S_S_S_S_S_S_S_S_S_S_S_S_S_S_S_S_S_S_S_S_S_S_S_S_S_S_S_S_S_S_S_S_S_S_S_S_S_S_S_S_S_S_S_S_S_S_S_S_S_S_S_S_S_S_S_S_S_S_S_S_S_S_S_S_S_S_S_S_S_S_S_S_S_S_S_S_S_S_S_S_S_S_S_S_S_S_S_S_S_S_S_S_S_S_S_S_S_S_S_S_S_S_S_S_S_S_S_S_S_S_S_S_S_S_S_S_S_S_S_S_S_S_S_S_S_S_S_S_S_S_S_S_S_S_S_S_S_S_S_S_S_S_S_S_S_S_S_S_S_S_S_S_S_S_S_S_S_S_S_S_S_S_S_S_S_S_S_S_S_S_S_S_S_S_S_S_S_S_S_S_S_S_S_S_S_S_S_S_S_S_S_S_S_S_S_S_S_S_S_S_S_S_S_S_S_S_S_S_S_S_S_S_S_S_S_S_S_S_S_S_S_S_S_S_S_S_S_S_S_S_S_S_S_S_S_S_S_S_S_S_S_S_S_S_S_S_S_S_S_S_S_S_S_S_S_S_S_S_S_S_S_S_S_S_S_S_S_S_S_S_S_S_S_S_S_S_S_S_S_S_S_S_S_S_S_S_S_S_S_S_S_S_S_S_S_S_S_S_S_S_S_S_S_S_S_S_S_S_S_S_S_S_S_S_S_S_S_S_S_S_S_S_S_S_S_S_S_S_S_S_S_S_S_S_S_S_S_S_S_S_S_S_S_S_S_S_S_S_S_S_S_S_S_S_S_S_S_S_S_S_S_S_S_S_S_S_S_S_S_S_S_S_S_S_S_S_S_S_S_S_S_S_S_S_S_S_S_S_S_S_S_S_S_S_S_S_S_S_S_S_S_S_S_S_S_S_S_S_S_S_S_S_S_S_S_S_S_S_S_S_S_S_S_S_S_S_S_S_S_S_S_S_S_S_S_S_S_S_S_S_S_S_S_S_S_S_S_S_S_S_S_S_S_S_S_S_S_S_S_S_S_S_S_S_S_S_S_S_S_S_S_S_S_S_S_S_S_S_S_S_S_S_S_S_S_S_S_S_S_S_S_S_S_S_S_S_S_S_S_S_S_S_S_S_S_S_S_S_S_S_S_S_S_S_S_S_S_S_S_S_S_S_S_S_S_S_S_S_S_S_S_S_S_S_S_S_S_S_S_S_S_S_S_S_S_S_S_S_S_S_S_S_S_S_S_S_S_S__param_63,
	.param .u64 .ptr .align 1 _Z4racePiS_S_S_S_S_S_S_S_S_S_S_S_S_S_S_S_S_S_S_S_S_S_S_S_S_S_S_S_S_S_S_S_S_S_S_S_S_S_S_S_S_S_S_S_S_S_S_S_S_S_S_S_S_S_S_S_S_S_S_S_S_S_S_S_S_S_S_S_S_S_S_S_S_S_S_S_S_S_S_S_S_S_S_S_S_S_S_S_S_S_S_S_S_S_S_S_S_S_S_S_S_S_S_S_S_S_S_S_S_S_S_S_S_S_S_S_S_S_S_S_S_S_S_S_S_S_S_S_S_S_S_S_S_S_S_S_S_S_S_S_S_S_S_S_S_S_S_S_S_S_S_S_S_S_S_S_S_S_S_S_S_S_S_S_S_S_S_S_S_S_S_S_S_S_S_S_S_S_S_S_S_S_S_S_S_S_S_S_S_S_S_S_S_S_S_S_S_S_S_S_S_S_S_S_S_S_S_S_S_S_S_S_S_S_S_S_S_S_S_S_S_S_S_S_S_S_S_S_S_S_S_S_S_S_S_S_S_S_S_S_S_S_S_S_S_S_S_S_S_S_S_S_S_S_S_S_S_S_S_S_S_S_S_S_S_S_S_S_S_S_S_S_S_S_S_S_S_S_S_S_S_S_S_S_S_S_S_S_S_S_S_S_S_S_S_S_S_S_S_S_S_S_S_S_S_S_S_S_S_S_S_S_S_S_S_S_S_S_S_S_S_S_S_S_S_S_S_S_S_S_S_S_S_S_S_S_S_S_S_S_S_S_S_S_S_S_S_S_S_S_S_S_S_S_S_S_S_S_S_S_S_S_S_S_S_S_S_S_S_S_S_S_S_S_S_S_S_S_S_S_S_S_S_S_S_S_S_S_S_S_S_S_S_S_S_S_S_S_S_S_S_S_S_S_S_S_S_S_S_S_S_S_S_S_S_S_S_S_S_S_S_S_S_S_S_S_S_S_S_S_S_S_S_S_S_S_S_S_S_S_S_S_S_S_S_S_S_S_S_S_S_S_S_S_S_S_S_S_S_S_S_S_S_S_S_S_S_S_S_S_S_S_S_S_S_S_S_S_S_S_S_S_S_S_S_S_S_S_S_S_S_S_S_S_S_S_S_S_S_S_S_S_S_S_S_S_S_S_S_S_S_S_S_S_S_S_S_S_S_S_S_S_S_S_S_S_S_S_S_S_S_S_S_S_S_S_S_S_S_S_S_S_S_S_S_S_S_S_S_S_S_S_S_S_S_S_S_S_S_S_S_S_S_S_S_S_S_S_S_S_S_S_S_S_S_S_S_S_S_S_S_S_S_S_S_S_S_S_S_S_S_S_S_S_S_S_S_S_S_S_S_S_S_S_S_S_S_S_S_S_S_S_S_S_S_S_S_S_S_S_S_S_S_S_S_S_S_S_S_S_S_S_S_S_S_S_S_S_S_S_S_S_S_S_S_S_S_S_S_S_S_S_S_S_S_S_S_S_S_S_S_S_S_S_S_S_S_S_S_S_S_S_S_S_S_S_S_S_S_S_S_S_S_S_S_S_S_S_S_S_S_S_S_S_S_S_S_S_S_S_S_S_S_S_S_S_S_S_S_S_S_S_S_S_S_S_S_S_S_S_S_S_S_S_S_S_S_S_S_S_S_S_S_S_S_S_S_S_S_S_S_S_S_S_S_S_S_S_S_S_S_S_S_S_S_S_S_S_S_S_S_S_S_S_S_S_S_S_S_S_S_S_S_S_S_S_S_S_S_S_S_S_S_S_S_S_S_S_S_S_S_S_S_S_S_S_S_S_S_S_S_S_S_S_S_S_S_S_S_S_S_S_S_S_S_S_S_S_S_S_S_S_S_S_S_S_S_S_S_S_S_S_S_S_S_S_S_S_S_S_S_S_S_S_S_S_S_S_S_S_S_S_S_S_S_S_S_S_S_S_S_S_S_S_S_S_S_S_S_S_S_S_S_S_S_S_S_S_S_S_S_S_S_S_S_S_S_S_S_S_S_S_S_S_S_S_S_S_S_S_S_S_S_S_S_S_S_S_S_S_S_S_S_S_S_S_S_S_S_S_S_S_S_S_S_S_S_S_S_S_S_S_S_S_S_S_S_S_S_S_S_S_S_S_S_S_S_S_S_S_S_S_S_S_S_S_S_S_S_S_S_S_S_S_S_S_S_S_S_S_S_S_S_S_S_S_S_S_S_S_S_S_S_S_S_S_S_S_S_S_S_S_S_S_S_S_S_S_S_S_S_S_S_S_S_S_S_S_S_S_S_S_S_S_S_S_S_S_S_S_S_S_S__param_64,
	.param .u64 .ptr .align 1 _Z4racePiS_S_S_S_S_S_S_S_S_S_S_S_S_S_S_S_S_S_S_S_S_S_S_S_S_S_S_S_S_S_S_S_S_S_S_S_S_S_S_S_S_S_S_S_S_S_S_S_S_S_S_S_S_S_S_S_S_S_S_S_S_S_S_S_S_S_S_S_S_S_S_S_S_S_S_S_S_S_S_S_S_S_S_S_S_S_S_S_S_S_S_S_S_S_S_S_S_S_S_S_S_S_S_S_S_S_S_S_S_S_S_S_S_S_S_S_S_S_S_S_S_S_S_S_S_S_S_S_S_S_S_S_S_S_S_S_S_S_S_S_S_S_S_S_S_S_S_S_S_S_S_S_S_S_S_S_S_S_S_S_S_S_S_S_S_S_S_S_S_S_S_S_S_S_S_S_S_S_S_S_S_S_S_S_S_S_S_S_S_S_S_S_S_S_S_S_S_S_S_S_S_S_S_S_S_S_S_S_S_S_S_S_S_S_S_S_S_S_S_S_S_S_S_S_S_S_S_S_S_S_S_S_S_S_S_S_S_S_S_S_S_S_S_S_S_S_S_S_S_S_S_S_S_S_S_S_S_S_S_S_S_S_S_S_S_S_S_S_S_S_S_S_S_S_S_S_S_S_S_S_S_S_S_S_S_S_S_S_S_S_S_S_S_S_S_S_S_S_S_S_S_S_S_S_S_S_S_S_S_S_S_S_S_S_S_S_S_S_S_S_S_S_S_S_S_S_S_S_S_S_S_S_S_S_S_S_S_S_S_S_S_S_S_S_S_S_S_S_S_S_S_S_S_S_S_S_S_S_S_S_S_S_S_S_S_S_S_S_S_S_S_S_S_S_S_S_S_S_S_S_S_S_S_S_S_S_S_S_S_S_S_S_S_S_S_S_S_S_S_S_S_S_S_S_S_S_S_S_S_S_S_S_S_S_S_S_S_S_S_S_S_S_S_S_S_S_S_S_S_S_S_S_S_S_S_S_S_S_S_S_S_S_S_S_S_S_S_S_S_S_S_S_S_S_S_S_S_S_S_S_S_S_S_S_S_S_S_S_S_S_S_S_S_S_S_S_S_S_S_S_S_S_S_S_S_S_S_S_S_S_S_S_S_S_S_S_S_S_S_S_S_S_S_S_S_S_S_S_S_S_S_S_S_S_S_S_S_S_S_S_S_S_S_S_S_S_S_S_S_S_S_S_S_S_S_S_S_S_S_S_S_S_S_S_S_S_S_S_S_S_S_S_S_S_S_S_S_S_S_S_S_S_S_S_S_S_S_S_S_S_S_S_S_S_S_S_S_S_S_S_S_S_S_S_S_S_S_S_S_S_S_S_S_S_S_S_S_S_S_S_S_S_S_S_S_S_S_S_S_S_S_S_S_S_S_S_S_S_S_S_S_S_S_S_S_S_S_S_S_S_S_S_S_S_S_S_S_S_S_S_S_S_S_S_S_S_S_S_S_S_S_S_S_S_S_S_S_S_S_S_S_S_S_S_S_S_S_S_S_S_S_S_S_S_S_S_S_S_S_S_S_S_S_S_S_S_S_S_S_S_S_S_S_S_S_S_S_S_S_S_S_S_S_S_S_S_S_S_S_S_S_S_S_S_S_S_S_S_S_S_S_S_S_S_S_S_S_S_S_S_S_S_S_S_S_S_S_S_S_S_S_S_S_S_S_S_S_S_S_S_S_S_S_S_S_S_S_S_S_S_S_S_S_S_S_S_S_S_S_S_S_S_S_S_S_S_S_S_S_S_S_S_S_S_S_S_S_S_S_S_S_S_S_S_S_S_S_S_S_S_S_S_S_S_S_S_S_S_S_S_S_S_S_S_S_S_S_S_S_S_S_S_S_S_S_S_S_S_S_S_S_S_S_S_S_S_S_S_S_S_S_S_S_S_S_S_S_S_S_S_S_S_S_S_S_S_S_S_S_S_S_S_S_S_S_S_S_S_S_S_S_S_S_S_S_S_S_S_S_S_S_S_S_S_S_S_S_S_S_S_S_S_S_S_S_S_S_S_S_S_S_S_S_S_S_S_S_S_S_S_S_S_S_S_S_S_S_S_S_S_S_S_S_S_S_S_S_S_S_S_S_S_S_S_S_S_S_S_S_S_S_S_S_S_S_S_S_S_S_S_S_S_S_S_S_S_S_S_S_S_S_S_S_S_S_S_S_S_S_S_S_S_S_S_S_S_S_S_S_S_S_S_S_S_S_S_S_S_S_S_S_S_S_S_S_S_S_S_S_S_S_S_S_S_S_S_S_S_S_S_S_S_S_S_S_S_S_S_S_S_S_S_S__param_65,
	.param .u64 .ptr .align 1 _Z4racePiS_S_S_S_S_S_S_S_S_S_S_S_S_S_S_S_S_S_S_S_S_S_S_S_S_S_S_S_S_S_S_S_S_S_S_S_S_S_S_S_S_S_S_S_S_S_S_S_S_S_S_S_S_S_S_S_S_S_S_S_S_S_S_S_S_S_S_S_S_S_S_S_S_S_S_S_S_S_S_S_S_S_S_S_S_S_S_S_S_S_S_S_S_S_S_S_S_S_S_S_S_S_S_S_S_S_S_S_S_S_S_S_S_S_S_S_S_S_S_S_S_S_S_S_S_S_S_S_S_S_S_S_S_S_S_S_S_S_S_S_S_S_S_S_S_S_S_S_S_S_S_S_S_S_S_S_S_S_S_S_S_S_S_S_S_S_S_S_S_S_S_S_S_S_S_S_S_S_S_S_S_S_S_S_S_S_S_S_S_S_S_S_S_S_S_S_S_S_S_S_S_S_S_S_S_S_S_S_S_S_S_S_S_S_S_S_S_S_S_S_S_S_S_S_S_S_S_S_S_S_S_S_S_S_S_S_S_S_S_S_S_S_S_S_S_S_S_S_S_S_S_S_S_S_S_S_S_S_S_S_S_S_S_S_S_S_S_S_S_S_S_S_S_S_S_S_S_S_S_S_S_S_S_S_S_S_S_S_S_S_S_S_S_S_S_S_S_S_S_S_S_S_S_S_S_S_S_S_S_S_S_S_S_S_S_S_S_S_S_S_S_S_S_S_S_S_S_S_S_S_S_S_S_S_S_S_S_S_S_S_S_S_S_S_S_S_S_S_S_S_S_S_S_S_S_S_S_S_S_S_S_S_S_S_S_S_S_S_S_S_S_S_S_S_S_S_S_S_S_S_S_S_S_S_S_S_S_S_S_S_S_S_S_S_S_S_S_S_S_S_S_S_S_S_S_S_S_S_S_S_S_S_S_S_S_S_S_S_S_S_S_S_S_S_S_S_S_S_S_S_S_S_S_S_S_S_S_S_S_S_S_S_S_S_S_S_S_S_S_S_S_S_S_S_S_S_S_S_S_S_S_S_S_S_S_S_S_S_S_S_S_S_S_S_S_S_S_S_S_S_S_S_S_S_S_S_S_S_S_S_S_S_S_S_S_S_S_S_S_S_S_S_S_S_S_S_S_S_S_S_S_S_S_S_S_S_S_S_S_S_S_S_S_S_S_S_S_S_S_S_S_S_S_S_S_S_S_S_S_S_S_S_S_S_S_S_S_S_S_S_S_S_S_S_S_S_S_S_S_S_S_S_S_S_S_S_S_S_S_S_S_S_S_S_S_S_S_S_S_S_S_S_S_S_S_S_S_S_S_S_S_S_S_S_S_S_S_S_S_S_S_S_S_S_S_S_S_S_S_S_S_S_S_S_S_S_S_S_S_S_S_S_S_S_S_S_S_S_S_S_S_S_S_S_S_S_S_S_S_S_S_S_S_S_S_S_S_S_S_S_S_S_S_S_S_S_S_S_S_S_S_S_S_S_S_S_S_S_S_S_S_S_S_S_S_S_S_S_S_S_S_S_S_S_S_S_S_S_S_S_S_S_S_S_S_S_S_S_S_S_S_S_S_S_S_S_S_S_S_S_S_S_S_S_S_S_S_S_S_S_S_S_S_S_S_S_S_S_S_S_S_S_S_S_S_S_S_S_S_S_S_S_S_S_S_S_S_S_S_S_S_S_S_S_S_S_S_S_S_S_S_S_S_S_S_S_S_S_S_S_S_S_S_S_S_S_S_S_S_S_S_S_S_S_S_S_S_S_S_S_S_S_S_S_S_S_S_S_S_S_S_S_S_S_S_S_S_S_S_S_S_S_S_S_S_S_S_S_S_S_S_S_S_S_S_S_S_S_S_S_S_S_S_S_S_S_S_S_S_S_S_S_S_S_S_S_S_S_S_S_S_S_S_S_S_S_S_S_S_S_S_S_S_S_S_S_S_S_S_S_S_S_S_S_S_S_S_S_S_S_S_S_S_S_S_S_S_S_S_S_S_S_S_S_S_S_S_S_S_S_S_S_S_S_S_S_S_S_S_S_S_S_S_S_S_S_S_S_S_S_S_S_S_S_S_S_S_S_S_S_S_S_S_S_S_S_S_S_S_S_S_S_S_S_S_S_S_S_S_S_S_S_S_S_S_S_S_S_S_S_S_S_S_S_S_S_S_S_S_S_S_S_S_S_S_S_S_S_S_S_S_S_S_S_S_S_S_S_S_S_S_S_S_S_S_S_S_S_S_S_S_S_S_S_S_S_S_S_S_S_S_S_S_S_S_S_S_S_S_S_S_S_S__param_66,
	.param .u64 .ptr .align 1 _Z4racePiS_S_S_S_S_S_S_S_S_S_S_S_S_S_S_S_S_S_S_S_S_S_S_S_S_S_S_S_S_S_S_S_S_S_S_S_S_S_S_S_S_S_S_S_S_S_S_S_S_S_S_S_S_S_S_S_S_S_S_S_S_S_S_S_S_S_S_S_S_S_S_S_S_S_S_S_S_S_S_S_S_S_S_S_S_S_S_S_S_S_S_S_S_S_S_S_S_S_S_S_S_S_S_S_S_S_S_S_S_S_S_S_S_S_S_S_S_S_S_S_S_S_S_S_S_S_S_S_S_S_S_S_S_S_S_S_S_S_S_S_S_S_S_S_S_S_S_S_S_S_S_S_S_S_S_S_S_S_S_S_S_S_S_S_S_S_S_S_S_S_S_S_S_S_S_S_S_S_S_S_S_S_S_S_S_S_S_S_S_S_S_S_S_S_S_S_S_S_S_S_S_S_S_S_S_S_S_S_S_S_S_S_S_S_S_S_S_S_S_S_S_S_S_S_S_S_S_S_S_S_S_S_S_S_S_S_S_S_S_S_S_S_S_S_S_S_S_S_S_S_S_S_S_S_S_S_S_S_S_S_S_S_S_S_S_S_S_S_S_S_S_S_S_S_S_S_S_S_S_S_S_S_S_S_S_S_S_S_S_S_S_S_S_S_S_S_S_S_S_S_S_S_S_S_S_S_S_S_S_S_S_S_S_S_S_S_S_S_S_S_S_S_S_S_S_S_S_S_S_S_S_S_S_S_S_S_S_S_S_S_S_S_S_S_S_S_S_S_S_S_S_S_S_S_S_S_S_S_S_S_S_S_S_S_S_S_S_S_S_S_S_S_S_S_S_S_S_S_S_S_S_S_S_S_S_S_S_S_S_S_S_S_S_S_S_S_S_S_S_S_S_S_S_S_S_S_S_S_S_S_S_S_S_S_S_S_S_S_S_S_S_S_S_S_S_S_S_S_S_S_S_S_S_S_S_S_S_S_S_S_S_S_S_S_S_S_S_S_S_S_S_S_S_S_S_S_S_S_S_S_S_S_S_S_S_S_S_S_S_S_S_S_S_S_S_S_S_S_S_S_S_S_S_S_S_S_S_S_S_S_S_S_S_S_S_S_S_S_S_S_S_S_S_S_S_S_S_S_S_S_S_S_S_S_S_S_S_S_S_S_S_S_S_S_S_S_S_S_S_S_S_S_S_S_S_S_S_S_S_S_S_S_S_S_S_S_S_S_S_S_S_S_S_S_S_S_S_S_S_S_S_S_S_S_S_S_S_S_S_S_S_S_S_S_S_S_S_S_S_S_S_S_S_S_S_S_S_S_S_S_S_S_S_S_S_S_S_S_S_S_S_S_S_S_S_S_S_S_S_S_S_S_S_S_S_S_S_S_S_S_S_S_S_S_S_S_S_S_S_S_S_S_S_S_S_S_S_S_S_S_S_S_S_S_S_S_S_S_S_S_S_S_S_S_S_S_S_S_S_S_S_S_S_S_S_S_S_S_S_S_S_S_S_S_S_S_S_S_S_S_S_S_S_S_S_S_S_S_S_S_S_S_S_S_S_S_S_S_S_S_S_S_S_S_S_S_S_S_S_S_S_S_S_S_S_S_S_S_S_S_S_S_S_S_S_S_S_S_S_S_S_S_S_S_S_S_S_S_S_S_S_S_S_S_S_S_S_S_S_S_S_S_S_S_S_S_S_S_S_S_S_S_S_S_S_S_S_S_S_S_S_S_S_S_S_S_S_S_S_S_S_S_S_S_S_S_S_S_S_S_S_S_S_S_S_S_S_S_S_S_S_S_S_S_S_S_S_S_S_S_S_S_S_S_S_S_S_S_S_S_S_S_S_S_S_S_S_S_S_S_S_S_S_S_S_S_S_S_S_S_S_S_S_S_S_S_S_S_S_S_S_S_S_S_S_S_S_S_S_S_S_S_S_S_S_S_S_S_S_S_S_S_S_S_S_S_S_S_S_S_S_S_S_S_S_S_S_S_S_S_S_S_S_S_S_S_S_S_S_S_S_S_S_S_S_S_S_S_S_S_S_S_S_S_S_S_S_S_S_S_S_S_S_S_S_S_S_S_S_S_S_S_S_S_S_S_S_S_S_S_S_S_S_S_S_S_S_S_S_S_S_S_S_S_S_S_S_S_S_S_S_S_S_S_S_S_S_S_S_S_S_S_S_S_S_S_S_S_S_S_S_S_S_S_S_S_S_S_S_S_S_S_S_S_S_S_S_S_S_S_S_S_S_S_S_S_S_S_S_S_S_S_S_S_S_S_S_S_S_S_S_S_S__param_67,
	.param .u64 .ptr .align 1 _Z4racePiS_S_S_S_S_S_S_S_S_S_S_S_S_S_S_S_S_S_S_S_S_S_S_S_S_S_S_S_S_S_S_S_S_S_S_S_S_S_S_S_S_S_S_S_S_S_S_S_S_S_S_S_S_S_S_S_S_S_S_S_S_S_S_S_S_S_S_S_S_S_S_S_S_S_S_S_S_S_S_S_S_S_S_S_S_S_S_S_S_S_S_S_S_S_S_S_S_S_S_S_S_S_S_S_S_S_S_S_S_S_S_S_S_S_S_S_S_S_S_S_S_S_S_S_S_S_S_S_S_S_S_S_S_S_S_S_S_S_S_S_S_S_S_S_S_S_S_S_S_S_S_S_S_S_S_S_S_S_S_S_S_S_S_S_S_S_S_S_S_S_S_S_S_S_S_S_S_S_S_S_S_S_S_S_S_S_S_S_S_S_S_S_S_S_S_S_S_S_S_S_S_S_S_S_S_S_S_S_S_S_S_S_S_S_S_S_S_S_S_S_S_S_S_S_S_S_S_S_S_S_S_S_S_S_S_S_S_S_S_S_S_S_S_S_S_S_S_S_S_S_S_S_S_S_S_S_S_S_S_S_S_S_S_S_S_S_S_S_S_S_S_S_S_S_S_S_S_S_S_S_S_S_S_S_S_S_S_S_S_S_S_S_S_S_S_S_S_S_S_S_S_S_S_S_S_S_S_S_S_S_S_S_S_S_S_S_S_S_S_S_S_S_S_S_S_S_S_S_S_S_S_S_S_S_S_S_S_S_S_S_S_S_S_S_S_S_S_S_S_S_S_S_S_S_S_S_S_S_S_S_S_S_S_S_S_S_S_S_S_S_S_S_S_S_S_S_S_S_S_S_S_S_S_S_S_S_S_S_S_S_S_S_S_S_S_S_S_S_S_S_S_S_S_S_S_S_S_S_S_S_S_S_S_S_S_S_S_S_S_S_S_S_S_S_S_S_S_S_S_S_S_S_S_S_S_S_S_S_S_S_S_S_S_S_S_S_S_S_S_S_S_S_S_S_S_S_S_S_S_S_S_S_S_S_S_S_S_S_S_S_S_S_S_S_S_S_S_S_S_S_S_S_S_S_S_S_S_S_S_S_S_S_S_S_S_S_S_S_S_S_S_S_S_S_S_S_S_S_S_S_S_S_S_S_S_S_S_S_S_S_S_S_S_S_S_S_S_S_S_S_S_S_S_S_S_S_S_S_S_S_S_S_S_S_S_S_S_S_S_S_S_S_S_S_S_S_S_S_S_S_S_S_S_S_S_S_S_S_S_S_S_S_S_S_S_S_S_S_S_S_S_S_S_S_S_S_S_S_S_S_S_S_S_S_S_S_S_S_S_S_S_S_S_S_S_S_S_S_S_S_S_S_S_S_S_S_S_S_S_S_S_S_S_S_S_S_S_S_S_S_S_S_S_S_S_S_S_S_S_S_S_S_S_S_S_S_S_S_S_S_S_S_S_S_S_S_S_S_S_S_S_S_S_S_S_S_S_S_S_S_S_S_S_S_S_S_S_S_S_S_S_S_S_S_S_S_S_S_S_S_S_S_S_S_S_S_S_S_S_S_S_S_S_S_S_S_S_S_S_S_S_S_S_S_S_S_S_S_S_S_S_S_S_S_S_S_S_S_S_S_S_S_S_S_S_S_S_S_S_S_S_S_S_S_S_S_S_S_S_S_S_S_S_S_S_S_S_S_S_S_S_S_S_S_S_S_S_S_S_S_S_S_S_S_S_S_S_S_S_S_S_S_S_S_S_S_S_S_S_S_S_S_S_S_S_S_S_S_S_S_S_S_S_S_S_S_S_S_S_S_S_S_S_S_S_S_S_S_S_S_S_S_S_S_S_S_S_S_S_S_S_S_S_S_S_S_S_S_S_S_S_S_S_S_S_S_S_S_S_S_S_S_S_S_S_S_S_S_S_S_S_S_S_S_S_S_S_S_S_S_S_S_S_S_S_S_S_S_S_S_S_S_S_S_S_S_S_S_S_S_S_S_S_S_S_S_S_S_S_S_S_S_S_S_S_S_S_S_S_S_S_S_S_S_S_S_S_S_S_S_S_S_S_S_S_S_S_S_S_S_S_S_S_S_S_S_S_S_S_S_S_S_S_S_S_S_S_S_S_S_S_S_S_S_S_S_S_S_S_S_S_S_S_S_S_S_S_S_S_S_S_S_S_S_S_S_S_S_S_S_S_S_S_S_S_S_S_S_S_S_S_S_S_S_S_S_S_S_S_S_S_S_S_S_S_S_S_S_S_S_S_S_S_S_S_S_S_S_S_S_S_S_S__param_68,
	.param .u64 .ptr .align 1 _Z4racePiS_S_S_S_S_S_S_S_S_S_S_S_S_S_S_S_S_S_S_S_S_S_S_S_S_S_S_S_S_S_S_S_S_S_S_S_S_S_S_S_S_S_S_S_S_S_S_S_S_S_S_S_S_S_S_S_S_S_S_S_S_S_S_S_S_S_S_S_S_S_S_S_S_S_S_S_S_S_S_S_S_S_S_S_S_S_S_S_S_S_S_S_S_S_S_S_S_S_S_S_S_S_S_S_S_S_S_S_S_S_S_S_S_S_S_S_S_S_S_S_S_S_S_S_S_S_S_S_S_S_S_S_S_S_S_S_S_S_S_S_S_S_S_S_S_S_S_S_S_S_S_S_S_S_S_S_S_S_S_S_S_S_S_S_S_S_S_S_S_S_S_S_S_S_S_S_S_S_S_S_S_S_S_S_S_S_S_S_S_S_S_S_S_S_S_S_S_S_S_S_S_S_S_S_S_S_S_S_S_S_S_S_S_S_S_S_S_S_S_S_S_S_S_S_S_S_S_S_S_S_S_S_S_S_S_S_S_S_S_S_S_S_S_S_S_S_S_S_S_S_S_S_S_S_S_S_S_S_S_S_S_S_S_S_S_S_S_S_S_S_S_S_S_S_S_S_S_S_S_S_S_S_S_S_S_S_S_S_S_S_S_S_S_S_S_S_S_S_S_S_S_S_S_S_S_S_S_S_S_S_S_S_S_S_S_S_S_S_S_S_S_S_S_S_S_S_S_S_S_S_S_S_S_S_S_S_S_S_S_S_S_S_S_S_S_S_S_S_S_S_S_S_S_S_S_S_S_S_S_S_S_S_S_S_S_S_S_S_S_S_S_S_S_S_S_S_S_S_S_S_S_S_S_S_S_S_S_S_S_S_S_S_S_S_S_S_S_S_S_S_S_S_S_S_S_S_S_S_S_S_S_S_S_S_S_S_S_S_S_S_S_S_S_S_S_S_S_S_S_S_S_S_S_S_S_S_S_S_S_S_S_S_S_S_S_S_S_S_S_S_S_S_S_S_S_S_S_S_S_S_S_S_S_S_S_S_S_S_S_S_S_S_S_S_S_S_S_S_S_S_S_S_S_S_S_S_S_S_S_S_S_S_S_S_S_S_S_S_S_S_S_S_S_S_S_S_S_S_S_S_S_S_S_S_S_S_S_S_S_S_S_S_S_S_S_S_S_S_S_S_S_S_S_S_S_S_S_S_S_S_S_S_S_S_S_S_S_S_S_S_S_S_S_S_S_S_S_S_S_S_S_S_S_S_S_S_S_S_S_S_S_S_S_S_S_S_S_S_S_S_S_S_S_S_S_S_S_S_S_S_S_S_S_S_S_S_S_S_S_S_S_S_S_S_S_S_S_S_S_S_S_S_S_S_S_S_S_S_S_S_S_S_S_S_S_S_S_S_S_S_S_S_S_S_S_S_S_S_S_S_S_S_S_S_S_S_S_S_S_S_S_S_S_S_S_S_S_S_S_S_S_S_S_S_S_S_S_S_S_S_S_S_S_S_S_S_S_S_S_S_S_S_S_S_S_S_S_S_S_S_S_S_S_S_S_S_S_S_S_S_S_S_S_S_S_S_S_S_S_S_S_S_S_S_S_S_S_S_S_S_S_S_S_S_S_S_S_S_S_S_S_S_S_S_S_S_S_S_S_S_S_S_S_S_S_S_S_S_S_S_S_S_S_S_S_S_S_S_S_S_S_S_S_S_S_S_S_S_S_S_S_S_S_S_S_S_S_S_S_S_S_S_S_S_S_S_S_S_S_S_S_S_S_S_S_S_S_S_S_S_S_S_S_S_S_S_S_S_S_S_S_S_S_S_S_S_S_S_S_S_S_S_S_S_S_S_S_S_S_S_S_S_S_S_S_S_S_S_S_S_S_S_S_S_S_S_S_S_S_S_S_S_S_S_S_S_S_S_S_S_S_S_S_S_S_S_S_S_S_S_S_S_S_S_S_S_S_S_S_S_S_S_S_S_S_S_S_S_S_S_S_S_S_S_S_S_S_S_S_S_S_S_S_S_S_S_S_S_S_S_S_S_S_S_S_S_S_S_S_S_S_S_S_S_S_S_S_S_S_S_S_S_S_S_S_S_S_S_S_S_S_S_S_S_S_S_S_S_S_S_S_S_S_S_S_S_S_S_S_S_S_S_S_S_S_S_S_S_S_S_S_S_S_S_S_S_S_S_S_S_S_S_S_S_S_S_S_S_S_S_S_S_S_S_S_S_S_S_S_S_S_S_S_S_S_S_S_S_S_S_S_S_S_S_S_S_S_S_S_S_S_S_S__param_69,
	.param .u64 .ptr .align 1 _Z4racePiS_S_S_S_S_S_S_S_S_S_S_S_S_S_S_S_S_S_S_S_S_S_S_S_S_S_S_S_S_S_S_S_S_S_S_S_S_S_S_S_S_S_S_S_S_S_S_S_S_S_S_S_S_S_S_S_S_S_S_S_S_S_S_S_S_S_S_S_S_S_S_S_S_S_S_S_S_S_S_S_S_S_S_S_S_S_S_S_S_S_S_S_S_S_S_S_S_S_S_S_S_S_S_S_S_S_S_S_S_S_S_S_S_S_S_S_S_S_S_S_S_S_S_S_S_S_S_S_S_S_S_S_S_S_S_S_S_S_S_S_S_S_S_S_S_S_S_S_S_S_S_S_S_S_S_S_S_S_S_S_S_S_S_S_S_S_S_S_S_S_S_S_S_S_S_S_S_S_S_S_S_S_S_S_S_S_S_S_S_S_S_S_S_S_S_S_S_S_S_S_S_S_S_S_S_S_S_S_S_S_S_S_S_S_S_S_S_S_S_S_S_S_S_S_S_S_S_S_S_S_S_S_S_S_S_S_S_S_S_S_S_S_S_S_S_S_S_S_S_S_S_S_S_S_S_S_S_S_S_S_S_S_S_S_S_S_S_S_S_S_S_S_S_S_S_S_S_S_S_S_S_S_S_S_S_S_S_S_S_S_S_S_S_S_S_S_S_S_S_S_S_S_S_S_S_S_S_S_S_S_S_S_S_S_S_S_S_S_S_S_S_S_S_S_S_S_S_S_S_S_S_S_S_S_S_S_S_S_S_S_S_S_S_S_S_S_S_S_S_S_S_S_S_S_S_S_S_S_S_S_S_S_S_S_S_S_S_S_S_S_S_S_S_S_S_S_S_S_S_S_S_S_S_S_S_S_S_S_S_S_S_S_S_S_S_S_S_S_S_S_S_S_S_S_S_S_S_S_S_S_S_S_S_S_S_S_S_S_S_S_S_S_S_S_S_S_S_S_S_S_S_S_S_S_S_S_S_S_S_S_S_S_S_S_S_S_S_S_S_S_S_S_S_S_S_S_S_S_S_S_S_S_S_S_S_S_S_S_S_S_S_S_S_S_S_S_S_S_S_S_S_S_S_S_S_S_S_S_S_S_S_S_S_S_S_S_S_S_S_S_S_S_S_S_S_S_S_S_S_S_S_S_S_S_S_S_S_S_S_S_S_S_S_S_S_S_S_S_S_S_S_S_S_S_S_S_S_S_S_S_S_S_S_S_S_S_S_S_S_S_S_S_S_S_S_S_S_S_S_S_S_S_S_S_S_S_S_S_S_S_S_S_S_S_S_S_S_S_S_S_S_S_S_S_S_S_S_S_S_S_S_S_S_S_S_S_S_S_S_S_S_S_S_S_S_S_S_S_S_S_S_S_S_S_S_S_S_S_S_S_S_S_S_S_S_S_S_S_S_S_S_S_S_S_S_S_S_S_S_S_S_S_S_S_S_S_S_S_S_S_S_S_S_S_S_S_S_S_S_S_S_S_S_S_S_S_S_S_S_S_S_S_S_S_S_S_S_S_S_S_S_S_S_S_S_S_S_S_S_S_S_S_S_S_S_S_S_S_S_S_S_S_S_S_S_S_S_S_S_S_S_S_S_S_S_S_S_S_S_S_S_S_S_S_S_S_S_S_S_S_S_S_S_S_S_S_S_S_S_S_S_S_S_S_S_S_S_S_S_S_S_S_S_S_S_S_S_S_S_S_S_S_S_S_S_S_S_S_S_S_S_S_S_S_S_S_S_S_S_S_S_S_S_S_S_S_S_S_S_S_S_S_S_S_S_S_S_S_S_S_S_S_S_S_S_S_S_S_S_S_S_S_S_S_S_S_S_S_S_S_S_S_S_S_S_S_S_S_S_S_S_S_S_S_S_S_S_S_S_S_S_S_S_S_S_S_S_S_S_S_S_S_S_S_S_S_S_S_S_S_S_S_S_S_S_S_S_S_S_S_S_S_S_S_S_S_S_S_S_S_S_S_S_S_S_S_S_S_S_S_S_S_S_S_S_S_S_S_S_S_S_S_S_S_S_S_S_S_S_S_S_S_S_S_S_S_S_S_S_S_S_S_S_S_S_S_S_S_S_S_S_S_S_S_S_S_S_S_S_S_S_S_S_S_S_S_S_S_S_S_S_S_S_S_S_S_S_S_S_S_S_S_S_S_S_S_S_S_S_S_S_S_S_S_S_S_S_S_S_S_S_S_S_S_S_S_S_S_S_S_S_S_S_S_S_S_S_S_S_S_S_S_S_S_S_S_S_S_S_S_S_S_S_S_S_S_S_S_S_S_S_S_S__param_70,
	.param .u64 .ptr .align 1 _Z4racePiS_S_S_S_S_S_S_S_S_S_S_S_S_S_S_S_S_S_S_S_S_S_S_S_S_S_S_S_S_S_S_S_S_S_S_S_S_S_S_S_S_S_S_S_S_S_S_S_S_S_S_S_S_S_S_S_S_S_S_S_S_S_S_S_S_S_S_S_S_S_S_S_S_S_S_S_S_S_S_S_S_S_S_S_S_S_S_S_S_S_S_S_S_S_S_S_S_S_S_S_S_S_S_S_S_S_S_S_S_S_S_S_S_S_S_S_S_S_S_S_S_S_S_S_S_S_S_S_S_S_S_S_S_S_S_S_S_S_S_S_S_S_S_S_S_S_S_S_S_S_S_S_S_S_S_S_S_S_S_S_S_S_S_S_S_S_S_S_S_S_S_S_S_S_S_S_S_S_S_S_S_S_S_S_S_S_S_S_S_S_S_S_S_S_S_S_S_S_S_S_S_S_S_S_S_S_S_S_S_S_S_S_S_S_S_S_S_S_S_S_S_S_S_S_S_S_S_S_S_S_S_S_S_S_S_S_S_S_S_S_S_S_S_S_S_S_S_S_S_S_S_S_S_S_S_S_S_S_S_S_S_S_S_S_S_S_S_S_S_S_S_S_S_S_S_S_S_S_S_S_S_S_S_S_S_S_S_S_S_S_S_S_S_S_S_S_S_S_S_S_S_S_S_S_S_S_S_S_S_S_S_S_S_S_S_S_S_S_S_S_S_S_S_S_S_S_S_S_S_S_S_S_S_S_S_S_S_S_S_S_S_S_S_S_S_S_S_S_S_S_S_S_S_S_S_S_S_S_S_S_S_S_S_S_S_S_S_S_S_S_S_S_S_S_S_S_S_S_S_S_S_S_S_S_S_S_S_S_S_S_S_S_S_S_S_S_S_S_S_S_S_S_S_S_S_S_S_S_S_S_S_S_S_S_S_S_S_S_S_S_S_S_S_S_S_S_S_S_S_S_S_S_S_S_S_S_S_S_S_S_S_S_S_S_S_S_S_S_S_S_S_S_S_S_S_S_S_S_S_S_S_S_S_S_S_S_S_S_S_S_S_S_S_S_S_S_S_S_S_S_S_S_S_S_S_S_S_S_S_S_S_S_S_S_S_S_S_S_S_S_S_S_S_S_S_S_S_S_S_S_S_S_S_S_S_S_S_S_S_S_S_S_S_S_S_S_S_S_S_S_S_S_S_S_S_S_S_S_S_S_S_S_S_S_S_S_S_S_S_S_S_S_S_S_S_S_S_S_S_S_S_S_S_S_S_S_S_S_S_S_S_S_S_S_S_S_S_S_S_S_S_S_S_S_S_S_S_S_S_S_S_S_S_S_S_S_S_S_S_S_S_S_S_S_S_S_S_S_S_S_S_S_S_S_S_S_S_S_S_S_S_S_S_S_S_S_S_S_S_S_S_S_S_S_S_S_S_S_S_S_S_S_S_S_S_S_S_S_S_S_S_S_S_S_S_S_S_S_S_S_S_S_S_S_S_S_S_S_S_S_S_S_S_S_S_S_S_S_S_S_S_S_S_S_S_S_S_S_S_S_S_S_S_S_S_S_S_S_S_S_S_S_S_S_S_S_S_S_S_S_S_S_S_S_S_S_S_S_S_S_S_S_S_S_S_S_S_S_S_S_S_S_S_S_S_S_S_S_S_S_S_S_S_S_S_S_S_S_S_S_S_S_S_S_S_S_S_S_S_S_S_S_S_S_S_S_S_S_S_S_S_S_S_S_S_S_S_S_S_S_S_S_S_S_S_S_S_S_S_S_S_S_S_S_S_S_S_S_S_S_S_S_S_S_S_S_S_S_S_S_S_S_S_S_S_S_S_S_S_S_S_S_S_S_S_S_S_S_S_S_S_S_S_S_S_S_S_S_S_S_S_S_S_S_S_S_S_S_S_S_S_S_S_S_S_S_S_S_S_S_S_S_S_S_S_S_S_S_S_S_S_S_S_S_S_S_S_S_S_S_S_S_S_S_S_S_S_S_S_S_S_S_S_S_S_S_S_S_S_S_S_S_S_S_S_S_S_S_S_S_S_S_S_S_S_S_S_S_S_S_S_S_S_S_S_S_S_S_S_S_S_S_S_S_S_S_S_S_S_S_S_S_S_S_S_S_S_S_S_S_S_S_S_S_S_S_S_S_S_S_S_S_S_S_S_S_S_S_S_S_S_S_S_S_S_S_S_S_S_S_S_S_S_S_S_S_S_S_S_S_S_S_S_S_S_S_S_S_S_S_S_S_S_S_S_S_S_S_S_S_S_S_S_S_S_S_S_S_S_S_S_S_S__param_71,
	.param .u64 .ptr .align 1 _Z4racePiS_S_S_S_S_S_S_S_S_S_S_S_S_S_S_S_S_S_S_S_S_S_S_S_S_S_S_S_S_S_S_S_S_S_S_S_S_S_S_S_S_S_S_S_S_S_S_S_S_S_S_S_S_S_S_S_S_S_S_S_S_S_S_S_S_S_S_S_S_S_S_S_S_S_S_S_S_S_S_S_S_S_S_S_S_S_S_S_S_S_S_S_S_S_S_S_S_S_S_S_S_S_S_S_S_S_S_S_S_S_S_S_S_S_S_S_S_S_S_S_S_S_S_S_S_S_S_S_S_S_S_S_S_S_S_S_S_S_S_S_S_S_S_S_S_S_S_S_S_S_S_S_S_S_S_S_S_S_S_S_S_S_S_S_S_S_S_S_S_S_S_S_S_S_S_S_S_S_S_S_S_S_S_S_S_S_S_S_S_S_S_S_S_S_S_S_S_S_S_S_S_S_S_S_S_S_S_S_S_S_S_S_S_S_S_S_S_S_S_S_S_S_S_S_S_S_S_S_S_S_S_S_S_S_S_S_S_S_S_S_S_S_S_S_S_S_S_S_S_S_S_S_S_S_S_S_S_S_S_S_S_S_S_S_S_S_S_S_S_S_S_S_S_S_S_S_S_S_S_S_S_S_S_S_S_S_S_S_S_S_S_S_S_S_S_S_S_S_S_S_S_S_S_S_S_S_S_S_S_S_S_S_S_S_S_S_S_S_S_S_S_S_S_S_S_S_S_S_S_S_S_S_S_S_S_S_S_S_S_S_S_S_S_S_S_S_S_S_S_S_S_S_S_S_S_S_S_S_S_S_S_S_S_S_S_S_S_S_S_S_S_S_S_S_S_S_S_S_S_S_S_S_S_S_S_S_S_S_S_S_S_S_S_S_S_S_S_S_S_S_S_S_S_S_S_S_S_S_S_S_S_S_S_S_S_S_S_S_S_S_S_S_S_S_S_S_S_S_S_S_S_S_S_S_S_S_S_S_S_S_S_S_S_S_S_S_S_S_S_S_S_S_S_S_S_S_S_S_S_S_S_S_S_S_S_S_S_S_S_S_S_S_S_S_S_S_S_S_S_S_S_S_S_S_S_S_S_S_S_S_S_S_S_S_S_S_S_S_S_S_S_S_S_S_S_S_S_S_S_S_S_S_S_S_S_S_S_S_S_S_S_S_S_S_S_S_S_S_S_S_S_S_S_S_S_S_S_S_S_S_S_S_S_S_S_S_S_S_S_S_S_S_S_S_S_S_S_S_S_S_S_S_S_S_S_S_S_S_S_S_S_S_S_S_S_S_S_S_S_S_S_S_S_S_S_S_S_S_S_S_S_S_S_S_S_S_S_S_S_S_S_S_S_S_S_S_S_S_S_S_S_S_S_S_S_S_S_S_S_S_S_S_S_S_S_S_S_S_S_S_S_S_S_S_S_S_S_S_S_S_S_S_S_S_S_S_S_S_S_S_S_S_S_S_S_S_S_S_S_S_S_S_S_S_S_S_S_S_S_S_S_S_S_S_S_S_S_S_S_S_S_S_S_S_S_S_S_S_S_S_S_S_S_S_S_S_S_S_S_S_S_S_S_S_S_S_S_S_S_S_S_S_S_S_S_S_S_S_S_S_S_S_S_S_S_S_S_S_S_S_S_S_S_S_S_S_S_S_S_S_S_S_S_S_S_S_S_S_S_S_S_S_S_S_S_S_S_S_S_S_S_S_S_S_S_S_S_S_S_S_S_S_S_S_S_S_S_S_S_S_S_S_S_S_S_S_S_S_S_S_S_S_S_S_S_S_S_S_S_S_S_S_S_S_S_S_S_S_S_S_S_S_S_S_S_S_S_S_S_S_S_S_S_S_S_S_S_S_S_S_S_S_S_S_S_S_S_S_S_S_S_S_S_S_S_S_S_S_S_S_S_S_S_S_S_S_S_S_S_S_S_S_S_S_S_S_S_S_S_S_S_S_S_S_S_S_S_S_S_S_S_S_S_S_S_S_S_S_S_S_S_S_S_S_S_S_S_S_S_S_S_S_S_S_S_S_S_S_S_S_S_S_S_S_S_S_S_S_S_S_S_S_S_S_S_S_S_S_S_S_S_S_S_S_S_S_S_S_S_S_S_S_S_S_S_S_S_S_S_S_S_S_S_S_S_S_S_S_S_S_S_S_S_S_S_S_S_S_S_S_S_S_S_S_S_S_S_S_S_S_S_S_S_S_S_S_S_S_S_S_S_S_S_S_S_S_S_S_S_S_S_S_S_S_S_S_S_S_S_S_S_S_S_S_S_S_S_S_S_S_S_S_S__param_72,
	.param .u64 .ptr .align 1 _Z4racePiS_S_S_S_S_S_S_S_S_S_S_S_S_S_S_S_S_S_S_S_S_S_S_S_S_S_S_S_S_S_S_S_S_S_S_S_S_S_S_S_S_S_S_S_S_S_S_S_S_S_S_S_S_S_S_S_S_S_S_S_S_S_S_S_S_S_S_S_S_S_S_S_S_S_S_S_S_S_S_S_S_S_S_S_S_S_S_S_S_S_S_S_S_S_S_S_S_S_S_S_S_S_S_S_S_S_S_S_S_S_S_S_S_S_S_S_S_S_S_S_S_S_S_S_S_S_S_S_S_S_S_S_S_S_S_S_S_S_S_S_S_S_S_S_S_S_S_S_S_S_S_S_S_S_S_S_S_S_S_S_S_S_S_S_S_S_S_S_S_S_S_S_S_S_S_S_S_S_S_S_S_S_S_S_S_S_S_S_S_S_S_S_S_S_S_S_S_S_S_S_S_S_S_S_S_S_S_S_S_S_S_S_S_S_S_S_S_S_S_S_S_S_S_S_S_S_S_S_S_S_S_S_S_S_S_S_S_S_S_S_S_S_S_S_S_S_S_S_S_S_S_S_S_S_S_S_S_S_S_S_S_S_S_S_S_S_S_S_S_S_S_S_S_S_S_S_S_S_S_S_S_S_S_S_S_S_S_S_S_S_S_S_S_S_S_S_S_S_S_S_S_S_S_S_S_S_S_S_S_S_S_S_S_S_S_S_S_S_S_S_S_S_S_S_S_S_S_S_S_S_S_S_S_S_S_S_S_S_S_S_S_S_S_S_S_S_S_S_S_S_S_S_S_S_S_S_S_S_S_S_S_S_S_S_S_S_S_S_S_S_S_S_S_S_S_S_S_S_S_S_S_S_S_S_S_S_S_S_S_S_S_S_S_S_S_S_S_S_S_S_S_S_S_S_S_S_S_S_S_S_S_S_S_S_S_S_S_S_S_S_S_S_S_S_S_S_S_S_S_S_S_S_S_S_S_S_S_S_S_S_S_S_S_S_S_S_S_S_S_S_S_S_S_S_S_S_S_S_S_S_S_S_S_S_S_S_S_S_S_S_S_S_S_S_S_S_S_S_S_S_S_S_S_S_S_S_S_S_S_S_S_S_S_S_S_S_S_S_S_S_S_S_S_S_S_S_S_S_S_S_S_S_S_S_S_S_S_S_S_S_S_S_S_S_S_S_S_S_S_S_S_S_S_S_S_S_S_S_S_S_S_S_S_S_S_S_S_S_S_S_S_S_S_S_S_S_S_S_S_S_S_S_S_S_S_S_S_S_S_S_S_S_S_S_S_S_S_S_S_S_S_S_S_S_S_S_S_S_S_S_S_S_S_S_S_S_S_S_S_S_S_S_S_S_S_S_S_S_S_S_S_S_S_S_S_S_S_S_S_S_S_S_S_S_S_S_S_S_S_S_S_S_S_S_S_S_S_S_S_S_S_S_S_S_S_S_S_S_S_S_S_S_S_S_S_S_S_S_S_S_S_S_S_S_S_S_S_S_S_S_S_S_S_S_S_S_S_S_S_S_S_S_S_S_S_S_S_S_S_S_S_S_S_S_S_S_S_S_S_S_S_S_S_S_S_S_S_S_S_S_S_S_S_S_S_S_S_S_S_S_S_S_S_S_S_S_S_S_S_S_S_S_S_S_S_S_S_S_S_S_S_S_S_S_S_S_S_S_S_S_S_S_S_S_S_S_S_S_S_S_S_S_S_S_S_S_S_S_S_S_S_S_S_S_S_S_S_S_S_S_S_S_S_S_S_S_S_S_S_S_S_S_S_S_S_S_S_S_S_S_S_S_S_S_S_S_S_S_S_S_S_S_S_S_S_S_S_S_S_S_S_S_S_S_S_S_S_S_S_S_S_S_S_S_S_S_S_S_S_S_S_S_S_S_S_S_S_S_S_S_S_S_S_S_S_S_S_S_S_S_S_S_S_S_S_S_S_S_S_S_S_S_S_S_S_S_S_S_S_S_S_S_S_S_S_S_S_S_S_S_S_S_S_S_S_S_S_S_S_S_S_S_S_S_S_S_S_S_S_S_S_S_S_S_S_S_S_S_S_S_S_S_S_S_S_S_S_S_S_S_S_S_S_S_S_S_S_S_S_S_S_S_S_S_S_S_S_S_S_S_S_S_S_S_S_S_S_S_S_S_S_S_S_S_S_S_S_S_S_S_S_S_S_S_S_S_S_S_S_S_S_S_S_S_S_S_S_S_S_S_S_S_S_S_S_S_S_S_S_S_S_S_S_S_S_S_S_S_S_S_S_S_S_S_S_S_S_S_S_S_S_S_S__param_73,
	.param .u64 .ptr .align 1 _Z4racePiS_S_S_S_S_S_S_S_S_S_S_S_S_S_S_S_S_S_S_S_S_S_S_S_S_S_S_S_S_S_S_S_S_S_S_S_S_S_S_S_S_S_S_S_S_S_S_S_S_S_S_S_S_S_S_S_S_S_S_S_S_S_S_S_S_S_S_S_S_S_S_S_S_S_S_S_S_S_S_S_S_S_S_S_S_S_S_S_S_S_S_S_S_S_S_S_S_S_S_S_S_S_S_S_S_S_S_S_S_S_S_S_S_S_S_S_S_S_S_S_S_S_S_S_S_S_S_S_S_S_S_S_S_S_S_S_S_S_S_S_S_S_S_S_S_S_S_S_S_S_S_S_S_S_S_S_S_S_S_S_S_S_S_S_S_S_S_S_S_S_S_S_S_S_S_S_S_S_S_S_S_S_S_S_S_S_S_S_S_S_S_S_S_S_S_S_S_S_S_S_S_S_S_S_S_S_S_S_S_S_S_S_S_S_S_S_S_S_S_S_S_S_S_S_S_S_S_S_S_S_S_S_S_S_S_S_S_S_S_S_S_S_S_S_S_S_S_S_S_S_S_S_S_S_S_S_S_S_S_S_S_S_S_S_S_S_S_S_S_S_S_S_S_S_S_S_S_S_S_S_S_S_S_S_S_S_S_S_S_S_S_S_S_S_S_S_S_S_S_S_S_S_S_S_S_S_S_S_S_S_S_S_S_S_S_S_S_S_S_S_S_S_S_S_S_S_S_S_S_S_S_S_S_S_S_S_S_S_S_S_S_S_S_S_S_S_S_S_S_S_S_S_S_S_S_S_S_S_S_S_S_S_S_S_S_S_S_S_S_S_S_S_S_S_S_S_S_S_S_S_S_S_S_S_S_S_S_S_S_S_S_S_S_S_S_S_S_S_S_S_S_S_S_S_S_S_S_S_S_S_S_S_S_S_S_S_S_S_S_S_S_S_S_S_S_S_S_S_S_S_S_S_S_S_S_S_S_S_S_S_S_S_S_S_S_S_S_S_S_S_S_S_S_S_S_S_S_S_S_S_S_S_S_S_S_S_S_S_S_S_S_S_S_S_S_S_S_S_S_S_S_S_S_S_S_S_S_S_S_S_S_S_S_S_S_S_S_S_S_S_S_S_S_S_S_S_S_S_S_S_S_S_S_S_S_S_S_S_S_S_S_S_S_S_S_S_S_S_S_S_S_S_S_S_S_S_S_S_S_S_S_S_S_S_S_S_S_S_S_S_S_S_S_S_S_S_S_S_S_S_S_S_S_S_S_S_S_S_S_S_S_S_S_S_S_S_S_S_S_S_S_S_S_S_S_S_S_S_S_S_S_S_S_S_S_S_S_S_S_S_S_S_S_S_S_S_S_S_S_S_S_S_S_S_S_S_S_S_S_S_S_S_S_S_S_S_S_S_S_S_S_S_S_S_S_S_S_S_S_S_S_S_S_S_S_S_S_S_S_S_S_S_S_S_S_S_S_S_S_S_S_S_S_S_S_S_S_S_S_S_S_S_S_S_S_S_S_S_S_S_S_S_S_S_S_S_S_S_S_S_S_S_S_S_S_S_S_S_S_S_S_S_S_S_S_S_S_S_S_S_S_S_S_S_S_S_S_S_S_S_S_S_S_S_S_S_S_S_S_S_S_S_S_S_S_S_S_S_S_S_S_S_S_S_S_S_S_S_S_S_S_S_S_S_S_S_S_S_S_S_S_S_S_S_S_S_S_S_S_S_S_S_S_S_S_S_S_S_S_S_S_S_S_S_S_S_S_S_S_S_S_S_S_S_S_S_S_S_S_S_S_S_S_S_S_S_S_S_S_S_S_S_S_S_S_S_S_S_S_S_S_S_S_S_S_S_S_S_S_S_S_S_S_S_S_S_S_S_S_S_S_S_S_S_S_S_S_S_S_S_S_S_S_S_S_S_S_S_S_S_S_S_S_S_S_S_S_S_S_S_S_S_S_S_S_S_S_S_S_S_S_S_S_S_S_S_S_S_S_S_S_S_S_S_S_S_S_S_S_S_S_S_S_S_S_S_S_S_S_S_S_S_S_S_S_S_S_S_S_S_S_S_S_S_S_S_S_S_S_S_S_S_S_S_S_S_S_S_S_S_S_S_S_S_S_S_S_S_S_S_S_S_S_S_S_S_S_S_S_S_S_S_S_S_S_S_S_S_S_S_S_S_S_S_S_S_S_S_S_S_S_S_S_S_S_S_S_S_S_S_S_S_S_S_S_S_S_S_S_S_S_S_S_S_S_S_S_S_S_S_S_S_S_S_S_S_S_S_S_S_S_S_S__param_74,
	.param .u64 .ptr .align 1 _Z4racePiS_S_S_S_S_S_S_S_S_S_S_S_S_S_S_S_S_S_S_S_S_S_S_S_S_S_S_S_S_S_S_S_S_S_S_S_S_S_S_S_S_S_S_S_S_S_S_S_S_S_S_S_S_S_S_S_S_S_S_S_S_S_S_S_S_S_S_S_S_S_S_S_S_S_S_S_S_S_S_S_S_S_S_S_S_S_S_S_S_S_S_S_S_S_S_S_S_S_S_S_S_S_S_S_S_S_S_S_S_S_S_S_S_S_S_S_S_S_S_S_S_S_S_S_S_S_S_S_S_S_S_S_S_S_S_S_S_S_S_S_S_S_S_S_S_S_S_S_S_S_S_S_S_S_S_S_S_S_S_S_S_S_S_S_S_S_S_S_S_S_S_S_S_S_S_S_S_S_S_S_S_S_S_S_S_S_S_S_S_S_S_S_S_S_S_S_S_S_S_S_S_S_S_S_S_S_S_S_S_S_S_S_S_S_S_S_S_S_S_S_S_S_S_S_S_S_S_S_S_S_S_S_S_S_S_S_S_S_S_S_S_S_S_S_S_S_S_S_S_S_S_S_S_S_S_S_S_S_S_S_S_S_S_S_S_S_S_S_S_S_S_S_S_S_S_S_S_S_S_S_S_S_S_S_S_S_S_S_S_S_S_S_S_S_S_S_S_S_S_S_S_S_S_S_S_S_S_S_S_S_S_S_S_S_S_S_S_S_S_S_S_S_S_S_S_S_S_S_S_S_S_S_S_S_S_S_S_S_S_S_S_S_S_S_S_S_S_S_S_S_S_S_S_S_S_S_S_S_S_S_S_S_S_S_S_S_S_S_S_S_S_S_S_S_S_S_S_S_S_S_S_S_S_S_S_S_S_S_S_S_S_S_S_S_S_S_S_S_S_S_S_S_S_S_S_S_S_S_S_S_S_S_S_S_S_S_S_S_S_S_S_S_S_S_S_S_S_S_S_S_S_S_S_S_S_S_S_S_S_S_S_S_S_S_S_S_S_S_S_S_S_S_S_S_S_S_S_S_S_S_S_S_S_S_S_S_S_S_S_S_S_S_S_S_S_S_S_S_S_S_S_S_S_S_S_S_S_S_S_S_S_S_S_S_S_S_S_S_S_S_S_S_S_S_S_S_S_S_S_S_S_S_S_S_S_S_S_S_S_S_S_S_S_S_S_S_S_S_S_S_S_S_S_S_S_S_S_S_S_S_S_S_S_S_S_S_S_S_S_S_S_S_S_S_S_S_S_S_S_S_S_S_S_S_S_S_S_S_S_S_S_S_S_S_S_S_S_S_S_S_S_S_S_S_S_S_S_S_S_S_S_S_S_S_S_S_S_S_S_S_S_S_S_S_S_S_S_S_S_S_S_S_S_S_S_S_S_S_S_S_S_S_S_S_S_S_S_S_S_S_S_S_S_S_S_S_S_S_S_S_S_S_S_S_S_S_S_S_S_S_S_S_S_S_S_S_S_S_S_S_S_S_S_S_S_S_S_S_S_S_S_S_S_S_S_S_S_S_S_S_S_S_S_S_S_S_S_S_S_S_S_S_S_S_S_S_S_S_S_S_S_S_S_S_S_S_S_S_S_S_S_S_S_S_S_S_S_S_S_S_S_S_S_S_S_S_S_S_S_S_S_S_S_S_S_S_S_S_S_S_S_S_S_S_S_S_S_S_S_S_S_S_S_S_S_S_S_S_S_S_S_S_S_S_S_S_S_S_S_S_S_S_S_S_S_S_S_S_S_S_S_S_S_S_S_S_S_S_S_S_S_S_S_S_S_S_S_S_S_S_S_S_S_S_S_S_S_S_S_S_S_S_S_S_S_S_S_S_S_S_S_S_S_S_S_S_S_S_S_S_S_S_S_S_S_S_S_S_S_S_S_S_S_S_S_S_S_S_S_S_S_S_S_S_S_S_S_S_S_S_S_S_S_S_S_S_S_S_S_S_S_S_S_S_S_S_S_S_S_S_S_S_S_S_S_S_S_S_S_S_S_S_S_S_S_S_S_S_S_S_S_S_S_S_S_S_S_S_S_S_S_S_S_S_S_S_S_S_S_S_S_S_S_S_S_S_S_S_S_S_S_S_S_S_S_S_S_S_S_S_S_S_S_S_S_S_S_S_S_S_S_S_S_S_S_S_S_S_S_S_S_S_S_S_S_S_S_S_S_S_S_S_S_S_S_S_S_S_S_S_S_S_S_S_S_S_S_S_S_S_S_S_S_S_S_S_S_S_S_S_S_S_S_S_S_S_S_S_S_S_S_S_S_S_S_S_S_S_S_S_S_S_S__param_75,
	.param .u64 .ptr .align 1 _Z4racePiS_S_S_S_S_S_S_S_S_S_S_S_S_S_S_S_S_S_S_S_S_S_S_S_S_S_S_S_S_S_S_S_S_S_S_S_S_S_S_S_S_S_S_S_S_S_S_S_S_S_S_S_S_S_S_S_S_S_S_S_S_S_S_S_S_S_S_S_S_S_S_S_S_S_S_S_S_S_S_S_S_S_S_S_S_S_S_S_S_S_S_S_S_S_S_S_S_S_S_S_S_S_S_S_S_S_S_S_S_S_S_S_S_S_S_S_S_S_S_S_S_S_S_S_S_S_S_S_S_S_S_S_S_S_S_S_S_S_S_S_S_S_S_S_S_S_S_S_S_S_S_S_S_S_S_S_S_S_S_S_S_S_S_S_S_S_S_S_S_S_S_S_S_S_S_S_S_S_S_S_S_S_S_S_S_S_S_S_S_S_S_S_S_S_S_S_S_S_S_S_S_S_S_S_S_S_S_S_S_S_S_S_S_S_S_S_S_S_S_S_S_S_S_S_S_S_S_S_S_S_S_S_S_S_S_S_S_S_S_S_S_S_S_S_S_S_S_S_S_S_S_S_S_S_S_S_S_S_S_S_S_S_S_S_S_S_S_S_S_S_S_S_S_S_S_S_S_S_S_S_S_S_S_S_S_S_S_S_S_S_S_S_S_S_S_S_S_S_S_S_S_S_S_S_S_S_S_S_S_S_S_S_S_S_S_S_S_S_S_S_S_S_S_S_S_S_S_S_S_S_S_S_S_S_S_S_S_S_S_S_S_S_S_S_S_S_S_S_S_S_S_S_S_S_S_S_S_S_S_S_S_S_S_S_S_S_S_S_S_S_S_S_S_S_S_S_S_S_S_S_S_S_S_S_S_S_S_S_S_S_S_S_S_S_S_S_S_S_S_S_S_S_S_S_S_S_S_S_S_S_S_S_S_S_S_S_S_S_S_S_S_S_S_S_S_S_S_S_S_S_S_S_S_S_S_S_S_S_S_S_S_S_S_S_S_S_S_S_S_S_S_S_S_S_S_S_S_S_S_S_S_S_S_S_S_S_S_S_S_S_S_S_S_S_S_S_S_S_S_S_S_S_S_S_S_S_S_S_S_S_S_S_S_S_S_S_S_S_S_S_S_S_S_S_S_S_S_S_S_S_S_S_S_S_S_S_S_S_S_S_S_S_S_S_S_S_S_S_S_S_S_S_S_S_S_S_S_S_S_S_S_S_S_S_S_S_S_S_S_S_S_S_S_S_S_S_S_S_S_S_S_S_S_S_S_S_S_S_S_S_S_S_S_S_S_S_S_S_S_S_S_S_S_S_S_S_S_S_S_S_S_S_S_S_S_S_S_S_S_S_S_S_S_S_S_S_S_S_S_S_S_S_S_S_S_S_S_S_S_S_S_S_S_S_S_S_S_S_S_S_S_S_S_S_S_S_S_S_S_S_S_S_S_S_S_S_S_S_S_S_S_S_S_S_S_S_S_S_S_S_S_S_S_S_S_S_S_S_S_S_S_S_S_S_S_S_S_S_S_S_S_S_S_S_S_S_S_S_S_S_S_S_S_S_S_S_S_S_S_S_S_S_S_S_S_S_S_S_S_S_S_S_S_S_S_S_S_S_S_S_S_S_S_S_S_S_S_S_S_S_S_S_S_S_S_S_S_S_S_S_S_S_S_S_S_S_S_S_S_S_S_S_S_S_S_S_S_S_S_S_S_S_S_S_S_S_S_S_S_S_S_S_S_S_S_S_S_S_S_S_S_S_S_S_S_S_S_S_S_S_S_S_S_S_S_S_S_S_S_S_S_S_S_S_S_S_S_S_S_S_S_S_S_S_S_S_S_S_S_S_S_S_S_S_S_S_S_S_S_S_S_S_S_S_S_S_S_S_S_S_S_S_S_S_S_S_S_S_S_S_S_S_S_S_S_S_S_S_S_S_S_S_S_S_S_S_S_S_S_S_S_S_S_S_S_S_S_S_S_S_S_S_S_S_S_S_S_S_S_S_S_S_S_S_S_S_S_S_S_S_S_S_S_S_S_S_S_S_S_S_S_S_S_S_S_S_S_S_S_S_S_S_S_S_S_S_S_S_S_S_S_S_S_S_S_S_S_S_S_S_S_S_S_S_S_S_S_S_S_S_S_S_S_S_S_S_S_S_S_S_S_S_S_S_S_S_S_S_S_S_S_S_S_S_S_S_S_S_S_S_S_S_S_S_S_S_S_S_S_S_S_S_S_S_S_S_S_S_S_S_S_S_S_S_S_S_S_S_S_S_S_S_S_S_S_S_S_S_S_S_S_S_S__param_76,
	.param .u64 .ptr .align 1 _Z4racePiS_S_S_S_S_S_S_S_S_S_S_S_S_S_S_S_S_S_S_S_S_S_S_S_S_S_S_S_S_S_S_S_S_S_S_S_S_S_S_S_S_S_S_S_S_S_S_S_S_S_S_S_S_S_S_S_S_S_S_S_S_S_S_S_S_S_S_S_S_S_S_S_S_S_S_S_S_S_S_S_S_S_S_S_S_S_S_S_S_S_S_S_S_S_S_S_S_S_S_S_S_S_S_S_S_S_S_S_S_S_S_S_S_S_S_S_S_S_S_S_S_S_S_S_S_S_S_S_S_S_S_S_S_S_S_S_S_S_S_S_S_S_S_S_S_S_S_S_S_S_S_S_S_S_S_S_S_S_S_S_S_S_S_S_S_S_S_S_S_S_S_S_S_S_S_S_S_S_S_S_S_S_S_S_S_S_S_S_S_S_S_S_S_S_S_S_S_S_S_S_S_S_S_S_S_S_S_S_S_S_S_S_S_S_S_S_S_S_S_S_S_S_S_S_S_S_S_S_S_S_S_S_S_S_S_S_S_S_S_S_S_S_S_S_S_S_S_S_S_S_S_S_S_S_S_S_S_S_S_S_S_S_S_S_S_S_S_S_S_S_S_S_S_S_S_S_S_S_S_S_S_S_S_S_S_S_S_S_S_S_S_S_S_S_S_S_S_S_S_S_S_S_S_S_S_S_S_S_S_S_S_S_S_S_S_S_S_S_S_S_S_S_S_S_S_S_S_S_S_S_S_S_S_S_S_S_S_S_S_S_S_S_S_S_S_S_S_S_S_S_S_S_S_S_S_S_S_S_S_S_S_S_S_S_S_S_S_S_S_S_S_S_S_S_S_S_S_S_S_S_S_S_S_S_S_S_S_S_S_S_S_S_S_S_S_S_S_S_S_S_S_S_S_S_S_S_S_S_S_S_S_S_S_S_S_S_S_S_S_S_S_S_S_S_S_S_S_S_S_S_S_S_S_S_S_S_S_S_S_S_S_S_S_S_S_S_S_S_S_S_S_S_S_S_S_S_S_S_S_S_S_S_S_S_S_S_S_S_S_S_S_S_S_S_S_S_S_S_S_S_S_S_S_S_S_S_S_S_S_S_S_S_S_S_S_S_S_S_S_S_S_S_S_S_S_S_S_S_S_S_S_S_S_S_S_S_S_S_S_S_S_S_S_S_S_S_S_S_S_S_S_S_S_S_S_S_S_S_S_S_S_S_S_S_S_S_S_S_S_S_S_S_S_S_S_S_S_S_S_S_S_S_S_S_S_S_S_S_S_S_S_S_S_S_S_S_S_S_S_S_S_S_S_S_S_S_S_S_S_S_S_S_S_S_S_S_S_S_S_S_S_S_S_S_S_S_S_S_S_S_S_S_S_S_S_S_S_S_S_S_S_S_S_S_S_S_S_S_S_S_S_S_S_S_S_S_S_S_S_S_S_S_S_S_S_S_S_S_S_S_S_S_S_S_S_S_S_S_S_S_S_S_S_S_S_S_S_S_S_S_S_S_S_S_S_S_S_S_S_S_S_S_S_S_S_S_S_S_S_S_S_S_S_S_S_S_S_S_S_S_S_S_S_S_S_S_S_S_S_S_S_S_S_S_S_S_S_S_S_S_S_S_S_S_S_S_S_S_S_S_S_S_S_S_S_S_S_S_S_S_S_S_S_S_S_S_S_S_S_S_S_S_S_S_S_S_S_S_S_S_S_S_S_S_S_S_S_S_S_S_S_S_S_S_S_S_S_S_S_S_S_S_S_S_S_S_S_S_S_S_S_S_S_S_S_S_S_S_S_S_S_S_S_S_S_S_S_S_S_S_S_S_S_S_S_S_S_S_S_S_S_S_S_S_S_S_S_S_S_S_S_S_S_S_S_S_S_S_S_S_S_S_S_S_S_S_S_S_S_S_S_S_S_S_S_S_S_S_S_S_S_S_S_S_S_S_S_S_S_S_S_S_S_S_S_S_S_S_S_S_S_S_S_S_S_S_S_S_S_S_S_S_S_S_S_S_S_S_S_S_S_S_S_S_S_S_S_S_S_S_S_S_S_S_S_S_S_S_S_S_S_S_S_S_S_S_S_S_S_S_S_S_S_S_S_S_S_S_S_S_S_S_S_S_S_S_S_S_S_S_S_S_S_S_S_S_S_S_S_S_S_S_S_S_S_S_S_S_S_S_S_S_S_S_S_S_S_S_S_S_S_S_S_S_S_S_S_S_S_S_S_S_S_S_S_S_S_S_S_S_S_S_S_S_S_S_S_S_S_S_S_S_S_S_S_S_S_S_S_S_S_S_S__param_77,
	.param .u64 .ptr .align 1 _Z4racePiS_S_S_S_S_S_S_S_S_S_S_S_S_S_S_S_S_S_S_S_S_S_S_S_S_S_S_S_S_S_S_S_S_S_S_S_S_S_S_S_S_S_S_S_S_S_S_S_S_S_S_S_S_S_S_S_S_S_S_S_S_S_S_S_S_S_S_S_S_S_S_S_S_S_S_S_S_S_S_S_S_S_S_S_S_S_S_S_S_S_S_S_S_S_S_S_S_S_S_S_S_S_S_S_S_S_S_S_S_S_S_S_S_S_S_S_S_S_S_S_S_S_S_S_S_S_S_S_S_S_S_S_S_S_S_S_S_S_S_S_S_S_S_S_S_S_S_S_S_S_S_S_S_S_S_S_S_S_S_S_S_S_S_S_S_S_S_S_S_S_S_S_S_S_S_S_S_S_S_S_S_S_S_S_S_S_S_S_S_S_S_S_S_S_S_S_S_S_S_S_S_S_S_S_S_S_S_S_S_S_S_S_S_S_S_S_S_S_S_S_S_S_S_S_S_S_S_S_S_S_S_S_S_S_S_S_S_S_S_S_S_S_S_S_S_S_S_S_S_S_S_S_S_S_S_S_S_S_S_S_S_S_S_S_S_S_S_S_S_S_S_S_S_S_S_S_S_S_S_S_S_S_S_S_S_S_S_S_S_S_S_S_S_S_S_S_S_S_S_S_S_S_S_S_S_S_S_S_S_S_S_S_S_S_S_S_S_S_S_S_S_S_S_S_S_S_S_S_S_S_S_S_S_S_S_S_S_S_S_S_S_S_S_S_S_S_S_S_S_S_S_S_S_S_S_S_S_S_S_S_S_S_S_S_S_S_S_S_S_S_S_S_S_S_S_S_S_S_S_S_S_S_S_S_S_S_S_S_S_S_S_S_S_S_S_S_S_S_S_S_S_S_S_S_S_S_S_S_S_S_S_S_S_S_S_S_S_S_S_S_S_S_S_S_S_S_S_S_S_S_S_S_S_S_S_S_S_S_S_S_S_S_S_S_S_S_S_S_S_S_S_S_S_S_S_S_S_S_S_S_S_S_S_S_S_S_S_S_S_S_S_S_S_S_S_S_S_S_S_S_S_S_S_S_S_S_S_S_S_S_S_S_S_S_S_S_S_S_S_S_S_S_S_S_S_S_S_S_S_S_S_S_S_S_S_S_S_S_S_S_S_S_S_S_S_S_S_S_S_S_S_S_S_S_S_S_S_S_S_S_S_S_S_S_S_S_S_S_S_S_S_S_S_S_S_S_S_S_S_S_S_S_S_S_S_S_S_S_S_S_S_S_S_S_S_S_S_S_S_S_S_S_S_S_S_S_S_S_S_S_S_S_S_S_S_S_S_S_S_S_S_S_S_S_S_S_S_S_S_S_S_S_S_S_S_S_S_S_S_S_S_S_S_S_S_S_S_S_S_S_S_S_S_S_S_S_S_S_S_S_S_S_S_S_S_S_S_S_S_S_S_S_S_S_S_S_S_S_S_S_S_S_S_S_S_S_S_S_S_S_S_S_S_S_S_S_S_S_S_S_S_S_S_S_S_S_S_S_S_S_S_S_S_S_S_S_S_S_S_S_S_S_S_S_S_S_S_S_S_S_S_S_S_S_S_S_S_S_S_S_S_S_S_S_S_S_S_S_S_S_S_S_S_S_S_S_S_S_S_S_S_S_S_S_S_S_S_S_S_S_S_S_S_S_S_S_S_S_S_S_S_S_S_S_S_S_S_S_S_S_S_S_S_S_S_S_S_S_S_S_S_S_S_S_S_S_S_S_S_S_S_S_S_S_S_S_S_S_S_S_S_S_S_S_S_S_S_S_S_S_S_S_S_S_S_S_S_S_S_S_S_S_S_S_S_S_S_S_S_S_S_S_S_S_S_S_S_S_S_S_S_S_S_S_S_S_S_S_S_S_S_S_S_S_S_S_S_S_S_S_S_S_S_S_S_S_S_S_S_S_S_S_S_S_S_S_S_S_S_S_S_S_S_S_S_S_S_S_S_S_S_S_S_S_S_S_S_S_S_S_S_S_S_S_S_S_S_S_S_S_S_S_S_S_S_S_S_S_S_S_S_S_S_S_S_S_S_S_S_S_S_S_S_S_S_S_S_S_S_S_S_S_S_S_S_S_S_S_S_S_S_S_S_S_S_S_S_S_S_S_S_S_S_S_S_S_S_S_S_S_S_S_S_S_S_S_S_S_S_S_S_S_S_S_S_S_S_S_S_S_S_S_S_S_S_S_S_S_S_S_S_S_S_S_S_S_S_S_S_S_S_S_S_S_S_S_S_S_S_S_S_S_S__param_78,
	.param .u64 .ptr .align 1 _Z4racePiS_S_S_S_S_S_S_S_S_S_S_S_S_S_S_S_S_S_S_S_S_S_S_S_S_S_S_S_S_S_S_S_S_S_S_S_S_S_S_S_S_S_S_S_S_S_S_S_S_S_S_S_S_S_S_S_S_S_S_S_S_S_S_S_S_S_S_S_S_S_S_S_S_S_S_S_S_S_S_S_S_S_S_S_S_S_S_S_S_S_S_S_S_S_S_S_S_S_S_S_S_S_S_S_S_S_S_S_S_S_S_S_S_S_S_S_S_S_S_S_S_S_S_S_S_S_S_S_S_S_S_S_S_S_S_S_S_S_S_S_S_S_S_S_S_S_S_S_S_S_S_S_S_S_S_S_S_S_S_S_S_S_S_S_S_S_S_S_S_S_S_S_S_S_S_S_S_S_S_S_S_S_S_S_S_S_S_S_S_S_S_S_S_S_S_S_S_S_S_S_S_S_S_S_S_S_S_S_S_S_S_S_S_S_S_S_S_S_S_S_S_S_S_S_S_S_S_S_S_S_S_S_S_S_S_S_S_S_S_S_S_S_S_S_S_S_S_S_S_S_S_S_S_S_S_S_S_S_S_S_S_S_S_S_S_S_S_S_S_S_S_S_S_S_S_S_S_S_S_S_S_S_S_S_S_S_S_S_S_S_S_S_S_S_S_S_S_S_S_S_S_S_S_S_S_S_S_S_S_S_S_S_S_S_S_S_S_S_S_S_S_S_S_S_S_S_S_S_S_S_S_S_S_S_S_S_S_S_S_S_S_S_S_S_S_S_S_S_S_S_S_S_S_S_S_S_S_S_S_S_S_S_S_S_S_S_S_S_S_S_S_S_S_S_S_S_S_S_S_S_S_S_S_S_S_S_S_S_S_S_S_S_S_S_S_S_S_S_S_S_S_S_S_S_S_S_S_S_S_S_S_S_S_S_S_S_S_S_S_S_S_S_S_S_S_S_S_S_S_S_S_S_S_S_S_S_S_S_S_S_S_S_S_S_S_S_S_S_S_S_S_S_S_S_S_S_S_S_S_S_S_S_S_S_S_S_S_S_S_S_S_S_S_S_S_S_S_S_S_S_S_S_S_S_S_S_S_S_S_S_S_S_S_S_S_S_S_S_S_S_S_S_S_S_S_S_S_S_S_S_S_S_S_S_S_S_S_S_S_S_S_S_S_S_S_S_S_S_S_S_S_S_S_S_S_S_S_S_S_S_S_S_S_S_S_S_S_S_S_S_S_S_S_S_S_S_S_S_S_S_S_S_S_S_S_S_S_S_S_S_S_S_S_S_S_S_S_S_S_S_S_S_S_S_S_S_S_S_S_S_S_S_S_S_S_S_S_S_S_S_S_S_S_S_S_S_S_S_S_S_S_S_S_S_S_S_S_S_S_S_S_S_S_S_S_S_S_S_S_S_S_S_S_S_S_S_S_S_S_S_S_S_S_S_S_S_S_S_S_S_S_S_S_S_S_S_S_S_S_S_S_S_S_S_S_S_S_S_S_S_S_S_S_S_S_S_S_S_S_S_S_S_S_S_S_S_S_S_S_S_S_S_S_S_S_S_S_S_S_S_S_S_S_S_S_S_S_S_S_S_S_S_S_S_S_S_S_S_S_S_S_S_S_S_S_S_S_S_S_S_S_S_S_S_S_S_S_S_S_S_S_S_S_S_S_S_S_S_S_S_S_S_S_S_S_S_S_S_S_S_S_S_S_S_S_S_S_S_S_S_S_S_S_S_S_S_S_S_S_S_S_S_S_S_S_S_S_S_S_S_S_S_S_S_S_S_S_S_S_S_S_S_S_S_S_S_S_S_S_S_S_S_S_S_S_S_S_S_S_S_S_S_S_S_S_S_S_S_S_S_S_S_S_S_S_S_S_S_S_S_S_S_S_S_S_S_S_S_S_S_S_S_S_S_S_S_S_S_S_S_S_S_S_S_S_S_S_S_S_S_S_S_S_S_S_S_S_S_S_S_S_S_S_S_S_S_S_S_S_S_S_S_S_S_S_S_S_S_S_S_S_S_S_S_S_S_S_S_S_S_S_S_S_S_S_S_S_S_S_S_S_S_S_S_S_S_S_S_S_S_S_S_S_S_S_S_S_S_S_S_S_S_S_S_S_S_S_S_S_S_S_S_S_S_S_S_S_S_S_S_S_S_S_S_S_S_S_S_S_S_S_S_S_S_S_S_S_S_S_S_S_S_S_S_S_S_S_S_S_S_S_S_S_S_S_S_S_S_S_S_S_S_S_S_S_S_S_S_S_S_S_S_S_S_S_S_S_S_S_S_S_S_S__param_79,
	.param .u64 .ptr .align 1 _Z4racePiS_S_S_S_S_S_S_S_S_S_S_S_S_S_S_S_S_S_S_S_S_S_S_S_S_S_S_S_S_S_S_S_S_S_S_S_S_S_S_S_S_S_S_S_S_S_S_S_S_S_S_S_S_S_S_S_S_S_S_S_S_S_S_S_S_S_S_S_S_S_S_S_S_S_S_S_S_S_S_S_S_S_S_S_S_S_S_S_S_S_S_S_S_S_S_S_S_S_S_S_S_S_S_S_S_S_S_S_S_S_S_S_S_S_S_S_S_S_S_S_S_S_S_S_S_S_S_S_S_S_S_S_S_S_S_S_S_S_S_S_S_S_S_S_S_S_S_S_S_S_S_S_S_S_S_S_S_S_S_S_S_S_S_S_S_S_S_S_S_S_S_S_S_S_S_S_S_S_S_S_S_S_S_S_S_S_S_S_S_S_S_S_S_S_S_S_S_S_S_S_S_S_S_S_S_S_S_S_S_S_S_S_S_S_S_S_S_S_S_S_S_S_S_S_S_S_S_S_S_S_S_S_S_S_S_S_S_S_S_S_S_S_S_S_S_S_S_S_S_S_S_S_S_S_S_S_S_S_S_S_S_S_S_S_S_S_S_S_S_S_S_S_S_S_S_S_S_S_S_S_S_S_S_S_S_S_S_S_S_S_S_S_S_S_S_S_S_S_S_S_S_S_S_S_S_S_S_S_S_S_S_S_S_S_S_S_S_S_S_S_S_S_S_S_S_S_S_S_S_S_S_S_S_S_S_S_S_S_S_S_S_S_S_S_S_S_S_S_S_S_S_S_S_S_S_S_S_S_S_S_S_S_S_S_S_S_S_S_S_S_S_S_S_S_S_S_S_S_S_S_S_S_S_S_S_S_S_S_S_S_S_S_S_S_S_S_S_S_S_S_S_S_S_S_S_S_S_S_S_S_S_S_S_S_S_S_S_S_S_S_S_S_S_S_S_S_S_S_S_S_S_S_S_S_S_S_S_S_S_S_S_S_S_S_S_S_S_S_S_S_S_S_S_S_S_S_S_S_S_S_S_S_S_S_S_S_S_S_S_S_S_S_S_S_S_S_S_S_S_S_S_S_S_S_S_S_S_S_S_S_S_S_S_S_S_S_S_S_S_S_S_S_S_S_S_S_S_S_S_S_S_S_S_S_S_S_S_S_S_S_S_S_S_S_S_S_S_S_S_S_S_S_S_S_S_S_S_S_S_S_S_S_S_S_S_S_S_S_S_S_S_S_S_S_S_S_S_S_S_S_S_S_S_S_S_S_S_S_S_S_S_S_S_S_S_S_S_S_S_S_S_S_S_S_S_S_S_S_S_S_S_S_S_S_S_S_S_S_S_S_S_S_S_S_S_S_S_S_S_S_S_S_S_S_S_S_S_S_S_S_S_S_S_S_S_S_S_S_S_S_S_S_S_S_S_S_S_S_S_S_S_S_S_S_S_S_S_S_S_S_S_S_S_S_S_S_S_S_S_S_S_S_S_S_S_S_S_S_S_S_S_S_S_S_S_S_S_S_S_S_S_S_S_S_S_S_S_S_S_S_S_S_S_S_S_S_S_S_S_S_S_S_S_S_S_S_S_S_S_S_S_S_S_S_S_S_S_S_S_S_S_S_S_S_S_S_S_S_S_S_S_S_S_S_S_S_S_S_S_S_S_S_S_S_S_S_S_S_S_S_S_S_S_S_S_S_S_S_S_S_S_S_S_S_S_S_S_S_S_S_S_S_S_S_S_S_S_S_S_S_S_S_S_S_S_S_S_S_S_S_S_S_S_S_S_S_S_S_S_S_S_S_S_S_S_S_S_S_S_S_S_S_S_S_S_S_S_S_S_S_S_S_S_S_S_S_S_S_S_S_S_S_S_S_S_S_S_S_S_S_S_S_S_S_S_S_S_S_S_S_S_S_S_S_S_S_S_S_S_S_S_S_S_S_S_S_S_S_S_S_S_S_S_S_S_S_S_S_S_S_S_S_S_S_S_S_S_S_S_S_S_S_S_S_S_S_S_S_S_S_S_S_S_S_S_S_S_S_S_S_S_S_S_S_S_S_S_S_S_S_S_S_S_S_S_S_S_S_S_S_S_S_S_S_S_S_S_S_S_S_S_S_S_S_S_S_S_S_S_S_S_S_S_S_S_S_S_S_S_S_S_S_S_S_S_S_S_S_S_S_S_S_S_S_S_S_S_S_S_S_S_S_S_S_S_S_S_S_S_S_S_S_S_S_S_S_S_S_S_S_S_S_S_S_S_S_S_S_S_S_S_S_S_S_S_S_S_S_S_S_S_S_S__param_80,
	.param .u64 .ptr .align 1 _Z4racePiS_S_S_S_S_S_S_S_S_S_S_S_S_S_S_S_S_S_S_S_S_S_S_S_S_S_S_S_S_S_S_S_S_S_S_S_S_S_S_S_S_S_S_S_S_S_S_S_S_S_S_S_S_S_S_S_S_S_S_S_S_S_S_S_S_S_S_S_S_S_S_S_S_S_S_S_S_S_S_S_S_S_S_S_S_S_S_S_S_S_S_S_S_S_S_S_S_S_S_S_S_S_S_S_S_S_S_S_S_S_S_S_S_S_S_S_S_S_S_S_S_S_S_S_S_S_S_S_S_S_S_S_S_S_S_S_S_S_S_S_S_S_S_S_S_S_S_S_S_S_S_S_S_S_S_S_S_S_S_S_S_S_S_S_S_S_S_S_S_S_S_S_S_S_S_S_S_S_S_S_S_S_S_S_S_S_S_S_S_S_S_S_S_S_S_S_S_S_S_S_S_S_S_S_S_S_S_S_S_S_S_S_S_S_S_S_S_S_S_S_S_S_S_S_S_S_S_S_S_S_S_S_S_S_S_S_S_S_S_S_S_S_S_S_S_S_S_S_S_S_S_S_S_S_S_S_S_S_S_S_S_S_S_S_S_S_S_S_S_S_S_S_S_S_S_S_S_S_S_S_S_S_S_S_S_S_S_S_S_S_S_S_S_S_S_S_S_S_S_S_S_S_S_S_S_S_S_S_S_S_S_S_S_S_S_S_S_S_S_S_S_S_S_S_S_S_S_S_S_S_S_S_S_S_S_S_S_S_S_S_S_S_S_S_S_S_S_S_S_S_S_S_S_S_S_S_S_S_S_S_S_S_S_S_S_S_S_S_S_S_S_S_S_S_S_S_S_S_S_S_S_S_S_S_S_S_S_S_S_S_S_S_S_S_S_S_S_S_S_S_S_S_S_S_S_S_S_S_S_S_S_S_S_S_S_S_S_S_S_S_S_S_S_S_S_S_S_S_S_S_S_S_S_S_S_S_S_S_S_S_S_S_S_S_S_S_S_S_S_S_S_S_S_S_S_S_S_S_S_S_S_S_S_S_S_S_S_S_S_S_S_S_S_S_S_S_S_S_S_S_S_S_S_S_S_S_S_S_S_S_S_S_S_S_S_S_S_S_S_S_S_S_S_S_S_S_S_S_S_S_S_S_S_S_S_S_S_S_S_S_S_S_S_S_S_S_S_S_S_S_S_S_S_S_S_S_S_S_S_S_S_S_S_S_S_S_S_S_S_S_S_S_S_S_S_S_S_S_S_S_S_S_S_S_S_S_S_S_S_S_S_S_S_S_S_S_S_S_S_S_S_S_S_S_S_S_S_S_S_S_S_S_S_S_S_S_S_S_S_S_S_S_S_S_S_S_S_S_S_S_S_S_S_S_S_S_S_S_S_S_S_S_S_S_S_S_S_S_S_S_S_S_S_S_S_S_S_S_S_S_S_S_S_S_S_S_S_S_S_S_S_S_S_S_S_S_S_S_S_S_S_S_S_S_S_S_S_S_S_S_S_S_S_S_S_S_S_S_S_S_S_S_S_S_S_S_S_S_S_S_S_S_S_S_S_S_S_S_S_S_S_S_S_S_S_S_S_S_S_S_S_S_S_S_S_S_S_S_S_S_S_S_S_S_S_S_S_S_S_S_S_S_S_S_S_S_S_S_S_S_S_S_S_S_S_S_S_S_S_S_S_S_S_S_S_S_S_S_S_S_S_S_S_S_S_S_S_S_S_S_S_S_S_S_S_S_S_S_S_S_S_S_S_S_S_S_S_S_S_S_S_S_S_S_S_S_S_S_S_S_S_S_S_S_S_S_S_S_S_S_S_S_S_S_S_S_S_S_S_S_S_S_S_S_S_S_S_S_S_S_S_S_S_S_S_S_S_S_S_S_S_S_S_S_S_S_S_S_S_S_S_S_S_S_S_S_S_S_S_S_S_S_S_S_S_S_S_S_S_S_S_S_S_S_S_S_S_S_S_S_S_S_S_S_S_S_S_S_S_S_S_S_S_S_S_S_S_S_S_S_S_S_S_S_S_S_S_S_S_S_S_S_S_S_S_S_S_S_S_S_S_S_S_S_S_S_S_S_S_S_S_S_S_S_S_S_S_S_S_S_S_S_S_S_S_S_S_S_S_S_S_S_S_S_S_S_S_S_S_S_S_S_S_S_S_S_S_S_S_S_S_S_S_S_S_S_S_S_S_S_S_S_S_S_S_S_S_S_S_S_S_S_S_S_S_S_S_S_S_S_S_S_S_S_S_S_S_S_S_S_S_S_S_S_S_S_S_S_S_S_S_S_S__param_81,
	.param .u64 .ptr .align 1 _Z4racePiS_S_S_S_S_S_S_S_S_S_S_S_S_S_S_S_S_S_S_S_S_S_S_S_S_S_S_S_S_S_S_S_S_S_S_S_S_S_S_S_S_S_S_S_S_S_S_S_S_S_S_S_S_S_S_S_S_S_S_S_S_S_S_S_S_S_S_S_S_S_S_S_S_S_S_S_S_S_S_S_S_S_S_S_S_S_S_S_S_S_S_S_S_S_S_S_S_S_S_S_S_S_S_S_S_S_S_S_S_S_S_S_S_S_S_S_S_S_S_S_S_S_S_S_S_S_S_S_S_S_S_S_S_S_S_S_S_S_S_S_S_S_S_S_S_S_S_S_S_S_S_S_S_S_S_S_S_S_S_S_S_S_S_S_S_S_S_S_S_S_S_S_S_S_S_S_S_S_S_S_S_S_S_S_S_S_S_S_S_S_S_S_S_S_S_S_S_S_S_S_S_S_S_S_S_S_S_S_S_S_S_S_S_S_S_S_S_S_S_S_S_S_S_S_S_S_S_S_S_S_S_S_S_S_S_S_S_S_S_S_S_S_S_S_S_S_S_S_S_S_S_S_S_S_S_S_S_S_S_S_S_S_S_S_S_S_S_S_S_S_S_S_S_S_S_S_S_S_S_S_S_S_S_S_S_S_S_S_S_S_S_S_S_S_S_S_S_S_S_S_S_S_S_S_S_S_S_S_S_S_S_S_S_S_S_S_S_S_S_S_S_S_S_S_S_S_S_S_S_S_S_S_S_S_S_S_S_S_S_S_S_S_S_S_S_S_S_S_S_S_S_S_S_S_S_S_S_S_S_S_S_S_S_S_S_S_S_S_S_S_S_S_S_S_S_S_S_S_S_S_S_S_S_S_S_S_S_S_S_S_S_S_S_S_S_S_S_S_S_S_S_S_S_S_S_S_S_S_S_S_S_S_S_S_S_S_S_S_S_S_S_S_S_S_S_S_S_S_S_S_S_S_S_S_S_S_S_S_S_S_S_S_S_S_S_S_S_S_S_S_S_S_S_S_S_S_S_S_S_S_S_S_S_S_S_S_S_S_S_S_S_S_S_S_S_S_S_S_S_S_S_S_S_S_S_S_S_S_S_S_S_S_S_S_S_S_S_S_S_S_S_S_S_S_S_S_S_S_S_S_S_S_S_S_S_S_S_S_S_S_S_S_S_S_S_S_S_S_S_S_S_S_S_S_S_S_S_S_S_S_S_S_S_S_S_S_S_S_S_S_S_S_S_S_S_S_S_S_S_S_S_S_S_S_S_S_S_S_S_S_S_S_S_S_S_S_S_S_S_S_S_S_S_S_S_S_S_S_S_S_S_S_S_S_S_S_S_S_S_S_S_S_S_S_S_S_S_S_S_S_S_S_S_S_S_S_S_S_S_S_S_S_S_S_S_S_S_S_S_S_S_S_S_S_S_S_S_S_S_S_S_S_S_S_S_S_S_S_S_S_S_S_S_S_S_S_S_S_S_S_S_S_S_S_S_S_S_S_S_S_S_S_S_S_S_S_S_S_S_S_S_S_S_S_S_S_S_S_S_S_S_S_S_S_S_S_S_S_S_S_S_S_S_S_S_S_S_S_S_S_S_S_S_S_S_S_S_S_S_S_S_S_S_S_S_S_S_S_S_S_S_S_S_S_S_S_S_S_S_S_S_S_S_S_S_S_S_S_S_S_S_S_S_S_S_S_S_S_S_S_S_S_S_S_S_S_S_S_S_S_S_S_S_S_S_S_S_S_S_S_S_S_S_S_S_S_S_S_S_S_S_S_S_S_S_S_S_S_S_S_S_S_S_S_S_S_S_S_S_S_S_S_S_S_S_S_S_S_S_S_S_S_S_S_S_S_S_S_S_S_S_S_S_S_S_S_S_S_S_S_S_S_S_S_S_S_S_S_S_S_S_S_S_S_S_S_S_S_S_S_S_S_S_S_S_S_S_S_S_S_S_S_S_S_S_S_S_S_S_S_S_S_S_S_S_S_S_S_S_S_S_S_S_S_S_S_S_S_S_S_S_S_S_S_S_S_S_S_S_S_S_S_S_S_S_S_S_S_S_S_S_S_S_S_S_S_S_S_S_S_S_S_S_S_S_S_S_S_S_S_S_S_S_S_S_S_S_S_S_S_S_S_S_S_S_S_S_S_S_S_S_S_S_S_S_S_S_S_S_S_S_S_S_S_S_S_S_S_S_S_S_S_S_S_S_S_S_S_S_S_S_S_S_S_S_S_S_S_S_S_S_S_S_S_S_S_S_S_S_S_S_S_S_S_S_S_S_S_S_S_S_S_S__param_82,
	.param .u64 .ptr .align 1 _Z4racePiS_S_S_S_S_S_S_S_S_S_S_S_S_S_S_S_S_S_S_S_S_S_S_S_S_S_S_S_S_S_S_S_S_S_S_S_S_S_S_S_S_S_S_S_S_S_S_S_S_S_S_S_S_S_S_S_S_S_S_S_S_S_S_S_S_S_S_S_S_S_S_S_S_S_S_S_S_S_S_S_S_S_S_S_S_S_S_S_S_S_S_S_S_S_S_S_S_S_S_S_S_S_S_S_S_S_S_S_S_S_S_S_S_S_S_S_S_S_S_S_S_S_S_S_S_S_S_S_S_S_S_S_S_S_S_S_S_S_S_S_S_S_S_S_S_S_S_S_S_S_S_S_S_S_S_S_S_S_S_S_S_S_S_S_S_S_S_S_S_S_S_S_S_S_S_S_S_S_S_S_S_S_S_S_S_S_S_S_S_S_S_S_S_S_S_S_S_S_S_S_S_S_S_S_S_S_S_S_S_S_S_S_S_S_S_S_S_S_S_S_S_S_S_S_S_S_S_S_S_S_S_S_S_S_S_S_S_S_S_S_S_S_S_S_S_S_S_S_S_S_S_S_S_S_S_S_S_S_S_S_S_S_S_S_S_S_S_S_S_S_S_S_S_S_S_S_S_S_S_S_S_S_S_S_S_S_S_S_S_S_S_S_S_S_S_S_S_S_S_S_S_S_S_S_S_S_S_S_S_S_S_S_S_S_S_S_S_S_S_S_S_S_S_S_S_S_S_S_S_S_S_S_S_S_S_S_S_S_S_S_S_S_S_S_S_S_S_S_S_S_S_S_S_S_S_S_S_S_S_S_S_S_S_S_S_S_S_S_S_S_S_S_S_S_S_S_S_S_S_S_S_S_S_S_S_S_S_S_S_S_S_S_S_S_S_S_S_S_S_S_S_S_S_S_S_S_S_S_S_S_S_S_S_S_S_S_S_S_S_S_S_S_S_S_S_S_S_S_S_S_S_S_S_S_S_S_S_S_S_S_S_S_S_S_S_S_S_S_S_S_S_S_S_S_S_S_S_S_S_S_S_S_S_S_S_S_S_S_S_S_S_S_S_S_S_S_S_S_S_S_S_S_S_S_S_S_S_S_S_S_S_S_S_S_S_S_S_S_S_S_S_S_S_S_S_S_S_S_S_S_S_S_S_S_S_S_S_S_S_S_S_S_S_S_S_S_S_S_S_S_S_S_S_S_S_S_S_S_S_S_S_S_S_S_S_S_S_S_S_S_S_S_S_S_S_S_S_S_S_S_S_S_S_S_S_S_S_S_S_S_S_S_S_S_S_S_S_S_S_S_S_S_S_S_S_S_S_S_S_S_S_S_S_S_S_S_S_S_S_S_S_S_S_S_S_S_S_S_S_S_S_S_S_S_S_S_S_S_S_S_S_S_S_S_S_S_S_S_S_S_S_S_S_S_S_S_S_S_S_S_S_S_S_S_S_S_S_S_S_S_S_S_S_S_S_S_S_S_S_S_S_S_S_S_S_S_S_S_S_S_S_S_S_S_S_S_S_S_S_S_S_S_S_S_S_S_S_S_S_S_S_S_S_S_S_S_S_S_S_S_S_S_S_S_S_S_S_S_S_S_S_S_S_S_S_S_S_S_S_S_S_S_S_S_S_S_S_S_S_S_S_S_S_S_S_S_S_S_S_S_S_S_S_S_S_S_S_S_S_S_S_S_S_S_S_S_S_S_S_S_S_S_S_S_S_S_S_S_S_S_S_S_S_S_S_S_S_S_S_S_S_S_S_S_S_S_S_S_S_S_S_S_S_S_S_S_S_S_S_S_S_S_S_S_S_S_S_S_S_S_S_S_S_S_S_S_S_S_S_S_S_S_S_S_S_S_S_S_S_S_S_S_S_S_S_S_S_S_S_S_S_S_S_S_S_S_S_S_S_S_S_S_S_S_S_S_S_S_S_S_S_S_S_S_S_S_S_S_S_S_S_S_S_S_S_S_S_S_S_S_S_S_S_S_S_S_S_S_S_S_S_S_S_S_S_S_S_S_S_S_S_S_S_S_S_S_S_S_S_S_S_S_S_S_S_S_S_S_S_S_S_S_S_S_S_S_S_S_S_S_S_S_S_S_S_S_S_S_S_S_S_S_S_S_S_S_S_S_S_S_S_S_S_S_S_S_S_S_S_S_S_S_S_S_S_S_S_S_S_S_S_S_S_S_S_S_S_S_S_S_S_S_S_S_S_S_S_S_S_S_S_S_S_S_S_S_S_S_S_S_S_S_S_S_S_S_S_S_S_S_S_S_S_S_S_S_S_S_S_S_S_S_S__param_83,
	.param .u64 .ptr .align 1 _Z4racePiS_S_S_S_S_S_S_S_S_S_S_S_S_S_S_S_S_S_S_S_S_S_S_S_S_S_S_S_S_S_S_S_S_S_S_S_S_S_S_S_S_S_S_S_S_S_S_S_S_S_S_S_S_S_S_S_S_S_S_S_S_S_S_S_S_S_S_S_S_S_S_S_S_S_S_S_S_S_S_S_S_S_S_S_S_S_S_S_S_S_S_S_S_S_S_S_S_S_S_S_S_S_S_S_S_S_S_S_S_S_S_S_S_S_S_S_S_S_S_S_S_S_S_S_S_S_S_S_S_S_S_S_S_S_S_S_S_S_S_S_S_S_S_S_S_S_S_S_S_S_S_S_S_S_S_S_S_S_S_S_S_S_S_S_S_S_S_S_S_S_S_S_S_S_S_S_S_S_S_S_S_S_S_S_S_S_S_S_S_S_S_S_S_S_S_S_S_S_S_S_S_S_S_S_S_S_S_S_S_S_S_S_S_S_S_S_S_S_S_S_S_S_S_S_S_S_S_S_S_S_S_S_S_S_S_S_S_S_S_S_S_S_S_S_S_S_S_S_S_S_S_S_S_S_S_S_S_S_S_S_S_S_S_S_S_S_S_S_S_S_S_S_S_S_S_S_S_S_S_S_S_S_S_S_S_S_S_S_S_S_S_S_S_S_S_S_S_S_S_S_S_S_S_S_S_S_S_S_S_S_S_S_S_S_S_S_S_S_S_S_S_S_S_S_S_S_S_S_S_S_S_S_S_S_S_S_S_S_S_S_S_S_S_S_S_S_S_S_S_S_S_S_S_S_S_S_S_S_S_S_S_S_S_S_S_S_S_S_S_S_S_S_S_S_S_S_S_S_S_S_S_S_S_S_S_S_S_S_S_S_S_S_S_S_S_S_S_S_S_S_S_S_S_S_S_S_S_S_S_S_S_S_S_S_S_S_S_S_S_S_S_S_S_S_S_S_S_S_S_S_S_S_S_S_S_S_S_S_S_S_S_S_S_S_S_S_S_S_S_S_S_S_S_S_S_S_S_S_S_S_S_S_S_S_S_S_S_S_S_S_S_S_S_S_S_S_S_S_S_S_S_S_S_S_S_S_S_S_S_S_S_S_S_S_S_S_S_S_S_S_S_S_S_S_S_S_S_S_S_S_S_S_S_S_S_S_S_S_S_S_S_S_S_S_S_S_S_S_S_S_S_S_S_S_S_S_S_S_S_S_S_S_S_S_S_S_S_S_S_S_S_S_S_S_S_S_S_S_S_S_S_S_S_S_S_S_S_S_S_S_S_S_S_S_S_S_S_S_S_S_S_S_S_S_S_S_S_S_S_S_S_S_S_S_S_S_S_S_S_S_S_S_S_S_S_S_S_S_S_S_S_S_S_S_S_S_S_S_S_S_S_S_S_S_S_S_S_S_S_S_S_S_S_S_S_S_S_S_S_S_S_S_S_S_S_S_S_S_S_S_S_S_S_S_S_S_S_S_S_S_S_S_S_S_S_S_S_S_S_S_S_S_S_S_S_S_S_S_S_S_S_S_S_S_S_S_S_S_S_S_S_S_S_S_S_S_S_S_S_S_S_S_S_S_S_S_S_S_S_S_S_S_S_S_S_S_S_S_S_S_S_S_S_S_S_S_S_S_S_S_S_S_S_S_S_S_S_S_S_S_S_S_S_S_S_S_S_S_S_S_S_S_S_S_S_S_S_S_S_S_S_S_S_S_S_S_S_S_S_S_S_S_S_S_S_S_S_S_S_S_S_S_S_S_S_S_S_S_S_S_S_S_S_S_S_S_S_S_S_S_S_S_S_S_S_S_S_S_S_S_S_S_S_S_S_S_S_S_S_S_S_S_S_S_S_S_S_S_S_S_S_S_S_S_S_S_S_S_S_S_S_S_S_S_S_S_S_S_S_S_S_S_S_S_S_S_S_S_S_S_S_S_S_S_S_S_S_S_S_S_S_S_S_S_S_S_S_S_S_S_S_S_S_S_S_S_S_S_S_S_S_S_S_S_S_S_S_S_S_S_S_S_S_S_S_S_S_S_S_S_S_S_S_S_S_S_S_S_S_S_S_S_S_S_S_S_S_S_S_S_S_S_S_S_S_S_S_S_S_S_S_S_S_S_S_S_S_S_S_S_S_S_S_S_S_S_S_S_S_S_S_S_S_S_S_S_S_S_S_S_S_S_S_S_S_S_S_S_S_S_S_S_S_S_S_S_S_S_S_S_S_S_S_S_S_S_S_S_S_S_S_S_S_S_S_S_S_S_S_S_S_S_S_S_S_S_S_S_S_S_S_S_S__param_84,
	.param .u64 .ptr .align 1 _Z4racePiS_S_S_S_S_S_S_S_S_S_S_S_S_S_S_S_S_S_S_S_S_S_S_S_S_S_S_S_S_S_S_S_S_S_S_S_S_S_S_S_S_S_S_S_S_S_S_S_S_S_S_S_S_S_S_S_S_S_S_S_S_S_S_S_S_S_S_S_S_S_S_S_S_S_S_S_S_S_S_S_S_S_S_S_S_S_S_S_S_S_S_S_S_S_S_S_S_S_S_S_S_S_S_S_S_S_S_S_S_S_S_S_S_S_S_S_S_S_S_S_S_S_S_S_S_S_S_S_S_S_S_S_S_S_S_S_S_S_S_S_S_S_S_S_S_S_S_S_S_S_S_S_S_S_S_S_S_S_S_S_S_S_S_S_S_S_S_S_S_S_S_S_S_S_S_S_S_S_S_S_S_S_S_S_S_S_S_S_S_S_S_S_S_S_S_S_S_S_S_S_S_S_S_S_S_S_S_S_S_S_S_S_S_S_S_S_S_S_S_S_S_S_S_S_S_S_S_S_S_S_S_S_S_S_S_S_S_S_S_S_S_S_S_S_S_S_S_S_S_S_S_S_S_S_S_S_S_S_S_S_S_S_S_S_S_S_S_S_S_S_S_S_S_S_S_S_S_S_S_S_S_S_S_S_S_S_S_S_S_S_S_S_S_S_S_S_S_S_S_S_S_S_S_S_S_S_S_S_S_S_S_S_S_S_S_S_S_S_S_S_S_S_S_S_S_S_S_S_S_S_S_S_S_S_S_S_S_S_S_S_S_S_S_S_S_S_S_S_S_S_S_S_S_S_S_S_S_S_S_S_S_S_S_S_S_S_S_S_S_S_S_S_S_S_S_S_S_S_S_S_S_S_S_S_S_S_S_S_S_S_S_S_S_S_S_S_S_S_S_S_S_S_S_S_S_S_S_S_S_S_S_S_S_S_S_S_S_S_S_S_S_S_S_S_S_S_S_S_S_S_S_S_S_S_S_S_S_S_S_S_S_S_S_S_S_S_S_S_S_S_S_S_S_S_S_S_S_S_S_S_S_S_S_S_S_S_S_S_S_S_S_S_S_S_S_S_S_S_S_S_S_S_S_S_S_S_S_S_S_S_S_S_S_S_S_S_S_S_S_S_S_S_S_S_S_S_S_S_S_S_S_S_S_S_S_S_S_S_S_S_S_S_S_S_S_S_S_S_S_S_S_S_S_S_S_S_S_S_S_S_S_S_S_S_S_S_S_S_S_S_S_S_S_S_S_S_S_S_S_S_S_S_S_S_S_S_S_S_S_S_S_S_S_S_S_S_S_S_S_S_S_S_S_S_S_S_S_S_S_S_S_S_S_S_S_S_S_S_S_S_S_S_S_S_S_S_S_S_S_S_S_S_S_S_S_S_S_S_S_S_S_S_S_S_S_S_S_S_S_S_S_S_S_S_S_S_S_S_S_S_S_S_S_S_S_S_S_S_S_S_S_S_S_S_S_S_S_S_S_S_S_S_S_S_S_S_S_S_S_S_S_S_S_S_S_S_S_S_S_S_S_S_S_S_S_S_S_S_S_S_S_S_S_S_S_S_S_S_S_S_S_S_S_S_S_S_S_S_S_S_S_S_S_S_S_S_S_S_S_S_S_S_S_S_S_S_S_S_S_S_S_S_S_S_S_S_S_S_S_S_S_S_S_S_S_S_S_S_S_S_S_S_S_S_S_S_S_S_S_S_S_S_S_S_S_S_S_S_S_S_S_S_S_S_S_S_S_S_S_S_S_S_S_S_S_S_S_S_S_S_S_S_S_S_S_S_S_S_S_S_S_S_S_S_S_S_S_S_S_S_S_S_S_S_S_S_S_S_S_S_S_S_S_S_S_S_S_S_S_S_S_S_S_S_S_S_S_S_S_S_S_S_S_S_S_S_S_S_S_S_S_S_S_S_S_S_S_S_S_S_S_S_S_S_S_S_S_S_S_S_S_S_S_S_S_S_S_S_S_S_S_S_S_S_S_S_S_S_S_S_S_S_S_S_S_S_S_S_S_S_S_S_S_S_S_S_S_S_S_S_S_S_S_S_S_S_S_S_S_S_S_S_S_S_S_S_S_S_S_S_S_S_S_S_S_S_S_S_S_S_S_S_S_S_S_S_S_S_S_S_S_S_S_S_S_S_S_S_S_S_S_S_S_S_S_S_S_S_S_S_S_S_S_S_S_S_S_S_S_S_S_S_S_S_S_S_S_S_S_S_S_S_S_S_S_S_S_S_S_S_S_S_S_S_S_S_S_S_S_S_S_S_S_S_S_S_S_S_S_S_S_S_S__param_85,
	.param .u64 .ptr .align 1 _Z4racePiS_S_S_S_S_S_S_S_S_S_S_S_S_S_S_S_S_S_S_S_S_S_S_S_S_S_S_S_S_S_S_S_S_S_S_S_S_S_S_S_S_S_S_S_S_S_S_S_S_S_S_S_S_S_S_S_S_S_S_S_S_S_S_S_S_S_S_S_S_S_S_S_S_S_S_S_S_S_S_S_S_S_S_S_S_S_S_S_S_S_S_S_S_S_S_S_S_S_S_S_S_S_S_S_S_S_S_S_S_S_S_S_S_S_S_S_S_S_S_S_S_S_S_S_S_S_S_S_S_S_S_S_S_S_S_S_S_S_S_S_S_S_S_S_S_S_S_S_S_S_S_S_S_S_S_S_S_S_S_S_S_S_S_S_S_S_S_S_S_S_S_S_S_S_S_S_S_S_S_S_S_S_S_S_S_S_S_S_S_S_S_S_S_S_S_S_S_S_S_S_S_S_S_S_S_S_S_S_S_S_S_S_S_S_S_S_S_S_S_S_S_S_S_S_S_S_S_S_S_S_S_S_S_S_S_S_S_S_S_S_S_S_S_S_S_S_S_S_S_S_S_S_S_S_S_S_S_S_S_S_S_S_S_S_S_S_S_S_S_S_S_S_S_S_S_S_S_S_S_S_S_S_S_S_S_S_S_S_S_S_S_S_S_S_S_S_S_S_S_S_S_S_S_S_S_S_S_S_S_S_S_S_S_S_S_S_S_S_S_S_S_S_S_S_S_S_S_S_S_S_S_S_S_S_S_S_S_S_S_S_S_S_S_S_S_S_S_S_S_S_S_S_S_S_S_S_S_S_S_S_S_S_S_S_S_S_S_S_S_S_S_S_S_S_S_S_S_S_S_S_S_S_S_S_S_S_S_S_S_S_S_S_S_S_S_S_S_S_S_S_S_S_S_S_S_S_S_S_S_S_S_S_S_S_S_S_S_S_S_S_S_S_S_S_S_S_S_S_S_S_S_S_S_S_S_S_S_S_S_S_S_S_S_S_S_S_S_S_S_S_S_S_S_S_S_S_S_S_S_S_S_S_S_S_S_S_S_S_S_S_S_S_S_S_S_S_S_S_S_S_S_S_S_S_S_S_S_S_S_S_S_S_S_S_S_S_S_S_S_S_S_S_S_S_S_S_S_S_S_S_S_S_S_S_S_S_S_S_S_S_S_S_S_S_S_S_S_S_S_S_S_S_S_S_S_S_S_S_S_S_S_S_S_S_S_S_S_S_S_S_S_S_S_S_S_S_S_S_S_S_S_S_S_S_S_S_S_S_S_S_S_S_S_S_S_S_S_S_S_S_S_S_S_S_S_S_S_S_S_S_S_S_S_S_S_S_S_S_S_S_S_S_S_S_S_S_S_S_S_S_S_S_S_S_S_S_S_S_S_S_S_S_S_S_S_S_S_S_S_S_S_S_S_S_S_S_S_S_S_S_S_S_S_S_S_S_S_S_S_S_S_S_S_S_S_S_S_S_S_S_S_S_S_S_S_S_S_S_S_S_S_S_S_S_S_S_S_S_S_S_S_S_S_S_S_S_S_S_S_S_S_S_S_S_S_S_S_S_S_S_S_S_S_S_S_S_S_S_S_S_S_S_S_S_S_S_S_S_S_S_S_S_S_S_S_S_S_S_S_S_S_S_S_S_S_S_S_S_S_S_S_S_S_S_S_S_S_S_S_S_S_S_S_S_S_S_S_S_S_S_S_S_S_S_S_S_S_S_S_S_S_S_S_S_S_S_S_S_S_S_S_S_S_S_S_S_S_S_S_S_S_S_S_S_S_S_S_S_S_S_S_S_S_S_S_S_S_S_S_S_S_S_S_S_S_S_S_S_S_S_S_S_S_S_S_S_S_S_S_S_S_S_S_S_S_S_S_S_S_S_S_S_S_S_S_S_S_S_S_S_S_S_S_S_S_S_S_S_S_S_S_S_S_S_S_S_S_S_S_S_S_S_S_S_S_S_S_S_S_S_S_S_S_S_S_S_S_S_S_S_S_S_S_S_S_S_S_S_S_S_S_S_S_S_S_S_S_S_S_S_S_S_S_S_S_S_S_S_S_S_S_S_S_S_S_S_S_S_S_S_S_S_S_S_S_S_S_S_S_S_S_S_S_S_S_S_S_S_S_S_S_S_S_S_S_S_S_S_S_S_S_S_S_S_S_S_S_S_S_S_S_S_S_S_S_S_S_S_S_S_S_S_S_S_S_S_S_S_S_S_S_S_S_S_S_S_S_S_S_S_S_S_S_S_S_S_S_S_S_S_S_S_S_S_S_S_S_S_S_S_S_S_S__param_86,
	.param .u64 .ptr .align 1 _Z4racePiS_S_S_S_S_S_S_S_S_S_S_S_S_S_S_S_S_S_S_S_S_S_S_S_S_S_S_S_S_S_S_S_S_S_S_S_S_S_S_S_S_S_S_S_S_S_S_S_S_S_S_S_S_S_S_S_S_S_S_S_S_S_S_S_S_S_S_S_S_S_S_S_S_S_S_S_S_S_S_S_S_S_S_S_S_S_S_S_S_S_S_S_S_S_S_S_S_S_S_S_S_S_S_S_S_S_S_S_S_S_S_S_S_S_S_S_S_S_S_S_S_S_S_S_S_S_S_S_S_S_S_S_S_S_S_S_S_S_S_S_S_S_S_S_S_S_S_S_S_S_S_S_S_S_S_S_S_S_S_S_S_S_S_S_S_S_S_S_S_S_S_S_S_S_S_S_S_S_S_S_S_S_S_S_S_S_S_S_S_S_S_S_S_S_S_S_S_S_S_S_S_S_S_S_S_S_S_S_S_S_S_S_S_S_S_S_S_S_S_S_S_S_S_S_S_S_S_S_S_S_S_S_S_S_S_S_S_S_S_S_S_S_S_S_S_S_S_S_S_S_S_S_S_S_S_S_S_S_S_S_S_S_S_S_S_S_S_S_S_S_S_S_S_S_S_S_S_S_S_S_S_S_S_S_S_S_S_S_S_S_S_S_S_S_S_S_S_S_S_S_S_S_S_S_S_S_S_S_S_S_S_S_S_S_S_S_S_S_S_S_S_S_S_S_S_S_S_S_S_S_S_S_S_S_S_S_S_S_S_S_S_S_S_S_S_S_S_S_S_S_S_S_S_S_S_S_S_S_S_S_S_S_S_S_S_S_S_S_S_S_S_S_S_S_S_S_S_S_S_S_S_S_S_S_S_S_S_S_S_S_S_S_S_S_S_S_S_S_S_S_S_S_S_S_S_S_S_S_S_S_S_S_S_S_S_S_S_S_S_S_S_S_S_S_S_S_S_S_S_S_S_S_S_S_S_S_S_S_S_S_S_S_S_S_S_S_S_S_S_S_S_S_S_S_S_S_S_S_S_S_S_S_S_S_S_S_S_S_S_S_S_S_S_S_S_S_S_S_S_S_S_S_S_S_S_S_S_S_S_S_S_S_S_S_S_S_S_S_S_S_S_S_S_S_S_S_S_S_S_S_S_S_S_S_S_S_S_S_S_S_S_S_S_S_S_S_S_S_S_S_S_S_S_S_S_S_S_S_S_S_S_S_S_S_S_S_S_S_S_S_S_S_S_S_S_S_S_S_S_S_S_S_S_S_S_S_S_S_S_S_S_S_S_S_S_S_S_S_S_S_S_S_S_S_S_S_S_S_S_S_S_S_S_S_S_S_S_S_S_S_S_S_S_S_S_S_S_S_S_S_S_S_S_S_S_S_S_S_S_S_S_S_S_S_S_S_S_S_S_S_S_S_S_S_S_S_S_S_S_S_S_S_S_S_S_S_S_S_S_S_S_S_S_S_S_S_S_S_S_S_S_S_S_S_S_S_S_S_S_S_S_S_S_S_S_S_S_S_S_S_S_S_S_S_S_S_S_S_S_S_S_S_S_S_S_S_S_S_S_S_S_S_S_S_S_S_S_S_S_S_S_S_S_S_S_S_S_S_S_S_S_S_S_S_S_S_S_S_S_S_S_S_S_S_S_S_S_S_S_S_S_S_S_S_S_S_S_S_S_S_S_S_S_S_S_S_S_S_S_S_S_S_S_S_S_S_S_S_S_S_S_S_S_S_S_S_S_S_S_S_S_S_S_S_S_S_S_S_S_S_S_S_S_S_S_S_S_S_S_S_S_S_S_S_S_S_S_S_S_S_S_S_S_S_S_S_S_S_S_S_S_S_S_S_S_S_S_S_S_S_S_S_S_S_S_S_S_S_S_S_S_S_S_S_S_S_S_S_S_S_S_S_S_S_S_S_S_S_S_S_S_S_S_S_S_S_S_S_S_S_S_S_S_S_S_S_S_S_S_S_S_S_S_S_S_S_S_S_S_S_S_S_S_S_S_S_S_S_S_S_S_S_S_S_S_S_S_S_S_S_S_S_S_S_S_S_S_S_S_S_S_S_S_S_S_S_S_S_S_S_S_S_S_S_S_S_S_S_S_S_S_S_S_S_S_S_S_S_S_S_S_S_S_S_S_S_S_S_S_S_S_S_S_S_S_S_S_S_S_S_S_S_S_S_S_S_S_S_S_S_S_S_S_S_S_S_S_S_S_S_S_S_S_S_S_S_S_S_S_S_S_S_S_S_S_S_S_S_S_S_S_S_S_S_S_S_S_S_S_S_S_S_S__param_87,
	.param .u64 .ptr .align 1 _Z4racePiS_S_S_S_S_S_S_S_S_S_S_S_S_S_S_S_S_S_S_S_S_S_S_S_S_S_S_S_S_S_S_S_S_S_S_S_S_S_S_S_S_S_S_S_S_S_S_S_S_S_S_S_S_S_S_S_S_S_S_S_S_S_S_S_S_S_S_S_S_S_S_S_S_S_S_S_S_S_S_S_S_S_S_S_S_S_S_S_S_S_S_S_S_S_S_S_S_S_S_S_S_S_S_S_S_S_S_S_S_S_S_S_S_S_S_S_S_S_S_S_S_S_S_S_S_S_S_S_S_S_S_S_S_S_S_S_S_S_S_S_S_S_S_S_S_S_S_S_S_S_S_S_S_S_S_S_S_S_S_S_S_S_S_S_S_S_S_S_S_S_S_S_S_S_S_S_S_S_S_S_S_S_S_S_S_S_S_S_S_S_S_S_S_S_S_S_S_S_S_S_S_S_S_S_S_S_S_S_S_S_S_S_S_S_S_S_S_S_S_S_S_S_S_S_S_S_S_S_S_S_S_S_S_S_S_S_S_S_S_S_S_S_S_S_S_S_S_S_S_S_S_S_S_S_S_S_S_S_S_S_S_S_S_S_S_S_S_S_S_S_S_S_S_S_S_S_S_S_S_S_S_S_S_S_S_S_S_S_S_S_S_S_S_S_S_S_S_S_S_S_S_S_S_S_S_S_S_S_S_S_S_S_S_S_S_S_S_S_S_S_S_S_S_S_S_S_S_S_S_S_S_S_S_S_S_S_S_S_S_S_S_S_S_S_S_S_S_S_S_S_S_S_S_S_S_S_S_S_S_S_S_S_S_S_S_S_S_S_S_S_S_S_S_S_S_S_S_S_S_S_S_S_S_S_S_S_S_S_S_S_S_S_S_S_S_S_S_S_S_S_S_S_S_S_S_S_S_S_S_S_S_S_S_S_S_S_S_S_S_S_S_S_S_S_S_S_S_S_S_S_S_S_S_S_S_S_S_S_S_S_S_S_S_S_S_S_S_S_S_S_S_S_S_S_S_S_S_S_S_S_S_S_S_S_S_S_S_S_S_S_S_S_S_S_S_S_S_S_S_S_S_S_S_S_S_S_S_S_S_S_S_S_S_S_S_S_S_S_S_S_S_S_S_S_S_S_S_S_S_S_S_S_S_S_S_S_S_S_S_S_S_S_S_S_S_S_S_S_S_S_S_S_S_S_S_S_S_S_S_S_S_S_S_S_S_S_S_S_S_S_S_S_S_S_S_S_S_S_S_S_S_S_S_S_S_S_S_S_S_S_S_S_S_S_S_S_S_S_S_S_S_S_S_S_S_S_S_S_S_S_S_S_S_S_S_S_S_S_S_S_S_S_S_S_S_S_S_S_S_S_S_S_S_S_S_S_S_S_S_S_S_S_S_S_S_S_S_S_S_S_S_S_S_S_S_S_S_S_S_S_S_S_S_S_S_S_S_S_S_S_S_S_S_S_S_S_S_S_S_S_S_S_S_S_S_S_S_S_S_S_S_S_S_S_S_S_S_S_S_S_S_S_S_S_S_S_S_S_S_S_S_S_S_S_S_S_S_S_S_S_S_S_S_S_S_S_S_S_S_S_S_S_S_S_S_S_S_S_S_S_S_S_S_S_S_S_S_S_S_S_S_S_S_S_S_S_S_S_S_S_S_S_S_S_S_S_S_S_S_S_S_S_S_S_S_S_S_S_S_S_S_S_S_S_S_S_S_S_S_S_S_S_S_S_S_S_S_S_S_S_S_S_S_S_S_S_S_S_S_S_S_S_S_S_S_S_S_S_S_S_S_S_S_S_S_S_S_S_S_S_S_S_S_S_S_S_S_S_S_S_S_S_S_S_S_S_S_S_S_S_S_S_S_S_S_S_S_S_S_S_S_S_S_S_S_S_S_S_S_S_S_S_S_S_S_S_S_S_S_S_S_S_S_S_S_S_S_S_S_S_S_S_S_S_S_S_S_S_S_S_S_S_S_S_S_S_S_S_S_S_S_S_S_S_S_S_S_S_S_S_S_S_S_S_S_S_S_S_S_S_S_S_S_S_S_S_S_S_S_S_S_S_S_S_S_S_S_S_S_S_S_S_S_S_S_S_S_S_S_S_S_S_S_S_S_S_S_S_S_S_S_S_S_S_S_S_S_S_S_S_S_S_S_S_S_S_S_S_S_S_S_S_S_S_S_S_S_S_S_S_S_S_S_S_S_S_S_S_S_S_S_S_S_S_S_S_S_S_S_S_S_S_S_S_S_S_S_S_S_S_S_S_S_S_S_S_S_S_S_S_S_S_S__param_88,
	.param .u64 .ptr .align 1 _Z4racePiS_S_S_S_S_S_S_S_S_S_S_S_S_S_S_S_S_S_S_S_S_S_S_S_S_S_S_S_S_S_S_S_S_S_S_S_S_S_S_S_S_S_S_S_S_S_S_S_S_S_S_S_S_S_S_S_S_S_S_S_S_S_S_S_S_S_S_S_S_S_S_S_S_S_S_S_S_S_S_S_S_S_S_S_S_S_S_S_S_S_S_S_S_S_S_S_S_S_S_S_S_S_S_S_S_S_S_S_S_S_S_S_S_S_S_S_S_S_S_S_S_S_S_S_S_S_S_S_S_S_S_S_S_S_S_S_S_S_S_S_S_S_S_S_S_S_S_S_S_S_S_S_S_S_S_S_S_S_S_S_S_S_S_S_S_S_S_S_S_S_S_S_S_S_S_S_S_S_S_S_S_S_S_S_S_S_S_S_S_S_S_S_S_S_S_S_S_S_S_S_S_S_S_S_S_S_S_S_S_S_S_S_S_S_S_S_S_S_S_S_S_S_S_S_S_S_S_S_S_S_S_S_S_S_S_S_S_S_S_S_S_S_S_S_S_S_S_S_S_S_S_S_S_S_S_S_S_S_S_S_S_S_S_S_S_S_S_S_S_S_S_S_S_S_S_S_S_S_S_S_S_S_S_S_S_S_S_S_S_S_S_S_S_S_S_S_S_S_S_S_S_S_S_S_S_S_S_S_S_S_S_S_S_S_S_S_S_S_S_S_S_S_S_S_S_S_S_S_S_S_S_S_S_S_S_S_S_S_S_S_S_S_S_S_S_S_S_S_S_S_S_S_S_S_S_S_S_S_S_S_S_S_S_S_S_S_S_S_S_S_S_S_S_S_S_S_S_S_S_S_S_S_S_S_S_S_S_S_S_S_S_S_S_S_S_S_S_S_S_S_S_S_S_S_S_S_S_S_S_S_S_S_S_S_S_S_S_S_S_S_S_S_S_S_S_S_S_S_S_S_S_S_S_S_S_S_S_S_S_S_S_S_S_S_S_S_S_S_S_S_S_S_S_S_S_S_S_S_S_S_S_S_S_S_S_S_S_S_S_S_S_S_S_S_S_S_S_S_S_S_S_S_S_S_S_S_S_S_S_S_S_S_S_S_S_S_S_S_S_S_S_S_S_S_S_S_S_S_S_S_S_S_S_S_S_S_S_S_S_S_S_S_S_S_S_S_S_S_S_S_S_S_S_S_S_S_S_S_S_S_S_S_S_S_S_S_S_S_S_S_S_S_S_S_S_S_S_S_S_S_S_S_S_S_S_S_S_S_S_S_S_S_S_S_S_S_S_S_S_S_S_S_S_S_S_S_S_S_S_S_S_S_S_S_S_S_S_S_S_S_S_S_S_S_S_S_S_S_S_S_S_S_S_S_S_S_S_S_S_S_S_S_S_S_S_S_S_S_S_S_S_S_S_S_S_S_S_S_S_S_S_S_S_S_S_S_S_S_S_S_S_S_S_S_S_S_S_S_S_S_S_S_S_S_S_S_S_S_S_S_S_S_S_S_S_S_S_S_S_S_S_S_S_S_S_S_S_S_S_S_S_S_S_S_S_S_S_S_S_S_S_S_S_S_S_S_S_S_S_S_S_S_S_S_S_S_S_S_S_S_S_S_S_S_S_S_S_S_S_S_S_S_S_S_S_S_S_S_S_S_S_S_S_S_S_S_S_S_S_S_S_S_S_S_S_S_S_S_S_S_S_S_S_S_S_S_S_S_S_S_S_S_S_S_S_S_S_S_S_S_S_S_S_S_S_S_S_S_S_S_S_S_S_S_S_S_S_S_S_S_S_S_S_S_S_S_S_S_S_S_S_S_S_S_S_S_S_S_S_S_S_S_S_S_S_S_S_S_S_S_S_S_S_S_S_S_S_S_S_S_S_S_S_S_S_S_S_S_S_S_S_S_S_S_S_S_S_S_S_S_S_S_S_S_S_S_S_S_S_S_S_S_S_S_S_S_S_S_S_S_S_S_S_S_S_S_S_S_S_S_S_S_S_S_S_S_S_S_S_S_S_S_S_S_S_S_S_S_S_S_S_S_S_S_S_S_S_S_S_S_S_S_S_S_S_S_S_S_S_S_S_S_S_S_S_S_S_S_S_S_S_S_S_S_S_S_S_S_S_S_S_S_S_S_S_S_S_S_S_S_S_S_S_S_S_S_S_S_S_S_S_S_S_S_S_S_S_S_S_S_S_S_S_S_S_S_S_S_S_S_S_S_S_S_S_S_S_S_S_S_S_S_S_S_S_S_S_S_S_S_S_S_S_S_S_S_S_S_S_S_S_S_S__param_89,
	.param .u64 .ptr .align 1 _Z4racePiS_S_S_S_S_S_S_S_S_S_S_S_S_S_S_S_S_S_S_S_S_S_S_S_S_S_S_S_S_S_S_S_S_S_S_S_S_S_S_S_S_S_S_S_S_S_S_S_S_S_S_S_S_S_S_S_S_S_S_S_S_S_S_S_S_S_S_S_S_S_S_S_S_S_S_S_S_S_S_S_S_S_S_S_S_S_S_S_S_S_S_S_S_S_S_S_S_S_S_S_S_S_S_S_S_S_S_S_S_S_S_S_S_S_S_S_S_S_S_S_S_S_S_S_S_S_S_S_S_S_S_S_S_S_S_S_S_S_S_S_S_S_S_S_S_S_S_S_S_S_S_S_S_S_S_S_S_S_S_S_S_S_S_S_S_S_S_S_S_S_S_S_S_S_S_S_S_S_S_S_S_S_S_S_S_S_S_S_S_S_S_S_S_S_S_S_S_S_S_S_S_S_S_S_S_S_S_S_S_S_S_S_S_S_S_S_S_S_S_S_S_S_S_S_S_S_S_S_S_S_S_S_S_S_S_S_S_S_S_S_S_S_S_S_S_S_S_S_S_S_S_S_S_S_S_S_S_S_S_S_S_S_S_S_S_S_S_S_S_S_S_S_S_S_S_S_S_S_S_S_S_S_S_S_S_S_S_S_S_S_S_S_S_S_S_S_S_S_S_S_S_S_S_S_S_S_S_S_S_S_S_S_S_S_S_S_S_S_S_S_S_S_S_S_S_S_S_S_S_S_S_S_S_S_S_S_S_S_S_S_S_S_S_S_S_S_S_S_S_S_S_S_S_S_S_S_S_S_S_S_S_S_S_S_S_S_S_S_S_S_S_S_S_S_S_S_S_S_S_S_S_S_S_S_S_S_S_S_S_S_S_S_S_S_S_S_S_S_S_S_S_S_S_S_S_S_S_S_S_S_S_S_S_S_S_S_S_S_S_S_S_S_S_S_S_S_S_S_S_S_S_S_S_S_S_S_S_S_S_S_S_S_S_S_S_S_S_S_S_S_S_S_S_S_S_S_S_S_S_S_S_S_S_S_S_S_S_S_S_S_S_S_S_S_S_S_S_S_S_S_S_S_S_S_S_S_S_S_S_S_S_S_S_S_S_S_S_S_S_S_S_S_S_S_S_S_S_S_S_S_S_S_S_S_S_S_S_S_S_S_S_S_S_S_S_S_S_S_S_S_S_S_S_S_S_S_S_S_S_S_S_S_S_S_S_S_S_S_S_S_S_S_S_S_S_S_S_S_S_S_S_S_S_S_S_S_S_S_S_S_S_S_S_S_S_S_S_S_S_S_S_S_S_S_S_S_S_S_S_S_S_S_S_S_S_S_S_S_S_S_S_S_S_S_S_S_S_S_S_S_S_S_S_S_S_S_S_S_S_S_S_S_S_S_S_S_S_S_S_S_S_S_S_S_S_S_S_S_S_S_S_S_S_S_S_S_S_S_S_S_S_S_S_S_S_S_S_S_S_S_S_S_S_S_S_S_S_S_S_S_S_S_S_S_S_S_S_S_S_S_S_S_S_S_S_S_S_S_S_S_S_S_S_S_S_S_S_S_S_S_S_S_S_S_S_S_S_S_S_S_S_S_S_S_S_S_S_S_S_S_S_S_S_S_S_S_S_S_S_S_S_S_S_S_S_S_S_S_S_S_S_S_S_S_S_S_S_S_S_S_S_S_S_S_S_S_S_S_S_S_S_S_S_S_S_S_S_S_S_S_S_S_S_S_S_S_S_S_S_S_S_S_S_S_S_S_S_S_S_S_S_S_S_S_S_S_S_S_S_S_S_S_S_S_S_S_S_S_S_S_S_S_S_S_S_S_S_S_S_S_S_S_S_S_S_S_S_S_S_S_S_S_S_S_S_S_S_S_S_S_S_S_S_S_S_S_S_S_S_S_S_S_S_S_S_S_S_S_S_S_S_S_S_S_S_S_S_S_S_S_S_S_S_S_S_S_S_S_S_S_S_S_S_S_S_S_S_S_S_S_S_S_S_S_S_S_S_S_S_S_S_S_S_S_S_S_S_S_S_S_S_S_S_S_S_S_S_S_S_S_S_S_S_S_S_S_S_S_S_S_S_S_S_S_S_S_S_S_S_S_S_S_S_S_S_S_S_S_S_S_S_S_S_S_S_S_S_S_S_S_S_S_S_S_S_S_S_S_S_S_S_S_S_S_S_S_S_S_S_S_S_S_S_S_S_S_S_S_S_S_S_S_S_S_S_S_S_S_S_S_S_S_S_S_S_S_S_S_S_S_S_S_S_S_S_S_S_S_S_S_S_S_S__param_90,
	.param .u64 .ptr .align 1 _Z4racePiS_S_S_S_S_S_S_S_S_S_S_S_S_S_S_S_S_S_S_S_S_S_S_S_S_S_S_S_S_S_S_S_S_S_S_S_S_S_S_S_S_S_S_S_S_S_S_S_S_S_S_S_S_S_S_S_S_S_S_S_S_S_S_S_S_S_S_S_S_S_S_S_S_S_S_S_S_S_S_S_S_S_S_S_S_S_S_S_S_S_S_S_S_S_S_S_S_S_S_S_S_S_S_S_S_S_S_S_S_S_S_S_S_S_S_S_S_S_S_S_S_S_S_S_S_S_S_S_S_S_S_S_S_S_S_S_S_S_S_S_S_S_S_S_S_S_S_S_S_S_S_S_S_S_S_S_S_S_S_S_S_S_S_S_S_S_S_S_S_S_S_S_S_S_S_S_S_S_S_S_S_S_S_S_S_S_S_S_S_S_S_S_S_S_S_S_S_S_S_S_S_S_S_S_S_S_S_S_S_S_S_S_S_S_S_S_S_S_S_S_S_S_S_S_S_S_S_S_S_S_S_S_S_S_S_S_S_S_S_S_S_S_S_S_S_S_S_S_S_S_S_S_S_S_S_S_S_S_S_S_S_S_S_S_S_S_S_S_S_S_S_S_S_S_S_S_S_S_S_S_S_S_S_S_S_S_S_S_S_S_S_S_S_S_S_S_S_S_S_S_S_S_S_S_S_S_S_S_S_S_S_S_S_S_S_S_S_S_S_S_S_S_S_S_S_S_S_S_S_S_S_S_S_S_S_S_S_S_S_S_S_S_S_S_S_S_S_S_S_S_S_S_S_S_S_S_S_S_S_S_S_S_S_S_S_S_S_S_S_S_S_S_S_S_S_S_S_S_S_S_S_S_S_S_S_S_S_S_S_S_S_S_S_S_S_S_S_S_S_S_S_S_S_S_S_S_S_S_S_S_S_S_S_S_S_S_S_S_S_S_S_S_S_S_S_S_S_S_S_S_S_S_S_S_S_S_S_S_S_S_S_S_S_S_S_S_S_S_S_S_S_S_S_S_S_S_S_S_S_S_S_S_S_S_S_S_S_S_S_S_S_S_S_S_S_S_S_S_S_S_S_S_S_S_S_S_S_S_S_S_S_S_S_S_S_S_S_S_S_S_S_S_S_S_S_S_S_S_S_S_S_S_S_S_S_S_S_S_S_S_S_S_S_S_S_S_S_S_S_S_S_S_S_S_S_S_S_S_S_S_S_S_S_S_S_S_S_S_S_S_S_S_S_S_S_S_S_S_S_S_S_S_S_S_S_S_S_S_S_S_S_S_S_S_S_S_S_S_S_S_S_S_S_S_S_S_S_S_S_S_S_S_S_S_S_S_S_S_S_S_S_S_S_S_S_S_S_S_S_S_S_S_S_S_S_S_S_S_S_S_S_S_S_S_S_S_S_S_S_S_S_S_S_S_S_S_S_S_S_S_S_S_S_S_S_S_S_S_S_S_S_S_S_S_S_S_S_S_S_S_S_S_S_S_S_S_S_S_S_S_S_S_S_S_S_S_S_S_S_S_S_S_S_S_S_S_S_S_S_S_S_S_S_S_S_S_S_S_S_S_S_S_S_S_S_S_S_S_S_S_S_S_S_S_S_S_S_S_S_S_S_S_S_S_S_S_S_S_S_S_S_S_S_S_S_S_S_S_S_S_S_S_S_S_S_S_S_S_S_S_S_S_S_S_S_S_S_S_S_S_S_S_S_S_S_S_S_S_S_S_S_S_S_S_S_S_S_S_S_S_S_S_S_S_S_S_S_S_S_S_S_S_S_S_S_S_S_S_S_S_S_S_S_S_S_S_S_S_S_S_S_S_S_S_S_S_S_S_S_S_S_S_S_S_S_S_S_S_S_S_S_S_S_S_S_S_S_S_S_S_S_S_S_S_S_S_S_S_S_S_S_S_S_S_S_S_S_S_S_S_S_S_S_S_S_S_S_S_S_S_S_S_S_S_S_S_S_S_S_S_S_S_S_S_S_S_S_S_S_S_S_S_S_S_S_S_S_S_S_S_S_S_S_S_S_S_S_S_S_S_S_S_S_S_S_S_S_S_S_S_S_S_S_S_S_S_S_S_S_S_S_S_S_S_S_S_S_S_S_S_S_S_S_S_S_S_S_S_S_S_S_S_S_S_S_S_S_S_S_S_S_S_S_S_S_S_S_S_S_S_S_S_S_S_S_S_S_S_S_S_S_S_S_S_S_S_S_S_S_S_S_S_S_S_S_S_S_S_S_S_S_S_S_S_S_S_S_S_S_S_S_S_S_S_S_S_S_S_S_S_S_S_S__param_91,
	.param .u64 .ptr .align 1 _Z4racePiS_S_S_S_S_S_S_S_S_S_S_S_S_S_S_S_S_S_S_S_S_S_S_S_S_S_S_S_S_S_S_S_S_S_S_S_S_S_S_S_S_S_S_S_S_S_S_S_S_S_S_S_S_S_S_S_S_S_S_S_S_S_S_S_S_S_S_S_S_S_S_S_S_S_S_S_S_S_S_S_S_S_S_S_S_S_S_S_S_S_S_S_S_S_S_S_S_S_S_S_S_S_S_S_S_S_S_S_S_S_S_S_S_S_S_S_S_S_S_S_S_S_S_S_S_S_S_S_S_S_S_S_S_S_S_S_S_S_S_S_S_S_S_S_S_S_S_S_S_S_S_S_S_S_S_S_S_S_S_S_S_S_S_S_S_S_S_S_S_S_S_S_S_S_S_S_S_S_S_S_S_S_S_S_S_S_S_S_S_S_S_S_S_S_S_S_S_S_S_S_S_S_S_S_S_S_S_S_S_S_S_S_S_S_S_S_S_S_S_S_S_S_S_S_S_S_S_S_S_S_S_S_S_S_S_S_S_S_S_S_S_S_S_S_S_S_S_S_S_S_S_S_S_S_S_S_S_S_S_S_S_S_S_S_S_S_S_S_S_S_S_S_S_S_S_S_S_S_S_S_S_S_S_S_S_S_S_S_S_S_S_S_S_S_S_S_S_S_S_S_S_S_S_S_S_S_S_S_S_S_S_S_S_S_S_S_S_S_S_S_S_S_S_S_S_S_S_S_S_S_S_S_S_S_S_S_S_S_S_S_S_S_S_S_S_S_S_S_S_S_S_S_S_S_S_S_S_S_S_S_S_S_S_S_S_S_S_S_S_S_S_S_S_S_S_S_S_S_S_S_S_S_S_S_S_S_S_S_S_S_S_S_S_S_S_S_S_S_S_S_S_S_S_S_S_S_S_S_S_S_S_S_S_S_S_S_S_S_S_S_S_S_S_S_S_S_S_S_S_S_S_S_S_S_S_S_S_S_S_S_S_S_S_S_S_S_S_S_S_S_S_S_S_S_S_S_S_S_S_S_S_S_S_S_S_S_S_S_S_S_S_S_S_S_S_S_S_S_S_S_S_S_S_S_S_S_S_S_S_S_S_S_S_S_S_S_S_S_S_S_S_S_S_S_S_S_S_S_S_S_S_S_S_S_S_S_S_S_S_S_S_S_S_S_S_S_S_S_S_S_S_S_S_S_S_S_S_S_S_S_S_S_S_S_S_S_S_S_S_S_S_S_S_S_S_S_S_S_S_S_S_S_S_S_S_S_S_S_S_S_S_S_S_S_S_S_S_S_S_S_S_S_S_S_S_S_S_S_S_S_S_S_S_S_S_S_S_S_S_S_S_S_S_S_S_S_S_S_S_S_S_S_S_S_S_S_S_S_S_S_S_S_S_S_S_S_S_S_S_S_S_S_S_S_S_S_S_S_S_S_S_S_S_S_S_S_S_S_S_S_S_S_S_S_S_S_S_S_S_S_S_S_S_S_S_S_S_S_S_S_S_S_S_S_S_S_S_S_S_S_S_S_S_S_S_S_S_S_S_S_S_S_S_S_S_S_S_S_S_S_S_S_S_S_S_S_S_S_S_S_S_S_S_S_S_S_S_S_S_S_S_S_S_S_S_S_S_S_S_S_S_S_S_S_S_S_S_S_S_S_S_S_S_S_S_S_S_S_S_S_S_S_S_S_S_S_S_S_S_S_S_S_S_S_S_S_S_S_S_S_S_S_S_S_S_S_S_S_S_S_S_S_S_S_S_S_S_S_S_S_S_S_S_S_S_S_S_S_S_S_S_S_S_S_S_S_S_S_S_S_S_S_S_S_S_S_S_S_S_S_S_S_S_S_S_S_S_S_S_S_S_S_S_S_S_S_S_S_S_S_S_S_S_S_S_S_S_S_S_S_S_S_S_S_S_S_S_S_S_S_S_S_S_S_S_S_S_S_S_S_S_S_S_S_S_S_S_S_S_S_S_S_S_S_S_S_S_S_S_S_S_S_S_S_S_S_S_S_S_S_S_S_S_S_S_S_S_S_S_S_S_S_S_S_S_S_S_S_S_S_S_S_S_S_S_S_S_S_S_S_S_S_S_S_S_S_S_S_S_S_S_S_S_S_S_S_S_S_S_S_S_S_S_S_S_S_S_S_S_S_S_S_S_S_S_S_S_S_S_S_S_S_S_S_S_S_S_S_S_S_S_S_S_S_S_S_S_S_S_S_S_S_S_S_S_S_S_S_S_S_S_S_S_S_S_S_S_S_S_S_S_S_S_S_S_S_S_S_S_S_S_S_S__param_92,
	.param .u64 .ptr .align 1 _Z4racePiS_S_S_S_S_S_S_S_S_S_S_S_S_S_S_S_S_S_S_S_S_S_S_S_S_S_S_S_S_S_S_S_S_S_S_S_S_S_S_S_S_S_S_S_S_S_S_S_S_S_S_S_S_S_S_S_S_S_S_S_S_S_S_S_S_S_S_S_S_S_S_S_S_S_S_S_S_S_S_S_S_S_S_S_S_S_S_S_S_S_S_S_S_S_S_S_S_S_S_S_S_S_S_S_S_S_S_S_S_S_S_S_S_S_S_S_S_S_S_S_S_S_S_S_S_S_S_S_S_S_S_S_S_S_S_S_S_S_S_S_S_S_S_S_S_S_S_S_S_S_S_S_S_S_S_S_S_S_S_S_S_S_S_S_S_S_S_S_S_S_S_S_S_S_S_S_S_S_S_S_S_S_S_S_S_S_S_S_S_S_S_S_S_S_S_S_S_S_S_S_S_S_S_S_S_S_S_S_S_S_S_S_S_S_S_S_S_S_S_S_S_S_S_S_S_S_S_S_S_S_S_S_S_S_S_S_S_S_S_S_S_S_S_S_S_S_S_S_S_S_S_S_S_S_S_S_S_S_S_S_S_S_S_S_S_S_S_S_S_S_S_S_S_S_S_S_S_S_S_S_S_S_S_S_S_S_S_S_S_S_S_S_S_S_S_S_S_S_S_S_S_S_S_S_S_S_S_S_S_S_S_S_S_S_S_S_S_S_S_S_S_S_S_S_S_S_S_S_S_S_S_S_S_S_S_S_S_S_S_S_S_S_S_S_S_S_S_S_S_S_S_S_S_S_S_S_S_S_S_S_S_S_S_S_S_S_S_S_S_S_S_S_S_S_S_S_S_S_S_S_S_S_S_S_S_S_S_S_S_S_S_S_S_S_S_S_S_S_S_S_S_S_S_S_S_S_S_S_S_S_S_S_S_S_S_S_S_S_S_S_S_S_S_S_S_S_S_S_S_S_S_S_S_S_S_S_S_S_S_S_S_S_S_S_S_S_S_S_S_S_S_S_S_S_S_S_S_S_S_S_S_S_S_S_S_S_S_S_S_S_S_S_S_S_S_S_S_S_S_S_S_S_S_S_S_S_S_S_S_S_S_S_S_S_S_S_S_S_S_S_S_S_S_S_S_S_S_S_S_S_S_S_S_S_S_S_S_S_S_S_S_S_S_S_S_S_S_S_S_S_S_S_S_S_S_S_S_S_S_S_S_S_S_S_S_S_S_S_S_S_S_S_S_S_S_S_S_S_S_S_S_S_S_S_S_S_S_S_S_S_S_S_S_S_S_S_S_S_S_S_S_S_S_S_S_S_S_S_S_S_S_S_S_S_S_S_S_S_S_S_S_S_S_S_S_S_S_S_S_S_S_S_S_S_S_S_S_S_S_S_S_S_S_S_S_S_S_S_S_S_S_S_S_S_S_S_S_S_S_S_S_S_S_S_S_S_S_S_S_S_S_S_S_S_S_S_S_S_S_S_S_S_S_S_S_S_S_S_S_S_S_S_S_S_S_S_S_S_S_S_S_S_S_S_S_S_S_S_S_S_S_S_S_S_S_S_S_S_S_S_S_S_S_S_S_S_S_S_S_S_S_S_S_S_S_S_S_S_S_S_S_S_S_S_S_S_S_S_S_S_S_S_S_S_S_S_S_S_S_S_S_S_S_S_S_S_S_S_S_S_S_S_S_S_S_S_S_S_S_S_S_S_S_S_S_S_S_S_S_S_S_S_S_S_S_S_S_S_S_S_S_S_S_S_S_S_S_S_S_S_S_S_S_S_S_S_S_S_S_S_S_S_S_S_S_S_S_S_S_S_S_S_S_S_S_S_S_S_S_S_S_S_S_S_S_S_S_S_S_S_S_S_S_S_S_S_S_S_S_S_S_S_S_S_S_S_S_S_S_S_S_S_S_S_S_S_S_S_S_S_S_S_S_S_S_S_S_S_S_S_S_S_S_S_S_S_S_S_S_S_S_S_S_S_S_S_S_S_S_S_S_S_S_S_S_S_S_S_S_S_S_S_S_S_S_S_S_S_S_S_S_S_S_S_S_S_S_S_S_S_S_S_S_S_S_S_S_S_S_S_S_S_S_S_S_S_S_S_S_S_S_S_S_S_S_S_S_S_S_S_S_S_S_S_S_S_S_S_S_S_S_S_S_S_S_S_S_S_S_S_S_S_S_S_S_S_S_S_S_S_S_S_S_S_S_S_S_S_S_S_S_S_S_S_S_S_S_S_S_S_S_S_S_S_S_S_S_S_S_S_S_S_S_S_S_S_S_S_S_S_S_S_S__param_93,
	.param .u64 .ptr .align 1 _Z4racePiS_S_S_S_S_S_S_S_S_S_S_S_S_S_S_S_S_S_S_S_S_S_S_S_S_S_S_S_S_S_S_S_S_S_S_S_S_S_S_S_S_S_S_S_S_S_S_S_S_S_S_S_S_S_S_S_S_S_S_S_S_S_S_S_S_S_S_S_S_S_S_S_S_S_S_S_S_S_S_S_S_S_S_S_S_S_S_S_S_S_S_S_S_S_S_S_S_S_S_S_S_S_S_S_S_S_S_S_S_S_S_S_S_S_S_S_S_S_S_S_S_S_S_S_S_S_S_S_S_S_S_S_S_S_S_S_S_S_S_S_S_S_S_S_S_S_S_S_S_S_S_S_S_S_S_S_S_S_S_S_S_S_S_S_S_S_S_S_S_S_S_S_S_S_S_S_S_S_S_S_S_S_S_S_S_S_S_S_S_S_S_S_S_S_S_S_S_S_S_S_S_S_S_S_S_S_S_S_S_S_S_S_S_S_S_S_S_S_S_S_S_S_S_S_S_S_S_S_S_S_S_S_S_S_S_S_S_S_S_S_S_S_S_S_S_S_S_S_S_S_S_S_S_S_S_S_S_S_S_S_S_S_S_S_S_S_S_S_S_S_S_S_S_S_S_S_S_S_S_S_S_S_S_S_S_S_S_S_S_S_S_S_S_S_S_S_S_S_S_S_S_S_S_S_S_S_S_S_S_S_S_S_S_S_S_S_S_S_S_S_S_S_S_S_S_S_S_S_S_S_S_S_S_S_S_S_S_S_S_S_S_S_S_S_S_S_S_S_S_S_S_S_S_S_S_S_S_S_S_S_S_S_S_S_S_S_S_S_S_S_S_S_S_S_S_S_S_S_S_S_S_S_S_S_S_S_S_S_S_S_S_S_S_S_S_S_S_S_S_S_S_S_S_S_S_S_S_S_S_S_S_S_S_S_S_S_S_S_S_S_S_S_S_S_S_S_S_S_S_S_S_S_S_S_S_S_S_S_S_S_S_S_S_S_S_S_S_S_S_S_S_S_S_S_S_S_S_S_S_S_S_S_S_S_S_S_S_S_S_S_S_S_S_S_S_S_S_S_S_S_S_S_S_S_S_S_S_S_S_S_S_S_S_S_S_S_S_S_S_S_S_S_S_S_S_S_S_S_S_S_S_S_S_S_S_S_S_S_S_S_S_S_S_S_S_S_S_S_S_S_S_S_S_S_S_S_S_S_S_S_S_S_S_S_S_S_S_S_S_S_S_S_S_S_S_S_S_S_S_S_S_S_S_S_S_S_S_S_S_S_S_S_S_S_S_S_S_S_S_S_S_S_S_S_S_S_S_S_S_S_S_S_S_S_S_S_S_S_S_S_S_S_S_S_S_S_S_S_S_S_S_S_S_S_S_S_S_S_S_S_S_S_S_S_S_S_S_S_S_S_S_S_S_S_S_S_S_S_S_S_S_S_S_S_S_S_S_S_S_S_S_S_S_S_S_S_S_S_S_S_S_S_S_S_S_S_S_S_S_S_S_S_S_S_S_S_S_S_S_S_S_S_S_S_S_S_S_S_S_S_S_S_S_S_S_S_S_S_S_S_S_S_S_S_S_S_S_S_S_S_S_S_S_S_S_S_S_S_S_S_S_S_S_S_S_S_S_S_S_S_S_S_S_S_S_S_S_S_S_S_S_S_S_S_S_S_S_S_S_S_S_S_S_S_S_S_S_S_S_S_S_S_S_S_S_S_S_S_S_S_S_S_S_S_S_S_S_S_S_S_S_S_S_S_S_S_S_S_S_S_S_S_S_S_S_S_S_S_S_S_S_S_S_S_S_S_S_S_S_S_S_S_S_S_S_S_S_S_S_S_S_S_S_S_S_S_S_S_S_S_S_S_S_S_S_S_S_S_S_S_S_S_S_S_S_S_S_S_S_S_S_S_S_S_S_S_S_S_S_S_S_S_S_S_S_S_S_S_S_S_S_S_S_S_S_S_S_S_S_S_S_S_S_S_S_S_S_S_S_S_S_S_S_S_S_S_S_S_S_S_S_S_S_S_S_S_S_S_S_S_S_S_S_S_S_S_S_S_S_S_S_S_S_S_S_S_S_S_S_S_S_S_S_S_S_S_S_S_S_S_S_S_S_S_S_S_S_S_S_S_S_S_S_S_S_S_S_S_S_S_S_S_S_S_S_S_S_S_S_S_S_S_S_S_S_S_S_S_S_S_S_S_S_S_S_S_S_S_S_S_S_S_S_S_S_S_S_S_S_S_S_S_S_S_S_S_S_S_S_S_S_S_S_S_S_S_S_S_S_S_S_S_S__param_94,
	.param .u64 .ptr .align 1 _Z4racePiS_S_S_S_S_S_S_S_S_S_S_S_S_S_S_S_S_S_S_S_S_S_S_S_S_S_S_S_S_S_S_S_S_S_S_S_S_S_S_S_S_S_S_S_S_S_S_S_S_S_S_S_S_S_S_S_S_S_S_S_S_S_S_S_S_S_S_S_S_S_S_S_S_S_S_S_S_S_S_S_S_S_S_S_S_S_S_S_S_S_S_S_S_S_S_S_S_S_S_S_S_S_S_S_S_S_S_S_S_S_S_S_S_S_S_S_S_S_S_S_S_S_S_S_S_S_S_S_S_S_S_S_S_S_S_S_S_S_S_S_S_S_S_S_S_S_S_S_S_S_S_S_S_S_S_S_S_S_S_S_S_S_S_S_S_S_S_S_S_S_S_S_S_S_S_S_S_S_S_S_S_S_S_S_S_S_S_S_S_S_S_S_S_S_S_S_S_S_S_S_S_S_S_S_S_S_S_S_S_S_S_S_S_S_S_S_S_S_S_S_S_S_S_S_S_S_S_S_S_S_S_S_S_S_S_S_S_S_S_S_S_S_S_S_S_S_S_S_S_S_S_S_S_S_S_S_S_S_S_S_S_S_S_S_S_S_S_S_S_S_S_S_S_S_S_S_S_S_S_S_S_S_S_S_S_S_S_S_S_S_S_S_S_S_S_S_S_S_S_S_S_S_S_S_S_S_S_S_S_S_S_S_S_S_S_S_S_S_S_S_S_S_S_S_S_S_S_S_S_S_S_S_S_S_S_S_S_S_S_S_S_S_S_S_S_S_S_S_S_S_S_S_S_S_S_S_S_S_S_S_S_S_S_S_S_S_S_S_S_S_S_S_S_S_S_S_S_S_S_S_S_S_S_S_S_S_S_S_S_S_S_S_S_S_S_S_S_S_S_S_S_S_S_S_S_S_S_S_S_S_S_S_S_S_S_S_S_S_S_S_S_S_S_S_S_S_S_S_S_S_S_S_S_S_S_S_S_S_S_S_S_S_S_S_S_S_S_S_S_S_S_S_S_S_S_S_S_S_S_S_S_S_S_S_S_S_S_S_S_S_S_S_S_S_S_S_S_S_S_S_S_S_S_S_S_S_S_S_S_S_S_S_S_S_S_S_S_S_S_S_S_S_S_S_S_S_S_S_S_S_S_S_S_S_S_S_S_S_S_S_S_S_S_S_S_S_S_S_S_S_S_S_S_S_S_S_S_S_S_S_S_S_S_S_S_S_S_S_S_S_S_S_S_S_S_S_S_S_S_S_S_S_S_S_S_S_S_S_S_S_S_S_S_S_S_S_S_S_S_S_S_S_S_S_S_S_S_S_S_S_S_S_S_S_S_S_S_S_S_S_S_S_S_S_S_S_S_S_S_S_S_S_S_S_S_S_S_S_S_S_S_S_S_S_S_S_S_S_S_S_S_S_S_S_S_S_S_S_S_S_S_S_S_S_S_S_S_S_S_S_S_S_S_S_S_S_S_S_S_S_S_S_S_S_S_S_S_S_S_S_S_S_S_S_S_S_S_S_S_S_S_S_S_S_S_S_S_S_S_S_S_S_S_S_S_S_S_S_S_S_S_S_S_S_S_S_S_S_S_S_S_S_S_S_S_S_S_S_S_S_S_S_S_S_S_S_S_S_S_S_S_S_S_S_S_S_S_S_S_S_S_S_S_S_S_S_S_S_S_S_S_S_S_S_S_S_S_S_S_S_S_S_S_S_S_S_S_S_S_S_S_S_S_S_S_S_S_S_S_S_S_S_S_S_S_S_S_S_S_S_S_S_S_S_S_S_S_S_S_S_S_S_S_S_S_S_S_S_S_S_S_S_S_S_S_S_S_S_S_S_S_S_S_S_S_S_S_S_S_S_S_S_S_S_S_S_S_S_S_S_S_S_S_S_S_S_S_S_S_S_S_S_S_S_S_S_S_S_S_S_S_S_S_S_S_S_S_S_S_S_S_S_S_S_S_S_S_S_S_S_S_S_S_S_S_S_S_S_S_S_S_S_S_S_S_S_S_S_S_S_S_S_S_S_S_S_S_S_S_S_S_S_S_S_S_S_S_S_S_S_S_S_S_S_S_S_S_S_S_S_S_S_S_S_S_S_S_S_S_S_S_S_S_S_S_S_S_S_S_S_S_S_S_S_S_S_S_S_S_S_S_S_S_S_S_S_S_S_S_S_S_S_S_S_S_S_S_S_S_S_S_S_S_S_S_S_S_S_S_S_S_S_S_S_S_S_S_S_S_S_S_S_S_S_S_S_S_S_S_S_S_S_S_S_S_S_S_S_S_S_S_S_S__param_95,
	.param .u64 .ptr .align 1 _Z4racePiS_S_S_S_S_S_S_S_S_S_S_S_S_S_S_S_S_S_S_S_S_S_S_S_S_S_S_S_S_S_S_S_S_S_S_S_S_S_S_S_S_S_S_S_S_S_S_S_S_S_S_S_S_S_S_S_S_S_S_S_S_S_S_S_S_S_S_S_S_S_S_S_S_S_S_S_S_S_S_S_S_S_S_S_S_S_S_S_S_S_S_S_S_S_S_S_S_S_S_S_S_S_S_S_S_S_S_S_S_S_S_S_S_S_S_S_S_S_S_S_S_S_S_S_S_S_S_S_S_S_S_S_S_S_S_S_S_S_S_S_S_S_S_S_S_S_S_S_S_S_S_S_S_S_S_S_S_S_S_S_S_S_S_S_S_S_S_S_S_S_S_S_S_S_S_S_S_S_S_S_S_S_S_S_S_S_S_S_S_S_S_S_S_S_S_S_S_S_S_S_S_S_S_S_S_S_S_S_S_S_S_S_S_S_S_S_S_S_S_S_S_S_S_S_S_S_S_S_S_S_S_S_S_S_S_S_S_S_S_S_S_S_S_S_S_S_S_S_S_S_S_S_S_S_S_S_S_S_S_S_S_S_S_S_S_S_S_S_S_S_S_S_S_S_S_S_S_S_S_S_S_S_S_S_S_S_S_S_S_S_S_S_S_S_S_S_S_S_S_S_S_S_S_S_S_S_S_S_S_S_S_S_S_S_S_S_S_S_S_S_S_S_S_S_S_S_S_S_S_S_S_S_S_S_S_S_S_S_S_S_S_S_S_S_S_S_S_S_S_S_S_S_S_S_S_S_S_S_S_S_S_S_S_S_S_S_S_S_S_S_S_S_S_S_S_S_S_S_S_S_S_S_S_S_S_S_S_S_S_S_S_S_S_S_S_S_S_S_S_S_S_S_S_S_S_S_S_S_S_S_S_S_S_S_S_S_S_S_S_S_S_S_S_S_S_S_S_S_S_S_S_S_S_S_S_S_S_S_S_S_S_S_S_S_S_S_S_S_S_S_S_S_S_S_S_S_S_S_S_S_S_S_S_S_S_S_S_S_S_S_S_S_S_S_S_S_S_S_S_S_S_S_S_S_S_S_S_S_S_S_S_S_S_S_S_S_S_S_S_S_S_S_S_S_S_S_S_S_S_S_S_S_S_S_S_S_S_S_S_S_S_S_S_S_S_S_S_S_S_S_S_S_S_S_S_S_S_S_S_S_S_S_S_S_S_S_S_S_S_S_S_S_S_S_S_S_S_S_S_S_S_S_S_S_S_S_S_S_S_S_S_S_S_S_S_S_S_S_S_S_S_S_S_S_S_S_S_S_S_S_S_S_S_S_S_S_S_S_S_S_S_S_S_S_S_S_S_S_S_S_S_S_S_S_S_S_S_S_S_S_S_S_S_S_S_S_S_S_S_S_S_S_S_S_S_S_S_S_S_S_S_S_S_S_S_S_S_S_S_S_S_S_S_S_S_S_S_S_S_S_S_S_S_S_S_S_S_S_S_S_S_S_S_S_S_S_S_S_S_S_S_S_S_S_S_S_S_S_S_S_S_S_S_S_S_S_S_S_S_S_S_S_S_S_S_S_S_S_S_S_S_S_S_S_S_S_S_S_S_S_S_S_S_S_S_S_S_S_S_S_S_S_S_S_S_S_S_S_S_S_S_S_S_S_S_S_S_S_S_S_S_S_S_S_S_S_S_S_S_S_S_S_S_S_S_S_S_S_S_S_S_S_S_S_S_S_S_S_S_S_S_S_S_S_S_S_S_S_S_S_S_S_S_S_S_S_S_S_S_S_S_S_S_S_S_S_S_S_S_S_S_S_S_S_S_S_S_S_S_S_S_S_S_S_S_S_S_S_S_S_S_S_S_S_S_S_S_S_S_S_S_S_S_S_S_S_S_S_S_S_S_S_S_S_S_S_S_S_S_S_S_S_S_S_S_S_S_S_S_S_S_S_S_S_S_S_S_S_S_S_S_S_S_S_S_S_S_S_S_S_S_S_S_S_S_S_S_S_S_S_S_S_S_S_S_S_S_S_S_S_S_S_S_S_S_S_S_S_S_S_S_S_S_S_S_S_S_S_S_S_S_S_S_S_S_S_S_S_S_S_S_S_S_S_S_S_S_S_S_S_S_S_S_S_S_S_S_S_S_S_S_S_S_S_S_S_S_S_S_S_S_S_S_S_S_S_S_S_S_S_S_S_S_S_S_S_S_S_S_S_S_S_S_S_S_S_S_S_S_S_S_S_S_S_S_S_S_S_S_S_S_S_S_S_S_S_S_S_S_S_S_S_S__param_96,
	.param .u64 .ptr .align 1 _Z4racePiS_S_S_S_S_S_S_S_S_S_S_S_S_S_S_S_S_S_S_S_S_S_S_S_S_S_S_S_S_S_S_S_S_S_S_S_S_S_S_S_S_S_S_S_S_S_S_S_S_S_S_S_S_S_S_S_S_S_S_S_S_S_S_S_S_S_S_S_S_S_S_S_S_S_S_S_S_S_S_S_S_S_S_S_S_S_S_S_S_S_S_S_S_S_S_S_S_S_S_S_S_S_S_S_S_S_S_S_S_S_S_S_S_S_S_S_S_S_S_S_S_S_S_S_S_S_S_S_S_S_S_S_S_S_S_S_S_S_S_S_S_S_S_S_S_S_S_S_S_S_S_S_S_S_S_S_S_S_S_S_S_S_S_S_S_S_S_S_S_S_S_S_S_S_S_S_S_S_S_S_S_S_S_S_S_S_S_S_S_S_S_S_S_S_S_S_S_S_S_S_S_S_S_S_S_S_S_S_S_S_S_S_S_S_S_S_S_S_S_S_S_S_S_S_S_S_S_S_S_S_S_S_S_S_S_S_S_S_S_S_S_S_S_S_S_S_S_S_S_S_S_S_S_S_S_S_S_S_S_S_S_S_S_S_S_S_S_S_S_S_S_S_S_S_S_S_S_S_S_S_S_S_S_S_S_S_S_S_S_S_S_S_S_S_S_S_S_S_S_S_S_S_S_S_S_S_S_S_S_S_S_S_S_S_S_S_S_S_S_S_S_S_S_S_S_S_S_S_S_S_S_S_S_S_S_S_S_S_S_S_S_S_S_S_S_S_S_S_S_S_S_S_S_S_S_S_S_S_S_S_S_S_S_S_S_S_S_S_S_S_S_S_S_S_S_S_S_S_S_S_S_S_S_S_S_S_S_S_S_S_S_S_S_S_S_S_S_S_S_S_S_S_S_S_S_S_S_S_S_S_S_S_S_S_S_S_S_S_S_S_S_S_S_S_S_S_S_S_S_S_S_S_S_S_S_S_S_S_S_S_S_S_S_S_S_S_S_S_S_S_S_S_S_S_S_S_S_S_S_S_S_S_S_S_S_S_S_S_S_S_S_S_S_S_S_S_S_S_S_S_S_S_S_S_S_S_S_S_S_S_S_S_S_S_S_S_S_S_S_S_S_S_S_S_S_S_S_S_S_S_S_S_S_S_S_S_S_S_S_S_S_S_S_S_S_S_S_S_S_S_S_S_S_S_S_S_S_S_S_S_S_S_S_S_S_S_S_S_S_S_S_S_S_S_S_S_S_S_S_S_S_S_S_S_S_S_S_S_S_S_S_S_S_S_S_S_S_S_S_S_S_S_S_S_S_S_S_S_S_S_S_S_S_S_S_S_S_S_S_S_S_S_S_S_S_S_S_S_S_S_S_S_S_S_S_S_S_S_S_S_S_S_S_S_S_S_S_S_S_S_S_S_S_S_S_S_S_S_S_S_S_S_S_S_S_S_S_S_S_S_S_S_S_S_S_S_S_S_S_S_S_S_S_S_S_S_S_S_S_S_S_S_S_S_S_S_S_S_S_S_S_S_S_S_S_S_S_S_S_S_S_S_S_S_S_S_S_S_S_S_S_S_S_S_S_S_S_S_S_S_S_S_S_S_S_S_S_S_S_S_S_S_S_S_S_S_S_S_S_S_S_S_S_S_S_S_S_S_S_S_S_S_S_S_S_S_S_S_S_S_S_S_S_S_S_S_S_S_S_S_S_S_S_S_S_S_S_S_S_S_S_S_S_S_S_S_S_S_S_S_S_S_S_S_S_S_S_S_S_S_S_S_S_S_S_S_S_S_S_S_S_S_S_S_S_S_S_S_S_S_S_S_S_S_S_S_S_S_S_S_S_S_S_S_S_S_S_S_S_S_S_S_S_S_S_S_S_S_S_S_S_S_S_S_S_S_S_S_S_S_S_S_S_S_S_S_S_S_S_S_S_S_S_S_S_S_S_S_S_S_S_S_S_S_S_S_S_S_S_S_S_S_S_S_S_S_S_S_S_S_S_S_S_S_S_S_S_S_S_S_S_S_S_S_S_S_S_S_S_S_S_S_S_S_S_S_S_S_S_S_S_S_S_S_S_S_S_S_S_S_S_S_S_S_S_S_S_S_S_S_S_S_S_S_S_S_S_S_S_S_S_S_S_S_S_S_S_S_S_S_S_S_S_S_S_S_S_S_S_S_S_S_S_S_S_S_S_S_S_S_S_S_S_S_S_S_S_S_S_S_S_S_S_S_S_S_S_S_S_S_S_S_S_S_S_S_S_S_S_S_S_S_S_S_S_S_S_S_S_S_S_S_S__param_97,
	.param .u64 .ptr .align 1 _Z4racePiS_S_S_S_S_S_S_S_S_S_S_S_S_S_S_S_S_S_S_S_S_S_S_S_S_S_S_S_S_S_S_S_S_S_S_S_S_S_S_S_S_S_S_S_S_S_S_S_S_S_S_S_S_S_S_S_S_S_S_S_S_S_S_S_S_S_S_S_S_S_S_S_S_S_S_S_S_S_S_S_S_S_S_S_S_S_S_S_S_S_S_S_S_S_S_S_S_S_S_S_S_S_S_S_S_S_S_S_S_S_S_S_S_S_S_S_S_S_S_S_S_S_S_S_S_S_S_S_S_S_S_S_S_S_S_S_S_S_S_S_S_S_S_S_S_S_S_S_S_S_S_S_S_S_S_S_S_S_S_S_S_S_S_S_S_S_S_S_S_S_S_S_S_S_S_S_S_S_S_S_S_S_S_S_S_S_S_S_S_S_S_S_S_S_S_S_S_S_S_S_S_S_S_S_S_S_S_S_S_S_S_S_S_S_S_S_S_S_S_S_S_S_S_S_S_S_S_S_S_S_S_S_S_S_S_S_S_S_S_S_S_S_S_S_S_S_S_S_S_S_S_S_S_S_S_S_S_S_S_S_S_S_S_S_S_S_S_S_S_S_S_S_S_S_S_S_S_S_S_S_S_S_S_S_S_S_S_S_S_S_S_S_S_S_S_S_S_S_S_S_S_S_S_S_S_S_S_S_S_S_S_S_S_S_S_S_S_S_S_S_S_S_S_S_S_S_S_S_S_S_S_S_S_S_S_S_S_S_S_S_S_S_S_S_S_S_S_S_S_S_S_S_S_S_S_S_S_S_S_S_S_S_S_S_S_S_S_S_S_S_S_S_S_S_S_S_S_S_S_S_S_S_S_S_S_S_S_S_S_S_S_S_S_S_S_S_S_S_S_S_S_S_S_S_S_S_S_S_S_S_S_S_S_S_S_S_S_S_S_S_S_S_S_S_S_S_S_S_S_S_S_S_S_S_S_S_S_S_S_S_S_S_S_S_S_S_S_S_S_S_S_S_S_S_S_S_S_S_S_S_S_S_S_S_S_S_S_S_S_S_S_S_S_S_S_S_S_S_S_S_S_S_S_S_S_S_S_S_S_S_S_S_S_S_S_S_S_S_S_S_S_S_S_S_S_S_S_S_S_S_S_S_S_S_S_S_S_S_S_S_S_S_S_S_S_S_S_S_S_S_S_S_S_S_S_S_S_S_S_S_S_S_S_S_S_S_S_S_S_S_S_S_S_S_S_S_S_S_S_S_S_S_S_S_S_S_S_S_S_S_S_S_S_S_S_S_S_S_S_S_S_S_S_S_S_S_S_S_S_S_S_S_S_S_S_S_S_S_S_S_S_S_S_S_S_S_S_S_S_S_S_S_S_S_S_S_S_S_S_S_S_S_S_S_S_S_S_S_S_S_S_S_S_S_S_S_S_S_S_S_S_S_S_S_S_S_S_S_S_S_S_S_S_S_S_S_S_S_S_S_S_S_S_S_S_S_S_S_S_S_S_S_S_S_S_S_S_S_S_S_S_S_S_S_S_S_S_S_S_S_S_S_S_S_S_S_S_S_S_S_S_S_S_S_S_S_S_S_S_S_S_S_S_S_S_S_S_S_S_S_S_S_S_S_S_S_S_S_S_S_S_S_S_S_S_S_S_S_S_S_S_S_S_S_S_S_S_S_S_S_S_S_S_S_S_S_S_S_S_S_S_S_S_S_S_S_S_S_S_S_S_S_S_S_S_S_S_S_S_S_S_S_S_S_S_S_S_S_S_S_S_S_S_S_S_S_S_S_S_S_S_S_S_S_S_S_S_S_S_S_S_S_S_S_S_S_S_S_S_S_S_S_S_S_S_S_S_S_S_S_S_S_S_S_S_S_S_S_S_S_S_S_S_S_S_S_S_S_S_S_S_S_S_S_S_S_S_S_S_S_S_S_S_S_S_S_S_S_S_S_S_S_S_S_S_S_S_S_S_S_S_S_S_S_S_S_S_S_S_S_S_S_S_S_S_S_S_S_S_S_S_S_S_S_S_S_S_S_S_S_S_S_S_S_S_S_S_S_S_S_S_S_S_S_S_S_S_S_S_S_S_S_S_S_S_S_S_S_S_S_S_S_S_S_S_S_S_S_S_S_S_S_S_S_S_S_S_S_S_S_S_S_S_S_S_S_S_S_S_S_S_S_S_S_S_S_S_S_S_S_S_S_S_S_S_S_S_S_S_S_S_S_S_S_S_S_S_S_S_S_S_S_S_S_S_S_S_S_S_S_S_S_S_S_S_S_S_S_S_S_S_S_S__param_98,
	.param .u64 .ptr .align 1 _Z4racePiS_S_S_S_S_S_S_S_S_S_S_S_S_S_S_S_S_S_S_S_S_S_S_S_S_S_S_S_S_S_S_S_S_S_S_S_S_S_S_S_S_S_S_S_S_S_S_S_S_S_S_S_S_S_S_S_S_S_S_S_S_S_S_S_S_S_S_S_S_S_S_S_S_S_S_S_S_S_S_S_S_S_S_S_S_S_S_S_S_S_S_S_S_S_S_S_S_S_S_S_S_S_S_S_S_S_S_S_S_S_S_S_S_S_S_S_S_S_S_S_S_S_S_S_S_S_S_S_S_S_S_S_S_S_S_S_S_S_S_S_S_S_S_S_S_S_S_S_S_S_S_S_S_S_S_S_S_S_S_S_S_S_S_S_S_S_S_S_S_S_S_S_S_S_S_S_S_S_S_S_S_S_S_S_S_S_S_S_S_S_S_S_S_S_S_S_S_S_S_S_S_S_S_S_S_S_S_S_S_S_S_S_S_S_S_S_S_S_S_S_S_S_S_S_S_S_S_S_S_S_S_S_S_S_S_S_S_S_S_S_S_S_S_S_S_S_S_S_S_S_S_S_S_S_S_S_S_S_S_S_S_S_S_S_S_S_S_S_S_S_S_S_S_S_S_S_S_S_S_S_S_S_S_S_S_S_S_S_S_S_S_S_S_S_S_S_S_S_S_S_S_S_S_S_S_S_S_S_S_S_S_S_S_S_S_S_S_S_S_S_S_S_S_S_S_S_S_S_S_S_S_S_S_S_S_S_S_S_S_S_S_S_S_S_S_S_S_S_S_S_S_S_S_S_S_S_S_S_S_S_S_S_S_S_S_S_S_S_S_S_S_S_S_S_S_S_S_S_S_S_S_S_S_S_S_S_S_S_S_S_S_S_S_S_S_S_S_S_S_S_S_S_S_S_S_S_S_S_S_S_S_S_S_S_S_S_S_S_S_S_S_S_S_S_S_S_S_S_S_S_S_S_S_S_S_S_S_S_S_S_S_S_S_S_S_S_S_S_S_S_S_S_S_S_S_S_S_S_S_S_S_S_S_S_S_S_S_S_S_S_S_S_S_S_S_S_S_S_S_S_S_S_S_S_S_S_S_S_S_S_S_S_S_S_S_S_S_S_S_S_S_S_S_S_S_S_S_S_S_S_S_S_S_S_S_S_S_S_S_S_S_S_S_S_S_S_S_S_S_S_S_S_S_S_S_S_S_S_S_S_S_S_S_S_S_S_S_S_S_S_S_S_S_S_S_S_S_S_S_S_S_S_S_S_S_S_S_S_S_S_S_S_S_S_S_S_S_S_S_S_S_S_S_S_S_S_S_S_S_S_S_S_S_S_S_S_S_S_S_S_S_S_S_S_S_S_S_S_S_S_S_S_S_S_S_S_S_S_S_S_S_S_S_S_S_S_S_S_S_S_S_S_S_S_S_S_S_S_S_S_S_S_S_S_S_S_S_S_S_S_S_S_S_S_S_S_S_S_S_S_S_S_S_S_S_S_S_S_S_S_S_S_S_S_S_S_S_S_S_S_S_S_S_S_S_S_S_S_S_S_S_S_S_S_S_S_S_S_S_S_S_S_S_S_S_S_S_S_S_S_S_S_S_S_S_S_S_S_S_S_S_S_S_S_S_S_S_S_S_S_S_S_S_S_S_S_S_S_S_S_S_S_S_S_S_S_S_S_S_S_S_S_S_S_S_S_S_S_S_S_S_S_S_S_S_S_S_S_S_S_S_S_S_S_S_S_S_S_S_S_S_S_S_S_S_S_S_S_S_S_S_S_S_S_S_S_S_S_S_S_S_S_S_S_S_S_S_S_S_S_S_S_S_S_S_S_S_S_S_S_S_S_S_S_S_S_S_S_S_S_S_S_S_S_S_S_S_S_S_S_S_S_S_S_S_S_S_S_S_S_S_S_S_S_S_S_S_S_S_S_S_S_S_S_S_S_S_S_S_S_S_S_S_S_S_S_S_S_S_S_S_S_S_S_S_S_S_S_S_S_S_S_S_S_S_S_S_S_S_S_S_S_S_S_S_S_S_S_S_S_S_S_S_S_S_S_S_S_S_S_S_S_S_S_S_S_S_S_S_S_S_S_S_S_S_S_S_S_S_S_S_S_S_S_S_S_S_S_S_S_S_S_S_S_S_S_S_S_S_S_S_S_S_S_S_S_S_S_S_S_S_S_S_S_S_S_S_S_S_S_S_S_S_S_S_S_S_S_S_S_S_S_S_S_S_S_S_S_S_S_S_S_S_S_S_S_S_S_S_S_S_S_S_S_S_S_S_S_S_S_S_S_S__param_99,
	.param .u64 .ptr .align 1 _Z4racePiS_S_S_S_S_S_S_S_S_S_S_S_S_S_S_S_S_S_S_S_S_S_S_S_S_S_S_S_S_S_S_S_S_S_S_S_S_S_S_S_S_S_S_S_S_S_S_S_S_S_S_S_S_S_S_S_S_S_S_S_S_S_S_S_S_S_S_S_S_S_S_S_S_S_S_S_S_S_S_S_S_S_S_S_S_S_S_S_S_S_S_S_S_S_S_S_S_S_S_S_S_S_S_S_S_S_S_S_S_S_S_S_S_S_S_S_S_S_S_S_S_S_S_S_S_S_S_S_S_S_S_S_S_S_S_S_S_S_S_S_S_S_S_S_S_S_S_S_S_S_S_S_S_S_S_S_S_S_S_S_S_S_S_S_S_S_S_S_S_S_S_S_S_S_S_S_S_S_S_S_S_S_S_S_S_S_S_S_S_S_S_S_S_S_S_S_S_S_S_S_S_S_S_S_S_S_S_S_S_S_S_S_S_S_S_S_S_S_S_S_S_S_S_S_S_S_S_S_S_S_S_S_S_S_S_S_S_S_S_S_S_S_S_S_S_S_S_S_S_S_S_S_S_S_S_S_S_S_S_S_S_S_S_S_S_S_S_S_S_S_S_S_S_S_S_S_S_S_S_S_S_S_S_S_S_S_S_S_S_S_S_S_S_S_S_S_S_S_S_S_S_S_S_S_S_S_S_S_S_S_S_S_S_S_S_S_S_S_S_S_S_S_S_S_S_S_S_S_S_S_S_S_S_S_S_S_S_S_S_S_S_S_S_S_S_S_S_S_S_S_S_S_S_S_S_S_S_S_S_S_S_S_S_S_S_S_S_S_S_S_S_S_S_S_S_S_S_S_S_S_S_S_S_S_S_S_S_S_S_S_S_S_S_S_S_S_S_S_S_S_S_S_S_S_S_S_S_S_S_S_S_S_S_S_S_S_S_S_S_S_S_S_S_S_S_S_S_S_S_S_S_S_S_S_S_S_S_S_S_S_S_S_S_S_S_S_S_S_S_S_S_S_S_S_S_S_S_S_S_S_S_S_S_S_S_S_S_S_S_S_S_S_S_S_S_S_S_S_S_S_S_S_S_S_S_S_S_S_S_S_S_S_S_S_S_S_S_S_S_S_S_S_S_S_S_S_S_S_S_S_S_S_S_S_S_S_S_S_S_S_S_S_S_S_S_S_S_S_S_S_S_S_S_S_S_S_S_S_S_S_S_S_S_S_S_S_S_S_S_S_S_S_S_S_S_S_S_S_S_S_S_S_S_S_S_S_S_S_S_S_S_S_S_S_S_S_S_S_S_S_S_S_S_S_S_S_S_S_S_S_S_S_S_S_S_S_S_S_S_S_S_S_S_S_S_S_S_S_S_S_S_S_S_S_S_S_S_S_S_S_S_S_S_S_S_S_S_S_S_S_S_S_S_S_S_S_S_S_S_S_S_S_S_S_S_S_S_S_S_S_S_S_S_S_S_S_S_S_S_S_S_S_S_S_S_S_S_S_S_S_S_S_S_S_S_S_S_S_S_S_S_S_S_S_S_S_S_S_S_S_S_S_S_S_S_S_S_S_S_S_S_S_S_S_S_S_S_S_S_S_S_S_S_S_S_S_S_S_S_S_S_S_S_S_S_S_S_S_S_S_S_S_S_S_S_S_S_S_S_S_S_S_S_S_S_S_S_S_S_S_S_S_S_S_S_S_S_S_S_S_S_S_S_S_S_S_S_S_S_S_S_S_S_S_S_S_S_S_S_S_S_S_S_S_S_S_S_S_S_S_S_S_S_S_S_S_S_S_S_S_S_S_S_S_S_S_S_S_S_S_S_S_S_S_S_S_S_S_S_S_S_S_S_S_S_S_S_S_S_S_S_S_S_S_S_S_S_S_S_S_S_S_S_S_S_S_S_S_S_S_S_S_S_S_S_S_S_S_S_S_S_S_S_S_S_S_S_S_S_S_S_S_S_S_S_S_S_S_S_S_S_S_S_S_S_S_S_S_S_S_S_S_S_S_S_S_S_S_S_S_S_S_S_S_S_S_S_S_S_S_S_S_S_S_S_S_S_S_S_S_S_S_S_S_S_S_S_S_S_S_S_S_S_S_S_S_S_S_S_S_S_S_S_S_S_S_S_S_S_S_S_S_S_S_S_S_S_S_S_S_S_S_S_S_S_S_S_S_S_S_S_S_S_S_S_S_S_S_S_S_S_S_S_S_S_S_S_S_S_S_S_S_S_S_S_S_S_S_S_S_S_S_S_S_S_S_S_S_S_S_S_S_S_S_S_S_S_S_S_S_S_S_S__param_100,
	.param .u64 .ptr .align 1 _Z4racePiS_S_S_S_S_S_S_S_S_S_S_S_S_S_S_S_S_S_S_S_S_S_S_S_S_S_S_S_S_S_S_S_S_S_S_S_S_S_S_S_S_S_S_S_S_S_S_S_S_S_S_S_S_S_S_S_S_S_S_S_S_S_S_S_S_S_S_S_S_S_S_S_S_S_S_S_S_S_S_S_S_S_S_S_S_S_S_S_S_S_S_S_S_S_S_S_S_S_S_S_S_S_S_S_S_S_S_S_S_S_S_S_S_S_S_S_S_S_S_S_S_S_S_S_S_S_S_S_S_S_S_S_S_S_S_S_S_S_S_S_S_S_S_S_S_S_S_S_S_S_S_S_S_S_S_S_S_S_S_S_S_S_S_S_S_S_S_S_S_S_S_S_S_S_S_S_S_S_S_S_S_S_S_S_S_S_S_S_S_S_S_S_S_S_S_S_S_S_S_S_S_S_S_S_S_S_S_S_S_S_S_S_S_S_S_S_S_S_S_S_S_S_S_S_S_S_S_S_S_S_S_S_S_S_S_S_S_S_S_S_S_S_S_S_S_S_S_S_S_S_S_S_S_S_S_S_S_S_S_S_S_S_S_S_S_S_S_S_S_S_S_S_S_S_S_S_S_S_S_S_S_S_S_S_S_S_S_S_S_S_S_S_S_S_S_S_S_S_S_S_S_S_S_S_S_S_S_S_S_S_S_S_S_S_S_S_S_S_S_S_S_S_S_S_S_S_S_S_S_S_S_S_S_S_S_S_S_S_S_S_S_S_S_S_S_S_S_S_S_S_S_S_S_S_S_S_S_S_S_S_S_S_S_S_S_S_S_S_S_S_S_S_S_S_S_S_S_S_S_S_S_S_S_S_S_S_S_S_S_S_S_S_S_S_S_S_S_S_S_S_S_S_S_S_S_S_S_S_S_S_S_S_S_S_S_S_S_S_S_S_S_S_S_S_S_S_S_S_S_S_S_S_S_S_S_S_S_S_S_S_S_S_S_S_S_S_S_S_S_S_S_S_S_S_S_S_S_S_S_S_S_S_S_S_S_S_S_S_S_S_S_S_S_S_S_S_S_S_S_S_S_S_S_S_S_S_S_S_S_S_S_S_S_S_S_S_S_S_S_S_S_S_S_S_S_S_S_S_S_S_S_S_S_S_S_S_S_S_S_S_S_S_S_S_S_S_S_S_S_S_S_S_S_S_S_S_S_S_S_S_S_S_S_S_S_S_S_S_S_S_S_S_S_S_S_S_S_S_S_S_S_S_S_S_S_S_S_S_S_S_S_S_S_S_S_S_S_S_S_S_S_S_S_S_S_S_S_S_S_S_S_S_S_S_S_S_S_S_S_S_S_S_S_S_S_S_S_S_S_S_S_S_S_S_S_S_S_S_S_S_S_S_S_S_S_S_S_S_S_S_S_S_S_S_S_S_S_S_S_S_S_S_S_S_S_S_S_S_S_S_S_S_S_S_S_S_S_S_S_S_S_S_S_S_S_S_S_S_S_S_S_S_S_S_S_S_S_S_S_S_S_S_S_S_S_S_S_S_S_S_S_S_S_S_S_S_S_S_S_S_S_S_S_S_S_S_S_S_S_S_S_S_S_S_S_S_S_S_S_S_S_S_S_S_S_S_S_S_S_S_S_S_S_S_S_S_S_S_S_S_S_S_S_S_S_S_S_S_S_S_S_S_S_S_S_S_S_S_S_S_S_S_S_S_S_S_S_S_S_S_S_S_S_S_S_S_S_S_S_S_S_S_S_S_S_S_S_S_S_S_S_S_S_S_S_S_S_S_S_S_S_S_S_S_S_S_S_S_S_S_S_S_S_S_S_S_S_S_S_S_S_S_S_S_S_S_S_S_S_S_S_S_S_S_S_S_S_S_S_S_S_S_S_S_S_S_S_S_S_S_S_S_S_S_S_S_S_S_S_S_S_S_S_S_S_S_S_S_S_S_S_S_S_S_S_S_S_S_S_S_S_S_S_S_S_S_S_S_S_S_S_S_S_S_S_S_S_S_S_S_S_S_S_S_S_S_S_S_S_S_S_S_S_S_S_S_S_S_S_S_S_S_S_S_S_S_S_S_S_S_S_S_S_S_S_S_S_S_S_S_S_S_S_S_S_S_S_S_S_S_S_S_S_S_S_S_S_S_S_S_S_S_S_S_S_S_S_S_S_S_S_S_S_S_S_S_S_S_S_S_S_S_S_S_S_S_S_S_S_S_S_S_S_S_S_S_S_S_S_S_S_S_S_S_S_S_S_S_S_S_S_S_S_S_S_S_S_S_S_S_S_S_S__param_101,
	.param .u64 .ptr .align 1 _Z4racePiS_S_S_S_S_S_S_S_S_S_S_S_S_S_S_S_S_S_S_S_S_S_S_S_S_S_S_S_S_S_S_S_S_S_S_S_S_S_S_S_S_S_S_S_S_S_S_S_S_S_S_S_S_S_S_S_S_S_S_S_S_S_S_S_S_S_S_S_S_S_S_S_S_S_S_S_S_S_S_S_S_S_S_S_S_S_S_S_S_S_S_S_S_S_S_S_S_S_S_S_S_S_S_S_S_S_S_S_S_S_S_S_S_S_S_S_S_S_S_S_S_S_S_S_S_S_S_S_S_S_S_S_S_S_S_S_S_S_S_S_S_S_S_S_S_S_S_S_S_S_S_S_S_S_S_S_S_S_S_S_S_S_S_S_S_S_S_S_S_S_S_S_S_S_S_S_S_S_S_S_S_S_S_S_S_S_S_S_S_S_S_S_S_S_S_S_S_S_S_S_S_S_S_S_S_S_S_S_S_S_S_S_S_S_S_S_S_S_S_S_S_S_S_S_S_S_S_S_S_S_S_S_S_S_S_S_S_S_S_S_S_S_S_S_S_S_S_S_S_S_S_S_S_S_S_S_S_S_S_S_S_S_S_S_S_S_S_S_S_S_S_S_S_S_S_S_S_S_S_S_S_S_S_S_S_S_S_S_S_S_S_S_S_S_S_S_S_S_S_S_S_S_S_S_S_S_S_S_S_S_S_S_S_S_S_S_S_S_S_S_S_S_S_S_S_S_S_S_S_S_S_S_S_S_S_S_S_S_S_S_S_S_S_S_S_S_S_S_S_S_S_S_S_S_S_S_S_S_S_S_S_S_S_S_S_S_S_S_S_S_S_S_S_S_S_S_S_S_S_S_S_S_S_S_S_S_S_S_S_S_S_S_S_S_S_S_S_S_S_S_S_S_S_S_S_S_S_S_S_S_S_S_S_S_S_S_S_S_S_S_S_S_S_S_S_S_S_S_S_S_S_S_S_S_S_S_S_S_S_S_S_S_S_S_S_S_S_S_S_S_S_S_S_S_S_S_S_S_S_S_S_S_S_S_S_S_S_S_S_S_S_S_S_S_S_S_S_S_S_S_S_S_S_S_S_S_S_S_S_S_S_S_S_S_S_S_S_S_S_S_S_S_S_S_S_S_S_S_S_S_S_S_S_S_S_S_S_S_S_S_S_S_S_S_S_S_S_S_S_S_S_S_S_S_S_S_S_S_S_S_S_S_S_S_S_S_S_S_S_S_S_S_S_S_S_S_S_S_S_S_S_S_S_S_S_S_S_S_S_S_S_S_S_S_S_S_S_S_S_S_S_S_S_S_S_S_S_S_S_S_S_S_S_S_S_S_S_S_S_S_S_S_S_S_S_S_S_S_S_S_S_S_S_S_S_S_S_S_S_S_S_S_S_S_S_S_S_S_S_S_S_S_S_S_S_S_S_S_S_S_S_S_S_S_S_S_S_S_S_S_S_S_S_S_S_S_S_S_S_S_S_S_S_S_S_S_S_S_S_S_S_S_S_S_S_S_S_S_S_S_S_S_S_S_S_S_S_S_S_S_S_S_S_S_S_S_S_S_S_S_S_S_S_S_S_S_S_S_S_S_S_S_S_S_S_S_S_S_S_S_S_S_S_S_S_S_S_S_S_S_S_S_S_S_S_S_S_S_S_S_S_S_S_S_S_S_S_S_S_S_S_S_S_S_S_S_S_S_S_S_S_S_S_S_S_S_S_S_S_S_S_S_S_S_S_S_S_S_S_S_S_S_S_S_S_S_S_S_S_S_S_S_S_S_S_S_S_S_S_S_S_S_S_S_S_S_S_S_S_S_S_S_S_S_S_S_S_S_S_S_S_S_S_S_S_S_S_S_S_S_S_S_S_S_S_S_S_S_S_S_S_S_S_S_S_S_S_S_S_S_S_S_S_S_S_S_S_S_S_S_S_S_S_S_S_S_S_S_S_S_S_S_S_S_S_S_S_S_S_S_S_S_S_S_S_S_S_S_S_S_S_S_S_S_S_S_S_S_S_S_S_S_S_S_S_S_S_S_S_S_S_S_S_S_S_S_S_S_S_S_S_S_S_S_S_S_S_S_S_S_S_S_S_S_S_S_S_S_S_S_S_S_S_S_S_S_S_S_S_S_S_S_S_S_S_S_S_S_S_S_S_S_S_S_S_S_S_S_S_S_S_S_S_S_S_S_S_S_S_S_S_S_S_S_S_S_S_S_S_S_S_S_S_S_S_S_S_S_S_S_S_S_S_S_S_S_S_S_S_S_S_S_S_S_S_S_S_S_S_S_S_S_S__param_102,
	.param .u64 .ptr .align 1 _Z4racePiS_S_S_S_S_S_S_S_S_S_S_S_S_S_S_S_S_S_S_S_S_S_S_S_S_S_S_S_S_S_S_S_S_S_S_S_S_S_S_S_S_S_S_S_S_S_S_S_S_S_S_S_S_S_S_S_S_S_S_S_S_S_S_S_S_S_S_S_S_S_S_S_S_S_S_S_S_S_S_S_S_S_S_S_S_S_S_S_S_S_S_S_S_S_S_S_S_S_S_S_S_S_S_S_S_S_S_S_S_S_S_S_S_S_S_S_S_S_S_S_S_S_S_S_S_S_S_S_S_S_S_S_S_S_S_S_S_S_S_S_S_S_S_S_S_S_S_S_S_S_S_S_S_S_S_S_S_S_S_S_S_S_S_S_S_S_S_S_S_S_S_S_S_S_S_S_S_S_S_S_S_S_S_S_S_S_S_S_S_S_S_S_S_S_S_S_S_S_S_S_S_S_S_S_S_S_S_S_S_S_S_S_S_S_S_S_S_S_S_S_S_S_S_S_S_S_S_S_S_S_S_S_S_S_S_S_S_S_S_S_S_S_S_S_S_S_S_S_S_S_S_S_S_S_S_S_S_S_S_S_S_S_S_S_S_S_S_S_S_S_S_S_S_S_S_S_S_S_S_S_S_S_S_S_S_S_S_S_S_S_S_S_S_S_S_S_S_S_S_S_S_S_S_S_S_S_S_S_S_S_S_S_S_S_S_S_S_S_S_S_S_S_S_S_S_S_S_S_S_S_S_S_S_S_S_S_S_S_S_S_S_S_S_S_S_S_S_S_S_S_S_S_S_S_S_S_S_S_S_S_S_S_S_S_S_S_S_S_S_S_S_S_S_S_S_S_S_S_S_S_S_S_S_S_S_S_S_S_S_S_S_S_S_S_S_S_S_S_S_S_S_S_S_S_S_S_S_S_S_S_S_S_S_S_S_S_S_S_S_S_S_S_S_S_S_S_S_S_S_S_S_S_S_S_S_S_S_S_S_S_S_S_S_S_S_S_S_S_S_S_S_S_S_S_S_S_S_S_S_S_S_S_S_S_S_S_S_S_S_S_S_S_S_S_S_S_S_S_S_S_S_S_S_S_S_S_S_S_S_S_S_S_S_S_S_S_S_S_S_S_S_S_S_S_S_S_S_S_S_S_S_S_S_S_S_S_S_S_S_S_S_S_S_S_S_S_S_S_S_S_S_S_S_S_S_S_S_S_S_S_S_S_S_S_S_S_S_S_S_S_S_S_S_S_S_S_S_S_S_S_S_S_S_S_S_S_S_S_S_S_S_S_S_S_S_S_S_S_S_S_S_S_S_S_S_S_S_S_S_S_S_S_S_S_S_S_S_S_S_S_S_S_S_S_S_S_S_S_S_S_S_S_S_S_S_S_S_S_S_S_S_S_S_S_S_S_S_S_S_S_S_S_S_S_S_S_S_S_S_S_S_S_S_S_S_S_S_S_S_S_S_S_S_S_S_S_S_S_S_S_S_S_S_S_S_S_S_S_S_S_S_S_S_S_S_S_S_S_S_S_S_S_S_S_S_S_S_S_S_S_S_S_S_S_S_S_S_S_S_S_S_S_S_S_S_S_S_S_S_S_S_S_S_S_S_S_S_S_S_S_S_S_S_S_S_S_S_S_S_S_S_S_S_S_S_S_S_S_S_S_S_S_S_S_S_S_S_S_S_S_S_S_S_S_S_S_S_S_S_S_S_S_S_S_S_S_S_S_S_S_S_S_S_S_S_S_S_S_S_S_S_S_S_S_S_S_S_S_S_S_S_S_S_S_S_S_S_S_S_S_S_S_S_S_S_S_S_S_S_S_S_S_S_S_S_S_S_S_S_S_S_S_S_S_S_S_S_S_S_S_S_S_S_S_S_S_S_S_S_S_S_S_S_S_S_S_S_S_S_S_S_S_S_S_S_S_S_S_S_S_S_S_S_S_S_S_S_S_S_S_S_S_S_S_S_S_S_S_S_S_S_S_S_S_S_S_S_S_S_S_S_S_S_S_S_S_S_S_S_S_S_S_S_S_S_S_S_S_S_S_S_S_S_S_S_S_S_S_S_S_S_S_S_S_S_S_S_S_S_S_S_S_S_S_S_S_S_S_S_S_S_S_S_S_S_S_S_S_S_S_S_S_S_S_S_S_S_S_S_S_S_S_S_S_S_S_S_S_S_S_S_S_S_S_S_S_S_S_S_S_S_S_S_S_S_S_S_S_S_S_S_S_S_S_S_S_S_S_S_S_S_S_S_S_S_S_S_S_S_S_S_S_S_S_S_S_S_S_S_S_S_S_S__param_103,
	.param .u64 .ptr .align 1 _Z4racePiS_S_S_S_S_S_S_S_S_S_S_S_S_S_S_S_S_S_S_S_S_S_S_S_S_S_S_S_S_S_S_S_S_S_S_S_S_S_S_S_S_S_S_S_S_S_S_S_S_S_S_S_S_S_S_S_S_S_S_S_S_S_S_S_S_S_S_S_S_S_S_S_S_S_S_S_S_S_S_S_S_S_S_S_S_S_S_S_S_S_S_S_S_S_S_S_S_S_S_S_S_S_S_S_S_S_S_S_S_S_S_S_S_S_S_S_S_S_S_S_S_S_S_S_S_S_S_S_S_S_S_S_S_S_S_S_S_S_S_S_S_S_S_S_S_S_S_S_S_S_S_S_S_S_S_S_S_S_S_S_S_S_S_S_S_S_S_S_S_S_S_S_S_S_S_S_S_S_S_S_S_S_S_S_S_S_S_S_S_S_S_S_S_S_S_S_S_S_S_S_S_S_S_S_S_S_S_S_S_S_S_S_S_S_S_S_S_S_S_S_S_S_S_S_S_S_S_S_S_S_S_S_S_S_S_S_S_S_S_S_S_S_S_S_S_S_S_S_S_S_S_S_S_S_S_S_S_S_S_S_S_S_S_S_S_S_S_S_S_S_S_S_S_S_S_S_S_S_S_S_S_S_S_S_S_S_S_S_S_S_S_S_S_S_S_S_S_S_S_S_S_S_S_S_S_S_S_S_S_S_S_S_S_S_S_S_S_S_S_S_S_S_S_S_S_S_S_S_S_S_S_S_S_S_S_S_S_S_S_S_S_S_S_S_S_S_S_S_S_S_S_S_S_S_S_S_S_S_S_S_S_S_S_S_S_S_S_S_S_S_S_S_S_S_S_S_S_S_S_S_S_S_S_S_S_S_S_S_S_S_S_S_S_S_S_S_S_S_S_S_S_S_S_S_S_S_S_S_S_S_S_S_S_S_S_S_S_S_S_S_S_S_S_S_S_S_S_S_S_S_S_S_S_S_S_S_S_S_S_S_S_S_S_S_S_S_S_S_S_S_S_S_S_S_S_S_S_S_S_S_S_S_S_S_S_S_S_S_S_S_S_S_S_S_S_S_S_S_S_S_S_S_S_S_S_S_S_S_S_S_S_S_S_S_S_S_S_S_S_S_S_S_S_S_S_S_S_S_S_S_S_S_S_S_S_S_S_S_S_S_S_S_S_S_S_S_S_S_S_S_S_S_S_S_S_S_S_S_S_S_S_S_S_S_S_S_S_S_S_S_S_S_S_S_S_S_S_S_S_S_S_S_S_S_S_S_S_S_S_S_S_S_S_S_S_S_S_S_S_S_S_S_S_S_S_S_S_S_S_S_S_S_S_S_S_S_S_S_S_S_S_S_S_S_S_S_S_S_S_S_S_S_S_S_S_S_S_S_S_S_S_S_S_S_S_S_S_S_S_S_S_S_S_S_S_S_S_S_S_S_S_S_S_S_S_S_S_S_S_S_S_S_S_S_S_S_S_S_S_S_S_S_S_S_S_S_S_S_S_S_S_S_S_S_S_S_S_S_S_S_S_S_S_S_S_S_S_S_S_S_S_S_S_S_S_S_S_S_S_S_S_S_S_S_S_S_S_S_S_S_S_S_S_S_S_S_S_S_S_S_S_S_S_S_S_S_S_S_S_S_S_S_S_S_S_S_S_S_S_S_S_S_S_S_S_S_S_S_S_S_S_S_S_S_S_S_S_S_S_S_S_S_S_S_S_S_S_S_S_S_S_S_S_S_S_S_S_S_S_S_S_S_S_S_S_S_S_S_S_S_S_S_S_S_S_S_S_S_S_S_S_S_S_S_S_S_S_S_S_S_S_S_S_S_S_S_S_S_S_S_S_S_S_S_S_S_S_S_S_S_S_S_S_S_S_S_S_S_S_S_S_S_S_S_S_S_S_S_S_S_S_S_S_S_S_S_S_S_S_S_S_S_S_S_S_S_S_S_S_S_S_S_S_S_S_S_S_S_S_S_S_S_S_S_S_S_S_S_S_S_S_S_S_S_S_S_S_S_S_S_S_S_S_S_S_S_S_S_S_S_S_S_S_S_S_S_S_S_S_S_S_S_S_S_S_S_S_S_S_S_S_S_S_S_S_S_S_S_S_S_S_S_S_S_S_S_S_S_S_S_S_S_S_S_S_S_S_S_S_S_S_S_S_S_S_S_S_S_S_S_S_S_S_S_S_S_S_S_S_S_S_S_S_S_S_S_S_S_S_S_S_S_S_S_S_S_S_S_S_S_S_S_S_S_S_S_S_S_S_S_S_S_S_S_S_S_S_S_S_S_S_S_S__param_104,
	.param .u64 .ptr .align 1 _Z4racePiS_S_S_S_S_S_S_S_S_S_S_S_S_S_S_S_S_S_S_S_S_S_S_S_S_S_S_S_S_S_S_S_S_S_S_S_S_S_S_S_S_S_S_S_S_S_S_S_S_S_S_S_S_S_S_S_S_S_S_S_S_S_S_S_S_S_S_S_S_S_S_S_S_S_S_S_S_S_S_S_S_S_S_S_S_S_S_S_S_S_S_S_S_S_S_S_S_S_S_S_S_S_S_S_S_S_S_S_S_S_S_S_S_S_S_S_S_S_S_S_S_S_S_S_S_S_S_S_S_S_S_S_S_S_S_S_S_S_S_S_S_S_S_S_S_S_S_S_S_S_S_S_S_S_S_S_S_S_S_S_S_S_S_S_S_S_S_S_S_S_S_S_S_S_S_S_S_S_S_S_S_S_S_S_S_S_S_S_S_S_S_S_S_S_S_S_S_S_S_S_S_S_S_S_S_S_S_S_S_S_S_S_S_S_S_S_S_S_S_S_S_S_S_S_S_S_S_S_S_S_S_S_S_S_S_S_S_S_S_S_S_S_S_S_S_S_S_S_S_S_S_S_S_S_S_S_S_S_S_S_S_S_S_S_S_S_S_S_S_S_S_S_S_S_S_S_S_S_S_S_S_S_S_S_S_S_S_S_S_S_S_S_S_S_S_S_S_S_S_S_S_S_S_S_S_S_S_S_S_S_S_S_S_S_S_S_S_S_S_S_S_S_S_S_S_S_S_S_S_S_S_S_S_S_S_S_S_S_S_S_S_S_S_S_S_S_S_S_S_S_S_S_S_S_S_S_S_S_S_S_S_S_S_S_S_S_S_S_S_S_S_S_S_S_S_S_S_S_S_S_S_S_S_S_S_S_S_S_S_S_S_S_S_S_S_S_S_S_S_S_S_S_S_S_S_S_S_S_S_S_S_S_S_S_S_S_S_S_S_S_S_S_S_S_S_S_S_S_S_S_S_S_S_S_S_S_S_S_S_S_S_S_S_S_S_S_S_S_S_S_S_S_S_S_S_S_S_S_S_S_S_S_S_S_S_S_S_S_S_S_S_S_S_S_S_S_S_S_S_S_S_S_S_S_S_S_S_S_S_S_S_S_S_S_S_S_S_S_S_S_S_S_S_S_S_S_S_S_S_S_S_S_S_S_S_S_S_S_S_S_S_S_S_S_S_S_S_S_S_S_S_S_S_S_S_S_S_S_S_S_S_S_S_S_S_S_S_S_S_S_S_S_S_S_S_S_S_S_S_S_S_S_S_S_S_S_S_S_S_S_S_S_S_S_S_S_S_S_S_S_S_S_S_S_S_S_S_S_S_S_S_S_S_S_S_S_S_S_S_S_S_S_S_S_S_S_S_S_S_S_S_S_S_S_S_S_S_S_S_S_S_S_S_S_S_S_S_S_S_S_S_S_S_S_S_S_S_S_S_S_S_S_S_S_S_S_S_S_S_S_S_S_S_S_S_S_S_S_S_S_S_S_S_S_S_S_S_S_S_S_S_S_S_S_S_S_S_S_S_S_S_S_S_S_S_S_S_S_S_S_S_S_S_S_S_S_S_S_S_S_S_S_S_S_S_S_S_S_S_S_S_S_S_S_S_S_S_S_S_S_S_S_S_S_S_S_S_S_S_S_S_S_S_S_S_S_S_S_S_S_S_S_S_S_S_S_S_S_S_S_S_S_S_S_S_S_S_S_S_S_S_S_S_S_S_S_S_S_S_S_S_S_S_S_S_S_S_S_S_S_S_S_S_S_S_S_S_S_S_S_S_S_S_S_S_S_S_S_S_S_S_S_S_S_S_S_S_S_S_S_S_S_S_S_S_S_S_S_S_S_S_S_S_S_S_S_S_S_S_S_S_S_S_S_S_S_S_S_S_S_S_S_S_S_S_S_S_S_S_S_S_S_S_S_S_S_S_S_S_S_S_S_S_S_S_S_S_S_S_S_S_S_S_S_S_S_S_S_S_S_S_S_S_S_S_S_S_S_S_S_S_S_S_S_S_S_S_S_S_S_S_S_S_S_S_S_S_S_S_S_S_S_S_S_S_S_S_S_S_S_S_S_S_S_S_S_S_S_S_S_S_S_S_S_S_S_S_S_S_S_S_S_S_S_S_S_S_S_S_S_S_S_S_S_S_S_S_S_S_S_S_S_S_S_S_S_S_S_S_S_S_S_S_S_S_S_S_S_S_S_S_S_S_S_S_S_S_S_S_S_S_S_S_S_S_S_S_S_S_S_S_S_S_S_S_S_S_S_S_S_S_S_S_S_S_S_S_S_S_S_S_S_S__param_105,
	.param .u64 .ptr .align 1 _Z4racePiS_S_S_S_S_S_S_S_S_S_S_S_S_S_S_S_S_S_S_S_S_S_S_S_S_S_S_S_S_S_S_S_S_S_S_S_S_S_S_S_S_S_S_S_S_S_S_S_S_S_S_S_S_S_S_S_S_S_S_S_S_S_S_S_S_S_S_S_S_S_S_S_S_S_S_S_S_S_S_S_S_S_S_S_S_S_S_S_S_S_S_S_S_S_S_S_S_S_S_S_S_S_S_S_S_S_S_S_S_S_S_S_S_S_S_S_S_S_S_S_S_S_S_S_S_S_S_S_S_S_S_S_S_S_S_S_S_S_S_S_S_S_S_S_S_S_S_S_S_S_S_S_S_S_S_S_S_S_S_S_S_S_S_S_S_S_S_S_S_S_S_S_S_S_S_S_S_S_S_S_S_S_S_S_S_S_S_S_S_S_S_S_S_S_S_S_S_S_S_S_S_S_S_S_S_S_S_S_S_S_S_S_S_S_S_S_S_S_S_S_S_S_S_S_S_S_S_S_S_S_S_S_S_S_S_S_S_S_S_S_S_S_S_S_S_S_S_S_S_S_S_S_S_S_S_S_S_S_S_S_S_S_S_S_S_S_S_S_S_S_S_S_S_S_S_S_S_S_S_S_S_S_S_S_S_S_S_S_S_S_S_S_S_S_S_S_S_S_S_S_S_S_S_S_S_S_S_S_S_S_S_S_S_S_S_S_S_S_S_S_S_S_S_S_S_S_S_S_S_S_S_S_S_S_S_S_S_S_S_S_S_S_S_S_S_S_S_S_S_S_S_S_S_S_S_S_S_S_S_S_S_S_S_S_S_S_S_S_S_S_S_S_S_S_S_S_S_S_S_S_S_S_S_S_S_S_S_S_S_S_S_S_S_S_S_S_S_S_S_S_S_S_S_S_S_S_S_S_S_S_S_S_S_S_S_S_S_S_S_S_S_S_S_S_S_S_S_S_S_S_S_S_S_S_S_S_S_S_S_S_S_S_S_S_S_S_S_S_S_S_S_S_S_S_S_S_S_S_S_S_S_S_S_S_S_S_S_S_S_S_S_S_S_S_S_S_S_S_S_S_S_S_S_S_S_S_S_S_S_S_S_S_S_S_S_S_S_S_S_S_S_S_S_S_S_S_S_S_S_S_S_S_S_S_S_S_S_S_S_S_S_S_S_S_S_S_S_S_S_S_S_S_S_S_S_S_S_S_S_S_S_S_S_S_S_S_S_S_S_S_S_S_S_S_S_S_S_S_S_S_S_S_S_S_S_S_S_S_S_S_S_S_S_S_S_S_S_S_S_S_S_S_S_S_S_S_S_S_S_S_S_S_S_S_S_S_S_S_S_S_S_S_S_S_S_S_S_S_S_S_S_S_S_S_S_S_S_S_S_S_S_S_S_S_S_S_S_S_S_S_S_S_S_S_S_S_S_S_S_S_S_S_S_S_S_S_S_S_S_S_S_S_S_S_S_S_S_S_S_S_S_S_S_S_S_S_S_S_S_S_S_S_S_S_S_S_S_S_S_S_S_S_S_S_S_S_S_S_S_S_S_S_S_S_S_S_S_S_S_S_S_S_S_S_S_S_S_S_S_S_S_S_S_S_S_S_S_S_S_S_S_S_S_S_S_S_S_S_S_S_S_S_S_S_S_S_S_S_S_S_S_S_S_S_S_S_S_S_S_S_S_S_S_S_S_S_S_S_S_S_S_S_S_S_S_S_S_S_S_S_S_S_S_S_S_S_S_S_S_S_S_S_S_S_S_S_S_S_S_S_S_S_S_S_S_S_S_S_S_S_S_S_S_S_S_S_S_S_S_S_S_S_S_S_S_S_S_S_S_S_S_S_S_S_S_S_S_S_S_S_S_S_S_S_S_S_S_S_S_S_S_S_S_S_S_S_S_S_S_S_S_S_S_S_S_S_S_S_S_S_S_S_S_S_S_S_S_S_S_S_S_S_S_S_S_S_S_S_S_S_S_S_S_S_S_S_S_S_S_S_S_S_S_S_S_S_S_S_S_S_S_S_S_S_S_S_S_S_S_S_S_S_S_S_S_S_S_S_S_S_S_S_S_S_S_S_S_S_S_S_S_S_S_S_S_S_S_S_S_S_S_S_S_S_S_S_S_S_S_S_S_S_S_S_S_S_S_S_S_S_S_S_S_S_S_S_S_S_S_S_S_S_S_S_S_S_S_S_S_S_S_S_S_S_S_S_S_S_S_S_S_S_S_S_S_S_S_S_S_S_S_S_S_S_S_S_S_S_S_S_S_S_S_S_S_S_S_S_S_S_S_S_S__param_106,
	.param .u64 .ptr .align 1 _Z4racePiS_S_S_S_S_S_S_S_S_S_S_S_S_S_S_S_S_S_S_S_S_S_S_S_S_S_S_S_S_S_S_S_S_S_S_S_S_S_S_S_S_S_S_S_S_S_S_S_S_S_S_S_S_S_S_S_S_S_S_S_S_S_S_S_S_S_S_S_S_S_S_S_S_S_S_S_S_S_S_S_S_S_S_S_S_S_S_S_S_S_S_S_S_S_S_S_S_S_S_S_S_S_S_S_S_S_S_S_S_S_S_S_S_S_S_S_S_S_S_S_S_S_S_S_S_S_S_S_S_S_S_S_S_S_S_S_S_S_S_S_S_S_S_S_S_S_S_S_S_S_S_S_S_S_S_S_S_S_S_S_S_S_S_S_S_S_S_S_S_S_S_S_S_S_S_S_S_S_S_S_S_S_S_S_S_S_S_S_S_S_S_S_S_S_S_S_S_S_S_S_S_S_S_S_S_S_S_S_S_S_S_S_S_S_S_S_S_S_S_S_S_S_S_S_S_S_S_S_S_S_S_S_S_S_S_S_S_S_S_S_S_S_S_S_S_S_S_S_S_S_S_S_S_S_S_S_S_S_S_S_S_S_S_S_S_S_S_S_S_S_S_S_S_S_S_S_S_S_S_S_S_S_S_S_S_S_S_S_S_S_S_S_S_S_S_S_S_S_S_S_S_S_S_S_S_S_S_S_S_S_S_S_S_S_S_S_S_S_S_S_S_S_S_S_S_S_S_S_S_S_S_S_S_S_S_S_S_S_S_S_S_S_S_S_S_S_S_S_S_S_S_S_S_S_S_S_S_S_S_S_S_S_S_S_S_S_S_S_S_S_S_S_S_S_S_S_S_S_S_S_S_S_S_S_S_S_S_S_S_S_S_S_S_S_S_S_S_S_S_S_S_S_S_S_S_S_S_S_S_S_S_S_S_S_S_S_S_S_S_S_S_S_S_S_S_S_S_S_S_S_S_S_S_S_S_S_S_S_S_S_S_S_S_S_S_S_S_S_S_S_S_S_S_S_S_S_S_S_S_S_S_S_S_S_S_S_S_S_S_S_S_S_S_S_S_S_S_S_S_S_S_S_S_S_S_S_S_S_S_S_S_S_S_S_S_S_S_S_S_S_S_S_S_S_S_S_S_S_S_S_S_S_S_S_S_S_S_S_S_S_S_S_S_S_S_S_S_S_S_S_S_S_S_S_S_S_S_S_S_S_S_S_S_S_S_S_S_S_S_S_S_S_S_S_S_S_S_S_S_S_S_S_S_S_S_S_S_S_S_S_S_S_S_S_S_S_S_S_S_S_S_S_S_S_S_S_S_S_S_S_S_S_S_S_S_S_S_S_S_S_S_S_S_S_S_S_S_S_S_S_S_S_S_S_S_S_S_S_S_S_S_S_S_S_S_S_S_S_S_S_S_S_S_S_S_S_S_S_S_S_S_S_S_S_S_S_S_S_S_S_S_S_S_S_S_S_S_S_S_S_S_S_S_S_S_S_S_S_S_S_S_S_S_S_S_S_S_S_S_S_S_S_S_S_S_S_S_S_S_S_S_S_S_S_S_S_S_S_S_S_S_S_S_S_S_S_S_S_S_S_S_S_S_S_S_S_S_S_S_S_S_S_S_S_S_S_S_S_S_S_S_S_S_S_S_S_S_S_S_S_S_S_S_S_S_S_S_S_S_S_S_S_S_S_S_S_S_S_S_S_S_S_S_S_S_S_S_S_S_S_S_S_S_S_S_S_S_S_S_S_S_S_S_S_S_S_S_S_S_S_S_S_S_S_S_S_S_S_S_S_S_S_S_S_S_S_S_S_S_S_S_S_S_S_S_S_S_S_S_S_S_S_S_S_S_S_S_S_S_S_S_S_S_S_S_S_S_S_S_S_S_S_S_S_S_S_S_S_S_S_S_S_S_S_S_S_S_S_S_S_S_S_S_S_S_S_S_S_S_S_S_S_S_S_S_S_S_S_S_S_S_S_S_S_S_S_S_S_S_S_S_S_S_S_S_S_S_S_S_S_S_S_S_S_S_S_S_S_S_S_S_S_S_S_S_S_S_S_S_S_S_S_S_S_S_S_S_S_S_S_S_S_S_S_S_S_S_S_S_S_S_S_S_S_S_S_S_S_S_S_S_S_S_S_S_S_S_S_S_S_S_S_S_S_S_S_S_S_S_S_S_S_S_S_S_S_S_S_S_S_S_S_S_S_S_S_S_S_S_S_S_S_S_S_S_S_S_S_S_S_S_S_S_S_S_S_S_S_S_S_S_S_S_S_S_S_S_S_S_S_S_S_S__param_107,
	.param .u64 .ptr .align 1 _Z4racePiS_S_S_S_S_S_S_S_S_S_S_S_S_S_S_S_S_S_S_S_S_S_S_S_S_S_S_S_S_S_S_S_S_S_S_S_S_S_S_S_S_S_S_S_S_S_S_S_S_S_S_S_S_S_S_S_S_S_S_S_S_S_S_S_S_S_S_S_S_S_S_S_S_S_S_S_S_S_S_S_S_S_S_S_S_S_S_S_S_S_S_S_S_S_S_S_S_S_S_S_S_S_S_S_S_S_S_S_S_S_S_S_S_S_S_S_S_S_S_S_S_S_S_S_S_S_S_S_S_S_S_S_S_S_S_S_S_S_S_S_S_S_S_S_S_S_S_S_S_S_S_S_S_S_S_S_S_S_S_S_S_S_S_S_S_S_S_S_S_S_S_S_S_S_S_S_S_S_S_S_S_S_S_S_S_S_S_S_S_S_S_S_S_S_S_S_S_S_S_S_S_S_S_S_S_S_S_S_S_S_S_S_S_S_S_S_S_S_S_S_S_S_S_S_S_S_S_S_S_S_S_S_S_S_S_S_S_S_S_S_S_S_S_S_S_S_S_S_S_S_S_S_S_S_S_S_S_S_S_S_S_S_S_S_S_S_S_S_S_S_S_S_S_S_S_S_S_S_S_S_S_S_S_S_S_S_S_S_S_S_S_S_S_S_S_S_S_S_S_S_S_S_S_S_S_S_S_S_S_S_S_S_S_S_S_S_S_S_S_S_S_S_S_S_S_S_S_S_S_S_S_S_S_S_S_S_S_S_S_S_S_S_S_S_S_S_S_S_S_S_S_S_S_S_S_S_S_S_S_S_S_S_S_S_S_S_S_S_S_S_S_S_S_S_S_S_S_S_S_S_S_S_S_S_S_S_S_S_S_S_S_S_S_S_S_S_S_S_S_S_S_S_S_S_S_S_S_S_S_S_S_S_S_S_S_S_S_S_S_S_S_S_S_S_S_S_S_S_S_S_S_S_S_S_S_S_S_S_S_S_S_S_S_S_S_S_S_S_S_S_S_S_S_S_S_S_S_S_S_S_S_S_S_S_S_S_S_S_S_S_S_S_S_S_S_S_S_S_S_S_S_S_S_S_S_S_S_S_S_S_S_S_S_S_S_S_S_S_S_S_S_S_S_S_S_S_S_S_S_S_S_S_S_S_S_S_S_S_S_S_S_S_S_S_S_S_S_S_S_S_S_S_S_S_S_S_S_S_S_S_S_S_S_S_S_S_S_S_S_S_S_S_S_S_S_S_S_S_S_S_S_S_S_S_S_S_S_S_S_S_S_S_S_S_S_S_S_S_S_S_S_S_S_S_S_S_S_S_S_S_S_S_S_S_S_S_S_S_S_S_S_S_S_S_S_S_S_S_S_S_S_S_S_S_S_S_S_S_S_S_S_S_S_S_S_S_S_S_S_S_S_S_S_S_S_S_S_S_S_S_S_S_S_S_S_S_S_S_S_S_S_S_S_S_S_S_S_S_S_S_S_S_S_S_S_S_S_S_S_S_S_S_S_S_S_S_S_S_S_S_S_S_S_S_S_S_S_S_S_S_S_S_S_S_S_S_S_S_S_S_S_S_S_S_S_S_S_S_S_S_S_S_S_S_S_S_S_S_S_S_S_S_S_S_S_S_S_S_S_S_S_S_S_S_S_S_S_S_S_S_S_S_S_S_S_S_S_S_S_S_S_S_S_S_S_S_S_S_S_S_S_S_S_S_S_S_S_S_S_S_S_S_S_S_S_S_S_S_S_S_S_S_S_S_S_S_S_S_S_S_S_S_S_S_S_S_S_S_S_S_S_S_S_S_S_S_S_S_S_S_S_S_S_S_S_S_S_S_S_S_S_S_S_S_S_S_S_S_S_S_S_S_S_S_S_S_S_S_S_S_S_S_S_S_S_S_S_S_S_S_S_S_S_S_S_S_S_S_S_S_S_S_S_S_S_S_S_S_S_S_S_S_S_S_S_S_S_S_S_S_S_S_S_S_S_S_S_S_S_S_S_S_S_S_S_S_S_S_S_S_S_S_S_S_S_S_S_S_S_S_S_S_S_S_S_S_S_S_S_S_S_S_S_S_S_S_S_S_S_S_S_S_S_S_S_S_S_S_S_S_S_S_S_S_S_S_S_S_S_S_S_S_S_S_S_S_S_S_S_S_S_S_S_S_S_S_S_S_S_S_S_S_S_S_S_S_S_S_S_S_S_S_S_S_S_S_S_S_S_S_S_S_S_S_S_S_S_S_S_S_S_S_S_S_S_S_S_S_S_S_S_S_S_S_S_S_S_S_S_S_S_S_S__param_108,
	.param .u64 .ptr .align 1 _Z4racePiS_S_S_S_S_S_S_S_S_S_S_S_S_S_S_S_S_S_S_S_S_S_S_S_S_S_S_S_S_S_S_S_S_S_S_S_S_S_S_S_S_S_S_S_S_S_S_S_S_S_S_S_S_S_S_S_S_S_S_S_S_S_S_S_S_S_S_S_S_S_S_S_S_S_S_S_S_S_S_S_S_S_S_S_S_S_S_S_S_S_S_S_S_S_S_S_S_S_S_S_S_S_S_S_S_S_S_S_S_S_S_S_S_S_S_S_S_S_S_S_S_S_S_S_S_S_S_S_S_S_S_S_S_S_S_S_S_S_S_S_S_S_S_S_S_S_S_S_S_S_S_S_S_S_S_S_S_S_S_S_S_S_S_S_S_S_S_S_S_S_S_S_S_S_S_S_S_S_S_S_S_S_S_S_S_S_S_S_S_S_S_S_S_S_S_S_S_S_S_S_S_S_S_S_S_S_S_S_S_S_S_S_S_S_S_S_S_S_S_S_S_S_S_S_S_S_S_S_S_S_S_S_S_S_S_S_S_S_S_S_S_S_S_S_S_S_S_S_S_S_S_S_S_S_S_S_S_S_S_S_S_S_S_S_S_S_S_S_S_S_S_S_S_S_S_S_S_S_S_S_S_S_S_S_S_S_S_S_S_S_S_S_S_S_S_S_S_S_S_S_S_S_S_S_S_S_S_S_S_S_S_S_S_S_S_S_S_S_S_S_S_S_S_S_S_S_S_S_S_S_S_S_S_S_S_S_S_S_S_S_S_S_S_S_S_S_S_S_S_S_S_S_S_S_S_S_S_S_S_S_S_S_S_S_S_S_S_S_S_S_S_S_S_S_S_S_S_S_S_S_S_S_S_S_S_S_S_S_S_S_S_S_S_S_S_S_S_S_S_S_S_S_S_S_S_S_S_S_S_S_S_S_S_S_S_S_S_S_S_S_S_S_S_S_S_S_S_S_S_S_S_S_S_S_S_S_S_S_S_S_S_S_S_S_S_S_S_S_S_S_S_S_S_S_S_S_S_S_S_S_S_S_S_S_S_S_S_S_S_S_S_S_S_S_S_S_S_S_S_S_S_S_S_S_S_S_S_S_S_S_S_S_S_S_S_S_S_S_S_S_S_S_S_S_S_S_S_S_S_S_S_S_S_S_S_S_S_S_S_S_S_S_S_S_S_S_S_S_S_S_S_S_S_S_S_S_S_S_S_S_S_S_S_S_S_S_S_S_S_S_S_S_S_S_S_S_S_S_S_S_S_S_S_S_S_S_S_S_S_S_S_S_S_S_S_S_S_S_S_S_S_S_S_S_S_S_S_S_S_S_S_S_S_S_S_S_S_S_S_S_S_S_S_S_S_S_S_S_S_S_S_S_S_S_S_S_S_S_S_S_S_S_S_S_S_S_S_S_S_S_S_S_S_S_S_S_S_S_S_S_S_S_S_S_S_S_S_S_S_S_S_S_S_S_S_S_S_S_S_S_S_S_S_S_S_S_S_S_S_S_S_S_S_S_S_S_S_S_S_S_S_S_S_S_S_S_S_S_S_S_S_S_S_S_S_S_S_S_S_S_S_S_S_S_S_S_S_S_S_S_S_S_S_S_S_S_S_S_S_S_S_S_S_S_S_S_S_S_S_S_S_S_S_S_S_S_S_S_S_S_S_S_S_S_S_S_S_S_S_S_S_S_S_S_S_S_S_S_S_S_S_S_S_S_S_S_S_S_S_S_S_S_S_S_S_S_S_S_S_S_S_S_S_S_S_S_S_S_S_S_S_S_S_S_S_S_S_S_S_S_S_S_S_S_S_S_S_S_S_S_S_S_S_S_S_S_S_S_S_S_S_S_S_S_S_S_S_S_S_S_S_S_S_S_S_S_S_S_S_S_S_S_S_S_S_S_S_S_S_S_S_S_S_S_S_S_S_S_S_S_S_S_S_S_S_S_S_S_S_S_S_S_S_S_S_S_S_S_S_S_S_S_S_S_S_S_S_S_S_S_S_S_S_S_S_S_S_S_S_S_S_S_S_S_S_S_S_S_S_S_S_S_S_S_S_S_S_S_S_S_S_S_S_S_S_S_S_S_S_S_S_S_S_S_S_S_S_S_S_S_S_S_S_S_S_S_S_S_S_S_S_S_S_S_S_S_S_S_S_S_S_S_S_S_S_S_S_S_S_S_S_S_S_S_S_S_S_S_S_S_S_S_S_S_S_S_S_S_S_S_S_S_S_S_S_S_S_S_S_S_S_S_S_S_S_S_S_S_S_S_S_S_S_S_S_S_S_S_S_S_S_S_S__param_109,
	.param .u64 .ptr .align 1 _Z4racePiS_S_S_S_S_S_S_S_S_S_S_S_S_S_S_S_S_S_S_S_S_S_S_S_S_S_S_S_S_S_S_S_S_S_S_S_S_S_S_S_S_S_S_S_S_S_S_S_S_S_S_S_S_S_S_S_S_S_S_S_S_S_S_S_S_S_S_S_S_S_S_S_S_S_S_S_S_S_S_S_S_S_S_S_S_S_S_S_S_S_S_S_S_S_S_S_S_S_S_S_S_S_S_S_S_S_S_S_S_S_S_S_S_S_S_S_S_S_S_S_S_S_S_S_S_S_S_S_S_S_S_S_S_S_S_S_S_S_S_S_S_S_S_S_S_S_S_S_S_S_S_S_S_S_S_S_S_S_S_S_S_S_S_S_S_S_S_S_S_S_S_S_S_S_S_S_S_S_S_S_S_S_S_S_S_S_S_S_S_S_S_S_S_S_S_S_S_S_S_S_S_S_S_S_S_S_S_S_S_S_S_S_S_S_S_S_S_S_S_S_S_S_S_S_S_S_S_S_S_S_S_S_S_S_S_S_S_S_S_S_S_S_S_S_S_S_S_S_S_S_S_S_S_S_S_S_S_S_S_S_S_S_S_S_S_S_S_S_S_S_S_S_S_S_S_S_S_S_S_S_S_S_S_S_S_S_S_S_S_S_S_S_S_S_S_S_S_S_S_S_S_S_S_S_S_S_S_S_S_S_S_S_S_S_S_S_S_S_S_S_S_S_S_S_S_S_S_S_S_S_S_S_S_S_S_S_S_S_S_S_S_S_S_S_S_S_S_S_S_S_S_S_S_S_S_S_S_S_S_S_S_S_S_S_S_S_S_S_S_S_S_S_S_S_S_S_S_S_S_S_S_S_S_S_S_S_S_S_S_S_S_S_S_S_S_S_S_S_S_S_S_S_S_S_S_S_S_S_S_S_S_S_S_S_S_S_S_S_S_S_S_S_S_S_S_S_S_S_S_S_S_S_S_S_S_S_S_S_S_S_S_S_S_S_S_S_S_S_S_S_S_S_S_S_S_S_S_S_S_S_S_S_S_S_S_S_S_S_S_S_S_S_S_S_S_S_S_S_S_S_S_S_S_S_S_S_S_S_S_S_S_S_S_S_S_S_S_S_S_S_S_S_S_S_S_S_S_S_S_S_S_S_S_S_S_S_S_S_S_S_S_S_S_S_S_S_S_S_S_S_S_S_S_S_S_S_S_S_S_S_S_S_S_S_S_S_S_S_S_S_S_S_S_S_S_S_S_S_S_S_S_S_S_S_S_S_S_S_S_S_S_S_S_S_S_S_S_S_S_S_S_S_S_S_S_S_S_S_S_S_S_S_S_S_S_S_S_S_S_S_S_S_S_S_S_S_S_S_S_S_S_S_S_S_S_S_S_S_S_S_S_S_S_S_S_S_S_S_S_S_S_S_S_S_S_S_S_S_S_S_S_S_S_S_S_S_S_S_S_S_S_S_S_S_S_S_S_S_S_S_S_S_S_S_S_S_S_S_S_S_S_S_S_S_S_S_S_S_S_S_S_S_S_S_S_S_S_S_S_S_S_S_S_S_S_S_S_S_S_S_S_S_S_S_S_S_S_S_S_S_S_S_S_S_S_S_S_S_S_S_S_S_S_S_S_S_S_S_S_S_S_S_S_S_S_S_S_S_S_S_S_S_S_S_S_S_S_S_S_S_S_S_S_S_S_S_S_S_S_S_S_S_S_S_S_S_S_S_S_S_S_S_S_S_S_S_S_S_S_S_S_S_S_S_S_S_S_S_S_S_S_S_S_S_S_S_S_S_S_S_S_S_S_S_S_S_S_S_S_S_S_S_S_S_S_S_S_S_S_S_S_S_S_S_S_S_S_S_S_S_S_S_S_S_S_S_S_S_S_S_S_S_S_S_S_S_S_S_S_S_S_S_S_S_S_S_S_S_S_S_S_S_S_S_S_S_S_S_S_S_S_S_S_S_S_S_S_S_S_S_S_S_S_S_S_S_S_S_S_S_S_S_S_S_S_S_S_S_S_S_S_S_S_S_S_S_S_S_S_S_S_S_S_S_S_S_S_S_S_S_S_S_S_S_S_S_S_S_S_S_S_S_S_S_S_S_S_S_S_S_S_S_S_S_S_S_S_S_S_S_S_S_S_S_S_S_S_S_S_S_S_S_S_S_S_S_S_S_S_S_S_S_S_S_S_S_S_S_S_S_S_S_S_S_S_S_S_S_S_S_S_S_S_S_S_S_S_S_S_S_S_S_S_S_S_S_S_S_S_S_S_S_S_S_S_S_S_S_S_S_S_S_S__param_110,
	.param .u64 .ptr .align 1 _Z4racePiS_S_S_S_S_S_S_S_S_S_S_S_S_S_S_S_S_S_S_S_S_S_S_S_S_S_S_S_S_S_S_S_S_S_S_S_S_S_S_S_S_S_S_S_S_S_S_S_S_S_S_S_S_S_S_S_S_S_S_S_S_S_S_S_S_S_S_S_S_S_S_S_S_S_S_S_S_S_S_S_S_S_S_S_S_S_S_S_S_S_S_S_S_S_S_S_S_S_S_S_S_S_S_S_S_S_S_S_S_S_S_S_S_S_S_S_S_S_S_S_S_S_S_S_S_S_S_S_S_S_S_S_S_S_S_S_S_S_S_S_S_S_S_S_S_S_S_S_S_S_S_S_S_S_S_S_S_S_S_S_S_S_S_S_S_S_S_S_S_S_S_S_S_S_S_S_S_S_S_S_S_S_S_S_S_S_S_S_S_S_S_S_S_S_S_S_S_S_S_S_S_S_S_S_S_S_S_S_S_S_S_S_S_S_S_S_S_S_S_S_S_S_S_S_S_S_S_S_S_S_S_S_S_S_S_S_S_S_S_S_S_S_S_S_S_S_S_S_S_S_S_S_S_S_S_S_S_S_S_S_S_S_S_S_S_S_S_S_S_S_S_S_S_S_S_S_S_S_S_S_S_S_S_S_S_S_S_S_S_S_S_S_S_S_S_S_S_S_S_S_S_S_S_S_S_S_S_S_S_S_S_S_S_S_S_S_S_S_S_S_S_S_S_S_S_S_S_S_S_S_S_S_S_S_S_S_S_S_S_S_S_S_S_S_S_S_S_S_S_S_S_S_S_S_S_S_S_S_S_S_S_S_S_S_S_S_S_S_S_S_S_S_S_S_S_S_S_S_S_S_S_S_S_S_S_S_S_S_S_S_S_S_S_S_S_S_S_S_S_S_S_S_S_S_S_S_S_S_S_S_S_S_S_S_S_S_S_S_S_S_S_S_S_S_S_S_S_S_S_S_S_S_S_S_S_S_S_S_S_S_S_S_S_S_S_S_S_S_S_S_S_S_S_S_S_S_S_S_S_S_S_S_S_S_S_S_S_S_S_S_S_S_S_S_S_S_S_S_S_S_S_S_S_S_S_S_S_S_S_S_S_S_S_S_S_S_S_S_S_S_S_S_S_S_S_S_S_S_S_S_S_S_S_S_S_S_S_S_S_S_S_S_S_S_S_S_S_S_S_S_S_S_S_S_S_S_S_S_S_S_S_S_S_S_S_S_S_S_S_S_S_S_S_S_S_S_S_S_S_S_S_S_S_S_S_S_S_S_S_S_S_S_S_S_S_S_S_S_S_S_S_S_S_S_S_S_S_S_S_S_S_S_S_S_S_S_S_S_S_S_S_S_S_S_S_S_S_S_S_S_S_S_S_S_S_S_S_S_S_S_S_S_S_S_S_S_S_S_S_S_S_S_S_S_S_S_S_S_S_S_S_S_S_S_S_S_S_S_S_S_S_S_S_S_S_S_S_S_S_S_S_S_S_S_S_S_S_S_S_S_S_S_S_S_S_S_S_S_S_S_S_S_S_S_S_S_S_S_S_S_S_S_S_S_S_S_S_S_S_S_S_S_S_S_S_S_S_S_S_S_S_S_S_S_S_S_S_S_S_S_S_S_S_S_S_S_S_S_S_S_S_S_S_S_S_S_S_S_S_S_S_S_S_S_S_S_S_S_S_S_S_S_S_S_S_S_S_S_S_S_S_S_S_S_S_S_S_S_S_S_S_S_S_S_S_S_S_S_S_S_S_S_S_S_S_S_S_S_S_S_S_S_S_S_S_S_S_S_S_S_S_S_S_S_S_S_S_S_S_S_S_S_S_S_S_S_S_S_S_S_S_S_S_S_S_S_S_S_S_S_S_S_S_S_S_S_S_S_S_S_S_S_S_S_S_S_S_S_S_S_S_S_S_S_S_S_S_S_S_S_S_S_S_S_S_S_S_S_S_S_S_S_S_S_S_S_S_S_S_S_S_S_S_S_S_S_S_S_S_S_S_S_S_S_S_S_S_S_S_S_S_S_S_S_S_S_S_S_S_S_S_S_S_S_S_S_S_S_S_S_S_S_S_S_S_S_S_S_S_S_S_S_S_S_S_S_S_S_S_S_S_S_S_S_S_S_S_S_S_S_S_S_S_S_S_S_S_S_S_S_S_S_S_S_S_S_S_S_S_S_S_S_S_S_S_S_S_S_S_S_S_S_S_S_S_S_S_S_S_S_S_S_S_S_S_S_S_S_S_S_S_S_S_S_S_S_S_S_S_S_S_S_S_S_S_S_S_S_S_S_S_S_S__param_111,
	.param .u64 .ptr .align 1 _Z4racePiS_S_S_S_S_S_S_S_S_S_S_S_S_S_S_S_S_S_S_S_S_S_S_S_S_S_S_S_S_S_S_S_S_S_S_S_S_S_S_S_S_S_S_S_S_S_S_S_S_S_S_S_S_S_S_S_S_S_S_S_S_S_S_S_S_S_S_S_S_S_S_S_S_S_S_S_S_S_S_S_S_S_S_S_S_S_S_S_S_S_S_S_S_S_S_S_S_S_S_S_S_S_S_S_S_S_S_S_S_S_S_S_S_S_S_S_S_S_S_S_S_S_S_S_S_S_S_S_S_S_S_S_S_S_S_S_S_S_S_S_S_S_S_S_S_S_S_S_S_S_S_S_S_S_S_S_S_S_S_S_S_S_S_S_S_S_S_S_S_S_S_S_S_S_S_S_S_S_S_S_S_S_S_S_S_S_S_S_S_S_S_S_S_S_S_S_S_S_S_S_S_S_S_S_S_S_S_S_S_S_S_S_S_S_S_S_S_S_S_S_S_S_S_S_S_S_S_S_S_S_S_S_S_S_S_S_S_S_S_S_S_S_S_S_S_S_S_S_S_S_S_S_S_S_S_S_S_S_S_S_S_S_S_S_S_S_S_S_S_S_S_S_S_S_S_S_S_S_S_S_S_S_S_S_S_S_S_S_S_S_S_S_S_S_S_S_S_S_S_S_S_S_S_S_S_S_S_S_S_S_S_S_S_S_S_S_S_S_S_S_S_S_S_S_S_S_S_S_S_S_S_S_S_S_S_S_S_S_S_S_S_S_S_S_S_S_S_S_S_S_S_S_S_S_S_S_S_S_S_S_S_S_S_S_S_S_S_S_S_S_S_S_S_S_S_S_S_S_S_S_S_S_S_S_S_S_S_S_S_S_S_S_S_S_S_S_S_S_S_S_S_S_S_S_S_S_S_S_S_S_S_S_S_S_S_S_S_S_S_S_S_S_S_S_S_S_S_S_S_S_S_S_S_S_S_S_S_S_S_S_S_S_S_S_S_S_S_S_S_S_S_S_S_S_S_S_S_S_S_S_S_S_S_S_S_S_S_S_S_S_S_S_S_S_S_S_S_S_S_S_S_S_S_S_S_S_S_S_S_S_S_S_S_S_S_S_S_S_S_S_S_S_S_S_S_S_S_S_S_S_S_S_S_S_S_S_S_S_S_S_S_S_S_S_S_S_S_S_S_S_S_S_S_S_S_S_S_S_S_S_S_S_S_S_S_S_S_S_S_S_S_S_S_S_S_S_S_S_S_S_S_S_S_S_S_S_S_S_S_S_S_S_S_S_S_S_S_S_S_S_S_S_S_S_S_S_S_S_S_S_S_S_S_S_S_S_S_S_S_S_S_S_S_S_S_S_S_S_S_S_S_S_S_S_S_S_S_S_S_S_S_S_S_S_S_S_S_S_S_S_S_S_S_S_S_S_S_S_S_S_S_S_S_S_S_S_S_S_S_S_S_S_S_S_S_S_S_S_S_S_S_S_S_S_S_S_S_S_S_S_S_S_S_S_S_S_S_S_S_S_S_S_S_S_S_S_S_S_S_S_S_S_S_S_S_S_S_S_S_S_S_S_S_S_S_S_S_S_S_S_S_S_S_S_S_S_S_S_S_S_S_S_S_S_S_S_S_S_S_S_S_S_S_S_S_S_S_S_S_S_S_S_S_S_S_S_S_S_S_S_S_S_S_S_S_S_S_S_S_S_S_S_S_S_S_S_S_S_S_S_S_S_S_S_S_S_S_S_S_S_S_S_S_S_S_S_S_S_S_S_S_S_S_S_S_S_S_S_S_S_S_S_S_S_S_S_S_S_S_S_S_S_S_S_S_S_S_S_S_S_S_S_S_S_S_S_S_S_S_S_S_S_S_S_S_S_S_S_S_S_S_S_S_S_S_S_S_S_S_S_S_S_S_S_S_S_S_S_S_S_S_S_S_S_S_S_S_S_S_S_S_S_S_S_S_S_S_S_S_S_S_S_S_S_S_S_S_S_S_S_S_S_S_S_S_S_S_S_S_S_S_S_S_S_S_S_S_S_S_S_S_S_S_S_S_S_S_S_S_S_S_S_S_S_S_S_S_S_S_S_S_S_S_S_S_S_S_S_S_S_S_S_S_S_S_S_S_S_S_S_S_S_S_S_S_S_S_S_S_S_S_S_S_S_S_S_S_S_S_S_S_S_S_S_S_S_S_S_S_S_S_S_S_S_S_S_S_S_S_S_S_S_S_S_S_S_S_S_S_S_S_S_S_S_S_S_S_S_S_S_S_S_S_S_S_S_S_S_S_S_S_S_S__param_112,
	.param .u64 .ptr .align 1 _Z4racePiS_S_S_S_S_S_S_S_S_S_S_S_S_S_S_S_S_S_S_S_S_S_S_S_S_S_S_S_S_S_S_S_S_S_S_S_S_S_S_S_S_S_S_S_S_S_S_S_S_S_S_S_S_S_S_S_S_S_S_S_S_S_S_S_S_S_S_S_S_S_S_S_S_S_S_S_S_S_S_S_S_S_S_S_S_S_S_S_S_S_S_S_S_S_S_S_S_S_S_S_S_S_S_S_S_S_S_S_S_S_S_S_S_S_S_S_S_S_S_S_S_S_S_S_S_S_S_S_S_S_S_S_S_S_S_S_S_S_S_S_S_S_S_S_S_S_S_S_S_S_S_S_S_S_S_S_S_S_S_S_S_S_S_S_S_S_S_S_S_S_S_S_S_S_S_S_S_S_S_S_S_S_S_S_S_S_S_S_S_S_S_S_S_S_S_S_S_S_S_S_S_S_S_S_S_S_S_S_S_S_S_S_S_S_S_S_S_S_S_S_S_S_S_S_S_S_S_S_S_S_S_S_S_S_S_S_S_S_S_S_S_S_S_S_S_S_S_S_S_S_S_S_S_S_S_S_S_S_S_S_S_S_S_S_S_S_S_S_S_S_S_S_S_S_S_S_S_S_S_S_S_S_S_S_S_S_S_S_S_S_S_S_S_S_S_S_S_S_S_S_S_S_S_S_S_S_S_S_S_S_S_S_S_S_S_S_S_S_S_S_S_S_S_S_S_S_S_S_S_S_S_S_S_S_S_S_S_S_S_S_S_S_S_S_S_S_S_S_S_S_S_S_S_S_S_S_S_S_S_S_S_S_S_S_S_S_S_S_S_S_S_S_S_S_S_S_S_S_S_S_S_S_S_S_S_S_S_S_S_S_S_S_S_S_S_S_S_S_S_S_S_S_S_S_S_S_S_S_S_S_S_S_S_S_S_S_S_S_S_S_S_S_S_S_S_S_S_S_S_S_S_S_S_S_S_S_S_S_S_S_S_S_S_S_S_S_S_S_S_S_S_S_S_S_S_S_S_S_S_S_S_S_S_S_S_S_S_S_S_S_S_S_S_S_S_S_S_S_S_S_S_S_S_S_S_S_S_S_S_S_S_S_S_S_S_S_S_S_S_S_S_S_S_S_S_S_S_S_S_S_S_S_S_S_S_S_S_S_S_S_S_S_S_S_S_S_S_S_S_S_S_S_S_S_S_S_S_S_S_S_S_S_S_S_S_S_S_S_S_S_S_S_S_S_S_S_S_S_S_S_S_S_S_S_S_S_S_S_S_S_S_S_S_S_S_S_S_S_S_S_S_S_S_S_S_S_S_S_S_S_S_S_S_S_S_S_S_S_S_S_S_S_S_S_S_S_S_S_S_S_S_S_S_S_S_S_S_S_S_S_S_S_S_S_S_S_S_S_S_S_S_S_S_S_S_S_S_S_S_S_S_S_S_S_S_S_S_S_S_S_S_S_S_S_S_S_S_S_S_S_S_S_S_S_S_S_S_S_S_S_S_S_S_S_S_S_S_S_S_S_S_S_S_S_S_S_S_S_S_S_S_S_S_S_S_S_S_S_S_S_S_S_S_S_S_S_S_S_S_S_S_S_S_S_S_S_S_S_S_S_S_S_S_S_S_S_S_S_S_S_S_S_S_S_S_S_S_S_S_S_S_S_S_S_S_S_S_S_S_S_S_S_S_S_S_S_S_S_S_S_S_S_S_S_S_S_S_S_S_S_S_S_S_S_S_S_S_S_S_S_S_S_S_S_S_S_S_S_S_S_S_S_S_S_S_S_S_S_S_S_S_S_S_S_S_S_S_S_S_S_S_S_S_S_S_S_S_S_S_S_S_S_S_S_S_S_S_S_S_S_S_S_S_S_S_S_S_S_S_S_S_S_S_S_S_S_S_S_S_S_S_S_S_S_S_S_S_S_S_S_S_S_S_S_S_S_S_S_S_S_S_S_S_S_S_S_S_S_S_S_S_S_S_S_S_S_S_S_S_S_S_S_S_S_S_S_S_S_S_S_S_S_S_S_S_S_S_S_S_S_S_S_S_S_S_S_S_S_S_S_S_S_S_S_S_S_S_S_S_S_S_S_S_S_S_S_S_S_S_S_S_S_S_S_S_S_S_S_S_S_S_S_S_S_S_S_S_S_S_S_S_S_S_S_S_S_S_S_S_S_S_S_S_S_S_S_S_S_S_S_S_S_S_S_S_S_S_S_S_S_S_S_S_S_S_S_S_S_S_S_S_S_S_S_S_S_S_S_S_S_S_S_S_S_S_S_S_S_S_S_S_S_S__param_113,
	.param .u64 .ptr .align 1 _Z4racePiS_S_S_S_S_S_S_S_S_S_S_S_S_S_S_S_S_S_S_S_S_S_S_S_S_S_S_S_S_S_S_S_S_S_S_S_S_S_S_S_S_S_S_S_S_S_S_S_S_S_S_S_S_S_S_S_S_S_S_S_S_S_S_S_S_S_S_S_S_S_S_S_S_S_S_S_S_S_S_S_S_S_S_S_S_S_S_S_S_S_S_S_S_S_S_S_S_S_S_S_S_S_S_S_S_S_S_S_S_S_S_S_S_S_S_S_S_S_S_S_S_S_S_S_S_S_S_S_S_S_S_S_S_S_S_S_S_S_S_S_S_S_S_S_S_S_S_S_S_S_S_S_S_S_S_S_S_S_S_S_S_S_S_S_S_S_S_S_S_S_S_S_S_S_S_S_S_S_S_S_S_S_S_S_S_S_S_S_S_S_S_S_S_S_S_S_S_S_S_S_S_S_S_S_S_S_S_S_S_S_S_S_S_S_S_S_S_S_S_S_S_S_S_S_S_S_S_S_S_S_S_S_S_S_S_S_S_S_S_S_S_S_S_S_S_S_S_S_S_S_S_S_S_S_S_S_S_S_S_S_S_S_S_S_S_S_S_S_S_S_S_S_S_S_S_S_S_S_S_S_S_S_S_S_S_S_S_S_S_S_S_S_S_S_S_S_S_S_S_S_S_S_S_S_S_S_S_S_S_S_S_S_S_S_S_S_S_S_S_S_S_S_S_S_S_S_S_S_S_S_S_S_S_S_S_S_S_S_S_S_S_S_S_S_S_S_S_S_S_S_S_S_S_S_S_S_S_S_S_S_S_S_S_S_S_S_S_S_S_S_S_S_S_S_S_S_S_S_S_S_S_S_S_S_S_S_S_S_S_S_S_S_S_S_S_S_S_S_S_S_S_S_S_S_S_S_S_S_S_S_S_S_S_S_S_S_S_S_S_S_S_S_S_S_S_S_S_S_S_S_S_S_S_S_S_S_S_S_S_S_S_S_S_S_S_S_S_S_S_S_S_S_S_S_S_S_S_S_S_S_S_S_S_S_S_S_S_S_S_S_S_S_S_S_S_S_S_S_S_S_S_S_S_S_S_S_S_S_S_S_S_S_S_S_S_S_S_S_S_S_S_S_S_S_S_S_S_S_S_S_S_S_S_S_S_S_S_S_S_S_S_S_S_S_S_S_S_S_S_S_S_S_S_S_S_S_S_S_S_S_S_S_S_S_S_S_S_S_S_S_S_S_S_S_S_S_S_S_S_S_S_S_S_S_S_S_S_S_S_S_S_S_S_S_S_S_S_S_S_S_S_S_S_S_S_S_S_S_S_S_S_S_S_S_S_S_S_S_S_S_S_S_S_S_S_S_S_S_S_S_S_S_S_S_S_S_S_S_S_S_S_S_S_S_S_S_S_S_S_S_S_S_S_S_S_S_S_S_S_S_S_S_S_S_S_S_S_S_S_S_S_S_S_S_S_S_S_S_S_S_S_S_S_S_S_S_S_S_S_S_S_S_S_S_S_S_S_S_S_S_S_S_S_S_S_S_S_S_S_S_S_S_S_S_S_S_S_S_S_S_S_S_S_S_S_S_S_S_S_S_S_S_S_S_S_S_S_S_S_S_S_S_S_S_S_S_S_S_S_S_S_S_S_S_S_S_S_S_S_S_S_S_S_S_S_S_S_S_S_S_S_S_S_S_S_S_S_S_S_S_S_S_S_S_S_S_S_S_S_S_S_S_S_S_S_S_S_S_S_S_S_S_S_S_S_S_S_S_S_S_S_S_S_S_S_S_S_S_S_S_S_S_S_S_S_S_S_S_S_S_S_S_S_S_S_S_S_S_S_S_S_S_S_S_S_S_S_S_S_S_S_S_S_S_S_S_S_S_S_S_S_S_S_S_S_S_S_S_S_S_S_S_S_S_S_S_S_S_S_S_S_S_S_S_S_S_S_S_S_S_S_S_S_S_S_S_S_S_S_S_S_S_S_S_S_S_S_S_S_S_S_S_S_S_S_S_S_S_S_S_S_S_S_S_S_S_S_S_S_S_S_S_S_S_S_S_S_S_S_S_S_S_S_S_S_S_S_S_S_S_S_S_S_S_S_S_S_S_S_S_S_S_S_S_S_S_S_S_S_S_S_S_S_S_S_S_S_S_S_S_S_S_S_S_S_S_S_S_S_S_S_S_S_S_S_S_S_S_S_S_S_S_S_S_S_S_S_S_S_S_S_S_S_S_S_S_S_S_S_S_S_S_S_S_S_S_S_S_S_S_S_S_S_S_S_S_S_S_S_S_S_S_S__param_114,
	.param .u64 .ptr .align 1 _Z4racePiS_S_S_S_S_S_S_S_S_S_S_S_S_S_S_S_S_S_S_S_S_S_S_S_S_S_S_S_S_S_S_S_S_S_S_S_S_S_S_S_S_S_S_S_S_S_S_S_S_S_S_S_S_S_S_S_S_S_S_S_S_S_S_S_S_S_S_S_S_S_S_S_S_S_S_S_S_S_S_S_S_S_S_S_S_S_S_S_S_S_S_S_S_S_S_S_S_S_S_S_S_S_S_S_S_S_S_S_S_S_S_S_S_S_S_S_S_S_S_S_S_S_S_S_S_S_S_S_S_S_S_S_S_S_S_S_S_S_S_S_S_S_S_S_S_S_S_S_S_S_S_S_S_S_S_S_S_S_S_S_S_S_S_S_S_S_S_S_S_S_S_S_S_S_S_S_S_S_S_S_S_S_S_S_S_S_S_S_S_S_S_S_S_S_S_S_S_S_S_S_S_S_S_S_S_S_S_S_S_S_S_S_S_S_S_S_S_S_S_S_S_S_S_S_S_S_S_S_S_S_S_S_S_S_S_S_S_S_S_S_S_S_S_S_S_S_S_S_S_S_S_S_S_S_S_S_S_S_S_S_S_S_S_S_S_S_S_S_S_S_S_S_S_S_S_S_S_S_S_S_S_S_S_S_S_S_S_S_S_S_S_S_S_S_S_S_S_S_S_S_S_S_S_S_S_S_S_S_S_S_S_S_S_S_S_S_S_S_S_S_S_S_S_S_S_S_S_S_S_S_S_S_S_S_S_S_S_S_S_S_S_S_S_S_S_S_S_S_S_S_S_S_S_S_S_S_S_S_S_S_S_S_S_S_S_S_S_S_S_S_S_S_S_S_S_S_S_S_S_S_S_S_S_S_S_S_S_S_S_S_S_S_S_S_S_S_S_S_S_S_S_S_S_S_S_S_S_S_S_S_S_S_S_S_S_S_S_S_S_S_S_S_S_S_S_S_S_S_S_S_S_S_S_S_S_S_S_S_S_S_S_S_S_S_S_S_S_S_S_S_S_S_S_S_S_S_S_S_S_S_S_S_S_S_S_S_S_S_S_S_S_S_S_S_S_S_S_S_S_S_S_S_S_S_S_S_S_S_S_S_S_S_S_S_S_S_S_S_S_S_S_S_S_S_S_S_S_S_S_S_S_S_S_S_S_S_S_S_S_S_S_S_S_S_S_S_S_S_S_S_S_S_S_S_S_S_S_S_S_S_S_S_S_S_S_S_S_S_S_S_S_S_S_S_S_S_S_S_S_S_S_S_S_S_S_S_S_S_S_S_S_S_S_S_S_S_S_S_S_S_S_S_S_S_S_S_S_S_S_S_S_S_S_S_S_S_S_S_S_S_S_S_S_S_S_S_S_S_S_S_S_S_S_S_S_S_S_S_S_S_S_S_S_S_S_S_S_S_S_S_S_S_S_S_S_S_S_S_S_S_S_S_S_S_S_S_S_S_S_S_S_S_S_S_S_S_S_S_S_S_S_S_S_S_S_S_S_S_S_S_S_S_S_S_S_S_S_S_S_S_S_S_S_S_S_S_S_S_S_S_S_S_S_S_S_S_S_S_S_S_S_S_S_S_S_S_S_S_S_S_S_S_S_S_S_S_S_S_S_S_S_S_S_S_S_S_S_S_S_S_S_S_S_S_S_S_S_S_S_S_S_S_S_S_S_S_S_S_S_S_S_S_S_S_S_S_S_S_S_S_S_S_S_S_S_S_S_S_S_S_S_S_S_S_S_S_S_S_S_S_S_S_S_S_S_S_S_S_S_S_S_S_S_S_S_S_S_S_S_S_S_S_S_S_S_S_S_S_S_S_S_S_S_S_S_S_S_S_S_S_S_S_S_S_S_S_S_S_S_S_S_S_S_S_S_S_S_S_S_S_S_S_S_S_S_S_S_S_S_S_S_S_S_S_S_S_S_S_S_S_S_S_S_S_S_S_S_S_S_S_S_S_S_S_S_S_S_S_S_S_S_S_S_S_S_S_S_S_S_S_S_S_S_S_S_S_S_S_S_S_S_S_S_S_S_S_S_S_S_S_S_S_S_S_S_S_S_S_S_S_S_S_S_S_S_S_S_S_S_S_S_S_S_S_S_S_S_S_S_S_S_S_S_S_S_S_S_S_S_S_S_S_S_S_S_S_S_S_S_S_S_S_S_S_S_S_S_S_S_S_S_S_S_S_S_S_S_S_S_S_S_S_S_S_S_S_S_S_S_S_S_S_S_S_S_S_S_S_S_S_S_S_S_S_S_S_S_S_S_S_S_S_S_S_S_S_S_S_S_S_S_S_S__param_115,
	.param .u64 .ptr .align 1 _Z4racePiS_S_S_S_S_S_S_S_S_S_S_S_S_S_S_S_S_S_S_S_S_S_S_S_S_S_S_S_S_S_S_S_S_S_S_S_S_S_S_S_S_S_S_S_S_S_S_S_S_S_S_S_S_S_S_S_S_S_S_S_S_S_S_S_S_S_S_S_S_S_S_S_S_S_S_S_S_S_S_S_S_S_S_S_S_S_S_S_S_S_S_S_S_S_S_S_S_S_S_S_S_S_S_S_S_S_S_S_S_S_S_S_S_S_S_S_S_S_S_S_S_S_S_S_S_S_S_S_S_S_S_S_S_S_S_S_S_S_S_S_S_S_S_S_S_S_S_S_S_S_S_S_S_S_S_S_S_S_S_S_S_S_S_S_S_S_S_S_S_S_S_S_S_S_S_S_S_S_S_S_S_S_S_S_S_S_S_S_S_S_S_S_S_S_S_S_S_S_S_S_S_S_S_S_S_S_S_S_S_S_S_S_S_S_S_S_S_S_S_S_S_S_S_S_S_S_S_S_S_S_S_S_S_S_S_S_S_S_S_S_S_S_S_S_S_S_S_S_S_S_S_S_S_S_S_S_S_S_S_S_S_S_S_S_S_S_S_S_S_S_S_S_S_S_S_S_S_S_S_S_S_S_S_S_S_S_S_S_S_S_S_S_S_S_S_S_S_S_S_S_S_S_S_S_S_S_S_S_S_S_S_S_S_S_S_S_S_S_S_S_S_S_S_S_S_S_S_S_S_S_S_S_S_S_S_S_S_S_S_S_S_S_S_S_S_S_S_S_S_S_S_S_S_S_S_S_S_S_S_S_S_S_S_S_S_S_S_S_S_S_S_S_S_S_S_S_S_S_S_S_S_S_S_S_S_S_S_S_S_S_S_S_S_S_S_S_S_S_S_S_S_S_S_S_S_S_S_S_S_S_S_S_S_S_S_S_S_S_S_S_S_S_S_S_S_S_S_S_S_S_S_S_S_S_S_S_S_S_S_S_S_S_S_S_S_S_S_S_S_S_S_S_S_S_S_S_S_S_S_S_S_S_S_S_S_S_S_S_S_S_S_S_S_S_S_S_S_S_S_S_S_S_S_S_S_S_S_S_S_S_S_S_S_S_S_S_S_S_S_S_S_S_S_S_S_S_S_S_S_S_S_S_S_S_S_S_S_S_S_S_S_S_S_S_S_S_S_S_S_S_S_S_S_S_S_S_S_S_S_S_S_S_S_S_S_S_S_S_S_S_S_S_S_S_S_S_S_S_S_S_S_S_S_S_S_S_S_S_S_S_S_S_S_S_S_S_S_S_S_S_S_S_S_S_S_S_S_S_S_S_S_S_S_S_S_S_S_S_S_S_S_S_S_S_S_S_S_S_S_S_S_S_S_S_S_S_S_S_S_S_S_S_S_S_S_S_S_S_S_S_S_S_S_S_S_S_S_S_S_S_S_S_S_S_S_S_S_S_S_S_S_S_S_S_S_S_S_S_S_S_S_S_S_S_S_S_S_S_S_S_S_S_S_S_S_S_S_S_S_S_S_S_S_S_S_S_S_S_S_S_S_S_S_S_S_S_S_S_S_S_S_S_S_S_S_S_S_S_S_S_S_S_S_S_S_S_S_S_S_S_S_S_S_S_S_S_S_S_S_S_S_S_S_S_S_S_S_S_S_S_S_S_S_S_S_S_S_S_S_S_S_S_S_S_S_S_S_S_S_S_S_S_S_S_S_S_S_S_S_S_S_S_S_S_S_S_S_S_S_S_S_S_S_S_S_S_S_S_S_S_S_S_S_S_S_S_S_S_S_S_S_S_S_S_S_S_S_S_S_S_S_S_S_S_S_S_S_S_S_S_S_S_S_S_S_S_S_S_S_S_S_S_S_S_S_S_S_S_S_S_S_S_S_S_S_S_S_S_S_S_S_S_S_S_S_S_S_S_S_S_S_S_S_S_S_S_S_S_S_S_S_S_S_S_S_S_S_S_S_S_S_S_S_S_S_S_S_S_S_S_S_S_S_S_S_S_S_S_S_S_S_S_S_S_S_S_S_S_S_S_S_S_S_S_S_S_S_S_S_S_S_S_S_S_S_S_S_S_S_S_S_S_S_S_S_S_S_S_S_S_S_S_S_S_S_S_S_S_S_S_S_S_S_S_S_S_S_S_S_S_S_S_S_S_S_S_S_S_S_S_S_S_S_S_S_S_S_S_S_S_S_S_S_S_S_S_S_S_S_S_S_S_S_S_S_S_S_S_S_S_S_S_S_S_S_S_S_S_S_S_S_S_S_S_S_S_S_S_S_S_S_S_S__param_116,
	.param .u64 .ptr .align 1 _Z4racePiS_S_S_S_S_S_S_S_S_S_S_S_S_S_S_S_S_S_S_S_S_S_S_S_S_S_S_S_S_S_S_S_S_S_S_S_S_S_S_S_S_S_S_S_S_S_S_S_S_S_S_S_S_S_S_S_S_S_S_S_S_S_S_S_S_S_S_S_S_S_S_S_S_S_S_S_S_S_S_S_S_S_S_S_S_S_S_S_S_S_S_S_S_S_S_S_S_S_S_S_S_S_S_S_S_S_S_S_S_S_S_S_S_S_S_S_S_S_S_S_S_S_S_S_S_S_S_S_S_S_S_S_S_S_S_S_S_S_S_S_S_S_S_S_S_S_S_S_S_S_S_S_S_S_S_S_S_S_S_S_S_S_S_S_S_S_S_S_S_S_S_S_S_S_S_S_S_S_S_S_S_S_S_S_S_S_S_S_S_S_S_S_S_S_S_S_S_S_S_S_S_S_S_S_S_S_S_S_S_S_S_S_S_S_S_S_S_S_S_S_S_S_S_S_S_S_S_S_S_S_S_S_S_S_S_S_S_S_S_S_S_S_S_S_S_S_S_S_S_S_S_S_S_S_S_S_S_S_S_S_S_S_S_S_S_S_S_S_S_S_S_S_S_S_S_S_S_S_S_S_S_S_S_S_S_S_S_S_S_S_S_S_S_S_S_S_S_S_S_S_S_S_S_S_S_S_S_S_S_S_S_S_S_S_S_S_S_S_S_S_S_S_S_S_S_S_S_S_S_S_S_S_S_S_S_S_S_S_S_S_S_S_S_S_S_S_S_S_S_S_S_S_S_S_S_S_S_S_S_S_S_S_S_S_S_S_S_S_S_S_S_S_S_S_S_S_S_S_S_S_S_S_S_S_S_S_S_S_S_S_S_S_S_S_S_S_S_S_S_S_S_S_S_S_S_S_S_S_S_S_S_S_S_S_S_S_S_S_S_S_S_S_S_S_S_S_S_S_S_S_S_S_S_S_S_S_S_S_S_S_S_S_S_S_S_S_S_S_S_S_S_S_S_S_S_S_S_S_S_S_S_S_S_S_S_S_S_S_S_S_S_S_S_S_S_S_S_S_S_S_S_S_S_S_S_S_S_S_S_S_S_S_S_S_S_S_S_S_S_S_S_S_S_S_S_S_S_S_S_S_S_S_S_S_S_S_S_S_S_S_S_S_S_S_S_S_S_S_S_S_S_S_S_S_S_S_S_S_S_S_S_S_S_S_S_S_S_S_S_S_S_S_S_S_S_S_S_S_S_S_S_S_S_S_S_S_S_S_S_S_S_S_S_S_S_S_S_S_S_S_S_S_S_S_S_S_S_S_S_S_S_S_S_S_S_S_S_S_S_S_S_S_S_S_S_S_S_S_S_S_S_S_S_S_S_S_S_S_S_S_S_S_S_S_S_S_S_S_S_S_S_S_S_S_S_S_S_S_S_S_S_S_S_S_S_S_S_S_S_S_S_S_S_S_S_S_S_S_S_S_S_S_S_S_S_S_S_S_S_S_S_S_S_S_S_S_S_S_S_S_S_S_S_S_S_S_S_S_S_S_S_S_S_S_S_S_S_S_S_S_S_S_S_S_S_S_S_S_S_S_S_S_S_S_S_S_S_S_S_S_S_S_S_S_S_S_S_S_S_S_S_S_S_S_S_S_S_S_S_S_S_S_S_S_S_S_S_S_S_S_S_S_S_S_S_S_S_S_S_S_S_S_S_S_S_S_S_S_S_S_S_S_S_S_S_S_S_S_S_S_S_S_S_S_S_S_S_S_S_S_S_S_S_S_S_S_S_S_S_S_S_S_S_S_S_S_S_S_S_S_S_S_S_S_S_S_S_S_S_S_S_S_S_S_S_S_S_S_S_S_S_S_S_S_S_S_S_S_S_S_S_S_S_S_S_S_S_S_S_S_S_S_S_S_S_S_S_S_S_S_S_S_S_S_S_S_S_S_S_S_S_S_S_S_S_S_S_S_S_S_S_S_S_S_S_S_S_S_S_S_S_S_S_S_S_S_S_S_S_S_S_S_S_S_S_S_S_S_S_S_S_S_S_S_S_S_S_S_S_S_S_S_S_S_S_S_S_S_S_S_S_S_S_S_S_S_S_S_S_S_S_S_S_S_S_S_S_S_S_S_S_S_S_S_S_S_S_S_S_S_S_S_S_S_S_S_S_S_S_S_S_S_S_S_S_S_S_S_S_S_S_S_S_S_S_S_S_S_S_S_S_S_S_S_S_S_S_S_S_S_S_S_S_S_S_S_S_S_S_S_S_S_S_S_S_S_S_S_S_S_S_S_S__param_117,
	.param .u64 .ptr .align 1 _Z4racePiS_S_S_S_S_S_S_S_S_S_S_S_S_S_S_S_S_S_S_S_S_S_S_S_S_S_S_S_S_S_S_S_S_S_S_S_S_S_S_S_S_S_S_S_S_S_S_S_S_S_S_S_S_S_S_S_S_S_S_S_S_S_S_S_S_S_S_S_S_S_S_S_S_S_S_S_S_S_S_S_S_S_S_S_S_S_S_S_S_S_S_S_S_S_S_S_S_S_S_S_S_S_S_S_S_S_S_S_S_S_S_S_S_S_S_S_S_S_S_S_S_S_S_S_S_S_S_S_S_S_S_S_S_S_S_S_S_S_S_S_S_S_S_S_S_S_S_S_S_S_S_S_S_S_S_S_S_S_S_S_S_S_S_S_S_S_S_S_S_S_S_S_S_S_S_S_S_S_S_S_S_S_S_S_S_S_S_S_S_S_S_S_S_S_S_S_S_S_S_S_S_S_S_S_S_S_S_S_S_S_S_S_S_S_S_S_S_S_S_S_S_S_S_S_S_S_S_S_S_S_S_S_S_S_S_S_S_S_S_S_S_S_S_S_S_S_S_S_S_S_S_S_S_S_S_S_S_S_S_S_S_S_S_S_S_S_S_S_S_S_S_S_S_S_S_S_S_S_S_S_S_S_S_S_S_S_S_S_S_S_S_S_S_S_S_S_S_S_S_S_S_S_S_S_S_S_S_S_S_S_S_S_S_S_S_S_S_S_S_S_S_S_S_S_S_S_S_S_S_S_S_S_S_S_S_S_S_S_S_S_S_S_S_S_S_S_S_S_S_S_S_S_S_S_S_S_S_S_S_S_S_S_S_S_S_S_S_S_S_S_S_S_S_S_S_S_S_S_S_S_S_S_S_S_S_S_S_S_S_S_S_S_S_S_S_S_S_S_S_S_S_S_S_S_S_S_S_S_S_S_S_S_S_S_S_S_S_S_S_S_S_S_S_S_S_S_S_S_S_S_S_S_S_S_S_S_S_S_S_S_S_S_S_S_S_S_S_S_S_S_S_S_S_S_S_S_S_S_S_S_S_S_S_S_S_S_S_S_S_S_S_S_S_S_S_S_S_S_S_S_S_S_S_S_S_S_S_S_S_S_S_S_S_S_S_S_S_S_S_S_S_S_S_S_S_S_S_S_S_S_S_S_S_S_S_S_S_S_S_S_S_S_S_S_S_S_S_S_S_S_S_S_S_S_S_S_S_S_S_S_S_S_S_S_S_S_S_S_S_S_S_S_S_S_S_S_S_S_S_S_S_S_S_S_S_S_S_S_S_S_S_S_S_S_S_S_S_S_S_S_S_S_S_S_S_S_S_S_S_S_S_S_S_S_S_S_S_S_S_S_S_S_S_S_S_S_S_S_S_S_S_S_S_S_S_S_S_S_S_S_S_S_S_S_S_S_S_S_S_S_S_S_S_S_S_S_S_S_S_S_S_S_S_S_S_S_S_S_S_S_S_S_S_S_S_S_S_S_S_S_S_S_S_S_S_S_S_S_S_S_S_S_S_S_S_S_S_S_S_S_S_S_S_S_S_S_S_S_S_S_S_S_S_S_S_S_S_S_S_S_S_S_S_S_S_S_S_S_S_S_S_S_S_S_S_S_S_S_S_S_S_S_S_S_S_S_S_S_S_S_S_S_S_S_S_S_S_S_S_S_S_S_S_S_S_S_S_S_S_S_S_S_S_S_S_S_S_S_S_S_S_S_S_S_S_S_S_S_S_S_S_S_S_S_S_S_S_S_S_S_S_S_S_S_S_S_S_S_S_S_S_S_S_S_S_S_S_S_S_S_S_S_S_S_S_S_S_S_S_S_S_S_S_S_S_S_S_S_S_S_S_S_S_S_S_S_S_S_S_S_S_S_S_S_S_S_S_S_S_S_S_S_S_S_S_S_S_S_S_S_S_S_S_S_S_S_S_S_S_S_S_S_S_S_S_S_S_S_S_S_S_S_S_S_S_S_S_S_S_S_S_S_S_S_S_S_S_S_S_S_S_S_S_S_S_S_S_S_S_S_S_S_S_S_S_S_S_S_S_S_S_S_S_S_S_S_S_S_S_S_S_S_S_S_S_S_S_S_S_S_S_S_S_S_S_S_S_S_S_S_S_S_S_S_S_S_S_S_S_S_S_S_S_S_S_S_S_S_S_S_S_S_S_S_S_S_S_S_S_S_S_S_S_S_S_S_S_S_S_S_S_S_S_S_S_S_S_S_S_S_S_S_S_S_S_S_S_S_S_S_S_S_S_S_S_S_S_S_S_S_S_S_S_S_S_S_S_S_S_S_S_S_S__param_118,
	.param .u64 .ptr .align 1 _Z4racePiS_S_S_S_S_S_S_S_S_S_S_S_S_S_S_S_S_S_S_S_S_S_S_S_S_S_S_S_S_S_S_S_S_S_S_S_S_S_S_S_S_S_S_S_S_S_S_S_S_S_S_S_S_S_S_S_S_S_S_S_S_S_S_S_S_S_S_S_S_S_S_S_S_S_S_S_S_S_S_S_S_S_S_S_S_S_S_S_S_S_S_S_S_S_S_S_S_S_S_S_S_S_S_S_S_S_S_S_S_S_S_S_S_S_S_S_S_S_S_S_S_S_S_S_S_S_S_S_S_S_S_S_S_S_S_S_S_S_S_S_S_S_S_S_S_S_S_S_S_S_S_S_S_S_S_S_S_S_S_S_S_S_S_S_S_S_S_S_S_S_S_S_S_S_S_S_S_S_S_S_S_S_S_S_S_S_S_S_S_S_S_S_S_S_S_S_S_S_S_S_S_S_S_S_S_S_S_S_S_S_S_S_S_S_S_S_S_S_S_S_S_S_S_S_S_S_S_S_S_S_S_S_S_S_S_S_S_S_S_S_S_S_S_S_S_S_S_S_S_S_S_S_S_S_S_S_S_S_S_S_S_S_S_S_S_S_S_S_S_S_S_S_S_S_S_S_S_S_S_S_S_S_S_S_S_S_S_S_S_S_S_S_S_S_S_S_S_S_S_S_S_S_S_S_S_S_S_S_S_S_S_S_S_S_S_S_S_S_S_S_S_S_S_S_S_S_S_S_S_S_S_S_S_S_S_S_S_S_S_S_S_S_S_S_S_S_S_S_S_S_S_S_S_S_S_S_S_S_S_S_S_S_S_S_S_S_S_S_S_S_S_S_S_S_S_S_S_S_S_S_S_S_S_S_S_S_S_S_S_S_S_S_S_S_S_S_S_S_S_S_S_S_S_S_S_S_S_S_S_S_S_S_S_S_S_S_S_S_S_S_S_S_S_S_S_S_S_S_S_S_S_S_S_S_S_S_S_S_S_S_S_S_S_S_S_S_S_S_S_S_S_S_S_S_S_S_S_S_S_S_S_S_S_S_S_S_S_S_S_S_S_S_S_S_S_S_S_S_S_S_S_S_S_S_S_S_S_S_S_S_S_S_S_S_S_S_S_S_S_S_S_S_S_S_S_S_S_S_S_S_S_S_S_S_S_S_S_S_S_S_S_S_S_S_S_S_S_S_S_S_S_S_S_S_S_S_S_S_S_S_S_S_S_S_S_S_S_S_S_S_S_S_S_S_S_S_S_S_S_S_S_S_S_S_S_S_S_S_S_S_S_S_S_S_S_S_S_S_S_S_S_S_S_S_S_S_S_S_S_S_S_S_S_S_S_S_S_S_S_S_S_S_S_S_S_S_S_S_S_S_S_S_S_S_S_S_S_S_S_S_S_S_S_S_S_S_S_S_S_S_S_S_S_S_S_S_S_S_S_S_S_S_S_S_S_S_S_S_S_S_S_S_S_S_S_S_S_S_S_S_S_S_S_S_S_S_S_S_S_S_S_S_S_S_S_S_S_S_S_S_S_S_S_S_S_S_S_S_S_S_S_S_S_S_S_S_S_S_S_S_S_S_S_S_S_S_S_S_S_S_S_S_S_S_S_S_S_S_S_S_S_S_S_S_S_S_S_S_S_S_S_S_S_S_S_S_S_S_S_S_S_S_S_S_S_S_S_S_S_S_S_S_S_S_S_S_S_S_S_S_S_S_S_S_S_S_S_S_S_S_S_S_S_S_S_S_S_S_S_S_S_S_S_S_S_S_S_S_S_S_S_S_S_S_S_S_S_S_S_S_S_S_S_S_S_S_S_S_S_S_S_S_S_S_S_S_S_S_S_S_S_S_S_S_S_S_S_S_S_S_S_S_S_S_S_S_S_S_S_S_S_S_S_S_S_S_S_S_S_S_S_S_S_S_S_S_S_S_S_S_S_S_S_S_S_S_S_S_S_S_S_S_S_S_S_S_S_S_S_S_S_S_S_S_S_S_S_S_S_S_S_S_S_S_S_S_S_S_S_S_S_S_S_S_S_S_S_S_S_S_S_S_S_S_S_S_S_S_S_S_S_S_S_S_S_S_S_S_S_S_S_S_S_S_S_S_S_S_S_S_S_S_S_S_S_S_S_S_S_S_S_S_S_S_S_S_S_S_S_S_S_S_S_S_S_S_S_S_S_S_S_S_S_S_S_S_S_S_S_S_S_S_S_S_S_S_S_S_S_S_S_S_S_S_S_S_S_S_S_S_S_S_S_S_S_S_S_S_S_S_S_S_S_S_S_S_S_S_S_S_S_S_S__param_119,
	.param .u64 .ptr .align 1 _Z4racePiS_S_S_S_S_S_S_S_S_S_S_S_S_S_S_S_S_S_S_S_S_S_S_S_S_S_S_S_S_S_S_S_S_S_S_S_S_S_S_S_S_S_S_S_S_S_S_S_S_S_S_S_S_S_S_S_S_S_S_S_S_S_S_S_S_S_S_S_S_S_S_S_S_S_S_S_S_S_S_S_S_S_S_S_S_S_S_S_S_S_S_S_S_S_S_S_S_S_S_S_S_S_S_S_S_S_S_S_S_S_S_S_S_S_S_S_S_S_S_S_S_S_S_S_S_S_S_S_S_S_S_S_S_S_S_S_S_S_S_S_S_S_S_S_S_S_S_S_S_S_S_S_S_S_S_S_S_S_S_S_S_S_S_S_S_S_S_S_S_S_S_S_S_S_S_S_S_S_S_S_S_S_S_S_S_S_S_S_S_S_S_S_S_S_S_S_S_S_S_S_S_S_S_S_S_S_S_S_S_S_S_S_S_S_S_S_S_S_S_S_S_S_S_S_S_S_S_S_S_S_S_S_S_S_S_S_S_S_S_S_S_S_S_S_S_S_S_S_S_S_S_S_S_S_S_S_S_S_S_S_S_S_S_S_S_S_S_S_S_S_S_S_S_S_S_S_S_S_S_S_S_S_S_S_S_S_S_S_S_S_S_S_S_S_S_S_S_S_S_S_S_S_S_S_S_S_S_S_S_S_S_S_S_S_S_S_S_S_S_S_S_S_S_S_S_S_S_S_S_S_S_S_S_S_S_S_S_S_S_S_S_S_S_S_S_S_S_S_S_S_S_S_S_S_S_S_S_S_S_S_S_S_S_S_S_S_S_S_S_S_S_S_S_S_S_S_S_S_S_S_S_S_S_S_S_S_S_S_S_S_S_S_S_S_S_S_S_S_S_S_S_S_S_S_S_S_S_S_S_S_S_S_S_S_S_S_S_S_S_S_S_S_S_S_S_S_S_S_S_S_S_S_S_S_S_S_S_S_S_S_S_S_S_S_S_S_S_S_S_S_S_S_S_S_S_S_S_S_S_S_S_S_S_S_S_S_S_S_S_S_S_S_S_S_S_S_S_S_S_S_S_S_S_S_S_S_S_S_S_S_S_S_S_S_S_S_S_S_S_S_S_S_S_S_S_S_S_S_S_S_S_S_S_S_S_S_S_S_S_S_S_S_S_S_S_S_S_S_S_S_S_S_S_S_S_S_S_S_S_S_S_S_S_S_S_S_S_S_S_S_S_S_S_S_S_S_S_S_S_S_S_S_S_S_S_S_S_S_S_S_S_S_S_S_S_S_S_S_S_S_S_S_S_S_S_S_S_S_S_S_S_S_S_S_S_S_S_S_S_S_S_S_S_S_S_S_S_S_S_S_S_S_S_S_S_S_S_S_S_S_S_S_S_S_S_S_S_S_S_S_S_S_S_S_S_S_S_S_S_S_S_S_S_S_S_S_S_S_S_S_S_S_S_S_S_S_S_S_S_S_S_S_S_S_S_S_S_S_S_S_S_S_S_S_S_S_S_S_S_S_S_S_S_S_S_S_S_S_S_S_S_S_S_S_S_S_S_S_S_S_S_S_S_S_S_S_S_S_S_S_S_S_S_S_S_S_S_S_S_S_S_S_S_S_S_S_S_S_S_S_S_S_S_S_S_S_S_S_S_S_S_S_S_S_S_S_S_S_S_S_S_S_S_S_S_S_S_S_S_S_S_S_S_S_S_S_S_S_S_S_S_S_S_S_S_S_S_S_S_S_S_S_S_S_S_S_S_S_S_S_S_S_S_S_S_S_S_S_S_S_S_S_S_S_S_S_S_S_S_S_S_S_S_S_S_S_S_S_S_S_S_S_S_S_S_S_S_S_S_S_S_S_S_S_S_S_S_S_S_S_S_S_S_S_S_S_S_S_S_S_S_S_S_S_S_S_S_S_S_S_S_S_S_S_S_S_S_S_S_S_S_S_S_S_S_S_S_S_S_S_S_S_S_S_S_S_S_S_S_S_S_S_S_S_S_S_S_S_S_S_S_S_S_S_S_S_S_S_S_S_S_S_S_S_S_S_S_S_S_S_S_S_S_S_S_S_S_S_S_S_S_S_S_S_S_S_S_S_S_S_S_S_S_S_S_S_S_S_S_S_S_S_S_S_S_S_S_S_S_S_S_S_S_S_S_S_S_S_S_S_S_S_S_S_S_S_S_S_S_S_S_S_S_S_S_S_S_S_S_S_S_S_S_S_S_S_S_S_S_S_S_S_S_S_S_S_S_S_S_S_S_S_S_S_S_S_S_S_S_S_S_S_S__param_120,
	.param .u64 .ptr .align 1 _Z4racePiS_S_S_S_S_S_S_S_S_S_S_S_S_S_S_S_S_S_S_S_S_S_S_S_S_S_S_S_S_S_S_S_S_S_S_S_S_S_S_S_S_S_S_S_S_S_S_S_S_S_S_S_S_S_S_S_S_S_S_S_S_S_S_S_S_S_S_S_S_S_S_S_S_S_S_S_S_S_S_S_S_S_S_S_S_S_S_S_S_S_S_S_S_S_S_S_S_S_S_S_S_S_S_S_S_S_S_S_S_S_S_S_S_S_S_S_S_S_S_S_S_S_S_S_S_S_S_S_S_S_S_S_S_S_S_S_S_S_S_S_S_S_S_S_S_S_S_S_S_S_S_S_S_S_S_S_S_S_S_S_S_S_S_S_S_S_S_S_S_S_S_S_S_S_S_S_S_S_S_S_S_S_S_S_S_S_S_S_S_S_S_S_S_S_S_S_S_S_S_S_S_S_S_S_S_S_S_S_S_S_S_S_S_S_S_S_S_S_S_S_S_S_S_S_S_S_S_S_S_S_S_S_S_S_S_S_S_S_S_S_S_S_S_S_S_S_S_S_S_S_S_S_S_S_S_S_S_S_S_S_S_S_S_S_S_S_S_S_S_S_S_S_S_S_S_S_S_S_S_S_S_S_S_S_S_S_S_S_S_S_S_S_S_S_S_S_S_S_S_S_S_S_S_S_S_S_S_S_S_S_S_S_S_S_S_S_S_S_S_S_S_S_S_S_S_S_S_S_S_S_S_S_S_S_S_S_S_S_S_S_S_S_S_S_S_S_S_S_S_S_S_S_S_S_S_S_S_S_S_S_S_S_S_S_S_S_S_S_S_S_S_S_S_S_S_S_S_S_S_S_S_S_S_S_S_S_S_S_S_S_S_S_S_S_S_S_S_S_S_S_S_S_S_S_S_S_S_S_S_S_S_S_S_S_S_S_S_S_S_S_S_S_S_S_S_S_S_S_S_S_S_S_S_S_S_S_S_S_S_S_S_S_S_S_S_S_S_S_S_S_S_S_S_S_S_S_S_S_S_S_S_S_S_S_S_S_S_S_S_S_S_S_S_S_S_S_S_S_S_S_S_S_S_S_S_S_S_S_S_S_S_S_S_S_S_S_S_S_S_S_S_S_S_S_S_S_S_S_S_S_S_S_S_S_S_S_S_S_S_S_S_S_S_S_S_S_S_S_S_S_S_S_S_S_S_S_S_S_S_S_S_S_S_S_S_S_S_S_S_S_S_S_S_S_S_S_S_S_S_S_S_S_S_S_S_S_S_S_S_S_S_S_S_S_S_S_S_S_S_S_S_S_S_S_S_S_S_S_S_S_S_S_S_S_S_S_S_S_S_S_S_S_S_S_S_S_S_S_S_S_S_S_S_S_S_S_S_S_S_S_S_S_S_S_S_S_S_S_S_S_S_S_S_S_S_S_S_S_S_S_S_S_S_S_S_S_S_S_S_S_S_S_S_S_S_S_S_S_S_S_S_S_S_S_S_S_S_S_S_S_S_S_S_S_S_S_S_S_S_S_S_S_S_S_S_S_S_S_S_S_S_S_S_S_S_S_S_S_S_S_S_S_S_S_S_S_S_S_S_S_S_S_S_S_S_S_S_S_S_S_S_S_S_S_S_S_S_S_S_S_S_S_S_S_S_S_S_S_S_S_S_S_S_S_S_S_S_S_S_S_S_S_S_S_S_S_S_S_S_S_S_S_S_S_S_S_S_S_S_S_S_S_S_S_S_S_S_S_S_S_S_S_S_S_S_S_S_S_S_S_S_S_S_S_S_S_S_S_S_S_S_S_S_S_S_S_S_S_S_S_S_S_S_S_S_S_S_S_S_S_S_S_S_S_S_S_S_S_S_S_S_S_S_S_S_S_S_S_S_S_S_S_S_S_S_S_S_S_S_S_S_S_S_S_S_S_S_S_S_S_S_S_S_S_S_S_S_S_S_S_S_S_S_S_S_S_S_S_S_S_S_S_S_S_S_S_S_S_S_S_S_S_S_S_S_S_S_S_S_S_S_S_S_S_S_S_S_S_S_S_S_S_S_S_S_S_S_S_S_S_S_S_S_S_S_S_S_S_S_S_S_S_S_S_S_S_S_S_S_S_S_S_S_S_S_S_S_S_S_S_S_S_S_S_S_S_S_S_S_S_S_S_S_S_S_S_S_S_S_S_S_S_S_S_S_S_S_S_S_S_S_S_S_S_S_S_S_S_S_S_S_S_S_S_S_S_S_S_S_S_S_S_S_S_S_S_S_S_S_S_S_S_S_S_S_S_S_S_S_S_S_S_S__param_121,
	.param .u64 .ptr .align 1 _Z4racePiS_S_S_S_S_S_S_S_S_S_S_S_S_S_S_S_S_S_S_S_S_S_S_S_S_S_S_S_S_S_S_S_S_S_S_S_S_S_S_S_S_S_S_S_S_S_S_S_S_S_S_S_S_S_S_S_S_S_S_S_S_S_S_S_S_S_S_S_S_S_S_S_S_S_S_S_S_S_S_S_S_S_S_S_S_S_S_S_S_S_S_S_S_S_S_S_S_S_S_S_S_S_S_S_S_S_S_S_S_S_S_S_S_S_S_S_S_S_S_S_S_S_S_S_S_S_S_S_S_S_S_S_S_S_S_S_S_S_S_S_S_S_S_S_S_S_S_S_S_S_S_S_S_S_S_S_S_S_S_S_S_S_S_S_S_S_S_S_S_S_S_S_S_S_S_S_S_S_S_S_S_S_S_S_S_S_S_S_S_S_S_S_S_S_S_S_S_S_S_S_S_S_S_S_S_S_S_S_S_S_S_S_S_S_S_S_S_S_S_S_S_S_S_S_S_S_S_S_S_S_S_S_S_S_S_S_S_S_S_S_S_S_S_S_S_S_S_S_S_S_S_S_S_S_S_S_S_S_S_S_S_S_S_S_S_S_S_S_S_S_S_S_S_S_S_S_S_S_S_S_S_S_S_S_S_S_S_S_S_S_S_S_S_S_S_S_S_S_S_S_S_S_S_S_S_S_S_S_S_S_S_S_S_S_S_S_S_S_S_S_S_S_S_S_S_S_S_S_S_S_S_S_S_S_S_S_S_S_S_S_S_S_S_S_S_S_S_S_S_S_S_S_S_S_S_S_S_S_S_S_S_S_S_S_S_S_S_S_S_S_S_S_S_S_S_S_S_S_S_S_S_S_S_S_S_S_S_S_S_S_S_S_S_S_S_S_S_S_S_S_S_S_S_S_S_S_S_S_S_S_S_S_S_S_S_S_S_S_S_S_S_S_S_S_S_S_S_S_S_S_S_S_S_S_S_S_S_S_S_S_S_S_S_S_S_S_S_S_S_S_S_S_S_S_S_S_S_S_S_S_S_S_S_S_S_S_S_S_S_S_S_S_S_S_S_S_S_S_S_S_S_S_S_S_S_S_S_S_S_S_S_S_S_S_S_S_S_S_S_S_S_S_S_S_S_S_S_S_S_S_S_S_S_S_S_S_S_S_S_S_S_S_S_S_S_S_S_S_S_S_S_S_S_S_S_S_S_S_S_S_S_S_S_S_S_S_S_S_S_S_S_S_S_S_S_S_S_S_S_S_S_S_S_S_S_S_S_S_S_S_S_S_S_S_S_S_S_S_S_S_S_S_S_S_S_S_S_S_S_S_S_S_S_S_S_S_S_S_S_S_S_S_S_S_S_S_S_S_S_S_S_S_S_S_S_S_S_S_S_S_S_S_S_S_S_S_S_S_S_S_S_S_S_S_S_S_S_S_S_S_S_S_S_S_S_S_S_S_S_S_S_S_S_S_S_S_S_S_S_S_S_S_S_S_S_S_S_S_S_S_S_S_S_S_S_S_S_S_S_S_S_S_S_S_S_S_S_S_S_S_S_S_S_S_S_S_S_S_S_S_S_S_S_S_S_S_S_S_S_S_S_S_S_S_S_S_S_S_S_S_S_S_S_S_S_S_S_S_S_S_S_S_S_S_S_S_S_S_S_S_S_S_S_S_S_S_S_S_S_S_S_S_S_S_S_S_S_S_S_S_S_S_S_S_S_S_S_S_S_S_S_S_S_S_S_S_S_S_S_S_S_S_S_S_S_S_S_S_S_S_S_S_S_S_S_S_S_S_S_S_S_S_S_S_S_S_S_S_S_S_S_S_S_S_S_S_S_S_S_S_S_S_S_S_S_S_S_S_S_S_S_S_S_S_S_S_S_S_S_S_S_S_S_S_S_S_S_S_S_S_S_S_S_S_S_S_S_S_S_S_S_S_S_S_S_S_S_S_S_S_S_S_S_S_S_S_S_S_S_S_S_S_S_S_S_S_S_S_S_S_S_S_S_S_S_S_S_S_S_S_S_S_S_S_S_S_S_S_S_S_S_S_S_S_S_S_S_S_S_S_S_S_S_S_S_S_S_S_S_S_S_S_S_S_S_S_S_S_S_S_S_S_S_S_S_S_S_S_S_S_S_S_S_S_S_S_S_S_S_S_S_S_S_S_S_S_S_S_S_S_S_S_S_S_S_S_S_S_S_S_S_S_S_S_S_S_S_S_S_S_S_S_S_S_S_S_S_S_S_S_S_S_S_S_S_S_S_S_S_S_S_S_S_S_S_S_S_S_S_S_S_S_S__param_122,
	.param .u64 .ptr .align 1 _Z4racePiS_S_S_S_S_S_S_S_S_S_S_S_S_S_S_S_S_S_S_S_S_S_S_S_S_S_S_S_S_S_S_S_S_S_S_S_S_S_S_S_S_S_S_S_S_S_S_S_S_S_S_S_S_S_S_S_S_S_S_S_S_S_S_S_S_S_S_S_S_S_S_S_S_S_S_S_S_S_S_S_S_S_S_S_S_S_S_S_S_S_S_S_S_S_S_S_S_S_S_S_S_S_S_S_S_S_S_S_S_S_S_S_S_S_S_S_S_S_S_S_S_S_S_S_S_S_S_S_S_S_S_S_S_S_S_S_S_S_S_S_S_S_S_S_S_S_S_S_S_S_S_S_S_S_S_S_S_S_S_S_S_S_S_S_S_S_S_S_S_S_S_S_S_S_S_S_S_S_S_S_S_S_S_S_S_S_S_S_S_S_S_S_S_S_S_S_S_S_S_S_S_S_S_S_S_S_S_S_S_S_S_S_S_S_S_S_S_S_S_S_S_S_S_S_S_S_S_S_S_S_S_S_S_S_S_S_S_S_S_S_S_S_S_S_S_S_S_S_S_S_S_S_S_S_S_S_S_S_S_S_S_S_S_S_S_S_S_S_S_S_S_S_S_S_S_S_S_S_S_S_S_S_S_S_S_S_S_S_S_S_S_S_S_S_S_S_S_S_S_S_S_S_S_S_S_S_S_S_S_S_S_S_S_S_S_S_S_S_S_S_S_S_S_S_S_S_S_S_S_S_S_S_S_S_S_S_S_S_S_S_S_S_S_S_S_S_S_S_S_S_S_S_S_S_S_S_S_S_S_S_S_S_S_S_S_S_S_S_S_S_S_S_S_S_S_S_S_S_S_S_S_S_S_S_S_S_S_S_S_S_S_S_S_S_S_S_S_S_S_S_S_S_S_S_S_S_S_S_S_S_S_S_S_S_S_S_S_S_S_S_S_S_S_S_S_S_S_S_S_S_S_S_S_S_S_S_S_S_S_S_S_S_S_S_S_S_S_S_S_S_S_S_S_S_S_S_S_S_S_S_S_S_S_S_S_S_S_S_S_S_S_S_S_S_S_S_S_S_S_S_S_S_S_S_S_S_S_S_S_S_S_S_S_S_S_S_S_S_S_S_S_S_S_S_S_S_S_S_S_S_S_S_S_S_S_S_S_S_S_S_S_S_S_S_S_S_S_S_S_S_S_S_S_S_S_S_S_S_S_S_S_S_S_S_S_S_S_S_S_S_S_S_S_S_S_S_S_S_S_S_S_S_S_S_S_S_S_S_S_S_S_S_S_S_S_S_S_S_S_S_S_S_S_S_S_S_S_S_S_S_S_S_S_S_S_S_S_S_S_S_S_S_S_S_S_S_S_S_S_S_S_S_S_S_S_S_S_S_S_S_S_S_S_S_S_S_S_S_S_S_S_S_S_S_S_S_S_S_S_S_S_S_S_S_S_S_S_S_S_S_S_S_S_S_S_S_S_S_S_S_S_S_S_S_S_S_S_S_S_S_S_S_S_S_S_S_S_S_S_S_S_S_S_S_S_S_S_S_S_S_S_S_S_S_S_S_S_S_S_S_S_S_S_S_S_S_S_S_S_S_S_S_S_S_S_S_S_S_S_S_S_S_S_S_S_S_S_S_S_S_S_S_S_S_S_S_S_S_S_S_S_S_S_S_S_S_S_S_S_S_S_S_S_S_S_S_S_S_S_S_S_S_S_S_S_S_S_S_S_S_S_S_S_S_S_S_S_S_S_S_S_S_S_S_S_S_S_S_S_S_S_S_S_S_S_S_S_S_S_S_S_S_S_S_S_S_S_S_S_S_S_S_S_S_S_S_S_S_S_S_S_S_S_S_S_S_S_S_S_S_S_S_S_S_S_S_S_S_S_S_S_S_S_S_S_S_S_S_S_S_S_S_S_S_S_S_S_S_S_S_S_S_S_S_S_S_S_S_S_S_S_S_S_S_S_S_S_S_S_S_S_S_S_S_S_S_S_S_S_S_S_S_S_S_S_S_S_S_S_S_S_S_S_S_S_S_S_S_S_S_S_S_S_S_S_S_S_S_S_S_S_S_S_S_S_S_S_S_S_S_S_S_S_S_S_S_S_S_S_S_S_S_S_S_S_S_S_S_S_S_S_S_S_S_S_S_S_S_S_S_S_S_S_S_S_S_S_S_S_S_S_S_S_S_S_S_S_S_S_S_S_S_S_S_S_S_S_S_S_S_S_S_S_S_S_S_S_S_S_S_S_S_S_S_S_S_S_S_S_S_S_S_S_S_S_S_S_S_S_S_S_S_S__param_123,
	.param .u64 .ptr .align 1 _Z4racePiS_S_S_S_S_S_S_S_S_S_S_S_S_S_S_S_S_S_S_S_S_S_S_S_S_S_S_S_S_S_S_S_S_S_S_S_S_S_S_S_S_S_S_S_S_S_S_S_S_S_S_S_S_S_S_S_S_S_S_S_S_S_S_S_S_S_S_S_S_S_S_S_S_S_S_S_S_S_S_S_S_S_S_S_S_S_S_S_S_S_S_S_S_S_S_S_S_S_S_S_S_S_S_S_S_S_S_S_S_S_S_S_S_S_S_S_S_S_S_S_S_S_S_S_S_S_S_S_S_S_S_S_S_S_S_S_S_S_S_S_S_S_S_S_S_S_S_S_S_S_S_S_S_S_S_S_S_S_S_S_S_S_S_S_S_S_S_S_S_S_S_S_S_S_S_S_S_S_S_S_S_S_S_S_S_S_S_S_S_S_S_S_S_S_S_S_S_S_S_S_S_S_S_S_S_S_S_S_S_S_S_S_S_S_S_S_S_S_S_S_S_S_S_S_S_S_S_S_S_S_S_S_S_S_S_S_S_S_S_S_S_S_S_S_S_S_S_S_S_S_S_S_S_S_S_S_S_S_S_S_S_S_S_S_S_S_S_S_S_S_S_S_S_S_S_S_S_S_S_S_S_S_S_S_S_S_S_S_S_S_S_S_S_S_S_S_S_S_S_S_S_S_S_S_S_S_S_S_S_S_S_S_S_S_S_S_S_S_S_S_S_S_S_S_S_S_S_S_S_S_S_S_S_S_S_S_S_S_S_S_S_S_S_S_S_S_S_S_S_S_S_S_S_S_S_S_S_S_S_S_S_S_S_S_S_S_S_S_S_S_S_S_S_S_S_S_S_S_S_S_S_S_S_S_S_S_S_S_S_S_S_S_S_S_S_S_S_S_S_S_S_S_S_S_S_S_S_S_S_S_S_S_S_S_S_S_S_S_S_S_S_S_S_S_S_S_S_S_S_S_S_S_S_S_S_S_S_S_S_S_S_S_S_S_S_S_S_S_S_S_S_S_S_S_S_S_S_S_S_S_S_S_S_S_S_S_S_S_S_S_S_S_S_S_S_S_S_S_S_S_S_S_S_S_S_S_S_S_S_S_S_S_S_S_S_S_S_S_S_S_S_S_S_S_S_S_S_S_S_S_S_S_S_S_S_S_S_S_S_S_S_S_S_S_S_S_S_S_S_S_S_S_S_S_S_S_S_S_S_S_S_S_S_S_S_S_S_S_S_S_S_S_S_S_S_S_S_S_S_S_S_S_S_S_S_S_S_S_S_S_S_S_S_S_S_S_S_S_S_S_S_S_S_S_S_S_S_S_S_S_S_S_S_S_S_S_S_S_S_S_S_S_S_S_S_S_S_S_S_S_S_S_S_S_S_S_S_S_S_S_S_S_S_S_S_S_S_S_S_S_S_S_S_S_S_S_S_S_S_S_S_S_S_S_S_S_S_S_S_S_S_S_S_S_S_S_S_S_S_S_S_S_S_S_S_S_S_S_S_S_S_S_S_S_S_S_S_S_S_S_S_S_S_S_S_S_S_S_S_S_S_S_S_S_S_S_S_S_S_S_S_S_S_S_S_S_S_S_S_S_S_S_S_S_S_S_S_S_S_S_S_S_S_S_S_S_S_S_S_S_S_S_S_S_S_S_S_S_S_S_S_S_S_S_S_S_S_S_S_S_S_S_S_S_S_S_S_S_S_S_S_S_S_S_S_S_S_S_S_S_S_S_S_S_S_S_S_S_S_S_S_S_S_S_S_S_S_S_S_S_S_S_S_S_S_S_S_S_S_S_S_S_S_S_S_S_S_S_S_S_S_S_S_S_S_S_S_S_S_S_S_S_S_S_S_S_S_S_S_S_S_S_S_S_S_S_S_S_S_S_S_S_S_S_S_S_S_S_S_S_S_S_S_S_S_S_S_S_S_S_S_S_S_S_S_S_S_S_S_S_S_S_S_S_S_S_S_S_S_S_S_S_S_S_S_S_S_S_S_S_S_S_S_S_S_S_S_S_S_S_S_S_S_S_S_S_S_S_S_S_S_S_S_S_S_S_S_S_S_S_S_S_S_S_S_S_S_S_S_S_S_S_S_S_S_S_S_S_S_S_S_S_S_S_S_S_S_S_S_S_S_S_S_S_S_S_S_S_S_S_S_S_S_S_S_S_S_S_S_S_S_S_S_S_S_S_S_S_S_S_S_S_S_S_S_S_S_S_S_S_S_S_S_S_S_S_S_S_S_S_S_S_S_S_S_S_S_S_S_S_S_S_S_S_S_S_S_S_S_S_S_S_S__param_124,
	.param .u64 .ptr .align 1 _Z4racePiS_S_S_S_S_S_S_S_S_S_S_S_S_S_S_S_S_S_S_S_S_S_S_S_S_S_S_S_S_S_S_S_S_S_S_S_S_S_S_S_S_S_S_S_S_S_S_S_S_S_S_S_S_S_S_S_S_S_S_S_S_S_S_S_S_S_S_S_S_S_S_S_S_S_S_S_S_S_S_S_S_S_S_S_S_S_S_S_S_S_S_S_S_S_S_S_S_S_S_S_S_S_S_S_S_S_S_S_S_S_S_S_S_S_S_S_S_S_S_S_S_S_S_S_S_S_S_S_S_S_S_S_S_S_S_S_S_S_S_S_S_S_S_S_S_S_S_S_S_S_S_S_S_S_S_S_S_S_S_S_S_S_S_S_S_S_S_S_S_S_S_S_S_S_S_S_S_S_S_S_S_S_S_S_S_S_S_S_S_S_S_S_S_S_S_S_S_S_S_S_S_S_S_S_S_S_S_S_S_S_S_S_S_S_S_S_S_S_S_S_S_S_S_S_S_S_S_S_S_S_S_S_S_S_S_S_S_S_S_S_S_S_S_S_S_S_S_S_S_S_S_S_S_S_S_S_S_S_S_S_S_S_S_S_S_S_S_S_S_S_S_S_S_S_S_S_S_S_S_S_S_S_S_S_S_S_S_S_S_S_S_S_S_S_S_S_S_S_S_S_S_S_S_S_S_S_S_S_S_S_S_S_S_S_S_S_S_S_S_S_S_S_S_S_S_S_S_S_S_S_S_S_S_S_S_S_S_S_S_S_S_S_S_S_S_S_S_S_S_S_S_S_S_S_S_S_S_S_S_S_S_S_S_S_S_S_S_S_S_S_S_S_S_S_S_S_S_S_S_S_S_S_S_S_S_S_S_S_S_S_S_S_S_S_S_S_S_S_S_S_S_S_S_S_S_S_S_S_S_S_S_S_S_S_S_S_S_S_S_S_S_S_S_S_S_S_S_S_S_S_S_S_S_S_S_S_S_S_S_S_S_S_S_S_S_S_S_S_S_S_S_S_S_S_S_S_S_S_S_S_S_S_S_S_S_S_S_S_S_S_S_S_S_S_S_S_S_S_S_S_S_S_S_S_S_S_S_S_S_S_S_S_S_S_S_S_S_S_S_S_S_S_S_S_S_S_S_S_S_S_S_S_S_S_S_S_S_S_S_S_S_S_S_S_S_S_S_S_S_S_S_S_S_S_S_S_S_S_S_S_S_S_S_S_S_S_S_S_S_S_S_S_S_S_S_S_S_S_S_S_S_S_S_S_S_S_S_S_S_S_S_S_S_S_S_S_S_S_S_S_S_S_S_S_S_S_S_S_S_S_S_S_S_S_S_S_S_S_S_S_S_S_S_S_S_S_S_S_S_S_S_S_S_S_S_S_S_S_S_S_S_S_S_S_S_S_S_S_S_S_S_S_S_S_S_S_S_S_S_S_S_S_S_S_S_S_S_S_S_S_S_S_S_S_S_S_S_S_S_S_S_S_S_S_S_S_S_S_S_S_S_S_S_S_S_S_S_S_S_S_S_S_S_S_S_S_S_S_S_S_S_S_S_S_S_S_S_S_S_S_S_S_S_S_S_S_S_S_S_S_S_S_S_S_S_S_S_S_S_S_S_S_S_S_S_S_S_S_S_S_S_S_S_S_S_S_S_S_S_S_S_S_S_S_S_S_S_S_S_S_S_S_S_S_S_S_S_S_S_S_S_S_S_S_S_S_S_S_S_S_S_S_S_S_S_S_S_S_S_S_S_S_S_S_S_S_S_S_S_S_S_S_S_S_S_S_S_S_S_S_S_S_S_S_S_S_S_S_S_S_S_S_S_S_S_S_S_S_S_S_S_S_S_S_S_S_S_S_S_S_S_S_S_S_S_S_S_S_S_S_S_S_S_S_S_S_S_S_S_S_S_S_S_S_S_S_S_S_S_S_S_S_S_S_S_S_S_S_S_S_S_S_S_S_S_S_S_S_S_S_S_S_S_S_S_S_S_S_S_S_S_S_S_S_S_S_S_S_S_S_S_S_S_S_S_S_S_S_S_S_S_S_S_S_S_S_S_S_S_S_S_S_S_S_S_S_S_S_S_S_S_S_S_S_S_S_S_S_S_S_S_S_S_S_S_S_S_S_S_S_S_S_S_S_S_S_S_S_S_S_S_S_S_S_S_S_S_S_S_S_S_S_S_S_S_S_S_S_S_S_S_S_S_S_S_S_S_S_S_S_S_S_S_S_S_S_S_S_S_S_S_S_S_S_S_S_S_S_S_S_S_S_S_S_S_S_S_S_S_S_S_S_S__param_125,
	.param .u64 .ptr .align 1 _Z4racePiS_S_S_S_S_S_S_S_S_S_S_S_S_S_S_S_S_S_S_S_S_S_S_S_S_S_S_S_S_S_S_S_S_S_S_S_S_S_S_S_S_S_S_S_S_S_S_S_S_S_S_S_S_S_S_S_S_S_S_S_S_S_S_S_S_S_S_S_S_S_S_S_S_S_S_S_S_S_S_S_S_S_S_S_S_S_S_S_S_S_S_S_S_S_S_S_S_S_S_S_S_S_S_S_S_S_S_S_S_S_S_S_S_S_S_S_S_S_S_S_S_S_S_S_S_S_S_S_S_S_S_S_S_S_S_S_S_S_S_S_S_S_S_S_S_S_S_S_S_S_S_S_S_S_S_S_S_S_S_S_S_S_S_S_S_S_S_S_S_S_S_S_S_S_S_S_S_S_S_S_S_S_S_S_S_S_S_S_S_S_S_S_S_S_S_S_S_S_S_S_S_S_S_S_S_S_S_S_S_S_S_S_S_S_S_S_S_S_S_S_S_S_S_S_S_S_S_S_S_S_S_S_S_S_S_S_S_S_S_S_S_S_S_S_S_S_S_S_S_S_S_S_S_S_S_S_S_S_S_S_S_S_S_S_S_S_S_S_S_S_S_S_S_S_S_S_S_S_S_S_S_S_S_S_S_S_S_S_S_S_S_S_S_S_S_S_S_S_S_S_S_S_S_S_S_S_S_S_S_S_S_S_S_S_S_S_S_S_S_S_S_S_S_S_S_S_S_S_S_S_S_S_S_S_S_S_S_S_S_S_S_S_S_S_S_S_S_S_S_S_S_S_S_S_S_S_S_S_S_S_S_S_S_S_S_S_S_S_S_S_S_S_S_S_S_S_S_S_S_S_S_S_S_S_S_S_S_S_S_S_S_S_S_S_S_S_S_S_S_S_S_S_S_S_S_S_S_S_S_S_S_S_S_S_S_S_S_S_S_S_S_S_S_S_S_S_S_S_S_S_S_S_S_S_S_S_S_S_S_S_S_S_S_S_S_S_S_S_S_S_S_S_S_S_S_S_S_S_S_S_S_S_S_S_S_S_S_S_S_S_S_S_S_S_S_S_S_S_S_S_S_S_S_S_S_S_S_S_S_S_S_S_S_S_S_S_S_S_S_S_S_S_S_S_S_S_S_S_S_S_S_S_S_S_S_S_S_S_S_S_S_S_S_S_S_S_S_S_S_S_S_S_S_S_S_S_S_S_S_S_S_S_S_S_S_S_S_S_S_S_S_S_S_S_S_S_S_S_S_S_S_S_S_S_S_S_S_S_S_S_S_S_S_S_S_S_S_S_S_S_S_S_S_S_S_S_S_S_S_S_S_S_S_S_S_S_S_S_S_S_S_S_S_S_S_S_S_S_S_S_S_S_S_S_S_S_S_S_S_S_S_S_S_S_S_S_S_S_S_S_S_S_S_S_S_S_S_S_S_S_S_S_S_S_S_S_S_S_S_S_S_S_S_S_S_S_S_S_S_S_S_S_S_S_S_S_S_S_S_S_S_S_S_S_S_S_S_S_S_S_S_S_S_S_S_S_S_S_S_S_S_S_S_S_S_S_S_S_S_S_S_S_S_S_S_S_S_S_S_S_S_S_S_S_S_S_S_S_S_S_S_S_S_S_S_S_S_S_S_S_S_S_S_S_S_S_S_S_S_S_S_S_S_S_S_S_S_S_S_S_S_S_S_S_S_S_S_S_S_S_S_S_S_S_S_S_S_S_S_S_S_S_S_S_S_S_S_S_S_S_S_S_S_S_S_S_S_S_S_S_S_S_S_S_S_S_S_S_S_S_S_S_S_S_S_S_S_S_S_S_S_S_S_S_S_S_S_S_S_S_S_S_S_S_S_S_S_S_S_S_S_S_S_S_S_S_S_S_S_S_S_S_S_S_S_S_S_S_S_S_S_S_S_S_S_S_S_S_S_S_S_S_S_S_S_S_S_S_S_S_S_S_S_S_S_S_S_S_S_S_S_S_S_S_S_S_S_S_S_S_S_S_S_S_S_S_S_S_S_S_S_S_S_S_S_S_S_S_S_S_S_S_S_S_S_S_S_S_S_S_S_S_S_S_S_S_S_S_S_S_S_S_S_S_S_S_S_S_S_S_S_S_S_S_S_S_S_S_S_S_S_S_S_S_S_S_S_S_S_S_S_S_S_S_S_S_S_S_S_S_S_S_S_S_S_S_S_S_S_S_S_S_S_S_S_S_S_S_S_S_S_S_S_S_S_S_S_S_S_S_S_S_S_S_S_S_S_S_S_S_S_S_S_S_S_S_S_S_S_S_S_S_S__param_126,
	.param .u64 .ptr .align 1 _Z4racePiS_S_S_S_S_S_S_S_S_S_S_S_S_S_S_S_S_S_S_S_S_S_S_S_S_S_S_S_S_S_S_S_S_S_S_S_S_S_S_S_S_S_S_S_S_S_S_S_S_S_S_S_S_S_S_S_S_S_S_S_S_S_S_S_S_S_S_S_S_S_S_S_S_S_S_S_S_S_S_S_S_S_S_S_S_S_S_S_S_S_S_S_S_S_S_S_S_S_S_S_S_S_S_S_S_S_S_S_S_S_S_S_S_S_S_S_S_S_S_S_S_S_S_S_S_S_S_S_S_S_S_S_S_S_S_S_S_S_S_S_S_S_S_S_S_S_S_S_S_S_S_S_S_S_S_S_S_S_S_S_S_S_S_S_S_S_S_S_S_S_S_S_S_S_S_S_S_S_S_S_S_S_S_S_S_S_S_S_S_S_S_S_S_S_S_S_S_S_S_S_S_S_S_S_S_S_S_S_S_S_S_S_S_S_S_S_S_S_S_S_S_S_S_S_S_S_S_S_S_S_S_S_S_S_S_S_S_S_S_S_S_S_S_S_S_S_S_S_S_S_S_S_S_S_S_S_S_S_S_S_S_S_S_S_S_S_S_S_S_S_S_S_S_S_S_S_S_S_S_S_S_S_S_S_S_S_S_S_S_S_S_S_S_S_S_S_S_S_S_S_S_S_S_S_S_S_S_S_S_S_S_S_S_S_S_S_S_S_S_S_S_S_S_S_S_S_S_S_S_S_S_S_S_S_S_S_S_S_S_S_S_S_S_S_S_S_S_S_S_S_S_S_S_S_S_S_S_S_S_S_S_S_S_S_S_S_S_S_S_S_S_S_S_S_S_S_S_S_S_S_S_S_S_S_S_S_S_S_S_S_S_S_S_S_S_S_S_S_S_S_S_S_S_S_S_S_S_S_S_S_S_S_S_S_S_S_S_S_S_S_S_S_S_S_S_S_S_S_S_S_S_S_S_S_S_S_S_S_S_S_S_S_S_S_S_S_S_S_S_S_S_S_S_S_S_S_S_S_S_S_S_S_S_S_S_S_S_S_S_S_S_S_S_S_S_S_S_S_S_S_S_S_S_S_S_S_S_S_S_S_S_S_S_S_S_S_S_S_S_S_S_S_S_S_S_S_S_S_S_S_S_S_S_S_S_S_S_S_S_S_S_S_S_S_S_S_S_S_S_S_S_S_S_S_S_S_S_S_S_S_S_S_S_S_S_S_S_S_S_S_S_S_S_S_S_S_S_S_S_S_S_S_S_S_S_S_S_S_S_S_S_S_S_S_S_S_S_S_S_S_S_S_S_S_S_S_S_S_S_S_S_S_S_S_S_S_S_S_S_S_S_S_S_S_S_S_S_S_S_S_S_S_S_S_S_S_S_S_S_S_S_S_S_S_S_S_S_S_S_S_S_S_S_S_S_S_S_S_S_S_S_S_S_S_S_S_S_S_S_S_S_S_S_S_S_S_S_S_S_S_S_S_S_S_S_S_S_S_S_S_S_S_S_S_S_S_S_S_S_S_S_S_S_S_S_S_S_S_S_S_S_S_S_S_S_S_S_S_S_S_S_S_S_S_S_S_S_S_S_S_S_S_S_S_S_S_S_S_S_S_S_S_S_S_S_S_S_S_S_S_S_S_S_S_S_S_S_S_S_S_S_S_S_S_S_S_S_S_S_S_S_S_S_S_S_S_S_S_S_S_S_S_S_S_S_S_S_S_S_S_S_S_S_S_S_S_S_S_S_S_S_S_S_S_S_S_S_S_S_S_S_S_S_S_S_S_S_S_S_S_S_S_S_S_S_S_S_S_S_S_S_S_S_S_S_S_S_S_S_S_S_S_S_S_S_S_S_S_S_S_S_S_S_S_S_S_S_S_S_S_S_S_S_S_S_S_S_S_S_S_S_S_S_S_S_S_S_S_S_S_S_S_S_S_S_S_S_S_S_S_S_S_S_S_S_S_S_S_S_S_S_S_S_S_S_S_S_S_S_S_S_S_S_S_S_S_S_S_S_S_S_S_S_S_S_S_S_S_S_S_S_S_S_S_S_S_S_S_S_S_S_S_S_S_S_S_S_S_S_S_S_S_S_S_S_S_S_S_S_S_S_S_S_S_S_S_S_S_S_S_S_S_S_S_S_S_S_S_S_S_S_S_S_S_S_S_S_S_S_S_S_S_S_S_S_S_S_S_S_S_S_S_S_S_S_S_S_S_S_S_S_S_S_S_S_S_S_S_S_S_S_S_S_S_S_S_S_S_S_S_S_S_S_S_S_S_S_S_S_S_S_S_S__param_127,
	.param .u64 .ptr .align 1 _Z4racePiS_S_S_S_S_S_S_S_S_S_S_S_S_S_S_S_S_S_S_S_S_S_S_S_S_S_S_S_S_S_S_S_S_S_S_S_S_S_S_S_S_S_S_S_S_S_S_S_S_S_S_S_S_S_S_S_S_S_S_S_S_S_S_S_S_S_S_S_S_S_S_S_S_S_S_S_S_S_S_S_S_S_S_S_S_S_S_S_S_S_S_S_S_S_S_S_S_S_S_S_S_S_S_S_S_S_S_S_S_S_S_S_S_S_S_S_S_S_S_S_S_S_S_S_S_S_S_S_S_S_S_S_S_S_S_S_S_S_S_S_S_S_S_S_S_S_S_S_S_S_S_S_S_S_S_S_S_S_S_S_S_S_S_S_S_S_S_S_S_S_S_S_S_S_S_S_S_S_S_S_S_S_S_S_S_S_S_S_S_S_S_S_S_S_S_S_S_S_S_S_S_S_S_S_S_S_S_S_S_S_S_S_S_S_S_S_S_S_S_S_S_S_S_S_S_S_S_S_S_S_S_S_S_S_S_S_S_S_S_S_S_S_S_S_S_S_S_S_S_S_S_S_S_S_S_S_S_S_S_S_S_S_S_S_S_S_S_S_S_S_S_S_S_S_S_S_S_S_S_S_S_S_S_S_S_S_S_S_S_S_S_S_S_S_S_S_S_S_S_S_S_S_S_S_S_S_S_S_S_S_S_S_S_S_S_S_S_S_S_S_S_S_S_S_S_S_S_S_S_S_S_S_S_S_S_S_S_S_S_S_S_S_S_S_S_S_S_S_S_S_S_S_S_S_S_S_S_S_S_S_S_S_S_S_S_S_S_S_S_S_S_S_S_S_S_S_S_S_S_S_S_S_S_S_S_S_S_S_S_S_S_S_S_S_S_S_S_S_S_S_S_S_S_S_S_S_S_S_S_S_S_S_S_S_S_S_S_S_S_S_S_S_S_S_S_S_S_S_S_S_S_S_S_S_S_S_S_S_S_S_S_S_S_S_S_S_S_S_S_S_S_S_S_S_S_S_S_S_S_S_S_S_S_S_S_S_S_S_S_S_S_S_S_S_S_S_S_S_S_S_S_S_S_S_S_S_S_S_S_S_S_S_S_S_S_S_S_S_S_S_S_S_S_S_S_S_S_S_S_S_S_S_S_S_S_S_S_S_S_S_S_S_S_S_S_S_S_S_S_S_S_S_S_S_S_S_S_S_S_S_S_S_S_S_S_S_S_S_S_S_S_S_S_S_S_S_S_S_S_S_S_S_S_S_S_S_S_S_S_S_S_S_S_S_S_S_S_S_S_S_S_S_S_S_S_S_S_S_S_S_S_S_S_S_S_S_S_S_S_S_S_S_S_S_S_S_S_S_S_S_S_S_S_S_S_S_S_S_S_S_S_S_S_S_S_S_S_S_S_S_S_S_S_S_S_S_S_S_S_S_S_S_S_S_S_S_S_S_S_S_S_S_S_S_S_S_S_S_S_S_S_S_S_S_S_S_S_S_S_S_S_S_S_S_S_S_S_S_S_S_S_S_S_S_S_S_S_S_S_S_S_S_S_S_S_S_S_S_S_S_S_S_S_S_S_S_S_S_S_S_S_S_S_S_S_S_S_S_S_S_S_S_S_S_S_S_S_S_S_S_S_S_S_S_S_S_S_S_S_S_S_S_S_S_S_S_S_S_S_S_S_S_S_S_S_S_S_S_S_S_S_S_S_S_S_S_S_S_S_S_S_S_S_S_S_S_S_S_S_S_S_S_S_S_S_S_S_S_S_S_S_S_S_S_S_S_S_S_S_S_S_S_S_S_S_S_S_S_S_S_S_S_S_S_S_S_S_S_S_S_S_S_S_S_S_S_S_S_S_S_S_S_S_S_S_S_S_S_S_S_S_S_S_S_S_S_S_S_S_S_S_S_S_S_S_S_S_S_S_S_S_S_S_S_S_S_S_S_S_S_S_S_S_S_S_S_S_S_S_S_S_S_S_S_S_S_S_S_S_S_S_S_S_S_S_S_S_S_S_S_S_S_S_S_S_S_S_S_S_S_S_S_S_S_S_S_S_S_S_S_S_S_S_S_S_S_S_S_S_S_S_S_S_S_S_S_S_S_S_S_S_S_S_S_S_S_S_S_S_S_S_S_S_S_S_S_S_S_S_S_S_S_S_S_S_S_S_S_S_S_S_S_S_S_S_S_S_S_S_S_S_S_S_S_S_S_S_S_S_S_S_S_S_S_S_S_S_S_S_S_S_S_S_S_S_S_S_S_S_S_S_S_S_S_S_S_S_S_S_S_S_S_S__param_128,
	.param .u64 .ptr .align 1 _Z4racePiS_S_S_S_S_S_S_S_S_S_S_S_S_S_S_S_S_S_S_S_S_S_S_S_S_S_S_S_S_S_S_S_S_S_S_S_S_S_S_S_S_S_S_S_S_S_S_S_S_S_S_S_S_S_S_S_S_S_S_S_S_S_S_S_S_S_S_S_S_S_S_S_S_S_S_S_S_S_S_S_S_S_S_S_S_S_S_S_S_S_S_S_S_S_S_S_S_S_S_S_S_S_S_S_S_S_S_S_S_S_S_S_S_S_S_S_S_S_S_S_S_S_S_S_S_S_S_S_S_S_S_S_S_S_S_S_S_S_S_S_S_S_S_S_S_S_S_S_S_S_S_S_S_S_S_S_S_S_S_S_S_S_S_S_S_S_S_S_S_S_S_S_S_S_S_S_S_S_S_S_S_S_S_S_S_S_S_S_S_S_S_S_S_S_S_S_S_S_S_S_S_S_S_S_S_S_S_S_S_S_S_S_S_S_S_S_S_S_S_S_S_S_S_S_S_S_S_S_S_S_S_S_S_S_S_S_S_S_S_S_S_S_S_S_S_S_S_S_S_S_S_S_S_S_S_S_S_S_S_S_S_S_S_S_S_S_S_S_S_S_S_S_S_S_S_S_S_S_S_S_S_S_S_S_S_S_S_S_S_S_S_S_S_S_S_S_S_S_S_S_S_S_S_S_S_S_S_S_S_S_S_S_S_S_S_S_S_S_S_S_S_S_S_S_S_S_S_S_S_S_S_S_S_S_S_S_S_S_S_S_S_S_S_S_S_S_S_S_S_S_S_S_S_S_S_S_S_S_S_S_S_S_S_S_S_S_S_S_S_S_S_S_S_S_S_S_S_S_S_S_S_S_S_S_S_S_S_S_S_S_S_S_S_S_S_S_S_S_S_S_S_S_S_S_S_S_S_S_S_S_S_S_S_S_S_S_S_S_S_S_S_S_S_S_S_S_S_S_S_S_S_S_S_S_S_S_S_S_S_S_S_S_S_S_S_S_S_S_S_S_S_S_S_S_S_S_S_S_S_S_S_S_S_S_S_S_S_S_S_S_S_S_S_S_S_S_S_S_S_S_S_S_S_S_S_S_S_S_S_S_S_S_S_S_S_S_S_S_S_S_S_S_S_S_S_S_S_S_S_S_S_S_S_S_S_S_S_S_S_S_S_S_S_S_S_S_S_S_S_S_S_S_S_S_S_S_S_S_S_S_S_S_S_S_S_S_S_S_S_S_S_S_S_S_S_S_S_S_S_S_S_S_S_S_S_S_S_S_S_S_S_S_S_S_S_S_S_S_S_S_S_S_S_S_S_S_S_S_S_S_S_S_S_S_S_S_S_S_S_S_S_S_S_S_S_S_S_S_S_S_S_S_S_S_S_S_S_S_S_S_S_S_S_S_S_S_S_S_S_S_S_S_S_S_S_S_S_S_S_S_S_S_S_S_S_S_S_S_S_S_S_S_S_S_S_S_S_S_S_S_S_S_S_S_S_S_S_S_S_S_S_S_S_S_S_S_S_S_S_S_S_S_S_S_S_S_S_S_S_S_S_S_S_S_S_S_S_S_S_S_S_S_S_S_S_S_S_S_S_S_S_S_S_S_S_S_S_S_S_S_S_S_S_S_S_S_S_S_S_S_S_S_S_S_S_S_S_S_S_S_S_S_S_S_S_S_S_S_S_S_S_S_S_S_S_S_S_S_S_S_S_S_S_S_S_S_S_S_S_S_S_S_S_S_S_S_S_S_S_S_S_S_S_S_S_S_S_S_S_S_S_S_S_S_S_S_S_S_S_S_S_S_S_S_S_S_S_S_S_S_S_S_S_S_S_S_S_S_S_S_S_S_S_S_S_S_S_S_S_S_S_S_S_S_S_S_S_S_S_S_S_S_S_S_S_S_S_S_S_S_S_S_S_S_S_S_S_S_S_S_S_S_S_S_S_S_S_S_S_S_S_S_S_S_S_S_S_S_S_S_S_S_S_S_S_S_S_S_S_S_S_S_S_S_S_S_S_S_S_S_S_S_S_S_S_S_S_S_S_S_S_S_S_S_S_S_S_S_S_S_S_S_S_S_S_S_S_S_S_S_S_S_S_S_S_S_S_S_S_S_S_S_S_S_S_S_S_S_S_S_S_S_S_S_S_S_S_S_S_S_S_S_S_S_S_S_S_S_S_S_S_S_S_S_S_S_S_S_S_S_S_S_S_S_S_S_S_S_S_S_S_S_S_S_S_S_S_S_S_S_S_S_S_S_S_S_S_S_S_S_S_S_S_S_S_S_S_S_S_S_S_S_S__param_129,
	.param .u64 .ptr .align 1 _Z4racePiS_S_S_S_S_S_S_S_S_S_S_S_S_S_S_S_S_S_S_S_S_S_S_S_S_S_S_S_S_S_S_S_S_S_S_S_S_S_S_S_S_S_S_S_S_S_S_S_S_S_S_S_S_S_S_S_S_S_S_S_S_S_S_S_S_S_S_S_S_S_S_S_S_S_S_S_S_S_S_S_S_S_S_S_S_S_S_S_S_S_S_S_S_S_S_S_S_S_S_S_S_S_S_S_S_S_S_S_S_S_S_S_S_S_S_S_S_S_S_S_S_S_S_S_S_S_S_S_S_S_S_S_S_S_S_S_S_S_S_S_S_S_S_S_S_S_S_S_S_S_S_S_S_S_S_S_S_S_S_S_S_S_S_S_S_S_S_S_S_S_S_S_S_S_S_S_S_S_S_S_S_S_S_S_S_S_S_S_S_S_S_S_S_S_S_S_S_S_S_S_S_S_S_S_S_S_S_S_S_S_S_S_S_S_S_S_S_S_S_S_S_S_S_S_S_S_S_S_S_S_S_S_S_S_S_S_S_S_S_S_S_S_S_S_S_S_S_S_S_S_S_S_S_S_S_S_S_S_S_S_S_S_S_S_S_S_S_S_S_S_S_S_S_S_S_S_S_S_S_S_S_S_S_S_S_S_S_S_S_S_S_S_S_S_S_S_S_S_S_S_S_S_S_S_S_S_S_S_S_S_S_S_S_S_S_S_S_S_S_S_S_S_S_S_S_S_S_S_S_S_S_S_S_S_S_S_S_S_S_S_S_S_S_S_S_S_S_S_S_S_S_S_S_S_S_S_S_S_S_S_S_S_S_S_S_S_S_S_S_S_S_S_S_S_S_S_S_S_S_S_S_S_S_S_S_S_S_S_S_S_S_S_S_S_S_S_S_S_S_S_S_S_S_S_S_S_S_S_S_S_S_S_S_S_S_S_S_S_S_S_S_S_S_S_S_S_S_S_S_S_S_S_S_S_S_S_S_S_S_S_S_S_S_S_S_S_S_S_S_S_S_S_S_S_S_S_S_S_S_S_S_S_S_S_S_S_S_S_S_S_S_S_S_S_S_S_S_S_S_S_S_S_S_S_S_S_S_S_S_S_S_S_S_S_S_S_S_S_S_S_S_S_S_S_S_S_S_S_S_S_S_S_S_S_S_S_S_S_S_S_S_S_S_S_S_S_S_S_S_S_S_S_S_S_S_S_S_S_S_S_S_S_S_S_S_S_S_S_S_S_S_S_S_S_S_S_S_S_S_S_S_S_S_S_S_S_S_S_S_S_S_S_S_S_S_S_S_S_S_S_S_S_S_S_S_S_S_S_S_S_S_S_S_S_S_S_S_S_S_S_S_S_S_S_S_S_S_S_S_S_S_S_S_S_S_S_S_S_S_S_S_S_S_S_S_S_S_S_S_S_S_S_S_S_S_S_S_S_S_S_S_S_S_S_S_S_S_S_S_S_S_S_S_S_S_S_S_S_S_S_S_S_S_S_S_S_S_S_S_S_S_S_S_S_S_S_S_S_S_S_S_S_S_S_S_S_S_S_S_S_S_S_S_S_S_S_S_S_S_S_S_S_S_S_S_S_S_S_S_S_S_S_S_S_S_S_S_S_S_S_S_S_S_S_S_S_S_S_S_S_S_S_S_S_S_S_S_S_S_S_S_S_S_S_S_S_S_S_S_S_S_S_S_S_S_S_S_S_S_S_S_S_S_S_S_S_S_S_S_S_S_S_S_S_S_S_S_S_S_S_S_S_S_S_S_S_S_S_S_S_S_S_S_S_S_S_S_S_S_S_S_S_S_S_S_S_S_S_S_S_S_S_S_S_S_S_S_S_S_S_S_S_S_S_S_S_S_S_S_S_S_S_S_S_S_S_S_S_S_S_S_S_S_S_S_S_S_S_S_S_S_S_S_S_S_S_S_S_S_S_S_S_S_S_S_S_S_S_S_S_S_S_S_S_S_S_S_S_S_S_S_S_S_S_S_S_S_S_S_S_S_S_S_S_S_S_S_S_S_S_S_S_S_S_S_S_S_S_S_S_S_S_S_S_S_S_S_S_S_S_S_S_S_S_S_S_S_S_S_S_S_S_S_S_S_S_S_S_S_S_S_S_S_S_S_S_S_S_S_S_S_S_S_S_S_S_S_S_S_S_S_S_S_S_S_S_S_S_S_S_S_S_S_S_S_S_S_S_S_S_S_S_S_S_S_S_S_S_S_S_S_S_S_S_S_S_S_S_S_S_S_S_S_S_S_S_S_S_S_S_S_S_S_S_S_S_S_S_S_S_S_S_S__param_130,
	.param .u64 .ptr .align 1 _Z4racePiS_S_S_S_S_S_S_S_S_S_S_S_S_S_S_S_S_S_S_S_S_S_S_S_S_S_S_S_S_S_S_S_S_S_S_S_S_S_S_S_S_S_S_S_S_S_S_S_S_S_S_S_S_S_S_S_S_S_S_S_S_S_S_S_S_S_S_S_S_S_S_S_S_S_S_S_S_S_S_S_S_S_S_S_S_S_S_S_S_S_S_S_S_S_S_S_S_S_S_S_S_S_S_S_S_S_S_S_S_S_S_S_S_S_S_S_S_S_S_S_S_S_S_S_S_S_S_S_S_S_S_S_S_S_S_S_S_S_S_S_S_S_S_S_S_S_S_S_S_S_S_S_S_S_S_S_S_S_S_S_S_S_S_S_S_S_S_S_S_S_S_S_S_S_S_S_S_S_S_S_S_S_S_S_S_S_S_S_S_S_S_S_S_S_S_S_S_S_S_S_S_S_S_S_S_S_S_S_S_S_S_S_S_S_S_S_S_S_S_S_S_S_S_S_S_S_S_S_S_S_S_S_S_S_S_S_S_S_S_S_S_S_S_S_S_S_S_S_S_S_S_S_S_S_S_S_S_S_S_S_S_S_S_S_S_S_S_S_S_S_S_S_S_S_S_S_S_S_S_S_S_S_S_S_S_S_S_S_S_S_S_S_S_S_S_S_S_S_S_S_S_S_S_S_S_S_S_S_S_S_S_S_S_S_S_S_S_S_S_S_S_S_S_S_S_S_S_S_S_S_S_S_S_S_S_S_S_S_S_S_S_S_S_S_S_S_S_S_S_S_S_S_S_S_S_S_S_S_S_S_S_S_S_S_S_S_S_S_S_S_S_S_S_S_S_S_S_S_S_S_S_S_S_S_S_S_S_S_S_S_S_S_S_S_S_S_S_S_S_S_S_S_S_S_S_S_S_S_S_S_S_S_S_S_S_S_S_S_S_S_S_S_S_S_S_S_S_S_S_S_S_S_S_S_S_S_S_S_S_S_S_S_S_S_S_S_S_S_S_S_S_S_S_S_S_S_S_S_S_S_S_S_S_S_S_S_S_S_S_S_S_S_S_S_S_S_S_S_S_S_S_S_S_S_S_S_S_S_S_S_S_S_S_S_S_S_S_S_S_S_S_S_S_S_S_S_S_S_S_S_S_S_S_S_S_S_S_S_S_S_S_S_S_S_S_S_S_S_S_S_S_S_S_S_S_S_S_S_S_S_S_S_S_S_S_S_S_S_S_S_S_S_S_S_S_S_S_S_S_S_S_S_S_S_S_S_S_S_S_S_S_S_S_S_S_S_S_S_S_S_S_S_S_S_S_S_S_S_S_S_S_S_S_S_S_S_S_S_S_S_S_S_S_S_S_S_S_S_S_S_S_S_S_S_S_S_S_S_S_S_S_S_S_S_S_S_S_S_S_S_S_S_S_S_S_S_S_S_S_S_S_S_S_S_S_S_S_S_S_S_S_S_S_S_S_S_S_S_S_S_S_S_S_S_S_S_S_S_S_S_S_S_S_S_S_S_S_S_S_S_S_S_S_S_S_S_S_S_S_S_S_S_S_S_S_S_S_S_S_S_S_S_S_S_S_S_S_S_S_S_S_S_S_S_S_S_S_S_S_S_S_S_S_S_S_S_S_S_S_S_S_S_S_S_S_S_S_S_S_S_S_S_S_S_S_S_S_S_S_S_S_S_S_S_S_S_S_S_S_S_S_S_S_S_S_S_S_S_S_S_S_S_S_S_S_S_S_S_S_S_S_S_S_S_S_S_S_S_S_S_S_S_S_S_S_S_S_S_S_S_S_S_S_S_S_S_S_S_S_S_S_S_S_S_S_S_S_S_S_S_S_S_S_S_S_S_S_S_S_S_S_S_S_S_S_S_S_S_S_S_S_S_S_S_S_S_S_S_S_S_S_S_S_S_S_S_S_S_S_S_S_S_S_S_S_S_S_S_S_S_S_S_S_S_S_S_S_S_S_S_S_S_S_S_S_S_S_S_S_S_S_S_S_S_S_S_S_S_S_S_S_S_S_S_S_S_S_S_S_S_S_S_S_S_S_S_S_S_S_S_S_S_S_S_S_S_S_S_S_S_S_S_S_S_S_S_S_S_S_S_S_S_S_S_S_S_S_S_S_S_S_S_S_S_S_S_S_S_S_S_S_S_S_S_S_S_S_S_S_S_S_S_S_S_S_S_S_S_S_S_S_S_S_S_S_S_S_S_S_S_S_S_S_S_S_S_S_S_S_S_S_S_S_S_S_S_S_S_S_S_S_S_S_S_S_S_S_S_S_S_S_S_S__param_131,
	.param .u64 .ptr .align 1 _Z4racePiS_S_S_S_S_S_S_S_S_S_S_S_S_S_S_S_S_S_S_S_S_S_S_S_S_S_S_S_S_S_S_S_S_S_S_S_S_S_S_S_S_S_S_S_S_S_S_S_S_S_S_S_S_S_S_S_S_S_S_S_S_S_S_S_S_S_S_S_S_S_S_S_S_S_S_S_S_S_S_S_S_S_S_S_S_S_S_S_S_S_S_S_S_S_S_S_S_S_S_S_S_S_S_S_S_S_S_S_S_S_S_S_S_S_S_S_S_S_S_S_S_S_S_S_S_S_S_S_S_S_S_S_S_S_S_S_S_S_S_S_S_S_S_S_S_S_S_S_S_S_S_S_S_S_S_S_S_S_S_S_S_S_S_S_S_S_S_S_S_S_S_S_S_S_S_S_S_S_S_S_S_S_S_S_S_S_S_S_S_S_S_S_S_S_S_S_S_S_S_S_S_S_S_S_S_S_S_S_S_S_S_S_S_S_S_S_S_S_S_S_S_S_S_S_S_S_S_S_S_S_S_S_S_S_S_S_S_S_S_S_S_S_S_S_S_S_S_S_S_S_S_S_S_S_S_S_S_S_S_S_S_S_S_S_S_S_S_S_S_S_S_S_S_S_S_S_S_S_S_S_S_S_S_S_S_S_S_S_S_S_S_S_S_S_S_S_S_S_S_S_S_S_S_S_S_S_S_S_S_S_S_S_S_S_S_S_S_S_S_S_S_S_S_S_S_S_S_S_S_S_S_S_S_S_S_S_S_S_S_S_S_S_S_S_S_S_S_S_S_S_S_S_S_S_S_S_S_S_S_S_S_S_S_S_S_S_S_S_S_S_S_S_S_S_S_S_S_S_S_S_S_S_S_S_S_S_S_S_S_S_S_S_S_S_S_S_S_S_S_S_S_S_S_S_S_S_S_S_S_S_S_S_S_S_S_S_S_S_S_S_S_S_S_S_S_S_S_S_S_S_S_S_S_S_S_S_S_S_S_S_S_S_S_S_S_S_S_S_S_S_S_S_S_S_S_S_S_S_S_S_S_S_S_S_S_S_S_S_S_S_S_S_S_S_S_S_S_S_S_S_S_S_S_S_S_S_S_S_S_S_S_S_S_S_S_S_S_S_S_S_S_S_S_S_S_S_S_S_S_S_S_S_S_S_S_S_S_S_S_S_S_S_S_S_S_S_S_S_S_S_S_S_S_S_S_S_S_S_S_S_S_S_S_S_S_S_S_S_S_S_S_S_S_S_S_S_S_S_S_S_S_S_S_S_S_S_S_S_S_S_S_S_S_S_S_S_S_S_S_S_S_S_S_S_S_S_S_S_S_S_S_S_S_S_S_S_S_S_S_S_S_S_S_S_S_S_S_S_S_S_S_S_S_S_S_S_S_S_S_S_S_S_S_S_S_S_S_S_S_S_S_S_S_S_S_S_S_S_S_S_S_S_S_S_S_S_S_S_S_S_S_S_S_S_S_S_S_S_S_S_S_S_S_S_S_S_S_S_S_S_S_S_S_S_S_S_S_S_S_S_S_S_S_S_S_S_S_S_S_S_S_S_S_S_S_S_S_S_S_S_S_S_S_S_S_S_S_S_S_S_S_S_S_S_S_S_S_S_S_S_S_S_S_S_S_S_S_S_S_S_S_S_S_S_S_S_S_S_S_S_S_S_S_S_S_S_S_S_S_S_S_S_S_S_S_S_S_S_S_S_S_S_S_S_S_S_S_S_S_S_S_S_S_S_S_S_S_S_S_S_S_S_S_S_S_S_S_S_S_S_S_S_S_S_S_S_S_S_S_S_S_S_S_S_S_S_S_S_S_S_S_S_S_S_S_S_S_S_S_S_S_S_S_S_S_S_S_S_S_S_S_S_S_S_S_S_S_S_S_S_S_S_S_S_S_S_S_S_S_S_S_S_S_S_S_S_S_S_S_S_S_S_S_S_S_S_S_S_S_S_S_S_S_S_S_S_S_S_S_S_S_S_S_S_S_S_S_S_S_S_S_S_S_S_S_S_S_S_S_S_S_S_S_S_S_S_S_S_S_S_S_S_S_S_S_S_S_S_S_S_S_S_S_S_S_S_S_S_S_S_S_S_S_S_S_S_S_S_S_S_S_S_S_S_S_S_S_S_S_S_S_S_S_S_S_S_S_S_S_S_S_S_S_S_S_S_S_S_S_S_S_S_S_S_S_S_S_S_S_S_S_S_S_S_S_S_S_S_S_S_S_S_S_S_S_S_S_S_S_S_S_S_S_S_S_S_S_S_S_S_S_S_S_S_S_S_S_S_S_S_S_S_S__param_132,
	.param .u64 .ptr .align 1 _Z4racePiS_S_S_S_S_S_S_S_S_S_S_S_S_S_S_S_S_S_S_S_S_S_S_S_S_S_S_S_S_S_S_S_S_S_S_S_S_S_S_S_S_S_S_S_S_S_S_S_S_S_S_S_S_S_S_S_S_S_S_S_S_S_S_S_S_S_S_S_S_S_S_S_S_S_S_S_S_S_S_S_S_S_S_S_S_S_S_S_S_S_S_S_S_S_S_S_S_S_S_S_S_S_S_S_S_S_S_S_S_S_S_S_S_S_S_S_S_S_S_S_S_S_S_S_S_S_S_S_S_S_S_S_S_S_S_S_S_S_S_S_S_S_S_S_S_S_S_S_S_S_S_S_S_S_S_S_S_S_S_S_S_S_S_S_S_S_S_S_S_S_S_S_S_S_S_S_S_S_S_S_S_S_S_S_S_S_S_S_S_S_S_S_S_S_S_S_S_S_S_S_S_S_S_S_S_S_S_S_S_S_S_S_S_S_S_S_S_S_S_S_S_S_S_S_S_S_S_S_S_S_S_S_S_S_S_S_S_S_S_S_S_S_S_S_S_S_S_S_S_S_S_S_S_S_S_S_S_S_S_S_S_S_S_S_S_S_S_S_S_S_S_S_S_S_S_S_S_S_S_S_S_S_S_S_S_S_S_S_S_S_S_S_S_S_S_S_S_S_S_S_S_S_S_S_S_S_S_S_S_S_S_S_S_S_S_S_S_S_S_S_S_S_S_S_S_S_S_S_S_S_S_S_S_S_S_S_S_S_S_S_S_S_S_S_S_S_S_S_S_S_S_S_S_S_S_S_S_S_S_S_S_S_S_S_S_S_S_S_S_S_S_S_S_S_S_S_S_S_S_S_S_S_S_S_S_S_S_S_S_S_S_S_S_S_S_S_S_S_S_S_S_S_S_S_S_S_S_S_S_S_S_S_S_S_S_S_S_S_S_S_S_S_S_S_S_S_S_S_S_S_S_S_S_S_S_S_S_S_S_S_S_S_S_S_S_S_S_S_S_S_S_S_S_S_S_S_S_S_S_S_S_S_S_S_S_S_S_S_S_S_S_S_S_S_S_S_S_S_S_S_S_S_S_S_S_S_S_S_S_S_S_S_S_S_S_S_S_S_S_S_S_S_S_S_S_S_S_S_S_S_S_S_S_S_S_S_S_S_S_S_S_S_S_S_S_S_S_S_S_S_S_S_S_S_S_S_S_S_S_S_S_S_S_S_S_S_S_S_S_S_S_S_S_S_S_S_S_S_S_S_S_S_S_S_S_S_S_S_S_S_S_S_S_S_S_S_S_S_S_S_S_S_S_S_S_S_S_S_S_S_S_S_S_S_S_S_S_S_S_S_S_S_S_S_S_S_S_S_S_S_S_S_S_S_S_S_S_S_S_S_S_S_S_S_S_S_S_S_S_S_S_S_S_S_S_S_S_S_S_S_S_S_S_S_S_S_S_S_S_S_S_S_S_S_S_S_S_S_S_S_S_S_S_S_S_S_S_S_S_S_S_S_S_S_S_S_S_S_S_S_S_S_S_S_S_S_S_S_S_S_S_S_S_S_S_S_S_S_S_S_S_S_S_S_S_S_S_S_S_S_S_S_S_S_S_S_S_S_S_S_S_S_S_S_S_S_S_S_S_S_S_S_S_S_S_S_S_S_S_S_S_S_S_S_S_S_S_S_S_S_S_S_S_S_S_S_S_S_S_S_S_S_S_S_S_S_S_S_S_S_S_S_S_S_S_S_S_S_S_S_S_S_S_S_S_S_S_S_S_S_S_S_S_S_S_S_S_S_S_S_S_S_S_S_S_S_S_S_S_S_S_S_S_S_S_S_S_S_S_S_S_S_S_S_S_S_S_S_S_S_S_S_S_S_S_S_S_S_S_S_S_S_S_S_S_S_S_S_S_S_S_S_S_S_S_S_S_S_S_S_S_S_S_S_S_S_S_S_S_S_S_S_S_S_S_S_S_S_S_S_S_S_S_S_S_S_S_S_S_S_S_S_S_S_S_S_S_S_S_S_S_S_S_S_S_S_S_S_S_S_S_S_S_S_S_S_S_S_S_S_S_S_S_S_S_S_S_S_S_S_S_S_S_S_S_S_S_S_S_S_S_S_S_S_S_S_S_S_S_S_S_S_S_S_S_S_S_S_S_S_S_S_S_S_S_S_S_S_S_S_S_S_S_S_S_S_S_S_S_S_S_S_S_S_S_S_S_S_S_S_S_S_S_S_S_S_S_S_S_S_S_S_S_S_S_S_S_S_S_S_S_S_S_S_S_S_S_S_S_S_S_S_S__param_133,
	.param .u64 .ptr .align 1 _Z4racePiS_S_S_S_S_S_S_S_S_S_S_S_S_S_S_S_S_S_S_S_S_S_S_S_S_S_S_S_S_S_S_S_S_S_S_S_S_S_S_S_S_S_S_S_S_S_S_S_S_S_S_S_S_S_S_S_S_S_S_S_S_S_S_S_S_S_S_S_S_S_S_S_S_S_S_S_S_S_S_S_S_S_S_S_S_S_S_S_S_S_S_S_S_S_S_S_S_S_S_S_S_S_S_S_S_S_S_S_S_S_S_S_S_S_S_S_S_S_S_S_S_S_S_S_S_S_S_S_S_S_S_S_S_S_S_S_S_S_S_S_S_S_S_S_S_S_S_S_S_S_S_S_S_S_S_S_S_S_S_S_S_S_S_S_S_S_S_S_S_S_S_S_S_S_S_S_S_S_S_S_S_S_S_S_S_S_S_S_S_S_S_S_S_S_S_S_S_S_S_S_S_S_S_S_S_S_S_S_S_S_S_S_S_S_S_S_S_S_S_S_S_S_S_S_S_S_S_S_S_S_S_S_S_S_S_S_S_S_S_S_S_S_S_S_S_S_S_S_S_S_S_S_S_S_S_S_S_S_S_S_S_S_S_S_S_S_S_S_S_S_S_S_S_S_S_S_S_S_S_S_S_S_S_S_S_S_S_S_S_S_S_S_S_S_S_S_S_S_S_S_S_S_S_S_S_S_S_S_S_S_S_S_S_S_S_S_S_S_S_S_S_S_S_S_S_S_S_S_S_S_S_S_S_S_S_S_S_S_S_S_S_S_S_S_S_S_S_S_S_S_S_S_S_S_S_S_S_S_S_S_S_S_S_S_S_S_S_S_S_S_S_S_S_S_S_S_S_S_S_S_S_S_S_S_S_S_S_S_S_S_S_S_S_S_S_S_S_S_S_S_S_S_S_S_S_S_S_S_S_S_S_S_S_S_S_S_S_S_S_S_S_S_S_S_S_S_S_S_S_S_S_S_S_S_S_S_S_S_S_S_S_S_S_S_S_S_S_S_S_S_S_S_S_S_S_S_S_S_S_S_S_S_S_S_S_S_S_S_S_S_S_S_S_S_S_S_S_S_S_S_S_S_S_S_S_S_S_S_S_S_S_S_S_S_S_S_S_S_S_S_S_S_S_S_S_S_S_S_S_S_S_S_S_S_S_S_S_S_S_S_S_S_S_S_S_S_S_S_S_S_S_S_S_S_S_S_S_S_S_S_S_S_S_S_S_S_S_S_S_S_S_S_S_S_S_S_S_S_S_S_S_S_S_S_S_S_S_S_S_S_S_S_S_S_S_S_S_S_S_S_S_S_S_S_S_S_S_S_S_S_S_S_S_S_S_S_S_S_S_S_S_S_S_S_S_S_S_S_S_S_S_S_S_S_S_S_S_S_S_S_S_S_S_S_S_S_S_S_S_S_S_S_S_S_S_S_S_S_S_S_S_S_S_S_S_S_S_S_S_S_S_S_S_S_S_S_S_S_S_S_S_S_S_S_S_S_S_S_S_S_S_S_S_S_S_S_S_S_S_S_S_S_S_S_S_S_S_S_S_S_S_S_S_S_S_S_S_S_S_S_S_S_S_S_S_S_S_S_S_S_S_S_S_S_S_S_S_S_S_S_S_S_S_S_S_S_S_S_S_S_S_S_S_S_S_S_S_S_S_S_S_S_S_S_S_S_S_S_S_S_S_S_S_S_S_S_S_S_S_S_S_S_S_S_S_S_S_S_S_S_S_S_S_S_S_S_S_S_S_S_S_S_S_S_S_S_S_S_S_S_S_S_S_S_S_S_S_S_S_S_S_S_S_S_S_S_S_S_S_S_S_S_S_S_S_S_S_S_S_S_S_S_S_S_S_S_S_S_S_S_S_S_S_S_S_S_S_S_S_S_S_S_S_S_S_S_S_S_S_S_S_S_S_S_S_S_S_S_S_S_S_S_S_S_S_S_S_S_S_S_S_S_S_S_S_S_S_S_S_S_S_S_S_S_S_S_S_S_S_S_S_S_S_S_S_S_S_S_S_S_S_S_S_S_S_S_S_S_S_S_S_S_S_S_S_S_S_S_S_S_S_S_S_S_S_S_S_S_S_S_S_S_S_S_S_S_S_S_S_S_S_S_S_S_S_S_S_S_S_S_S_S_S_S_S_S_S_S_S_S_S_S_S_S_S_S_S_S_S_S_S_S_S_S_S_S_S_S_S_S_S_S_S_S_S_S_S_S_S_S_S_S_S_S_S_S_S_S_S_S_S_S_S_S_S_S_S_S_S_S_S_S_S_S_S_S_S_S_S_S_S_S_S__param_134,
	.param .u64 .ptr .align 1 _Z4racePiS_S_S_S_S_S_S_S_S_S_S_S_S_S_S_S_S_S_S_S_S_S_S_S_S_S_S_S_S_S_S_S_S_S_S_S_S_S_S_S_S_S_S_S_S_S_S_S_S_S_S_S_S_S_S_S_S_S_S_S_S_S_S_S_S_S_S_S_S_S_S_S_S_S_S_S_S_S_S_S_S_S_S_S_S_S_S_S_S_S_S_S_S_S_S_S_S_S_S_S_S_S_S_S_S_S_S_S_S_S_S_S_S_S_S_S_S_S_S_S_S_S_S_S_S_S_S_S_S_S_S_S_S_S_S_S_S_S_S_S_S_S_S_S_S_S_S_S_S_S_S_S_S_S_S_S_S_S_S_S_S_S_S_S_S_S_S_S_S_S_S_S_S_S_S_S_S_S_S_S_S_S_S_S_S_S_S_S_S_S_S_S_S_S_S_S_S_S_S_S_S_S_S_S_S_S_S_S_S_S_S_S_S_S_S_S_S_S_S_S_S_S_S_S_S_S_S_S_S_S_S_S_S_S_S_S_S_S_S_S_S_S_S_S_S_S_S_S_S_S_S_S_S_S_S_S_S_S_S_S_S_S_S_S_S_S_S_S_S_S_S_S_S_S_S_S_S_S_S_S_S_S_S_S_S_S_S_S_S_S_S_S_S_S_S_S_S_S_S_S_S_S_S_S_S_S_S_S_S_S_S_S_S_S_S_S_S_S_S_S_S_S_S_S_S_S_S_S_S_S_S_S_S_S_S_S_S_S_S_S_S_S_S_S_S_S_S_S_S_S_S_S_S_S_S_S_S_S_S_S_S_S_S_S_S_S_S_S_S_S_S_S_S_S_S_S_S_S_S_S_S_S_S_S_S_S_S_S_S_S_S_S_S_S_S_S_S_S_S_S_S_S_S_S_S_S_S_S_S_S_S_S_S_S_S_S_S_S_S_S_S_S_S_S_S_S_S_S_S_S_S_S_S_S_S_S_S_S_S_S_S_S_S_S_S_S_S_S_S_S_S_S_S_S_S_S_S_S_S_S_S_S_S_S_S_S_S_S_S_S_S_S_S_S_S_S_S_S_S_S_S_S_S_S_S_S_S_S_S_S_S_S_S_S_S_S_S_S_S_S_S_S_S_S_S_S_S_S_S_S_S_S_S_S_S_S_S_S_S_S_S_S_S_S_S_S_S_S_S_S_S_S_S_S_S_S_S_S_S_S_S_S_S_S_S_S_S_S_S_S_S_S_S_S_S_S_S_S_S_S_S_S_S_S_S_S_S_S_S_S_S_S_S_S_S_S_S_S_S_S_S_S_S_S_S_S_S_S_S_S_S_S_S_S_S_S_S_S_S_S_S_S_S_S_S_S_S_S_S_S_S_S_S_S_S_S_S_S_S_S_S_S_S_S_S_S_S_S_S_S_S_S_S_S_S_S_S_S_S_S_S_S_S_S_S_S_S_S_S_S_S_S_S_S_S_S_S_S_S_S_S_S_S_S_S_S_S_S_S_S_S_S_S_S_S_S_S_S_S_S_S_S_S_S_S_S_S_S_S_S_S_S_S_S_S_S_S_S_S_S_S_S_S_S_S_S_S_S_S_S_S_S_S_S_S_S_S_S_S_S_S_S_S_S_S_S_S_S_S_S_S_S_S_S_S_S_S_S_S_S_S_S_S_S_S_S_S_S_S_S_S_S_S_S_S_S_S_S_S_S_S_S_S_S_S_S_S_S_S_S_S_S_S_S_S_S_S_S_S_S_S_S_S_S_S_S_S_S_S_S_S_S_S_S_S_S_S_S_S_S_S_S_S_S_S_S_S_S_S_S_S_S_S_S_S_S_S_S_S_S_S_S_S_S_S_S_S_S_S_S_S_S_S_S_S_S_S_S_S_S_S_S_S_S_S_S_S_S_S_S_S_S_S_S_S_S_S_S_S_S_S_S_S_S_S_S_S_S_S_S_S_S_S_S_S_S_S_S_S_S_S_S_S_S_S_S_S_S_S_S_S_S_S_S_S_S_S_S_S_S_S_S_S_S_S_S_S_S_S_S_S_S_S_S_S_S_S_S_S_S_S_S_S_S_S_S_S_S_S_S_S_S_S_S_S_S_S_S_S_S_S_S_S_S_S_S_S_S_S_S_S_S_S_S_S_S_S_S_S_S_S_S_S_S_S_S_S_S_S_S_S_S_S_S_S_S_S_S_S_S_S_S_S_S_S_S_S_S_S_S_S_S_S_S_S_S_S_S_S_S_S_S_S_S_S_S_S_S_S_S_S_S_S_S_S_S_S_S_S_S_S_S_S__param_135,
	.param .u64 .ptr .align 1 _Z4racePiS_S_S_S_S_S_S_S_S_S_S_S_S_S_S_S_S_S_S_S_S_S_S_S_S_S_S_S_S_S_S_S_S_S_S_S_S_S_S_S_S_S_S_S_S_S_S_S_S_S_S_S_S_S_S_S_S_S_S_S_S_S_S_S_S_S_S_S_S_S_S_S_S_S_S_S_S_S_S_S_S_S_S_S_S_S_S_S_S_S_S_S_S_S_S_S_S_S_S_S_S_S_S_S_S_S_S_S_S_S_S_S_S_S_S_S_S_S_S_S_S_S_S_S_S_S_S_S_S_S_S_S_S_S_S_S_S_S_S_S_S_S_S_S_S_S_S_S_S_S_S_S_S_S_S_S_S_S_S_S_S_S_S_S_S_S_S_S_S_S_S_S_S_S_S_S_S_S_S_S_S_S_S_S_S_S_S_S_S_S_S_S_S_S_S_S_S_S_S_S_S_S_S_S_S_S_S_S_S_S_S_S_S_S_S_S_S_S_S_S_S_S_S_S_S_S_S_S_S_S_S_S_S_S_S_S_S_S_S_S_S_S_S_S_S_S_S_S_S_S_S_S_S_S_S_S_S_S_S_S_S_S_S_S_S_S_S_S_S_S_S_S_S_S_S_S_S_S_S_S_S_S_S_S_S_S_S_S_S_S_S_S_S_S_S_S_S_S_S_S_S_S_S_S_S_S_S_S_S_S_S_S_S_S_S_S_S_S_S_S_S_S_S_S_S_S_S_S_S_S_S_S_S_S_S_S_S_S_S_S_S_S_S_S_S_S_S_S_S_S_S_S_S_S_S_S_S_S_S_S_S_S_S_S_S_S_S_S_S_S_S_S_S_S_S_S_S_S_S_S_S_S_S_S_S_S_S_S_S_S_S_S_S_S_S_S_S_S_S_S_S_S_S_S_S_S_S_S_S_S_S_S_S_S_S_S_S_S_S_S_S_S_S_S_S_S_S_S_S_S_S_S_S_S_S_S_S_S_S_S_S_S_S_S_S_S_S_S_S_S_S_S_S_S_S_S_S_S_S_S_S_S_S_S_S_S_S_S_S_S_S_S_S_S_S_S_S_S_S_S_S_S_S_S_S_S_S_S_S_S_S_S_S_S_S_S_S_S_S_S_S_S_S_S_S_S_S_S_S_S_S_S_S_S_S_S_S_S_S_S_S_S_S_S_S_S_S_S_S_S_S_S_S_S_S_S_S_S_S_S_S_S_S_S_S_S_S_S_S_S_S_S_S_S_S_S_S_S_S_S_S_S_S_S_S_S_S_S_S_S_S_S_S_S_S_S_S_S_S_S_S_S_S_S_S_S_S_S_S_S_S_S_S_S_S_S_S_S_S_S_S_S_S_S_S_S_S_S_S_S_S_S_S_S_S_S_S_S_S_S_S_S_S_S_S_S_S_S_S_S_S_S_S_S_S_S_S_S_S_S_S_S_S_S_S_S_S_S_S_S_S_S_S_S_S_S_S_S_S_S_S_S_S_S_S_S_S_S_S_S_S_S_S_S_S_S_S_S_S_S_S_S_S_S_S_S_S_S_S_S_S_S_S_S_S_S_S_S_S_S_S_S_S_S_S_S_S_S_S_S_S_S_S_S_S_S_S_S_S_S_S_S_S_S_S_S_S_S_S_S_S_S_S_S_S_S_S_S_S_S_S_S_S_S_S_S_S_S_S_S_S_S_S_S_S_S_S_S_S_S_S_S_S_S_S_S_S_S_S_S_S_S_S_S_S_S_S_S_S_S_S_S_S_S_S_S_S_S_S_S_S_S_S_S_S_S_S_S_S_S_S_S_S_S_S_S_S_S_S_S_S_S_S_S_S_S_S_S_S_S_S_S_S_S_S_S_S_S_S_S_S_S_S_S_S_S_S_S_S_S_S_S_S_S_S_S_S_S_S_S_S_S_S_S_S_S_S_S_S_S_S_S_S_S_S_S_S_S_S_S_S_S_S_S_S_S_S_S_S_S_S_S_S_S_S_S_S_S_S_S_S_S_S_S_S_S_S_S_S_S_S_S_S_S_S_S_S_S_S_S_S_S_S_S_S_S_S_S_S_S_S_S_S_S_S_S_S_S_S_S_S_S_S_S_S_S_S_S_S_S_S_S_S_S_S_S_S_S_S_S_S_S_S_S_S_S_S_S_S_S_S_S_S_S_S_S_S_S_S_S_S_S_S_S_S_S_S_S_S_S_S_S_S_S_S_S_S_S_S_S_S_S_S_S_S_S_S_S_S_S_S_S_S_S_S_S_S_S_S_S_S_S_S_S_S_S_S_S_S_S_S_S_S__param_136,
	.param .u64 .ptr .align 1 _Z4racePiS_S_S_S_S_S_S_S_S_S_S_S_S_S_S_S_S_S_S_S_S_S_S_S_S_S_S_S_S_S_S_S_S_S_S_S_S_S_S_S_S_S_S_S_S_S_S_S_S_S_S_S_S_S_S_S_S_S_S_S_S_S_S_S_S_S_S_S_S_S_S_S_S_S_S_S_S_S_S_S_S_S_S_S_S_S_S_S_S_S_S_S_S_S_S_S_S_S_S_S_S_S_S_S_S_S_S_S_S_S_S_S_S_S_S_S_S_S_S_S_S_S_S_S_S_S_S_S_S_S_S_S_S_S_S_S_S_S_S_S_S_S_S_S_S_S_S_S_S_S_S_S_S_S_S_S_S_S_S_S_S_S_S_S_S_S_S_S_S_S_S_S_S_S_S_S_S_S_S_S_S_S_S_S_S_S_S_S_S_S_S_S_S_S_S_S_S_S_S_S_S_S_S_S_S_S_S_S_S_S_S_S_S_S_S_S_S_S_S_S_S_S_S_S_S_S_S_S_S_S_S_S_S_S_S_S_S_S_S_S_S_S_S_S_S_S_S_S_S_S_S_S_S_S_S_S_S_S_S_S_S_S_S_S_S_S_S_S_S_S_S_S_S_S_S_S_S_S_S_S_S_S_S_S_S_S_S_S_S_S_S_S_S_S_S_S_S_S_S_S_S_S_S_S_S_S_S_S_S_S_S_S_S_S_S_S_S_S_S_S_S_S_S_S_S_S_S_S_S_S_S_S_S_S_S_S_S_S_S_S_S_S_S_S_S_S_S_S_S_S_S_S_S_S_S_S_S_S_S_S_S_S_S_S_S_S_S_S_S_S_S_S_S_S_S_S_S_S_S_S_S_S_S_S_S_S_S_S_S_S_S_S_S_S_S_S_S_S_S_S_S_S_S_S_S_S_S_S_S_S_S_S_S_S_S_S_S_S_S_S_S_S_S_S_S_S_S_S_S_S_S_S_S_S_S_S_S_S_S_S_S_S_S_S_S_S_S_S_S_S_S_S_S_S_S_S_S_S_S_S_S_S_S_S_S_S_S_S_S_S_S_S_S_S_S_S_S_S_S_S_S_S_S_S_S_S_S_S_S_S_S_S_S_S_S_S_S_S_S_S_S_S_S_S_S_S_S_S_S_S_S_S_S_S_S_S_S_S_S_S_S_S_S_S_S_S_S_S_S_S_S_S_S_S_S_S_S_S_S_S_S_S_S_S_S_S_S_S_S_S_S_S_S_S_S_S_S_S_S_S_S_S_S_S_S_S_S_S_S_S_S_S_S_S_S_S_S_S_S_S_S_S_S_S_S_S_S_S_S_S_S_S_S_S_S_S_S_S_S_S_S_S_S_S_S_S_S_S_S_S_S_S_S_S_S_S_S_S_S_S_S_S_S_S_S_S_S_S_S_S_S_S_S_S_S_S_S_S_S_S_S_S_S_S_S_S_S_S_S_S_S_S_S_S_S_S_S_S_S_S_S_S_S_S_S_S_S_S_S_S_S_S_S_S_S_S_S_S_S_S_S_S_S_S_S_S_S_S_S_S_S_S_S_S_S_S_S_S_S_S_S_S_S_S_S_S_S_S_S_S_S_S_S_S_S_S_S_S_S_S_S_S_S_S_S_S_S_S_S_S_S_S_S_S_S_S_S_S_S_S_S_S_S_S_S_S_S_S_S_S_S_S_S_S_S_S_S_S_S_S_S_S_S_S_S_S_S_S_S_S_S_S_S_S_S_S_S_S_S_S_S_S_S_S_S_S_S_S_S_S_S_S_S_S_S_S_S_S_S_S_S_S_S_S_S_S_S_S_S_S_S_S_S_S_S_S_S_S_S_S_S_S_S_S_S_S_S_S_S_S_S_S_S_S_S_S_S_S_S_S_S_S_S_S_S_S_S_S_S_S_S_S_S_S_S_S_S_S_S_S_S_S_S_S_S_S_S_S_S_S_S_S_S_S_S_S_S_S_S_S_S_S_S_S_S_S_S_S_S_S_S_S_S_S_S_S_S_S_S_S_S_S_S_S_S_S_S_S_S_S_S_S_S_S_S_S_S_S_S_S_S_S_S_S_S_S_S_S_S_S_S_S_S_S_S_S_S_S_S_S_S_S_S_S_S_S_S_S_S_S_S_S_S_S_S_S_S_S_S_S_S_S_S_S_S_S_S_S_S_S_S_S_S_S_S_S_S_S_S_S_S_S_S_S_S_S_S_S_S_S_S_S_S_S_S_S_S_S_S_S_S_S_S_S_S_S_S_S_S_S_S_S_S_S_S_S_S_S_S_S_S_S_S__param_137,
	.param .u64 .ptr .align 1 _Z4racePiS_S_S_S_S_S_S_S_S_S_S_S_S_S_S_S_S_S_S_S_S_S_S_S_S_S_S_S_S_S_S_S_S_S_S_S_S_S_S_S_S_S_S_S_S_S_S_S_S_S_S_S_S_S_S_S_S_S_S_S_S_S_S_S_S_S_S_S_S_S_S_S_S_S_S_S_S_S_S_S_S_S_S_S_S_S_S_S_S_S_S_S_S_S_S_S_S_S_S_S_S_S_S_S_S_S_S_S_S_S_S_S_S_S_S_S_S_S_S_S_S_S_S_S_S_S_S_S_S_S_S_S_S_S_S_S_S_S_S_S_S_S_S_S_S_S_S_S_S_S_S_S_S_S_S_S_S_S_S_S_S_S_S_S_S_S_S_S_S_S_S_S_S_S_S_S_S_S_S_S_S_S_S_S_S_S_S_S_S_S_S_S_S_S_S_S_S_S_S_S_S_S_S_S_S_S_S_S_S_S_S_S_S_S_S_S_S_S_S_S_S_S_S_S_S_S_S_S_S_S_S_S_S_S_S_S_S_S_S_S_S_S_S_S_S_S_S_S_S_S_S_S_S_S_S_S_S_S_S_S_S_S_S_S_S_S_S_S_S_S_S_S_S_S_S_S_S_S_S_S_S_S_S_S_S_S_S_S_S_S_S_S_S_S_S_S_S_S_S_S_S_S_S_S_S_S_S_S_S_S_S_S_S_S_S_S_S_S_S_S_S_S_S_S_S_S_S_S_S_S_S_S_S_S_S_S_S_S_S_S_S_S_S_S_S_S_S_S_S_S_S_S_S_S_S_S_S_S_S_S_S_S_S_S_S_S_S_S_S_S_S_S_S_S_S_S_S_S_S_S_S_S_S_S_S_S_S_S_S_S_S_S_S_S_S_S_S_S_S_S_S_S_S_S_S_S_S_S_S_S_S_S_S_S_S_S_S_S_S_S_S_S_S_S_S_S_S_S_S_S_S_S_S_S_S_S_S_S_S_S_S_S_S_S_S_S_S_S_S_S_S_S_S_S_S_S_S_S_S_S_S_S_S_S_S_S_S_S_S_S_S_S_S_S_S_S_S_S_S_S_S_S_S_S_S_S_S_S_S_S_S_S_S_S_S_S_S_S_S_S_S_S_S_S_S_S_S_S_S_S_S_S_S_S_S_S_S_S_S_S_S_S_S_S_S_S_S_S_S_S_S_S_S_S_S_S_S_S_S_S_S_S_S_S_S_S_S_S_S_S_S_S_S_S_S_S_S_S_S_S_S_S_S_S_S_S_S_S_S_S_S_S_S_S_S_S_S_S_S_S_S_S_S_S_S_S_S_S_S_S_S_S_S_S_S_S_S_S_S_S_S_S_S_S_S_S_S_S_S_S_S_S_S_S_S_S_S_S_S_S_S_S_S_S_S_S_S_S_S_S_S_S_S_S_S_S_S_S_S_S_S_S_S_S_S_S_S_S_S_S_S_S_S_S_S_S_S_S_S_S_S_S_S_S_S_S_S_S_S_S_S_S_S_S_S_S_S_S_S_S_S_S_S_S_S_S_S_S_S_S_S_S_S_S_S_S_S_S_S_S_S_S_S_S_S_S_S_S_S_S_S_S_S_S_S_S_S_S_S_S_S_S_S_S_S_S_S_S_S_S_S_S_S_S_S_S_S_S_S_S_S_S_S_S_S_S_S_S_S_S_S_S_S_S_S_S_S_S_S_S_S_S_S_S_S_S_S_S_S_S_S_S_S_S_S_S_S_S_S_S_S_S_S_S_S_S_S_S_S_S_S_S_S_S_S_S_S_S_S_S_S_S_S_S_S_S_S_S_S_S_S_S_S_S_S_S_S_S_S_S_S_S_S_S_S_S_S_S_S_S_S_S_S_S_S_S_S_S_S_S_S_S_S_S_S_S_S_S_S_S_S_S_S_S_S_S_S_S_S_S_S_S_S_S_S_S_S_S_S_S_S_S_S_S_S_S_S_S_S_S_S_S_S_S_S_S_S_S_S_S_S_S_S_S_S_S_S_S_S_S_S_S_S_S_S_S_S_S_S_S_S_S_S_S_S_S_S_S_S_S_S_S_S_S_S_S_S_S_S_S_S_S_S_S_S_S_S_S_S_S_S_S_S_S_S_S_S_S_S_S_S_S_S_S_S_S_S_S_S_S_S_S_S_S_S_S_S_S_S_S_S_S_S_S_S_S_S_S_S_S_S_S_S_S_S_S_S_S_S_S_S_S_S_S_S_S_S_S_S_S_S_S_S_S_S_S_S_S_S_S_S_S_S_S_S_S_S_S_S_S_S_S_S__param_138,
	.param .u64 .ptr .align 1 _Z4racePiS_S_S_S_S_S_S_S_S_S_S_S_S_S_S_S_S_S_S_S_S_S_S_S_S_S_S_S_S_S_S_S_S_S_S_S_S_S_S_S_S_S_S_S_S_S_S_S_S_S_S_S_S_S_S_S_S_S_S_S_S_S_S_S_S_S_S_S_S_S_S_S_S_S_S_S_S_S_S_S_S_S_S_S_S_S_S_S_S_S_S_S_S_S_S_S_S_S_S_S_S_S_S_S_S_S_S_S_S_S_S_S_S_S_S_S_S_S_S_S_S_S_S_S_S_S_S_S_S_S_S_S_S_S_S_S_S_S_S_S_S_S_S_S_S_S_S_S_S_S_S_S_S_S_S_S_S_S_S_S_S_S_S_S_S_S_S_S_S_S_S_S_S_S_S_S_S_S_S_S_S_S_S_S_S_S_S_S_S_S_S_S_S_S_S_S_S_S_S_S_S_S_S_S_S_S_S_S_S_S_S_S_S_S_S_S_S_S_S_S_S_S_S_S_S_S_S_S_S_S_S_S_S_S_S_S_S_S_S_S_S_S_S_S_S_S_S_S_S_S_S_S_S_S_S_S_S_S_S_S_S_S_S_S_S_S_S_S_S_S_S_S_S_S_S_S_S_S_S_S_S_S_S_S_S_S_S_S_S_S_S_S_S_S_S_S_S_S_S_S_S_S_S_S_S_S_S_S_S_S_S_S_S_S_S_S_S_S_S_S_S_S_S_S_S_S_S_S_S_S_S_S_S_S_S_S_S_S_S_S_S_S_S_S_S_S_S_S_S_S_S_S_S_S_S_S_S_S_S_S_S_S_S_S_S_S_S_S_S_S_S_S_S_S_S_S_S_S_S_S_S_S_S_S_S_S_S_S_S_S_S_S_S_S_S_S_S_S_S_S_S_S_S_S_S_S_S_S_S_S_S_S_S_S_S_S_S_S_S_S_S_S_S_S_S_S_S_S_S_S_S_S_S_S_S_S_S_S_S_S_S_S_S_S_S_S_S_S_S_S_S_S_S_S_S_S_S_S_S_S_S_S_S_S_S_S_S_S_S_S_S_S_S_S_S_S_S_S_S_S_S_S_S_S_S_S_S_S_S_S_S_S_S_S_S_S_S_S_S_S_S_S_S_S_S_S_S_S_S_S_S_S_S_S_S_S_S_S_S_S_S_S_S_S_S_S_S_S_S_S_S_S_S_S_S_S_S_S_S_S_S_S_S_S_S_S_S_S_S_S_S_S_S_S_S_S_S_S_S_S_S_S_S_S_S_S_S_S_S_S_S_S_S_S_S_S_S_S_S_S_S_S_S_S_S_S_S_S_S_S_S_S_S_S_S_S_S_S_S_S_S_S_S_S_S_S_S_S_S_S_S_S_S_S_S_S_S_S_S_S_S_S_S_S_S_S_S_S_S_S_S_S_S_S_S_S_S_S_S_S_S_S_S_S_S_S_S_S_S_S_S_S_S_S_S_S_S_S_S_S_S_S_S_S_S_S_S_S_S_S_S_S_S_S_S_S_S_S_S_S_S_S_S_S_S_S_S_S_S_S_S_S_S_S_S_S_S_S_S_S_S_S_S_S_S_S_S_S_S_S_S_S_S_S_S_S_S_S_S_S_S_S_S_S_S_S_S_S_S_S_S_S_S_S_S_S_S_S_S_S_S_S_S_S_S_S_S_S_S_S_S_S_S_S_S_S_S_S_S_S_S_S_S_S_S_S_S_S_S_S_S_S_S_S_S_S_S_S_S_S_S_S_S_S_S_S_S_S_S_S_S_S_S_S_S_S_S_S_S_S_S_S_S_S_S_S_S_S_S_S_S_S_S_S_S_S_S_S_S_S_S_S_S_S_S_S_S_S_S_S_S_S_S_S_S_S_S_S_S_S_S_S_S_S_S_S_S_S_S_S_S_S_S_S_S_S_S_S_S_S_S_S_S_S_S_S_S_S_S_S_S_S_S_S_S_S_S_S_S_S_S_S_S_S_S_S_S_S_S_S_S_S_S_S_S_S_S_S_S_S_S_S_S_S_S_S_S_S_S_S_S_S_S_S_S_S_S_S_S_S_S_S_S_S_S_S_S_S_S_S_S_S_S_S_S_S_S_S_S_S_S_S_S_S_S_S_S_S_S_S_S_S_S_S_S_S_S_S_S_S_S_S_S_S_S_S_S_S_S_S_S_S_S_S_S_S_S_S_S_S_S_S_S_S_S_S_S_S_S_S_S_S_S_S_S_S_S_S_S_S_S_S_S_S_S_S_S_S_S_S_S_S_S_S_S_S_S_S_S_S_S_S_S__param_139,
	.param .u64 .ptr .align 1 _Z4racePiS_S_S_S_S_S_S_S_S_S_S_S_S_S_S_S_S_S_S_S_S_S_S_S_S_S_S_S_S_S_S_S_S_S_S_S_S_S_S_S_S_S_S_S_S_S_S_S_S_S_S_S_S_S_S_S_S_S_S_S_S_S_S_S_S_S_S_S_S_S_S_S_S_S_S_S_S_S_S_S_S_S_S_S_S_S_S_S_S_S_S_S_S_S_S_S_S_S_S_S_S_S_S_S_S_S_S_S_S_S_S_S_S_S_S_S_S_S_S_S_S_S_S_S_S_S_S_S_S_S_S_S_S_S_S_S_S_S_S_S_S_S_S_S_S_S_S_S_S_S_S_S_S_S_S_S_S_S_S_S_S_S_S_S_S_S_S_S_S_S_S_S_S_S_S_S_S_S_S_S_S_S_S_S_S_S_S_S_S_S_S_S_S_S_S_S_S_S_S_S_S_S_S_S_S_S_S_S_S_S_S_S_S_S_S_S_S_S_S_S_S_S_S_S_S_S_S_S_S_S_S_S_S_S_S_S_S_S_S_S_S_S_S_S_S_S_S_S_S_S_S_S_S_S_S_S_S_S_S_S_S_S_S_S_S_S_S_S_S_S_S_S_S_S_S_S_S_S_S_S_S_S_S_S_S_S_S_S_S_S_S_S_S_S_S_S_S_S_S_S_S_S_S_S_S_S_S_S_S_S_S_S_S_S_S_S_S_S_S_S_S_S_S_S_S_S_S_S_S_S_S_S_S_S_S_S_S_S_S_S_S_S_S_S_S_S_S_S_S_S_S_S_S_S_S_S_S_S_S_S_S_S_S_S_S_S_S_S_S_S_S_S_S_S_S_S_S_S_S_S_S_S_S_S_S_S_S_S_S_S_S_S_S_S_S_S_S_S_S_S_S_S_S_S_S_S_S_S_S_S_S_S_S_S_S_S_S_S_S_S_S_S_S_S_S_S_S_S_S_S_S_S_S_S_S_S_S_S_S_S_S_S_S_S_S_S_S_S_S_S_S_S_S_S_S_S_S_S_S_S_S_S_S_S_S_S_S_S_S_S_S_S_S_S_S_S_S_S_S_S_S_S_S_S_S_S_S_S_S_S_S_S_S_S_S_S_S_S_S_S_S_S_S_S_S_S_S_S_S_S_S_S_S_S_S_S_S_S_S_S_S_S_S_S_S_S_S_S_S_S_S_S_S_S_S_S_S_S_S_S_S_S_S_S_S_S_S_S_S_S_S_S_S_S_S_S_S_S_S_S_S_S_S_S_S_S_S_S_S_S_S_S_S_S_S_S_S_S_S_S_S_S_S_S_S_S_S_S_S_S_S_S_S_S_S_S_S_S_S_S_S_S_S_S_S_S_S_S_S_S_S_S_S_S_S_S_S_S_S_S_S_S_S_S_S_S_S_S_S_S_S_S_S_S_S_S_S_S_S_S_S_S_S_S_S_S_S_S_S_S_S_S_S_S_S_S_S_S_S_S_S_S_S_S_S_S_S_S_S_S_S_S_S_S_S_S_S_S_S_S_S_S_S_S_S_S_S_S_S_S_S_S_S_S_S_S_S_S_S_S_S_S_S_S_S_S_S_S_S_S_S_S_S_S_S_S_S_S_S_S_S_S_S_S_S_S_S_S_S_S_S_S_S_S_S_S_S_S_S_S_S_S_S_S_S_S_S_S_S_S_S_S_S_S_S_S_S_S_S_S_S_S_S_S_S_S_S_S_S_S_S_S_S_S_S_S_S_S_S_S_S_S_S_S_S_S_S_S_S_S_S_S_S_S_S_S_S_S_S_S_S_S_S_S_S_S_S_S_S_S_S_S_S_S_S_S_S_S_S_S_S_S_S_S_S_S_S_S_S_S_S_S_S_S_S_S_S_S_S_S_S_S_S_S_S_S_S_S_S_S_S_S_S_S_S_S_S_S_S_S_S_S_S_S_S_S_S_S_S_S_S_S_S_S_S_S_S_S_S_S_S_S_S_S_S_S_S_S_S_S_S_S_S_S_S_S_S_S_S_S_S_S_S_S_S_S_S_S_S_S_S_S_S_S_S_S_S_S_S_S_S_S_S_S_S_S_S_S_S_S_S_S_S_S_S_S_S_S_S_S_S_S_S_S_S_S_S_S_S_S_S_S_S_S_S_S_S_S_S_S_S_S_S_S_S_S_S_S_S_S_S_S_S_S_S_S_S_S_S_S_S_S_S_S_S_S_S_S_S_S_S_S_S_S_S_S_S_S_S_S_S_S_S_S_S_S_S_S_S_S_S_S_S_S_S_S_S_S_S_S_S_S_S__param_140,
	.param .u64 .ptr .align 1 _Z4racePiS_S_S_S_S_S_S_S_S_S_S_S_S_S_S_S_S_S_S_S_S_S_S_S_S_S_S_S_S_S_S_S_S_S_S_S_S_S_S_S_S_S_S_S_S_S_S_S_S_S_S_S_S_S_S_S_S_S_S_S_S_S_S_S_S_S_S_S_S_S_S_S_S_S_S_S_S_S_S_S_S_S_S_S_S_S_S_S_S_S_S_S_S_S_S_S_S_S_S_S_S_S_S_S_S_S_S_S_S_S_S_S_S_S_S_S_S_S_S_S_S_S_S_S_S_S_S_S_S_S_S_S_S_S_S_S_S_S_S_S_S_S_S_S_S_S_S_S_S_S_S_S_S_S_S_S_S_S_S_S_S_S_S_S_S_S_S_S_S_S_S_S_S_S_S_S_S_S_S_S_S_S_S_S_S_S_S_S_S_S_S_S_S_S_S_S_S_S_S_S_S_S_S_S_S_S_S_S_S_S_S_S_S_S_S_S_S_S_S_S_S_S_S_S_S_S_S_S_S_S_S_S_S_S_S_S_S_S_S_S_S_S_S_S_S_S_S_S_S_S_S_S_S_S_S_S_S_S_S_S_S_S_S_S_S_S_S_S_S_S_S_S_S_S_S_S_S_S_S_S_S_S_S_S_S_S_S_S_S_S_S_S_S_S_S_S_S_S_S_S_S_S_S_S_S_S_S_S_S_S_S_S_S_S_S_S_S_S_S_S_S_S_S_S_S_S_S_S_S_S_S_S_S_S_S_S_S_S_S_S_S_S_S_S_S_S_S_S_S_S_S_S_S_S_S_S_S_S_S_S_S_S_S_S_S_S_S_S_S_S_S_S_S_S_S_S_S_S_S_S_S_S_S_S_S_S_S_S_S_S_S_S_S_S_S_S_S_S_S_S_S_S_S_S_S_S_S_S_S_S_S_S_S_S_S_S_S_S_S_S_S_S_S_S_S_S_S_S_S_S_S_S_S_S_S_S_S_S_S_S_S_S_S_S_S_S_S_S_S_S_S_S_S_S_S_S_S_S_S_S_S_S_S_S_S_S_S_S_S_S_S_S_S_S_S_S_S_S_S_S_S_S_S_S_S_S_S_S_S_S_S_S_S_S_S_S_S_S_S_S_S_S_S_S_S_S_S_S_S_S_S_S_S_S_S_S_S_S_S_S_S_S_S_S_S_S_S_S_S_S_S_S_S_S_S_S_S_S_S_S_S_S_S_S_S_S_S_S_S_S_S_S_S_S_S_S_S_S_S_S_S_S_S_S_S_S_S_S_S_S_S_S_S_S_S_S_S_S_S_S_S_S_S_S_S_S_S_S_S_S_S_S_S_S_S_S_S_S_S_S_S_S_S_S_S_S_S_S_S_S_S_S_S_S_S_S_S_S_S_S_S_S_S_S_S_S_S_S_S_S_S_S_S_S_S_S_S_S_S_S_S_S_S_S_S_S_S_S_S_S_S_S_S_S_S_S_S_S_S_S_S_S_S_S_S_S_S_S_S_S_S_S_S_S_S_S_S_S_S_S_S_S_S_S_S_S_S_S_S_S_S_S_S_S_S_S_S_S_S_S_S_S_S_S_S_S_S_S_S_S_S_S_S_S_S_S_S_S_S_S_S_S_S_S_S_S_S_S_S_S_S_S_S_S_S_S_S_S_S_S_S_S_S_S_S_S_S_S_S_S_S_S_S_S_S_S_S_S_S_S_S_S_S_S_S_S_S_S_S_S_S_S_S_S_S_S_S_S_S_S_S_S_S_S_S_S_S_S_S_S_S_S_S_S_S_S_S_S_S_S_S_S_S_S_S_S_S_S_S_S_S_S_S_S_S_S_S_S_S_S_S_S_S_S_S_S_S_S_S_S_S_S_S_S_S_S_S_S_S_S_S_S_S_S_S_S_S_S_S_S_S_S_S_S_S_S_S_S_S_S_S_S_S_S_S_S_S_S_S_S_S_S_S_S_S_S_S_S_S_S_S_S_S_S_S_S_S_S_S_S_S_S_S_S_S_S_S_S_S_S_S_S_S_S_S_S_S_S_S_S_S_S_S_S_S_S_S_S_S_S_S_S_S_S_S_S_S_S_S_S_S_S_S_S_S_S_S_S_S_S_S_S_S_S_S_S_S_S_S_S_S_S_S_S_S_S_S_S_S_S_S_S_S_S_S_S_S_S_S_S_S_S_S_S_S_S_S_S_S_S_S_S_S_S_S_S_S_S_S_S_S_S_S_S_S_S_S_S_S_S_S_S_S_S_S_S_S_S_S_S_S_S_S_S_S_S_S_S_S_S_S_S_S__param_141,
	.param .u64 .ptr .align 1 _Z4racePiS_S_S_S_S_S_S_S_S_S_S_S_S_S_S_S_S_S_S_S_S_S_S_S_S_S_S_S_S_S_S_S_S_S_S_S_S_S_S_S_S_S_S_S_S_S_S_S_S_S_S_S_S_S_S_S_S_S_S_S_S_S_S_S_S_S_S_S_S_S_S_S_S_S_S_S_S_S_S_S_S_S_S_S_S_S_S_S_S_S_S_S_S_S_S_S_S_S_S_S_S_S_S_S_S_S_S_S_S_S_S_S_S_S_S_S_S_S_S_S_S_S_S_S_S_S_S_S_S_S_S_S_S_S_S_S_S_S_S_S_S_S_S_S_S_S_S_S_S_S_S_S_S_S_S_S_S_S_S_S_S_S_S_S_S_S_S_S_S_S_S_S_S_S_S_S_S_S_S_S_S_S_S_S_S_S_S_S_S_S_S_S_S_S_S_S_S_S_S_S_S_S_S_S_S_S_S_S_S_S_S_S_S_S_S_S_S_S_S_S_S_S_S_S_S_S_S_S_S_S_S_S_S_S_S_S_S_S_S_S_S_S_S_S_S_S_S_S_S_S_S_S_S_S_S_S_S_S_S_S_S_S_S_S_S_S_S_S_S_S_S_S_S_S_S_S_S_S_S_S_S_S_S_S_S_S_S_S_S_S_S_S_S_S_S_S_S_S_S_S_S_S_S_S_S_S_S_S_S_S_S_S_S_S_S_S_S_S_S_S_S_S_S_S_S_S_S_S_S_S_S_S_S_S_S_S_S_S_S_S_S_S_S_S_S_S_S_S_S_S_S_S_S_S_S_S_S_S_S_S_S_S_S_S_S_S_S_S_S_S_S_S_S_S_S_S_S_S_S_S_S_S_S_S_S_S_S_S_S_S_S_S_S_S_S_S_S_S_S_S_S_S_S_S_S_S_S_S_S_S_S_S_S_S_S_S_S_S_S_S_S_S_S_S_S_S_S_S_S_S_S_S_S_S_S_S_S_S_S_S_S_S_S_S_S_S_S_S_S_S_S_S_S_S_S_S_S_S_S_S_S_S_S_S_S_S_S_S_S_S_S_S_S_S_S_S_S_S_S_S_S_S_S_S_S_S_S_S_S_S_S_S_S_S_S_S_S_S_S_S_S_S_S_S_S_S_S_S_S_S_S_S_S_S_S_S_S_S_S_S_S_S_S_S_S_S_S_S_S_S_S_S_S_S_S_S_S_S_S_S_S_S_S_S_S_S_S_S_S_S_S_S_S_S_S_S_S_S_S_S_S_S_S_S_S_S_S_S_S_S_S_S_S_S_S_S_S_S_S_S_S_S_S_S_S_S_S_S_S_S_S_S_S_S_S_S_S_S_S_S_S_S_S_S_S_S_S_S_S_S_S_S_S_S_S_S_S_S_S_S_S_S_S_S_S_S_S_S_S_S_S_S_S_S_S_S_S_S_S_S_S_S_S_S_S_S_S_S_S_S_S_S_S_S_S_S_S_S_S_S_S_S_S_S_S_S_S_S_S_S_S_S_S_S_S_S_S_S_S_S_S_S_S_S_S_S_S_S_S_S_S_S_S_S_S_S_S_S_S_S_S_S_S_S_S_S_S_S_S_S_S_S_S_S_S_S_S_S_S_S_S_S_S_S_S_S_S_S_S_S_S_S_S_S_S_S_S_S_S_S_S_S_S_S_S_S_S_S_S_S_S_S_S_S_S_S_S_S_S_S_S_S_S_S_S_S_S_S_S_S_S_S_S_S_S_S_S_S_S_S_S_S_S_S_S_S_S_S_S_S_S_S_S_S_S_S_S_S_S_S_S_S_S_S_S_S_S_S_S_S_S_S_S_S_S_S_S_S_S_S_S_S_S_S_S_S_S_S_S_S_S_S_S_S_S_S_S_S_S_S_S_S_S_S_S_S_S_S_S_S_S_S_S_S_S_S_S_S_S_S_S_S_S_S_S_S_S_S_S_S_S_S_S_S_S_S_S_S_S_S_S_S_S_S_S_S_S_S_S_S_S_S_S_S_S_S_S_S_S_S_S_S_S_S_S_S_S_S_S_S_S_S_S_S_S_S_S_S_S_S_S_S_S_S_S_S_S_S_S_S_S_S_S_S_S_S_S_S_S_S_S_S_S_S_S_S_S_S_S_S_S_S_S_S_S_S_S_S_S_S_S_S_S_S_S_S_S_S_S_S_S_S_S_S_S_S_S_S_S_S_S_S_S_S_S_S_S_S_S_S_S_S_S_S_S_S_S_S_S_S_S_S_S_S_S_S_S_S_S_S_S_S_S_S_S_S_S_S_S_S_S_S_S__param_142,
	.param .u64 .ptr .align 1 _Z4racePiS_S_S_S_S_S_S_S_S_S_S_S_S_S_S_S_S_S_S_S_S_S_S_S_S_S_S_S_S_S_S_S_S_S_S_S_S_S_S_S_S_S_S_S_S_S_S_S_S_S_S_S_S_S_S_S_S_S_S_S_S_S_S_S_S_S_S_S_S_S_S_S_S_S_S_S_S_S_S_S_S_S_S_S_S_S_S_S_S_S_S_S_S_S_S_S_S_S_S_S_S_S_S_S_S_S_S_S_S_S_S_S_S_S_S_S_S_S_S_S_S_S_S_S_S_S_S_S_S_S_S_S_S_S_S_S_S_S_S_S_S_S_S_S_S_S_S_S_S_S_S_S_S_S_S_S_S_S_S_S_S_S_S_S_S_S_S_S_S_S_S_S_S_S_S_S_S_S_S_S_S_S_S_S_S_S_S_S_S_S_S_S_S_S_S_S_S_S_S_S_S_S_S_S_S_S_S_S_S_S_S_S_S_S_S_S_S_S_S_S_S_S_S_S_S_S_S_S_S_S_S_S_S_S_S_S_S_S_S_S_S_S_S_S_S_S_S_S_S_S_S_S_S_S_S_S_S_S_S_S_S_S_S_S_S_S_S_S_S_S_S_S_S_S_S_S_S_S_S_S_S_S_S_S_S_S_S_S_S_S_S_S_S_S_S_S_S_S_S_S_S_S_S_S_S_S_S_S_S_S_S_S_S_S_S_S_S_S_S_S_S_S_S_S_S_S_S_S_S_S_S_S_S_S_S_S_S_S_S_S_S_S_S_S_S_S_S_S_S_S_S_S_S_S_S_S_S_S_S_S_S_S_S_S_S_S_S_S_S_S_S_S_S_S_S_S_S_S_S_S_S_S_S_S_S_S_S_S_S_S_S_S_S_S_S_S_S_S_S_S_S_S_S_S_S_S_S_S_S_S_S_S_S_S_S_S_S_S_S_S_S_S_S_S_S_S_S_S_S_S_S_S_S_S_S_S_S_S_S_S_S_S_S_S_S_S_S_S_S_S_S_S_S_S_S_S_S_S_S_S_S_S_S_S_S_S_S_S_S_S_S_S_S_S_S_S_S_S_S_S_S_S_S_S_S_S_S_S_S_S_S_S_S_S_S_S_S_S_S_S_S_S_S_S_S_S_S_S_S_S_S_S_S_S_S_S_S_S_S_S_S_S_S_S_S_S_S_S_S_S_S_S_S_S_S_S_S_S_S_S_S_S_S_S_S_S_S_S_S_S_S_S_S_S_S_S_S_S_S_S_S_S_S_S_S_S_S_S_S_S_S_S_S_S_S_S_S_S_S_S_S_S_S_S_S_S_S_S_S_S_S_S_S_S_S_S_S_S_S_S_S_S_S_S_S_S_S_S_S_S_S_S_S_S_S_S_S_S_S_S_S_S_S_S_S_S_S_S_S_S_S_S_S_S_S_S_S_S_S_S_S_S_S_S_S_S_S_S_S_S_S_S_S_S_S_S_S_S_S_S_S_S_S_S_S_S_S_S_S_S_S_S_S_S_S_S_S_S_S_S_S_S_S_S_S_S_S_S_S_S_S_S_S_S_S_S_S_S_S_S_S_S_S_S_S_S_S_S_S_S_S_S_S_S_S_S_S_S_S_S_S_S_S_S_S_S_S_S_S_S_S_S_S_S_S_S_S_S_S_S_S_S_S_S_S_S_S_S_S_S_S_S_S_S_S_S_S_S_S_S_S_S_S_S_S_S_S_S_S_S_S_S_S_S_S_S_S_S_S_S_S_S_S_S_S_S_S_S_S_S_S_S_S_S_S_S_S_S_S_S_S_S_S_S_S_S_S_S_S_S_S_S_S_S_S_S_S_S_S_S_S_S_S_S_S_S_S_S_S_S_S_S_S_S_S_S_S_S_S_S_S_S_S_S_S_S_S_S_S_S_S_S_S_S_S_S_S_S_S_S_S_S_S_S_S_S_S_S_S_S_S_S_S_S_S_S_S_S_S_S_S_S_S_S_S_S_S_S_S_S_S_S_S_S_S_S_S_S_S_S_S_S_S_S_S_S_S_S_S_S_S_S_S_S_S_S_S_S_S_S_S_S_S_S_S_S_S_S_S_S_S_S_S_S_S_S_S_S_S_S_S_S_S_S_S_S_S_S_S_S_S_S_S_S_S_S_S_S_S_S_S_S_S_S_S_S_S_S_S_S_S_S_S_S_S_S_S_S_S_S_S_S_S_S_S_S_S_S_S_S_S_S_S_S_S_S_S_S_S_S_S_S_S_S_S_S_S_S_S_S_S_S_S_S_S_S_S_S_S_S_S_S_S__param_143,
	.param .u64 .ptr .align 1 _Z4racePiS_S_S_S_S_S_S_S_S_S_S_S_S_S_S_S_S_S_S_S_S_S_S_S_S_S_S_S_S_S_S_S_S_S_S_S_S_S_S_S_S_S_S_S_S_S_S_S_S_S_S_S_S_S_S_S_S_S_S_S_S_S_S_S_S_S_S_S_S_S_S_S_S_S_S_S_S_S_S_S_S_S_S_S_S_S_S_S_S_S_S_S_S_S_S_S_S_S_S_S_S_S_S_S_S_S_S_S_S_S_S_S_S_S_S_S_S_S_S_S_S_S_S_S_S_S_S_S_S_S_S_S_S_S_S_S_S_S_S_S_S_S_S_S_S_S_S_S_S_S_S_S_S_S_S_S_S_S_S_S_S_S_S_S_S_S_S_S_S_S_S_S_S_S_S_S_S_S_S_S_S_S_S_S_S_S_S_S_S_S_S_S_S_S_S_S_S_S_S_S_S_S_S_S_S_S_S_S_S_S_S_S_S_S_S_S_S_S_S_S_S_S_S_S_S_S_S_S_S_S_S_S_S_S_S_S_S_S_S_S_S_S_S_S_S_S_S_S_S_S_S_S_S_S_S_S_S_S_S_S_S_S_S_S_S_S_S_S_S_S_S_S_S_S_S_S_S_S_S_S_S_S_S_S_S_S_S_S_S_S_S_S_S_S_S_S_S_S_S_S_S_S_S_S_S_S_S_S_S_S_S_S_S_S_S_S_S_S_S_S_S_S_S_S_S_S_S_S_S_S_S_S_S_S_S_S_S_S_S_S_S_S_S_S_S_S_S_S_S_S_S_S_S_S_S_S_S_S_S_S_S_S_S_S_S_S_S_S_S_S_S_S_S_S_S_S_S_S_S_S_S_S_S_S_S_S_S_S_S_S_S_S_S_S_S_S_S_S_S_S_S_S_S_S_S_S_S_S_S_S_S_S_S_S_S_S_S_S_S_S_S_S_S_S_S_S_S_S_S_S_S_S_S_S_S_S_S_S_S_S_S_S_S_S_S_S_S_S_S_S_S_S_S_S_S_S_S_S_S_S_S_S_S_S_S_S_S_S_S_S_S_S_S_S_S_S_S_S_S_S_S_S_S_S_S_S_S_S_S_S_S_S_S_S_S_S_S_S_S_S_S_S_S_S_S_S_S_S_S_S_S_S_S_S_S_S_S_S_S_S_S_S_S_S_S_S_S_S_S_S_S_S_S_S_S_S_S_S_S_S_S_S_S_S_S_S_S_S_S_S_S_S_S_S_S_S_S_S_S_S_S_S_S_S_S_S_S_S_S_S_S_S_S_S_S_S_S_S_S_S_S_S_S_S_S_S_S_S_S_S_S_S_S_S_S_S_S_S_S_S_S_S_S_S_S_S_S_S_S_S_S_S_S_S_S_S_S_S_S_S_S_S_S_S_S_S_S_S_S_S_S_S_S_S_S_S_S_S_S_S_S_S_S_S_S_S_S_S_S_S_S_S_S_S_S_S_S_S_S_S_S_S_S_S_S_S_S_S_S_S_S_S_S_S_S_S_S_S_S_S_S_S_S_S_S_S_S_S_S_S_S_S_S_S_S_S_S_S_S_S_S_S_S_S_S_S_S_S_S_S_S_S_S_S_S_S_S_S_S_S_S_S_S_S_S_S_S_S_S_S_S_S_S_S_S_S_S_S_S_S_S_S_S_S_S_S_S_S_S_S_S_S_S_S_S_S_S_S_S_S_S_S_S_S_S_S_S_S_S_S_S_S_S_S_S_S_S_S_S_S_S_S_S_S_S_S_S_S_S_S_S_S_S_S_S_S_S_S_S_S_S_S_S_S_S_S_S_S_S_S_S_S_S_S_S_S_S_S_S_S_S_S_S_S_S_S_S_S_S_S_S_S_S_S_S_S_S_S_S_S_S_S_S_S_S_S_S_S_S_S_S_S_S_S_S_S_S_S_S_S_S_S_S_S_S_S_S_S_S_S_S_S_S_S_S_S_S_S_S_S_S_S_S_S_S_S_S_S_S_S_S_S_S_S_S_S_S_S_S_S_S_S_S_S_S_S_S_S_S_S_S_S_S_S_S_S_S_S_S_S_S_S_S_S_S_S_S_S_S_S_S_S_S_S_S_S_S_S_S_S_S_S_S_S_S_S_S_S_S_S_S_S_S_S_S_S_S_S_S_S_S_S_S_S_S_S_S_S_S_S_S_S_S_S_S_S_S_S_S_S_S_S_S_S_S_S_S_S_S_S_S_S_S_S_S_S_S_S_S_S_S_S_S_S_S_S_S_S_S_S_S_S_S_S_S_S_S_S_S_S_S_S_S__param_144,
	.param .u64 .ptr .align 1 _Z4racePiS_S_S_S_S_S_S_S_S_S_S_S_S_S_S_S_S_S_S_S_S_S_S_S_S_S_S_S_S_S_S_S_S_S_S_S_S_S_S_S_S_S_S_S_S_S_S_S_S_S_S_S_S_S_S_S_S_S_S_S_S_S_S_S_S_S_S_S_S_S_S_S_S_S_S_S_S_S_S_S_S_S_S_S_S_S_S_S_S_S_S_S_S_S_S_S_S_S_S_S_S_S_S_S_S_S_S_S_S_S_S_S_S_S_S_S_S_S_S_S_S_S_S_S_S_S_S_S_S_S_S_S_S_S_S_S_S_S_S_S_S_S_S_S_S_S_S_S_S_S_S_S_S_S_S_S_S_S_S_S_S_S_S_S_S_S_S_S_S_S_S_S_S_S_S_S_S_S_S_S_S_S_S_S_S_S_S_S_S_S_S_S_S_S_S_S_S_S_S_S_S_S_S_S_S_S_S_S_S_S_S_S_S_S_S_S_S_S_S_S_S_S_S_S_S_S_S_S_S_S_S_S_S_S_S_S_S_S_S_S_S_S_S_S_S_S_S_S_S_S_S_S_S_S_S_S_S_S_S_S_S_S_S_S_S_S_S_S_S_S_S_S_S_S_S_S_S_S_S_S_S_S_S_S_S_S_S_S_S_S_S_S_S_S_S_S_S_S_S_S_S_S_S_S_S_S_S_S_S_S_S_S_S_S_S_S_S_S_S_S_S_S_S_S_S_S_S_S_S_S_S_S_S_S_S_S_S_S_S_S_S_S_S_S_S_S_S_S_S_S_S_S_S_S_S_S_S_S_S_S_S_S_S_S_S_S_S_S_S_S_S_S_S_S_S_S_S_S_S_S_S_S_S_S_S_S_S_S_S_S_S_S_S_S_S_S_S_S_S_S_S_S_S_S_S_S_S_S_S_S_S_S_S_S_S_S_S_S_S_S_S_S_S_S_S_S_S_S_S_S_S_S_S_S_S_S_S_S_S_S_S_S_S_S_S_S_S_S_S_S_S_S_S_S_S_S_S_S_S_S_S_S_S_S_S_S_S_S_S_S_S_S_S_S_S_S_S_S_S_S_S_S_S_S_S_S_S_S_S_S_S_S_S_S_S_S_S_S_S_S_S_S_S_S_S_S_S_S_S_S_S_S_S_S_S_S_S_S_S_S_S_S_S_S_S_S_S_S_S_S_S_S_S_S_S_S_S_S_S_S_S_S_S_S_S_S_S_S_S_S_S_S_S_S_S_S_S_S_S_S_S_S_S_S_S_S_S_S_S_S_S_S_S_S_S_S_S_S_S_S_S_S_S_S_S_S_S_S_S_S_S_S_S_S_S_S_S_S_S_S_S_S_S_S_S_S_S_S_S_S_S_S_S_S_S_S_S_S_S_S_S_S_S_S_S_S_S_S_S_S_S_S_S_S_S_S_S_S_S_S_S_S_S_S_S_S_S_S_S_S_S_S_S_S_S_S_S_S_S_S_S_S_S_S_S_S_S_S_S_S_S_S_S_S_S_S_S_S_S_S_S_S_S_S_S_S_S_S_S_S_S_S_S_S_S_S_S_S_S_S_S_S_S_S_S_S_S_S_S_S_S_S_S_S_S_S_S_S_S_S_S_S_S_S_S_S_S_S_S_S_S_S_S_S_S_S_S_S_S_S_S_S_S_S_S_S_S_S_S_S_S_S_S_S_S_S_S_S_S_S_S_S_S_S_S_S_S_S_S_S_S_S_S_S_S_S_S_S_S_S_S_S_S_S_S_S_S_S_S_S_S_S_S_S_S_S_S_S_S_S_S_S_S_S_S_S_S_S_S_S_S_S_S_S_S_S_S_S_S_S_S_S_S_S_S_S_S_S_S_S_S_S_S_S_S_S_S_S_S_S_S_S_S_S_S_S_S_S_S_S_S_S_S_S_S_S_S_S_S_S_S_S_S_S_S_S_S_S_S_S_S_S_S_S_S_S_S_S_S_S_S_S_S_S_S_S_S_S_S_S_S_S_S_S_S_S_S_S_S_S_S_S_S_S_S_S_S_S_S_S_S_S_S_S_S_S_S_S_S_S_S_S_S_S_S_S_S_S_S_S_S_S_S_S_S_S_S_S_S_S_S_S_S_S_S_S_S_S_S_S_S_S_S_S_S_S_S_S_S_S_S_S_S_S_S_S_S_S_S_S_S_S_S_S_S_S_S_S_S_S_S_S_S_S_S_S_S_S_S_S_S_S_S_S_S_S_S_S_S_S_S_S_S_S_S_S_S_S_S_S_S_S_S_S_S_S_S_S_S_S_S_S_S__param_145,
	.param .u64 .ptr .align 1 _Z4racePiS_S_S_S_S_S_S_S_S_S_S_S_S_S_S_S_S_S_S_S_S_S_S_S_S_S_S_S_S_S_S_S_S_S_S_S_S_S_S_S_S_S_S_S_S_S_S_S_S_S_S_S_S_S_S_S_S_S_S_S_S_S_S_S_S_S_S_S_S_S_S_S_S_S_S_S_S_S_S_S_S_S_S_S_S_S_S_S_S_S_S_S_S_S_S_S_S_S_S_S_S_S_S_S_S_S_S_S_S_S_S_S_S_S_S_S_S_S_S_S_S_S_S_S_S_S_S_S_S_S_S_S_S_S_S_S_S_S_S_S_S_S_S_S_S_S_S_S_S_S_S_S_S_S_S_S_S_S_S_S_S_S_S_S_S_S_S_S_S_S_S_S_S_S_S_S_S_S_S_S_S_S_S_S_S_S_S_S_S_S_S_S_S_S_S_S_S_S_S_S_S_S_S_S_S_S_S_S_S_S_S_S_S_S_S_S_S_S_S_S_S_S_S_S_S_S_S_S_S_S_S_S_S_S_S_S_S_S_S_S_S_S_S_S_S_S_S_S_S_S_S_S_S_S_S_S_S_S_S_S_S_S_S_S_S_S_S_S_S_S_S_S_S_S_S_S_S_S_S_S_S_S_S_S_S_S_S_S_S_S_S_S_S_S_S_S_S_S_S_S_S_S_S_S_S_S_S_S_S_S_S_S_S_S_S_S_S_S_S_S_S_S_S_S_S_S_S_S_S_S_S_S_S_S_S_S_S_S_S_S_S_S_S_S_S_S_S_S_S_S_S_S_S_S_S_S_S_S_S_S_S_S_S_S_S_S_S_S_S_S_S_S_S_S_S_S_S_S_S_S_S_S_S_S_S_S_S_S_S_S_S_S_S_S_S_S_S_S_S_S_S_S_S_S_S_S_S_S_S_S_S_S_S_S_S_S_S_S_S_S_S_S_S_S_S_S_S_S_S_S_S_S_S_S_S_S_S_S_S_S_S_S_S_S_S_S_S_S_S_S_S_S_S_S_S_S_S_S_S_S_S_S_S_S_S_S_S_S_S_S_S_S_S_S_S_S_S_S_S_S_S_S_S_S_S_S_S_S_S_S_S_S_S_S_S_S_S_S_S_S_S_S_S_S_S_S_S_S_S_S_S_S_S_S_S_S_S_S_S_S_S_S_S_S_S_S_S_S_S_S_S_S_S_S_S_S_S_S_S_S_S_S_S_S_S_S_S_S_S_S_S_S_S_S_S_S_S_S_S_S_S_S_S_S_S_S_S_S_S_S_S_S_S_S_S_S_S_S_S_S_S_S_S_S_S_S_S_S_S_S_S_S_S_S_S_S_S_S_S_S_S_S_S_S_S_S_S_S_S_S_S_S_S_S_S_S_S_S_S_S_S_S_S_S_S_S_S_S_S_S_S_S_S_S_S_S_S_S_S_S_S_S_S_S_S_S_S_S_S_S_S_S_S_S_S_S_S_S_S_S_S_S_S_S_S_S_S_S_S_S_S_S_S_S_S_S_S_S_S_S_S_S_S_S_S_S_S_S_S_S_S_S_S_S_S_S_S_S_S_S_S_S_S_S_S_S_S_S_S_S_S_S_S_S_S_S_S_S_S_S_S_S_S_S_S_S_S_S_S_S_S_S_S_S_S_S_S_S_S_S_S_S_S_S_S_S_S_S_S_S_S_S_S_S_S_S_S_S_S_S_S_S_S_S_S_S_S_S_S_S_S_S_S_S_S_S_S_S_S_S_S_S_S_S_S_S_S_S_S_S_S_S_S_S_S_S_S_S_S_S_S_S_S_S_S_S_S_S_S_S_S_S_S_S_S_S_S_S_S_S_S_S_S_S_S_S_S_S_S_S_S_S_S_S_S_S_S_S_S_S_S_S_S_S_S_S_S_S_S_S_S_S_S_S_S_S_S_S_S_S_S_S_S_S_S_S_S_S_S_S_S_S_S_S_S_S_S_S_S_S_S_S_S_S_S_S_S_S_S_S_S_S_S_S_S_S_S_S_S_S_S_S_S_S_S_S_S_S_S_S_S_S_S_S_S_S_S_S_S_S_S_S_S_S_S_S_S_S_S_S_S_S_S_S_S_S_S_S_S_S_S_S_S_S_S_S_S_S_S_S_S_S_S_S_S_S_S_S_S_S_S_S_S_S_S_S_S_S_S_S_S_S_S_S_S_S_S_S_S_S_S_S_S_S_S_S_S_S_S_S_S_S_S_S_S_S_S_S_S_S_S_S_S_S_S_S_S_S_S_S_S_S_S_S_S_S_S_S_S_S_S_S_S__param_146,
	.param .u64 .ptr .align 1 _Z4racePiS_S_S_S_S_S_S_S_S_S_S_S_S_S_S_S_S_S_S_S_S_S_S_S_S_S_S_S_S_S_S_S_S_S_S_S_S_S_S_S_S_S_S_S_S_S_S_S_S_S_S_S_S_S_S_S_S_S_S_S_S_S_S_S_S_S_S_S_S_S_S_S_S_S_S_S_S_S_S_S_S_S_S_S_S_S_S_S_S_S_S_S_S_S_S_S_S_S_S_S_S_S_S_S_S_S_S_S_S_S_S_S_S_S_S_S_S_S_S_S_S_S_S_S_S_S_S_S_S_S_S_S_S_S_S_S_S_S_S_S_S_S_S_S_S_S_S_S_S_S_S_S_S_S_S_S_S_S_S_S_S_S_S_S_S_S_S_S_S_S_S_S_S_S_S_S_S_S_S_S_S_S_S_S_S_S_S_S_S_S_S_S_S_S_S_S_S_S_S_S_S_S_S_S_S_S_S_S_S_S_S_S_S_S_S_S_S_S_S_S_S_S_S_S_S_S_S_S_S_S_S_S_S_S_S_S_S_S_S_S_S_S_S_S_S_S_S_S_S_S_S_S_S_S_S_S_S_S_S_S_S_S_S_S_S_S_S_S_S_S_S_S_S_S_S_S_S_S_S_S_S_S_S_S_S_S_S_S_S_S_S_S_S_S_S_S_S_S_S_S_S_S_S_S_S_S_S_S_S_S_S_S_S_S_S_S_S_S_S_S_S_S_S_S_S_S_S_S_S_S_S_S_S_S_S_S_S_S_S_S_S_S_S_S_S_S_S_S_S_S_S_S_S_S_S_S_S_S_S_S_S_S_S_S_S_S_S_S_S_S_S_S_S_S_S_S_S_S_S_S_S_S_S_S_S_S_S_S_S_S_S_S_S_S_S_S_S_S_S_S_S_S_S_S_S_S_S_S_S_S_S_S_S_S_S_S_S_S_S_S_S_S_S_S_S_S_S_S_S_S_S_S_S_S_S_S_S_S_S_S_S_S_S_S_S_S_S_S_S_S_S_S_S_S_S_S_S_S_S_S_S_S_S_S_S_S_S_S_S_S_S_S_S_S_S_S_S_S_S_S_S_S_S_S_S_S_S_S_S_S_S_S_S_S_S_S_S_S_S_S_S_S_S_S_S_S_S_S_S_S_S_S_S_S_S_S_S_S_S_S_S_S_S_S_S_S_S_S_S_S_S_S_S_S_S_S_S_S_S_S_S_S_S_S_S_S_S_S_S_S_S_S_S_S_S_S_S_S_S_S_S_S_S_S_S_S_S_S_S_S_S_S_S_S_S_S_S_S_S_S_S_S_S_S_S_S_S_S_S_S_S_S_S_S_S_S_S_S_S_S_S_S_S_S_S_S_S_S_S_S_S_S_S_S_S_S_S_S_S_S_S_S_S_S_S_S_S_S_S_S_S_S_S_S_S_S_S_S_S_S_S_S_S_S_S_S_S_S_S_S_S_S_S_S_S_S_S_S_S_S_S_S_S_S_S_S_S_S_S_S_S_S_S_S_S_S_S_S_S_S_S_S_S_S_S_S_S_S_S_S_S_S_S_S_S_S_S_S_S_S_S_S_S_S_S_S_S_S_S_S_S_S_S_S_S_S_S_S_S_S_S_S_S_S_S_S_S_S_S_S_S_S_S_S_S_S_S_S_S_S_S_S_S_S_S_S_S_S_S_S_S_S_S_S_S_S_S_S_S_S_S_S_S_S_S_S_S_S_S_S_S_S_S_S_S_S_S_S_S_S_S_S_S_S_S_S_S_S_S_S_S_S_S_S_S_S_S_S_S_S_S_S_S_S_S_S_S_S_S_S_S_S_S_S_S_S_S_S_S_S_S_S_S_S_S_S_S_S_S_S_S_S_S_S_S_S_S_S_S_S_S_S_S_S_S_S_S_S_S_S_S_S_S_S_S_S_S_S_S_S_S_S_S_S_S_S_S_S_S_S_S_S_S_S_S_S_S_S_S_S_S_S_S_S_S_S_S_S_S_S_S_S_S_S_S_S_S_S_S_S_S_S_S_S_S_S_S_S_S_S_S_S_S_S_S_S_S_S_S_S_S_S_S_S_S_S_S_S_S_S_S_S_S_S_S_S_S_S_S_S_S_S_S_S_S_S_S_S_S_S_S_S_S_S_S_S_S_S_S_S_S_S_S_S_S_S_S_S_S_S_S_S_S_S_S_S_S_S_S_S_S_S_S_S_S_S_S_S_S_S_S_S_S_S_S_S_S_S_S_S_S_S_S_S_S_S_S_S_S_S_S_S_S_S_S_S_S_S_S_S_S_S_S__param_147,
	.param .u64 .ptr .align 1 _Z4racePiS_S_S_S_S_S_S_S_S_S_S_S_S_S_S_S_S_S_S_S_S_S_S_S_S_S_S_S_S_S_S_S_S_S_S_S_S_S_S_S_S_S_S_S_S_S_S_S_S_S_S_S_S_S_S_S_S_S_S_S_S_S_S_S_S_S_S_S_S_S_S_S_S_S_S_S_S_S_S_S_S_S_S_S_S_S_S_S_S_S_S_S_S_S_S_S_S_S_S_S_S_S_S_S_S_S_S_S_S_S_S_S_S_S_S_S_S_S_S_S_S_S_S_S_S_S_S_S_S_S_S_S_S_S_S_S_S_S_S_S_S_S_S_S_S_S_S_S_S_S_S_S_S_S_S_S_S_S_S_S_S_S_S_S_S_S_S_S_S_S_S_S_S_S_S_S_S_S_S_S_S_S_S_S_S_S_S_S_S_S_S_S_S_S_S_S_S_S_S_S_S_S_S_S_S_S_S_S_S_S_S_S_S_S_S_S_S_S_S_S_S_S_S_S_S_S_S_S_S_S_S_S_S_S_S_S_S_S_S_S_S_S_S_S_S_S_S_S_S_S_S_S_S_S_S_S_S_S_S_S_S_S_S_S_S_S_S_S_S_S_S_S_S_S_S_S_S_S_S_S_S_S_S_S_S_S_S_S_S_S_S_S_S_S_S_S_S_S_S_S_S_S_S_S_S_S_S_S_S_S_S_S_S_S_S_S_S_S_S_S_S_S_S_S_S_S_S_S_S_S_S_S_S_S_S_S_S_S_S_S_S_S_S_S_S_S_S_S_S_S_S_S_S_S_S_S_S_S_S_S_S_S_S_S_S_S_S_S_S_S_S_S_S_S_S_S_S_S_S_S_S_S_S_S_S_S_S_S_S_S_S_S_S_S_S_S_S_S_S_S_S_S_S_S_S_S_S_S_S_S_S_S_S_S_S_S_S_S_S_S_S_S_S_S_S_S_S_S_S_S_S_S_S_S_S_S_S_S_S_S_S_S_S_S_S_S_S_S_S_S_S_S_S_S_S_S_S_S_S_S_S_S_S_S_S_S_S_S_S_S_S_S_S_S_S_S_S_S_S_S_S_S_S_S_S_S_S_S_S_S_S_S_S_S_S_S_S_S_S_S_S_S_S_S_S_S_S_S_S_S_S_S_S_S_S_S_S_S_S_S_S_S_S_S_S_S_S_S_S_S_S_S_S_S_S_S_S_S_S_S_S_S_S_S_S_S_S_S_S_S_S_S_S_S_S_S_S_S_S_S_S_S_S_S_S_S_S_S_S_S_S_S_S_S_S_S_S_S_S_S_S_S_S_S_S_S_S_S_S_S_S_S_S_S_S_S_S_S_S_S_S_S_S_S_S_S_S_S_S_S_S_S_S_S_S_S_S_S_S_S_S_S_S_S_S_S_S_S_S_S_S_S_S_S_S_S_S_S_S_S_S_S_S_S_S_S_S_S_S_S_S_S_S_S_S_S_S_S_S_S_S_S_S_S_S_S_S_S_S_S_S_S_S_S_S_S_S_S_S_S_S_S_S_S_S_S_S_S_S_S_S_S_S_S_S_S_S_S_S_S_S_S_S_S_S_S_S_S_S_S_S_S_S_S_S_S_S_S_S_S_S_S_S_S_S_S_S_S_S_S_S_S_S_S_S_S_S_S_S_S_S_S_S_S_S_S_S_S_S_S_S_S_S_S_S_S_S_S_S_S_S_S_S_S_S_S_S_S_S_S_S_S_S_S_S_S_S_S_S_S_S_S_S_S_S_S_S_S_S_S_S_S_S_S_S_S_S_S_S_S_S_S_S_S_S_S_S_S_S_S_S_S_S_S_S_S_S_S_S_S_S_S_S_S_S_S_S_S_S_S_S_S_S_S_S_S_S_S_S_S_S_S_S_S_S_S_S_S_S_S_S_S_S_S_S_S_S_S_S_S_S_S_S_S_S_S_S_S_S_S_S_S_S_S_S_S_S_S_S_S_S_S_S_S_S_S_S_S_S_S_S_S_S_S_S_S_S_S_S_S_S_S_S_S_S_S_S_S_S_S_S_S_S_S_S_S_S_S_S_S_S_S_S_S_S_S_S_S_S_S_S_S_S_S_S_S_S_S_S_S_S_S_S_S_S_S_S_S_S_S_S_S_S_S_S_S_S_S_S_S_S_S_S_S_S_S_S_S_S_S_S_S_S_S_S_S_S_S_S_S_S_S_S_S_S_S_S_S_S_S_S_S_S_S_S_S_S_S_S_S_S_S_S_S_S_S_S_S_S_S_S_S_S_S_S_S_S_S_S_S_S_S_S__param_148,
	.param .u64 .ptr .align 1 _Z4racePiS_S_S_S_S_S_S_S_S_S_S_S_S_S_S_S_S_S_S_S_S_S_S_S_S_S_S_S_S_S_S_S_S_S_S_S_S_S_S_S_S_S_S_S_S_S_S_S_S_S_S_S_S_S_S_S_S_S_S_S_S_S_S_S_S_S_S_S_S_S_S_S_S_S_S_S_S_S_S_S_S_S_S_S_S_S_S_S_S_S_S_S_S_S_S_S_S_S_S_S_S_S_S_S_S_S_S_S_S_S_S_S_S_S_S_S_S_S_S_S_S_S_S_S_S_S_S_S_S_S_S_S_S_S_S_S_S_S_S_S_S_S_S_S_S_S_S_S_S_S_S_S_S_S_S_S_S_S_S_S_S_S_S_S_S_S_S_S_S_S_S_S_S_S_S_S_S_S_S_S_S_S_S_S_S_S_S_S_S_S_S_S_S_S_S_S_S_S_S_S_S_S_S_S_S_S_S_S_S_S_S_S_S_S_S_S_S_S_S_S_S_S_S_S_S_S_S_S_S_S_S_S_S_S_S_S_S_S_S_S_S_S_S_S_S_S_S_S_S_S_S_S_S_S_S_S_S_S_S_S_S_S_S_S_S_S_S_S_S_S_S_S_S_S_S_S_S_S_S_S_S_S_S_S_S_S_S_S_S_S_S_S_S_S_S_S_S_S_S_S_S_S_S_S_S_S_S_S_S_S_S_S_S_S_S_S_S_S_S_S_S_S_S_S_S_S_S_S_S_S_S_S_S_S_S_S_S_S_S_S_S_S_S_S_S_S_S_S_S_S_S_S_S_S_S_S_S_S_S_S_S_S_S_S_S_S_S_S_S_S_S_S_S_S_S_S_S_S_S_S_S_S_S_S_S_S_S_S_S_S_S_S_S_S_S_S_S_S_S_S_S_S_S_S_S_S_S_S_S_S_S_S_S_S_S_S_S_S_S_S_S_S_S_S_S_S_S_S_S_S_S_S_S_S_S_S_S_S_S_S_S_S_S_S_S_S_S_S_S_S_S_S_S_S_S_S_S_S_S_S_S_S_S_S_S_S_S_S_S_S_S_S_S_S_S_S_S_S_S_S_S_S_S_S_S_S_S_S_S_S_S_S_S_S_S_S_S_S_S_S_S_S_S_S_S_S_S_S_S_S_S_S_S_S_S_S_S_S_S_S_S_S_S_S_S_S_S_S_S_S_S_S_S_S_S_S_S_S_S_S_S_S_S_S_S_S_S_S_S_S_S_S_S_S_S_S_S_S_S_S_S_S_S_S_S_S_S_S_S_S_S_S_S_S_S_S_S_S_S_S_S_S_S_S_S_S_S_S_S_S_S_S_S_S_S_S_S_S_S_S_S_S_S_S_S_S_S_S_S_S_S_S_S_S_S_S_S_S_S_S_S_S_S_S_S_S_S_S_S_S_S_S_S_S_S_S_S_S_S_S_S_S_S_S_S_S_S_S_S_S_S_S_S_S_S_S_S_S_S_S_S_S_S_S_S_S_S_S_S_S_S_S_S_S_S_S_S_S_S_S_S_S_S_S_S_S_S_S_S_S_S_S_S_S_S_S_S_S_S_S_S_S_S_S_S_S_S_S_S_S_S_S_S_S_S_S_S_S_S_S_S_S_S_S_S_S_S_S_S_S_S_S_S_S_S_S_S_S_S_S_S_S_S_S_S_S_S_S_S_S_S_S_S_S_S_S_S_S_S_S_S_S_S_S_S_S_S_S_S_S_S_S_S_S_S_S_S_S_S_S_S_S_S_S_S_S_S_S_S_S_S_S_S_S_S_S_S_S_S_S_S_S_S_S_S_S_S_S_S_S_S_S_S_S_S_S_S_S_S_S_S_S_S_S_S_S_S_S_S_S_S_S_S_S_S_S_S_S_S_S_S_S_S_S_S_S_S_S_S_S_S_S_S_S_S_S_S_S_S_S_S_S_S_S_S_S_S_S_S_S_S_S_S_S_S_S_S_S_S_S_S_S_S_S_S_S_S_S_S_S_S_S_S_S_S_S_S_S_S_S_S_S_S_S_S_S_S_S_S_S_S_S_S_S_S_S_S_S_S_S_S_S_S_S_S_S_S_S_S_S_S_S_S_S_S_S_S_S_S_S_S_S_S_S_S_S_S_S_S_S_S_S_S_S_S_S_S_S_S_S_S_S_S_S_S_S_S_S_S_S_S_S_S_S_S_S_S_S_S_S_S_S_S_S_S_S_S_S_S_S_S_S_S_S_S_S_S_S_S_S_S_S_S_S_S_S_S_S_S_S_S_S_S_S_S_S_S_S_S_S_S_S_S__param_149,
	.param .u64 .ptr .align 1 _Z4racePiS_S_S_S_S_S_S_S_S_S_S_S_S_S_S_S_S_S_S_S_S_S_S_S_S_S_S_S_S_S_S_S_S_S_S_S_S_S_S_S_S_S_S_S_S_S_S_S_S_S_S_S_S_S_S_S_S_S_S_S_S_S_S_S_S_S_S_S_S_S_S_S_S_S_S_S_S_S_S_S_S_S_S_S_S_S_S_S_S_S_S_S_S_S_S_S_S_S_S_S_S_S_S_S_S_S_S_S_S_S_S_S_S_S_S_S_S_S_S_S_S_S_S_S_S_S_S_S_S_S_S_S_S_S_S_S_S_S_S_S_S_S_S_S_S_S_S_S_S_S_S_S_S_S_S_S_S_S_S_S_S_S_S_S_S_S_S_S_S_S_S_S_S_S_S_S_S_S_S_S_S_S_S_S_S_S_S_S_S_S_S_S_S_S_S_S_S_S_S_S_S_S_S_S_S_S_S_S_S_S_S_S_S_S_S_S_S_S_S_S_S_S_S_S_S_S_S_S_S_S_S_S_S_S_S_S_S_S_S_S_S_S_S_S_S_S_S_S_S_S_S_S_S_S_S_S_S_S_S_S_S_S_S_S_S_S_S_S_S_S_S_S_S_S_S_S_S_S_S_S_S_S_S_S_S_S_S_S_S_S_S_S_S_S_S_S_S_S_S_S_S_S_S_S_S_S_S_S_S_S_S_S_S_S_S_S_S_S_S_S_S_S_S_S_S_S_S_S_S_S_S_S_S_S_S_S_S_S_S_S_S_S_S_S_S_S_S_S_S_S_S_S_S_S_S_S_S_S_S_S_S_S_S_S_S_S_S_S_S_S_S_S_S_S_S_S_S_S_S_S_S_S_S_S_S_S_S_S_S_S_S_S_S_S_S_S_S_S_S_S_S_S_S_S_S_S_S_S_S_S_S_S_S_S_S_S_S_S_S_S_S_S_S_S_S_S_S_S_S_S_S_S_S_S_S_S_S_S_S_S_S_S_S_S_S_S_S_S_S_S_S_S_S_S_S_S_S_S_S_S_S_S_S_S_S_S_S_S_S_S_S_S_S_S_S_S_S_S_S_S_S_S_S_S_S_S_S_S_S_S_S_S_S_S_S_S_S_S_S_S_S_S_S_S_S_S_S_S_S_S_S_S_S_S_S_S_S_S_S_S_S_S_S_S_S_S_S_S_S_S_S_S_S_S_S_S_S_S_S_S_S_S_S_S_S_S_S_S_S_S_S_S_S_S_S_S_S_S_S_S_S_S_S_S_S_S_S_S_S_S_S_S_S_S_S_S_S_S_S_S_S_S_S_S_S_S_S_S_S_S_S_S_S_S_S_S_S_S_S_S_S_S_S_S_S_S_S_S_S_S_S_S_S_S_S_S_S_S_S_S_S_S_S_S_S_S_S_S_S_S_S_S_S_S_S_S_S_S_S_S_S_S_S_S_S_S_S_S_S_S_S_S_S_S_S_S_S_S_S_S_S_S_S_S_S_S_S_S_S_S_S_S_S_S_S_S_S_S_S_S_S_S_S_S_S_S_S_S_S_S_S_S_S_S_S_S_S_S_S_S_S_S_S_S_S_S_S_S_S_S_S_S_S_S_S_S_S_S_S_S_S_S_S_S_S_S_S_S_S_S_S_S_S_S_S_S_S_S_S_S_S_S_S_S_S_S_S_S_S_S_S_S_S_S_S_S_S_S_S_S_S_S_S_S_S_S_S_S_S_S_S_S_S_S_S_S_S_S_S_S_S_S_S_S_S_S_S_S_S_S_S_S_S_S_S_S_S_S_S_S_S_S_S_S_S_S_S_S_S_S_S_S_S_S_S_S_S_S_S_S_S_S_S_S_S_S_S_S_S_S_S_S_S_S_S_S_S_S_S_S_S_S_S_S_S_S_S_S_S_S_S_S_S_S_S_S_S_S_S_S_S_S_S_S_S_S_S_S_S_S_S_S_S_S_S_S_S_S_S_S_S_S_S_S_S_S_S_S_S_S_S_S_S_S_S_S_S_S_S_S_S_S_S_S_S_S_S_S_S_S_S_S_S_S_S_S_S_S_S_S_S_S_S_S_S_S_S_S_S_S_S_S_S_S_S_S_S_S_S_S_S_S_S_S_S_S_S_S_S_S_S_S_S_S_S_S_S_S_S_S_S_S_S_S_S_S_S_S_S_S_S_S_S_S_S_S_S_S_S_S_S_S_S_S_S_S_S_S_S_S_S_S_S_S_S_S_S_S_S_S_S_S_S_S_S_S_S_S_S_S_S_S_S_S_S_S_S_S_S_S_S_S_S__param_150,
	.param .u64 .ptr .align 1 _Z4racePiS_S_S_S_S_S_S_S_S_S_S_S_S_S_S_S_S_S_S_S_S_S_S_S_S_S_S_S_S_S_S_S_S_S_S_S_S_S_S_S_S_S_S_S_S_S_S_S_S_S_S_S_S_S_S_S_S_S_S_S_S_S_S_S_S_S_S_S_S_S_S_S_S_S_S_S_S_S_S_S_S_S_S_S_S_S_S_S_S_S_S_S_S_S_S_S_S_S_S_S_S_S_S_S_S_S_S_S_S_S_S_S_S_S_S_S_S_S_S_S_S_S_S_S_S_S_S_S_S_S_S_S_S_S_S_S_S_S_S_S_S_S_S_S_S_S_S_S_S_S_S_S_S_S_S_S_S_S_S_S_S_S_S_S_S_S_S_S_S_S_S_S_S_S_S_S_S_S_S_S_S_S_S_S_S_S_S_S_S_S_S_S_S_S_S_S_S_S_S_S_S_S_S_S_S_S_S_S_S_S_S_S_S_S_S_S_S_S_S_S_S_S_S_S_S_S_S_S_S_S_S_S_S_S_S_S_S_S_S_S_S_S_S_S_S_S_S_S_S_S_S_S_S_S_S_S_S_S_S_S_S_S_S_S_S_S_S_S_S_S_S_S_S_S_S_S_S_S_S_S_S_S_S_S_S_S_S_S_S_S_S_S_S_S_S_S_S_S_S_S_S_S_S_S_S_S_S_S_S_S_S_S_S_S_S_S_S_S_S_S_S_S_S_S_S_S_S_S_S_S_S_S_S_S_S_S_S_S_S_S_S_S_S_S_S_S_S_S_S_S_S_S_S_S_S_S_S_S_S_S_S_S_S_S_S_S_S_S_S_S_S_S_S_S_S_S_S_S_S_S_S_S_S_S_S_S_S_S_S_S_S_S_S_S_S_S_S_S_S_S_S_S_S_S_S_S_S_S_S_S_S_S_S_S_S_S_S_S_S_S_S_S_S_S_S_S_S_S_S_S_S_S_S_S_S_S_S_S_S_S_S_S_S_S_S_S_S_S_S_S_S_S_S_S_S_S_S_S_S_S_S_S_S_S_S_S_S_S_S_S_S_S_S_S_S_S_S_S_S_S_S_S_S_S_S_S_S_S_S_S_S_S_S_S_S_S_S_S_S_S_S_S_S_S_S_S_S_S_S_S_S_S_S_S_S_S_S_S_S_S_S_S_S_S_S_S_S_S_S_S_S_S_S_S_S_S_S_S_S_S_S_S_S_S_S_S_S_S_S_S_S_S_S_S_S_S_S_S_S_S_S_S_S_S_S_S_S_S_S_S_S_S_S_S_S_S_S_S_S_S_S_S_S_S_S_S_S_S_S_S_S_S_S_S_S_S_S_S_S_S_S_S_S_S_S_S_S_S_S_S_S_S_S_S_S_S_S_S_S_S_S_S_S_S_S_S_S_S_S_S_S_S_S_S_S_S_S_S_S_S_S_S_S_S_S_S_S_S_S_S_S_S_S_S_S_S_S_S_S_S_S_S_S_S_S_S_S_S_S_S_S_S_S_S_S_S_S_S_S_S_S_S_S_S_S_S_S_S_S_S_S_S_S_S_S_S_S_S_S_S_S_S_S_S_S_S_S_S_S_S_S_S_S_S_S_S_S_S_S_S_S_S_S_S_S_S_S_S_S_S_S_S_S_S_S_S_S_S_S_S_S_S_S_S_S_S_S_S_S_S_S_S_S_S_S_S_S_S_S_S_S_S_S_S_S_S_S_S_S_S_S_S_S_S_S_S_S_S_S_S_S_S_S_S_S_S_S_S_S_S_S_S_S_S_S_S_S_S_S_S_S_S_S_S_S_S_S_S_S_S_S_S_S_S_S_S_S_S_S_S_S_S_S_S_S_S_S_S_S_S_S_S_S_S_S_S_S_S_S_S_S_S_S_S_S_S_S_S_S_S_S_S_S_S_S_S_S_S_S_S_S_S_S_S_S_S_S_S_S_S_S_S_S_S_S_S_S_S_S_S_S_S_S_S_S_S_S_S_S_S_S_S_S_S_S_S_S_S_S_S_S_S_S_S_S_S_S_S_S_S_S_S_S_S_S_S_S_S_S_S_S_S_S_S_S_S_S_S_S_S_S_S_S_S_S_S_S_S_S_S_S_S_S_S_S_S_S_S_S_S_S_S_S_S_S_S_S_S_S_S_S_S_S_S_S_S_S_S_S_S_S_S_S_S_S_S_S_S_S_S_S_S_S_S_S_S_S_S_S_S_S_S_S_S_S_S_S_S_S_S_S_S_S_S_S_S_S_S_S_S_S_S_S_S_S_S_S_S_S_S_S_S_S__param_151,
	.param .u64 .ptr .align 1 _Z4racePiS_S_S_S_S_S_S_S_S_S_S_S_S_S_S_S_S_S_S_S_S_S_S_S_S_S_S_S_S_S_S_S_S_S_S_S_S_S_S_S_S_S_S_S_S_S_S_S_S_S_S_S_S_S_S_S_S_S_S_S_S_S_S_S_S_S_S_S_S_S_S_S_S_S_S_S_S_S_S_S_S_S_S_S_S_S_S_S_S_S_S_S_S_S_S_S_S_S_S_S_S_S_S_S_S_S_S_S_S_S_S_S_S_S_S_S_S_S_S_S_S_S_S_S_S_S_S_S_S_S_S_S_S_S_S_S_S_S_S_S_S_S_S_S_S_S_S_S_S_S_S_S_S_S_S_S_S_S_S_S_S_S_S_S_S_S_S_S_S_S_S_S_S_S_S_S_S_S_S_S_S_S_S_S_S_S_S_S_S_S_S_S_S_S_S_S_S_S_S_S_S_S_S_S_S_S_S_S_S_S_S_S_S_S_S_S_S_S_S_S_S_S_S_S_S_S_S_S_S_S_S_S_S_S_S_S_S_S_S_S_S_S_S_S_S_S_S_S_S_S_S_S_S_S_S_S_S_S_S_S_S_S_S_S_S_S_S_S_S_S_S_S_S_S_S_S_S_S_S_S_S_S_S_S_S_S_S_S_S_S_S_S_S_S_S_S_S_S_S_S_S_S_S_S_S_S_S_S_S_S_S_S_S_S_S_S_S_S_S_S_S_S_S_S_S_S_S_S_S_S_S_S_S_S_S_S_S_S_S_S_S_S_S_S_S_S_S_S_S_S_S_S_S_S_S_S_S_S_S_S_S_S_S_S_S_S_S_S_S_S_S_S_S_S_S_S_S_S_S_S_S_S_S_S_S_S_S_S_S_S_S_S_S_S_S_S_S_S_S_S_S_S_S_S_S_S_S_S_S_S_S_S_S_S_S_S_S_S_S_S_S_S_S_S_S_S_S_S_S_S_S_S_S_S_S_S_S_S_S_S_S_S_S_S_S_S_S_S_S_S_S_S_S_S_S_S_S_S_S_S_S_S_S_S_S_S_S_S_S_S_S_S_S_S_S_S_S_S_S_S_S_S_S_S_S_S_S_S_S_S_S_S_S_S_S_S_S_S_S_S_S_S_S_S_S_S_S_S_S_S_S_S_S_S_S_S_S_S_S_S_S_S_S_S_S_S_S_S_S_S_S_S_S_S_S_S_S_S_S_S_S_S_S_S_S_S_S_S_S_S_S_S_S_S_S_S_S_S_S_S_S_S_S_S_S_S_S_S_S_S_S_S_S_S_S_S_S_S_S_S_S_S_S_S_S_S_S_S_S_S_S_S_S_S_S_S_S_S_S_S_S_S_S_S_S_S_S_S_S_S_S_S_S_S_S_S_S_S_S_S_S_S_S_S_S_S_S_S_S_S_S_S_S_S_S_S_S_S_S_S_S_S_S_S_S_S_S_S_S_S_S_S_S_S_S_S_S_S_S_S_S_S_S_S_S_S_S_S_S_S_S_S_S_S_S_S_S_S_S_S_S_S_S_S_S_S_S_S_S_S_S_S_S_S_S_S_S_S_S_S_S_S_S_S_S_S_S_S_S_S_S_S_S_S_S_S_S_S_S_S_S_S_S_S_S_S_S_S_S_S_S_S_S_S_S_S_S_S_S_S_S_S_S_S_S_S_S_S_S_S_S_S_S_S_S_S_S_S_S_S_S_S_S_S_S_S_S_S_S_S_S_S_S_S_S_S_S_S_S_S_S_S_S_S_S_S_S_S_S_S_S_S_S_S_S_S_S_S_S_S_S_S_S_S_S_S_S_S_S_S_S_S_S_S_S_S_S_S_S_S_S_S_S_S_S_S_S_S_S_S_S_S_S_S_S_S_S_S_S_S_S_S_S_S_S_S_S_S_S_S_S_S_S_S_S_S_S_S_S_S_S_S_S_S_S_S_S_S_S_S_S_S_S_S_S_S_S_S_S_S_S_S_S_S_S_S_S_S_S_S_S_S_S_S_S_S_S_S_S_S_S_S_S_S_S_S_S_S_S_S_S_S_S_S_S_S_S_S_S_S_S_S_S_S_S_S_S_S_S_S_S_S_S_S_S_S_S_S_S_S_S_S_S_S_S_S_S_S_S_S_S_S_S_S_S_S_S_S_S_S_S_S_S_S_S_S_S_S_S_S_S_S_S_S_S_S_S_S_S_S_S_S_S_S_S_S_S_S_S_S_S_S_S_S_S_S_S_S_S_S_S_S_S_S_S_S_S_S_S_S_S_S_S_S_S_S_S_S_S_S_S_S_S__param_152,
	.param .u64 .ptr .align 1 _Z4racePiS_S_S_S_S_S_S_S_S_S_S_S_S_S_S_S_S_S_S_S_S_S_S_S_S_S_S_S_S_S_S_S_S_S_S_S_S_S_S_S_S_S_S_S_S_S_S_S_S_S_S_S_S_S_S_S_S_S_S_S_S_S_S_S_S_S_S_S_S_S_S_S_S_S_S_S_S_S_S_S_S_S_S_S_S_S_S_S_S_S_S_S_S_S_S_S_S_S_S_S_S_S_S_S_S_S_S_S_S_S_S_S_S_S_S_S_S_S_S_S_S_S_S_S_S_S_S_S_S_S_S_S_S_S_S_S_S_S_S_S_S_S_S_S_S_S_S_S_S_S_S_S_S_S_S_S_S_S_S_S_S_S_S_S_S_S_S_S_S_S_S_S_S_S_S_S_S_S_S_S_S_S_S_S_S_S_S_S_S_S_S_S_S_S_S_S_S_S_S_S_S_S_S_S_S_S_S_S_S_S_S_S_S_S_S_S_S_S_S_S_S_S_S_S_S_S_S_S_S_S_S_S_S_S_S_S_S_S_S_S_S_S_S_S_S_S_S_S_S_S_S_S_S_S_S_S_S_S_S_S_S_S_S_S_S_S_S_S_S_S_S_S_S_S_S_S_S_S_S_S_S_S_S_S_S_S_S_S_S_S_S_S_S_S_S_S_S_S_S_S_S_S_S_S_S_S_S_S_S_S_S_S_S_S_S_S_S_S_S_S_S_S_S_S_S_S_S_S_S_S_S_S_S_S_S_S_S_S_S_S_S_S_S_S_S_S_S_S_S_S_S_S_S_S_S_S_S_S_S_S_S_S_S_S_S_S_S_S_S_S_S_S_S_S_S_S_S_S_S_S_S_S_S_S_S_S_S_S_S_S_S_S_S_S_S_S_S_S_S_S_S_S_S_S_S_S_S_S_S_S_S_S_S_S_S_S_S_S_S_S_S_S_S_S_S_S_S_S_S_S_S_S_S_S_S_S_S_S_S_S_S_S_S_S_S_S_S_S_S_S_S_S_S_S_S_S_S_S_S_S_S_S_S_S_S_S_S_S_S_S_S_S_S_S_S_S_S_S_S_S_S_S_S_S_S_S_S_S_S_S_S_S_S_S_S_S_S_S_S_S_S_S_S_S_S_S_S_S_S_S_S_S_S_S_S_S_S_S_S_S_S_S_S_S_S_S_S_S_S_S_S_S_S_S_S_S_S_S_S_S_S_S_S_S_S_S_S_S_S_S_S_S_S_S_S_S_S_S_S_S_S_S_S_S_S_S_S_S_S_S_S_S_S_S_S_S_S_S_S_S_S_S_S_S_S_S_S_S_S_S_S_S_S_S_S_S_S_S_S_S_S_S_S_S_S_S_S_S_S_S_S_S_S_S_S_S_S_S_S_S_S_S_S_S_S_S_S_S_S_S_S_S_S_S_S_S_S_S_S_S_S_S_S_S_S_S_S_S_S_S_S_S_S_S_S_S_S_S_S_S_S_S_S_S_S_S_S_S_S_S_S_S_S_S_S_S_S_S_S_S_S_S_S_S_S_S_S_S_S_S_S_S_S_S_S_S_S_S_S_S_S_S_S_S_S_S_S_S_S_S_S_S_S_S_S_S_S_S_S_S_S_S_S_S_S_S_S_S_S_S_S_S_S_S_S_S_S_S_S_S_S_S_S_S_S_S_S_S_S_S_S_S_S_S_S_S_S_S_S_S_S_S_S_S_S_S_S_S_S_S_S_S_S_S_S_S_S_S_S_S_S_S_S_S_S_S_S_S_S_S_S_S_S_S_S_S_S_S_S_S_S_S_S_S_S_S_S_S_S_S_S_S_S_S_S_S_S_S_S_S_S_S_S_S_S_S_S_S_S_S_S_S_S_S_S_S_S_S_S_S_S_S_S_S_S_S_S_S_S_S_S_S_S_S_S_S_S_S_S_S_S_S_S_S_S_S_S_S_S_S_S_S_S_S_S_S_S_S_S_S_S_S_S_S_S_S_S_S_S_S_S_S_S_S_S_S_S_S_S_S_S_S_S_S_S_S_S_S_S_S_S_S_S_S_S_S_S_S_S_S_S_S_S_S_S_S_S_S_S_S_S_S_S_S_S_S_S_S_S_S_S_S_S_S_S_S_S_S_S_S_S_S_S_S_S_S_S_S_S_S_S_S_S_S_S_S_S_S_S_S_S_S_S_S_S_S_S_S_S_S_S_S_S_S_S_S_S_S_S_S_S_S_S_S_S_S_S_S_S_S_S_S_S_S_S_S_S_S_S_S_S_S_S_S_S_S_S_S_S_S_S_S_S__param_153,
	.param .u64 .ptr .align 1 _Z4racePiS_S_S_S_S_S_S_S_S_S_S_S_S_S_S_S_S_S_S_S_S_S_S_S_S_S_S_S_S_S_S_S_S_S_S_S_S_S_S_S_S_S_S_S_S_S_S_S_S_S_S_S_S_S_S_S_S_S_S_S_S_S_S_S_S_S_S_S_S_S_S_S_S_S_S_S_S_S_S_S_S_S_S_S_S_S_S_S_S_S_S_S_S_S_S_S_S_S_S_S_S_S_S_S_S_S_S_S_S_S_S_S_S_S_S_S_S_S_S_S_S_S_S_S_S_S_S_S_S_S_S_S_S_S_S_S_S_S_S_S_S_S_S_S_S_S_S_S_S_S_S_S_S_S_S_S_S_S_S_S_S_S_S_S_S_S_S_S_S_S_S_S_S_S_S_S_S_S_S_S_S_S_S_S_S_S_S_S_S_S_S_S_S_S_S_S_S_S_S_S_S_S_S_S_S_S_S_S_S_S_S_S_S_S_S_S_S_S_S_S_S_S_S_S_S_S_S_S_S_S_S_S_S_S_S_S_S_S_S_S_S_S_S_S_S_S_S_S_S_S_S_S_S_S_S_S_S_S_S_S_S_S_S_S_S_S_S_S_S_S_S_S_S_S_S_S_S_S_S_S_S_S_S_S_S_S_S_S_S_S_S_S_S_S_S_S_S_S_S_S_S_S_S_S_S_S_S_S_S_S_S_S_S_S_S_S_S_S_S_S_S_S_S_S_S_S_S_S_S_S_S_S_S_S_S_S_S_S_S_S_S_S_S_S_S_S_S_S_S_S_S_S_S_S_S_S_S_S_S_S_S_S_S_S_S_S_S_S_S_S_S_S_S_S_S_S_S_S_S_S_S_S_S_S_S_S_S_S_S_S_S_S_S_S_S_S_S_S_S_S_S_S_S_S_S_S_S_S_S_S_S_S_S_S_S_S_S_S_S_S_S_S_S_S_S_S_S_S_S_S_S_S_S_S_S_S_S_S_S_S_S_S_S_S_S_S_S_S_S_S_S_S_S_S_S_S_S_S_S_S_S_S_S_S_S_S_S_S_S_S_S_S_S_S_S_S_S_S_S_S_S_S_S_S_S_S_S_S_S_S_S_S_S_S_S_S_S_S_S_S_S_S_S_S_S_S_S_S_S_S_S_S_S_S_S_S_S_S_S_S_S_S_S_S_S_S_S_S_S_S_S_S_S_S_S_S_S_S_S_S_S_S_S_S_S_S_S_S_S_S_S_S_S_S_S_S_S_S_S_S_S_S_S_S_S_S_S_S_S_S_S_S_S_S_S_S_S_S_S_S_S_S_S_S_S_S_S_S_S_S_S_S_S_S_S_S_S_S_S_S_S_S_S_S_S_S_S_S_S_S_S_S_S_S_S_S_S_S_S_S_S_S_S_S_S_S_S_S_S_S_S_S_S_S_S_S_S_S_S_S_S_S_S_S_S_S_S_S_S_S_S_S_S_S_S_S_S_S_S_S_S_S_S_S_S_S_S_S_S_S_S_S_S_S_S_S_S_S_S_S_S_S_S_S_S_S_S_S_S_S_S_S_S_S_S_S_S_S_S_S_S_S_S_S_S_S_S_S_S_S_S_S_S_S_S_S_S_S_S_S_S_S_S_S_S_S_S_S_S_S_S_S_S_S_S_S_S_S_S_S_S_S_S_S_S_S_S_S_S_S_S_S_S_S_S_S_S_S_S_S_S_S_S_S_S_S_S_S_S_S_S_S_S_S_S_S_S_S_S_S_S_S_S_S_S_S_S_S_S_S_S_S_S_S_S_S_S_S_S_S_S_S_S_S_S_S_S_S_S_S_S_S_S_S_S_S_S_S_S_S_S_S_S_S_S_S_S_S_S_S_S_S_S_S_S_S_S_S_S_S_S_S_S_S_S_S_S_S_S_S_S_S_S_S_S_S_S_S_S_S_S_S_S_S_S_S_S_S_S_S_S_S_S_S_S_S_S_S_S_S_S_S_S_S_S_S_S_S_S_S_S_S_S_S_S_S_S_S_S_S_S_S_S_S_S_S_S_S_S_S_S_S_S_S_S_S_S_S_S_S_S_S_S_S_S_S_S_S_S_S_S_S_S_S_S_S_S_S_S_S_S_S_S_S_S_S_S_S_S_S_S_S_S_S_S_S_S_S_S_S_S_S_S_S_S_S_S_S_S_S_S_S_S_S_S_S_S_S_S_S_S_S_S_S_S_S_S_S_S_S_S_S_S_S_S_S_S_S_S_S_S_S_S_S_S_S_S_S_S_S_S_S_S_S_S_S_S_S_S_S_S_S_S__param_154,
	.param .u64 .ptr .align 1 _Z4racePiS_S_S_S_S_S_S_S_S_S_S_S_S_S_S_S_S_S_S_S_S_S_S_S_S_S_S_S_S_S_S_S_S_S_S_S_S_S_S_S_S_S_S_S_S_S_S_S_S_S_S_S_S_S_S_S_S_S_S_S_S_S_S_S_S_S_S_S_S_S_S_S_S_S_S_S_S_S_S_S_S_S_S_S_S_S_S_S_S_S_S_S_S_S_S_S_S_S_S_S_S_S_S_S_S_S_S_S_S_S_S_S_S_S_S_S_S_S_S_S_S_S_S_S_S_S_S_S_S_S_S_S_S_S_S_S_S_S_S_S_S_S_S_S_S_S_S_S_S_S_S_S_S_S_S_S_S_S_S_S_S_S_S_S_S_S_S_S_S_S_S_S_S_S_S_S_S_S_S_S_S_S_S_S_S_S_S_S_S_S_S_S_S_S_S_S_S_S_S_S_S_S_S_S_S_S_S_S_S_S_S_S_S_S_S_S_S_S_S_S_S_S_S_S_S_S_S_S_S_S_S_S_S_S_S_S_S_S_S_S_S_S_S_S_S_S_S_S_S_S_S_S_S_S_S_S_S_S_S_S_S_S_S_S_S_S_S_S_S_S_S_S_S_S_S_S_S_S_S_S_S_S_S_S_S_S_S_S_S_S_S_S_S_S_S_S_S_S_S_S_S_S_S_S_S_S_S_S_S_S_S_S_S_S_S_S_S_S_S_S_S_S_S_S_S_S_S_S_S_S_S_S_S_S_S_S_S_S_S_S_S_S_S_S_S_S_S_S_S_S_S_S_S_S_S_S_S_S_S_S_S_S_S_S_S_S_S_S_S_S_S_S_S_S_S_S_S_S_S_S_S_S_S_S_S_S_S_S_S_S_S_S_S_S_S_S_S_S_S_S_S_S_S_S_S_S_S_S_S_S_S_S_S_S_S_S_S_S_S_S_S_S_S_S_S_S_S_S_S_S_S_S_S_S_S_S_S_S_S_S_S_S_S_S_S_S_S_S_S_S_S_S_S_S_S_S_S_S_S_S_S_S_S_S_S_S_S_S_S_S_S_S_S_S_S_S_S_S_S_S_S_S_S_S_S_S_S_S_S_S_S_S_S_S_S_S_S_S_S_S_S_S_S_S_S_S_S_S_S_S_S_S_S_S_S_S_S_S_S_S_S_S_S_S_S_S_S_S_S_S_S_S_S_S_S_S_S_S_S_S_S_S_S_S_S_S_S_S_S_S_S_S_S_S_S_S_S_S_S_S_S_S_S_S_S_S_S_S_S_S_S_S_S_S_S_S_S_S_S_S_S_S_S_S_S_S_S_S_S_S_S_S_S_S_S_S_S_S_S_S_S_S_S_S_S_S_S_S_S_S_S_S_S_S_S_S_S_S_S_S_S_S_S_S_S_S_S_S_S_S_S_S_S_S_S_S_S_S_S_S_S_S_S_S_S_S_S_S_S_S_S_S_S_S_S_S_S_S_S_S_S_S_S_S_S_S_S_S_S_S_S_S_S_S_S_S_S_S_S_S_S_S_S_S_S_S_S_S_S_S_S_S_S_S_S_S_S_S_S_S_S_S_S_S_S_S_S_S_S_S_S_S_S_S_S_S_S_S_S_S_S_S_S_S_S_S_S_S_S_S_S_S_S_S_S_S_S_S_S_S_S_S_S_S_S_S_S_S_S_S_S_S_S_S_S_S_S_S_S_S_S_S_S_S_S_S_S_S_S_S_S_S_S_S_S_S_S_S_S_S_S_S_S_S_S_S_S_S_S_S_S_S_S_S_S_S_S_S_S_S_S_S_S_S_S_S_S_S_S_S_S_S_S_S_S_S_S_S_S_S_S_S_S_S_S_S_S_S_S_S_S_S_S_S_S_S_S_S_S_S_S_S_S_S_S_S_S_S_S_S_S_S_S_S_S_S_S_S_S_S_S_S_S_S_S_S_S_S_S_S_S_S_S_S_S_S_S_S_S_S_S_S_S_S_S_S_S_S_S_S_S_S_S_S_S_S_S_S_S_S_S_S_S_S_S_S_S_S_S_S_S_S_S_S_S_S_S_S_S_S_S_S_S_S_S_S_S_S_S_S_S_S_S_S_S_S_S_S_S_S_S_S_S_S_S_S_S_S_S_S_S_S_S_S_S_S_S_S_S_S_S_S_S_S_S_S_S_S_S_S_S_S_S_S_S_S_S_S_S_S_S_S_S_S_S_S_S_S_S_S_S_S_S_S_S_S_S_S_S_S_S_S_S_S_S_S_S_S_S_S_S_S_S_S_S_S_S_S_S_S_S_S_S__param_155,
	.param .u64 .ptr .align 1 _Z4racePiS_S_S_S_S_S_S_S_S_S_S_S_S_S_S_S_S_S_S_S_S_S_S_S_S_S_S_S_S_S_S_S_S_S_S_S_S_S_S_S_S_S_S_S_S_S_S_S_S_S_S_S_S_S_S_S_S_S_S_S_S_S_S_S_S_S_S_S_S_S_S_S_S_S_S_S_S_S_S_S_S_S_S_S_S_S_S_S_S_S_S_S_S_S_S_S_S_S_S_S_S_S_S_S_S_S_S_S_S_S_S_S_S_S_S_S_S_S_S_S_S_S_S_S_S_S_S_S_S_S_S_S_S_S_S_S_S_S_S_S_S_S_S_S_S_S_S_S_S_S_S_S_S_S_S_S_S_S_S_S_S_S_S_S_S_S_S_S_S_S_S_S_S_S_S_S_S_S_S_S_S_S_S_S_S_S_S_S_S_S_S_S_S_S_S_S_S_S_S_S_S_S_S_S_S_S_S_S_S_S_S_S_S_S_S_S_S_S_S_S_S_S_S_S_S_S_S_S_S_S_S_S_S_S_S_S_S_S_S_S_S_S_S_S_S_S_S_S_S_S_S_S_S_S_S_S_S_S_S_S_S_S_S_S_S_S_S_S_S_S_S_S_S_S_S_S_S_S_S_S_S_S_S_S_S_S_S_S_S_S_S_S_S_S_S_S_S_S_S_S_S_S_S_S_S_S_S_S_S_S_S_S_S_S_S_S_S_S_S_S_S_S_S_S_S_S_S_S_S_S_S_S_S_S_S_S_S_S_S_S_S_S_S_S_S_S_S_S_S_S_S_S_S_S_S_S_S_S_S_S_S_S_S_S_S_S_S_S_S_S_S_S_S_S_S_S_S_S_S_S_S_S_S_S_S_S_S_S_S_S_S_S_S_S_S_S_S_S_S_S_S_S_S_S_S_S_S_S_S_S_S_S_S_S_S_S_S_S_S_S_S_S_S_S_S_S_S_S_S_S_S_S_S_S_S_S_S_S_S_S_S_S_S_S_S_S_S_S_S_S_S_S_S_S_S_S_S_S_S_S_S_S_S_S_S_S_S_S_S_S_S_S_S_S_S_S_S_S_S_S_S_S_S_S_S_S_S_S_S_S_S_S_S_S_S_S_S_S_S_S_S_S_S_S_S_S_S_S_S_S_S_S_S_S_S_S_S_S_S_S_S_S_S_S_S_S_S_S_S_S_S_S_S_S_S_S_S_S_S_S_S_S_S_S_S_S_S_S_S_S_S_S_S_S_S_S_S_S_S_S_S_S_S_S_S_S_S_S_S_S_S_S_S_S_S_S_S_S_S_S_S_S_S_S_S_S_S_S_S_S_S_S_S_S_S_S_S_S_S_S_S_S_S_S_S_S_S_S_S_S_S_S_S_S_S_S_S_S_S_S_S_S_S_S_S_S_S_S_S_S_S_S_S_S_S_S_S_S_S_S_S_S_S_S_S_S_S_S_S_S_S_S_S_S_S_S_S_S_S_S_S_S_S_S_S_S_S_S_S_S_S_S_S_S_S_S_S_S_S_S_S_S_S_S_S_S_S_S_S_S_S_S_S_S_S_S_S_S_S_S_S_S_S_S_S_S_S_S_S_S_S_S_S_S_S_S_S_S_S_S_S_S_S_S_S_S_S_S_S_S_S_S_S_S_S_S_S_S_S_S_S_S_S_S_S_S_S_S_S_S_S_S_S_S_S_S_S_S_S_S_S_S_S_S_S_S_S_S_S_S_S_S_S_S_S_S_S_S_S_S_S_S_S_S_S_S_S_S_S_S_S_S_S_S_S_S_S_S_S_S_S_S_S_S_S_S_S_S_S_S_S_S_S_S_S_S_S_S_S_S_S_S_S_S_S_S_S_S_S_S_S_S_S_S_S_S_S_S_S_S_S_S_S_S_S_S_S_S_S_S_S_S_S_S_S_S_S_S_S_S_S_S_S_S_S_S_S_S_S_S_S_S_S_S_S_S_S_S_S_S_S_S_S_S_S_S_S_S_S_S_S_S_S_S_S_S_S_S_S_S_S_S_S_S_S_S_S_S_S_S_S_S_S_S_S_S_S_S_S_S_S_S_S_S_S_S_S_S_S_S_S_S_S_S_S_S_S_S_S_S_S_S_S_S_S_S_S_S_S_S_S_S_S_S_S_S_S_S_S_S_S_S_S_S_S_S_S_S_S_S_S_S_S_S_S_S_S_S_S_S_S_S_S_S_S_S_S_S_S_S_S_S_S_S_S_S_S_S_S_S_S_S_S_S_S_S_S_S_S_S_S_S_S_S_S_S_S_S_S_S_S_S_S__param_156,
	.param .u64 .ptr .align 1 _Z4racePiS_S_S_S_S_S_S_S_S_S_S_S_S_S_S_S_S_S_S_S_S_S_S_S_S_S_S_S_S_S_S_S_S_S_S_S_S_S_S_S_S_S_S_S_S_S_S_S_S_S_S_S_S_S_S_S_S_S_S_S_S_S_S_S_S_S_S_S_S_S_S_S_S_S_S_S_S_S_S_S_S_S_S_S_S_S_S_S_S_S_S_S_S_S_S_S_S_S_S_S_S_S_S_S_S_S_S_S_S_S_S_S_S_S_S_S_S_S_S_S_S_S_S_S_S_S_S_S_S_S_S_S_S_S_S_S_S_S_S_S_S_S_S_S_S_S_S_S_S_S_S_S_S_S_S_S_S_S_S_S_S_S_S_S_S_S_S_S_S_S_S_S_S_S_S_S_S_S_S_S_S_S_S_S_S_S_S_S_S_S_S_S_S_S_S_S_S_S_S_S_S_S_S_S_S_S_S_S_S_S_S_S_S_S_S_S_S_S_S_S_S_S_S_S_S_S_S_S_S_S_S_S_S_S_S_S_S_S_S_S_S_S_S_S_S_S_S_S_S_S_S_S_S_S_S_S_S_S_S_S_S_S_S_S_S_S_S_S_S_S_S_S_S_S_S_S_S_S_S_S_S_S_S_S_S_S_S_S_S_S_S_S_S_S_S_S_S_S_S_S_S_S_S_S_S_S_S_S_S_S_S_S_S_S_S_S_S_S_S_S_S_S_S_S_S_S_S_S_S_S_S_S_S_S_S_S_S_S_S_S_S_S_S_S_S_S_S_S_S_S_S_S_S_S_S_S_S_S_S_S_S_S_S_S_S_S_S_S_S_S_S_S_S_S_S_S_S_S_S_S_S_S_S_S_S_S_S_S_S_S_S_S_S_S_S_S_S_S_S_S_S_S_S_S_S_S_S_S_S_S_S_S_S_S_S_S_S_S_S_S_S_S_S_S_S_S_S_S_S_S_S_S_S_S_S_S_S_S_S_S_S_S_S_S_S_S_S_S_S_S_S_S_S_S_S_S_S_S_S_S_S_S_S_S_S_S_S_S_S_S_S_S_S_S_S_S_S_S_S_S_S_S_S_S_S_S_S_S_S_S_S_S_S_S_S_S_S_S_S_S_S_S_S_S_S_S_S_S_S_S_S_S_S_S_S_S_S_S_S_S_S_S_S_S_S_S_S_S_S_S_S_S_S_S_S_S_S_S_S_S_S_S_S_S_S_S_S_S_S_S_S_S_S_S_S_S_S_S_S_S_S_S_S_S_S_S_S_S_S_S_S_S_S_S_S_S_S_S_S_S_S_S_S_S_S_S_S_S_S_S_S_S_S_S_S_S_S_S_S_S_S_S_S_S_S_S_S_S_S_S_S_S_S_S_S_S_S_S_S_S_S_S_S_S_S_S_S_S_S_S_S_S_S_S_S_S_S_S_S_S_S_S_S_S_S_S_S_S_S_S_S_S_S_S_S_S_S_S_S_S_S_S_S_S_S_S_S_S_S_S_S_S_S_S_S_S_S_S_S_S_S_S_S_S_S_S_S_S_S_S_S_S_S_S_S_S_S_S_S_S_S_S_S_S_S_S_S_S_S_S_S_S_S_S_S_S_S_S_S_S_S_S_S_S_S_S_S_S_S_S_S_S_S_S_S_S_S_S_S_S_S_S_S_S_S_S_S_S_S_S_S_S_S_S_S_S_S_S_S_S_S_S_S_S_S_S_S_S_S_S_S_S_S_S_S_S_S_S_S_S_S_S_S_S_S_S_S_S_S_S_S_S_S_S_S_S_S_S_S_S_S_S_S_S_S_S_S_S_S_S_S_S_S_S_S_S_S_S_S_S_S_S_S_S_S_S_S_S_S_S_S_S_S_S_S_S_S_S_S_S_S_S_S_S_S_S_S_S_S_S_S_S_S_S_S_S_S_S_S_S_S_S_S_S_S_S_S_S_S_S_S_S_S_S_S_S_S_S_S_S_S_S_S_S_S_S_S_S_S_S_S_S_S_S_S_S_S_S_S_S_S_S_S_S_S_S_S_S_S_S_S_S_S_S_S_S_S_S_S_S_S_S_S_S_S_S_S_S_S_S_S_S_S_S_S_S_S_S_S_S_S_S_S_S_S_S_S_S_S_S_S_S_S_S_S_S_S_S_S_S_S_S_S_S_S_S_S_S_S_S_S_S_S_S_S_S_S_S_S_S_S_S_S_S_S_S_S_S_S_S_S_S_S_S_S_S_S_S_S_S_S_S_S_S_S_S_S_S_S_S_S_S_S_S_S_S_S_S_S_S_S_S_S__param_157,
	.param .u64 .ptr .align 1 _Z4racePiS_S_S_S_S_S_S_S_S_S_S_S_S_S_S_S_S_S_S_S_S_S_S_S_S_S_S_S_S_S_S_S_S_S_S_S_S_S_S_S_S_S_S_S_S_S_S_S_S_S_S_S_S_S_S_S_S_S_S_S_S_S_S_S_S_S_S_S_S_S_S_S_S_S_S_S_S_S_S_S_S_S_S_S_S_S_S_S_S_S_S_S_S_S_S_S_S_S_S_S_S_S_S_S_S_S_S_S_S_S_S_S_S_S_S_S_S_S_S_S_S_S_S_S_S_S_S_S_S_S_S_S_S_S_S_S_S_S_S_S_S_S_S_S_S_S_S_S_S_S_S_S_S_S_S_S_S_S_S_S_S_S_S_S_S_S_S_S_S_S_S_S_S_S_S_S_S_S_S_S_S_S_S_S_S_S_S_S_S_S_S_S_S_S_S_S_S_S_S_S_S_S_S_S_S_S_S_S_S_S_S_S_S_S_S_S_S_S_S_S_S_S_S_S_S_S_S_S_S_S_S_S_S_S_S_S_S_S_S_S_S_S_S_S_S_S_S_S_S_S_S_S_S_S_S_S_S_S_S_S_S_S_S_S_S_S_S_S_S_S_S_S_S_S_S_S_S_S_S_S_S_S_S_S_S_S_S_S_S_S_S_S_S_S_S_S_S_S_S_S_S_S_S_S_S_S_S_S_S_S_S_S_S_S_S_S_S_S_S_S_S_S_S_S_S_S_S_S_S_S_S_S_S_S_S_S_S_S_S_S_S_S_S_S_S_S_S_S_S_S_S_S_S_S_S_S_S_S_S_S_S_S_S_S_S_S_S_S_S_S_S_S_S_S_S_S_S_S_S_S_S_S_S_S_S_S_S_S_S_S_S_S_S_S_S_S_S_S_S_S_S_S_S_S_S_S_S_S_S_S_S_S_S_S_S_S_S_S_S_S_S_S_S_S_S_S_S_S_S_S_S_S_S_S_S_S_S_S_S_S_S_S_S_S_S_S_S_S_S_S_S_S_S_S_S_S_S_S_S_S_S_S_S_S_S_S_S_S_S_S_S_S_S_S_S_S_S_S_S_S_S_S_S_S_S_S_S_S_S_S_S_S_S_S_S_S_S_S_S_S_S_S_S_S_S_S_S_S_S_S_S_S_S_S_S_S_S_S_S_S_S_S_S_S_S_S_S_S_S_S_S_S_S_S_S_S_S_S_S_S_S_S_S_S_S_S_S_S_S_S_S_S_S_S_S_S_S_S_S_S_S_S_S_S_S_S_S_S_S_S_S_S_S_S_S_S_S_S_S_S_S_S_S_S_S_S_S_S_S_S_S_S_S_S_S_S_S_S_S_S_S_S_S_S_S_S_S_S_S_S_S_S_S_S_S_S_S_S_S_S_S_S_S_S_S_S_S_S_S_S_S_S_S_S_S_S_S_S_S_S_S_S_S_S_S_S_S_S_S_S_S_S_S_S_S_S_S_S_S_S_S_S_S_S_S_S_S_S_S_S_S_S_S_S_S_S_S_S_S_S_S_S_S_S_S_S_S_S_S_S_S_S_S_S_S_S_S_S_S_S_S_S_S_S_S_S_S_S_S_S_S_S_S_S_S_S_S_S_S_S_S_S_S_S_S_S_S_S_S_S_S_S_S_S_S_S_S_S_S_S_S_S_S_S_S_S_S_S_S_S_S_S_S_S_S_S_S_S_S_S_S_S_S_S_S_S_S_S_S_S_S_S_S_S_S_S_S_S_S_S_S_S_S_S_S_S_S_S_S_S_S_S_S_S_S_S_S_S_S_S_S_S_S_S_S_S_S_S_S_S_S_S_S_S_S_S_S_S_S_S_S_S_S_S_S_S_S_S_S_S_S_S_S_S_S_S_S_S_S_S_S_S_S_S_S_S_S_S_S_S_S_S_S_S_S_S_S_S_S_S_S_S_S_S_S_S_S_S_S_S_S_S_S_S_S_S_S_S_S_S_S_S_S_S_S_S_S_S_S_S_S_S_S_S_S_S_S_S_S_S_S_S_S_S_S_S_S_S_S_S_S_S_S_S_S_S_S_S_S_S_S_S_S_S_S_S_S_S_S_S_S_S_S_S_S_S_S_S_S_S_S_S_S_S_S_S_S_S_S_S_S_S_S_S_S_S_S_S_S_S_S_S_S_S_S_S_S_S_S_S_S_S_S_S_S_S_S_S_S_S_S_S_S_S_S_S_S_S_S_S_S_S_S_S_S_S_S_S_S_S_S_S_S_S_S_S_S_S_S_S_S_S_S_S_S_S_S_S_S_S_S_S_S__param_158,
	.param .u64 .ptr .align 1 _Z4racePiS_S_S_S_S_S_S_S_S_S_S_S_S_S_S_S_S_S_S_S_S_S_S_S_S_S_S_S_S_S_S_S_S_S_S_S_S_S_S_S_S_S_S_S_S_S_S_S_S_S_S_S_S_S_S_S_S_S_S_S_S_S_S_S_S_S_S_S_S_S_S_S_S_S_S_S_S_S_S_S_S_S_S_S_S_S_S_S_S_S_S_S_S_S_S_S_S_S_S_S_S_S_S_S_S_S_S_S_S_S_S_S_S_S_S_S_S_S_S_S_S_S_S_S_S_S_S_S_S_S_S_S_S_S_S_S_S_S_S_S_S_S_S_S_S_S_S_S_S_S_S_S_S_S_S_S_S_S_S_S_S_S_S_S_S_S_S_S_S_S_S_S_S_S_S_S_S_S_S_S_S_S_S_S_S_S_S_S_S_S_S_S_S_S_S_S_S_S_S_S_S_S_S_S_S_S_S_S_S_S_S_S_S_S_S_S_S_S_S_S_S_S_S_S_S_S_S_S_S_S_S_S_S_S_S_S_S_S_S_S_S_S_S_S_S_S_S_S_S_S_S_S_S_S_S_S_S_S_S_S_S_S_S_S_S_S_S_S_S_S_S_S_S_S_S_S_S_S_S_S_S_S_S_S_S_S_S_S_S_S_S_S_S_S_S_S_S_S_S_S_S_S_S_S_S_S_S_S_S_S_S_S_S_S_S_S_S_S_S_S_S_S_S_S_S_S_S_S_S_S_S_S_S_S_S_S_S_S_S_S_S_S_S_S_S_S_S_S_S_S_S_S_S_S_S_S_S_S_S_S_S_S_S_S_S_S_S_S_S_S_S_S_S_S_S_S_S_S_S_S_S_S_S_S_S_S_S_S_S_S_S_S_S_S_S_S_S_S_S_S_S_S_S_S_S_S_S_S_S_S_S_S_S_S_S_S_S_S_S_S_S_S_S_S_S_S_S_S_S_S_S_S_S_S_S_S_S_S_S_S_S_S_S_S_S_S_S_S_S_S_S_S_S_S_S_S_S_S_S_S_S_S_S_S_S_S_S_S_S_S_S_S_S_S_S_S_S_S_S_S_S_S_S_S_S_S_S_S_S_S_S_S_S_S_S_S_S_S_S_S_S_S_S_S_S_S_S_S_S_S_S_S_S_S_S_S_S_S_S_S_S_S_S_S_S_S_S_S_S_S_S_S_S_S_S_S_S_S_S_S_S_S_S_S_S_S_S_S_S_S_S_S_S_S_S_S_S_S_S_S_S_S_S_S_S_S_S_S_S_S_S_S_S_S_S_S_S_S_S_S_S_S_S_S_S_S_S_S_S_S_S_S_S_S_S_S_S_S_S_S_S_S_S_S_S_S_S_S_S_S_S_S_S_S_S_S_S_S_S_S_S_S_S_S_S_S_S_S_S_S_S_S_S_S_S_S_S_S_S_S_S_S_S_S_S_S_S_S_S_S_S_S_S_S_S_S_S_S_S_S_S_S_S_S_S_S_S_S_S_S_S_S_S_S_S_S_S_S_S_S_S_S_S_S_S_S_S_S_S_S_S_S_S_S_S_S_S_S_S_S_S_S_S_S_S_S_S_S_S_S_S_S_S_S_S_S_S_S_S_S_S_S_S_S_S_S_S_S_S_S_S_S_S_S_S_S_S_S_S_S_S_S_S_S_S_S_S_S_S_S_S_S_S_S_S_S_S_S_S_S_S_S_S_S_S_S_S_S_S_S_S_S_S_S_S_S_S_S_S_S_S_S_S_S_S_S_S_S_S_S_S_S_S_S_S_S_S_S_S_S_S_S_S_S_S_S_S_S_S_S_S_S_S_S_S_S_S_S_S_S_S_S_S_S_S_S_S_S_S_S_S_S_S_S_S_S_S_S_S_S_S_S_S_S_S_S_S_S_S_S_S_S_S_S_S_S_S_S_S_S_S_S_S_S_S_S_S_S_S_S_S_S_S_S_S_S_S_S_S_S_S_S_S_S_S_S_S_S_S_S_S_S_S_S_S_S_S_S_S_S_S_S_S_S_S_S_S_S_S_S_S_S_S_S_S_S_S_S_S_S_S_S_S_S_S_S_S_S_S_S_S_S_S_S_S_S_S_S_S_S_S_S_S_S_S_S_S_S_S_S_S_S_S_S_S_S_S_S_S_S_S_S_S_S_S_S_S_S_S_S_S_S_S_S_S_S_S_S_S_S_S_S_S_S_S_S_S_S_S_S_S_S_S_S_S_S_S_S_S_S_S_S_S_S_S_S_S_S_S_S_S_S_S_S_S_S_S_S_S_S_S_S_S__param_159,
	.param .u64 .ptr .align 1 _Z4racePiS_S_S_S_S_S_S_S_S_S_S_S_S_S_S_S_S_S_S_S_S_S_S_S_S_S_S_S_S_S_S_S_S_S_S_S_S_S_S_S_S_S_S_S_S_S_S_S_S_S_S_S_S_S_S_S_S_S_S_S_S_S_S_S_S_S_S_S_S_S_S_S_S_S_S_S_S_S_S_S_S_S_S_S_S_S_S_S_S_S_S_S_S_S_S_S_S_S_S_S_S_S_S_S_S_S_S_S_S_S_S_S_S_S_S_S_S_S_S_S_S_S_S_S_S_S_S_S_S_S_S_S_S_S_S_S_S_S_S_S_S_S_S_S_S_S_S_S_S_S_S_S_S_S_S_S_S_S_S_S_S_S_S_S_S_S_S_S_S_S_S_S_S_S_S_S_S_S_S_S_S_S_S_S_S_S_S_S_S_S_S_S_S_S_S_S_S_S_S_S_S_S_S_S_S_S_S_S_S_S_S_S_S_S_S_S_S_S_S_S_S_S_S_S_S_S_S_S_S_S_S_S_S_S_S_S_S_S_S_S_S_S_S_S_S_S_S_S_S_S_S_S_S_S_S_S_S_S_S_S_S_S_S_S_S_S_S_S_S_S_S_S_S_S_S_S_S_S_S_S_S_S_S_S_S_S_S_S_S_S_S_S_S_S_S_S_S_S_S_S_S_S_S_S_S_S_S_S_S_S_S_S_S_S_S_S_S_S_S_S_S_S_S_S_S_S_S_S_S_S_S_S_S_S_S_S_S_S_S_S_S_S_S_S_S_S_S_S_S_S_S_S_S_S_S_S_S_S_S_S_S_S_S_S_S_S_S_S_S_S_S_S_S_S_S_S_S_S_S_S_S_S_S_S_S_S_S_S_S_S_S_S_S_S_S_S_S_S_S_S_S_S_S_S_S_S_S_S_S_S_S_S_S_S_S_S_S_S_S_S_S_S_S_S_S_S_S_S_S_S_S_S_S_S_S_S_S_S_S_S_S_S_S_S_S_S_S_S_S_S_S_S_S_S_S_S_S_S_S_S_S_S_S_S_S_S_S_S_S_S_S_S_S_S_S_S_S_S_S_S_S_S_S_S_S_S_S_S_S_S_S_S_S_S_S_S_S_S_S_S_S_S_S_S_S_S_S_S_S_S_S_S_S_S_S_S_S_S_S_S_S_S_S_S_S_S_S_S_S_S_S_S_S_S_S_S_S_S_S_S_S_S_S_S_S_S_S_S_S_S_S_S_S_S_S_S_S_S_S_S_S_S_S_S_S_S_S_S_S_S_S_S_S_S_S_S_S_S_S_S_S_S_S_S_S_S_S_S_S_S_S_S_S_S_S_S_S_S_S_S_S_S_S_S_S_S_S_S_S_S_S_S_S_S_S_S_S_S_S_S_S_S_S_S_S_S_S_S_S_S_S_S_S_S_S_S_S_S_S_S_S_S_S_S_S_S_S_S_S_S_S_S_S_S_S_S_S_S_S_S_S_S_S_S_S_S_S_S_S_S_S_S_S_S_S_S_S_S_S_S_S_S_S_S_S_S_S_S_S_S_S_S_S_S_S_S_S_S_S_S_S_S_S_S_S_S_S_S_S_S_S_S_S_S_S_S_S_S_S_S_S_S_S_S_S_S_S_S_S_S_S_S_S_S_S_S_S_S_S_S_S_S_S_S_S_S_S_S_S_S_S_S_S_S_S_S_S_S_S_S_S_S_S_S_S_S_S_S_S_S_S_S_S_S_S_S_S_S_S_S_S_S_S_S_S_S_S_S_S_S_S_S_S_S_S_S_S_S_S_S_S_S_S_S_S_S_S_S_S_S_S_S_S_S_S_S_S_S_S_S_S_S_S_S_S_S_S_S_S_S_S_S_S_S_S_S_S_S_S_S_S_S_S_S_S_S_S_S_S_S_S_S_S_S_S_S_S_S_S_S_S_S_S_S_S_S_S_S_S_S_S_S_S_S_S_S_S_S_S_S_S_S_S_S_S_S_S_S_S_S_S_S_S_S_S_S_S_S_S_S_S_S_S_S_S_S_S_S_S_S_S_S_S_S_S_S_S_S_S_S_S_S_S_S_S_S_S_S_S_S_S_S_S_S_S_S_S_S_S_S_S_S_S_S_S_S_S_S_S_S_S_S_S_S_S_S_S_S_S_S_S_S_S_S_S_S_S_S_S_S_S_S_S_S_S_S_S_S_S_S_S_S_S_S_S_S_S_S_S_S_S_S_S_S_S_S_S_S_S_S_S_S_S_S_S_S_S_S_S_S_S_S_S_S_S_S_S_S_S_S_S_S_S__param_160,
	.param .u64 .ptr .align 1 _Z4racePiS_S_S_S_S_S_S_S_S_S_S_S_S_S_S_S_S_S_S_S_S_S_S_S_S_S_S_S_S_S_S_S_S_S_S_S_S_S_S_S_S_S_S_S_S_S_S_S_S_S_S_S_S_S_S_S_S_S_S_S_S_S_S_S_S_S_S_S_S_S_S_S_S_S_S_S_S_S_S_S_S_S_S_S_S_S_S_S_S_S_S_S_S_S_S_S_S_S_S_S_S_S_S_S_S_S_S_S_S_S_S_S_S_S_S_S_S_S_S_S_S_S_S_S_S_S_S_S_S_S_S_S_S_S_S_S_S_S_S_S_S_S_S_S_S_S_S_S_S_S_S_S_S_S_S_S_S_S_S_S_S_S_S_S_S_S_S_S_S_S_S_S_S_S_S_S_S_S_S_S_S_S_S_S_S_S_S_S_S_S_S_S_S_S_S_S_S_S_S_S_S_S_S_S_S_S_S_S_S_S_S_S_S_S_S_S_S_S_S_S_S_S_S_S_S_S_S_S_S_S_S_S_S_S_S_S_S_S_S_S_S_S_S_S_S_S_S_S_S_S_S_S_S_S_S_S_S_S_S_S_S_S_S_S_S_S_S_S_S_S_S_S_S_S_S_S_S_S_S_S_S_S_S_S_S_S_S_S_S_S_S_S_S_S_S_S_S_S_S_S_S_S_S_S_S_S_S_S_S_S_S_S_S_S_S_S_S_S_S_S_S_S_S_S_S_S_S_S_S_S_S_S_S_S_S_S_S_S_S_S_S_S_S_S_S_S_S_S_S_S_S_S_S_S_S_S_S_S_S_S_S_S_S_S_S_S_S_S_S_S_S_S_S_S_S_S_S_S_S_S_S_S_S_S_S_S_S_S_S_S_S_S_S_S_S_S_S_S_S_S_S_S_S_S_S_S_S_S_S_S_S_S_S_S_S_S_S_S_S_S_S_S_S_S_S_S_S_S_S_S_S_S_S_S_S_S_S_S_S_S_S_S_S_S_S_S_S_S_S_S_S_S_S_S_S_S_S_S_S_S_S_S_S_S_S_S_S_S_S_S_S_S_S_S_S_S_S_S_S_S_S_S_S_S_S_S_S_S_S_S_S_S_S_S_S_S_S_S_S_S_S_S_S_S_S_S_S_S_S_S_S_S_S_S_S_S_S_S_S_S_S_S_S_S_S_S_S_S_S_S_S_S_S_S_S_S_S_S_S_S_S_S_S_S_S_S_S_S_S_S_S_S_S_S_S_S_S_S_S_S_S_S_S_S_S_S_S_S_S_S_S_S_S_S_S_S_S_S_S_S_S_S_S_S_S_S_S_S_S_S_S_S_S_S_S_S_S_S_S_S_S_S_S_S_S_S_S_S_S_S_S_S_S_S_S_S_S_S_S_S_S_S_S_S_S_S_S_S_S_S_S_S_S_S_S_S_S_S_S_S_S_S_S_S_S_S_S_S_S_S_S_S_S_S_S_S_S_S_S_S_S_S_S_S_S_S_S_S_S_S_S_S_S_S_S_S_S_S_S_S_S_S_S_S_S_S_S_S_S_S_S_S_S_S_S_S_S_S_S_S_S_S_S_S_S_S_S_S_S_S_S_S_S_S_S_S_S_S_S_S_S_S_S_S_S_S_S_S_S_S_S_S_S_S_S_S_S_S_S_S_S_S_S_S_S_S_S_S_S_S_S_S_S_S_S_S_S_S_S_S_S_S_S_S_S_S_S_S_S_S_S_S_S_S_S_S_S_S_S_S_S_S_S_S_S_S_S_S_S_S_S_S_S_S_S_S_S_S_S_S_S_S_S_S_S_S_S_S_S_S_S_S_S_S_S_S_S_S_S_S_S_S_S_S_S_S_S_S_S_S_S_S_S_S_S_S_S_S_S_S_S_S_S_S_S_S_S_S_S_S_S_S_S_S_S_S_S_S_S_S_S_S_S_S_S_S_S_S_S_S_S_S_S_S_S_S_S_S_S_S_S_S_S_S_S_S_S_S_S_S_S_S_S_S_S_S_S_S_S_S_S_S_S_S_S_S_S_S_S_S_S_S_S_S_S_S_S_S_S_S_S_S_S_S_S_S_S_S_S_S_S_S_S_S_S_S_S_S_S_S_S_S_S_S_S_S_S_S_S_S_S_S_S_S_S_S_S_S_S_S_S_S_S_S_S_S_S_S_S_S_S_S_S_S_S_S_S_S_S_S_S_S_S_S_S_S_S_S_S_S_S_S_S_S_S_S_S_S_S_S_S_S_S_S_S_S_S_S_S_S_S_S_S_S_S_S_S_S_S_S_S_S_S__param_161,
	.param .u64 .ptr .align 1 _Z4racePiS_S_S_S_S_S_S_S_S_S_S_S_S_S_S_S_S_S_S_S_S_S_S_S_S_S_S_S_S_S_S_S_S_S_S_S_S_S_S_S_S_S_S_S_S_S_S_S_S_S_S_S_S_S_S_S_S_S_S_S_S_S_S_S_S_S_S_S_S_S_S_S_S_S_S_S_S_S_S_S_S_S_S_S_S_S_S_S_S_S_S_S_S_S_S_S_S_S_S_S_S_S_S_S_S_S_S_S_S_S_S_S_S_S_S_S_S_S_S_S_S_S_S_S_S_S_S_S_S_S_S_S_S_S_S_S_S_S_S_S_S_S_S_S_S_S_S_S_S_S_S_S_S_S_S_S_S_S_S_S_S_S_S_S_S_S_S_S_S_S_S_S_S_S_S_S_S_S_S_S_S_S_S_S_S_S_S_S_S_S_S_S_S_S_S_S_S_S_S_S_S_S_S_S_S_S_S_S_S_S_S_S_S_S_S_S_S_S_S_S_S_S_S_S_S_S_S_S_S_S_S_S_S_S_S_S_S_S_S_S_S_S_S_S_S_S_S_S_S_S_S_S_S_S_S_S_S_S_S_S_S_S_S_S_S_S_S_S_S_S_S_S_S_S_S_S_S_S_S_S_S_S_S_S_S_S_S_S_S_S_S_S_S_S_S_S_S_S_S_S_S_S_S_S_S_S_S_S_S_S_S_S_S_S_S_S_S_S_S_S_S_S_S_S_S_S_S_S_S_S_S_S_S_S_S_S_S_S_S_S_S_S_S_S_S_S_S_S_S_S_S_S_S_S_S_S_S_S_S_S_S_S_S_S_S_S_S_S_S_S_S_S_S_S_S_S_S_S_S_S_S_S_S_S_S_S_S_S_S_S_S_S_S_S_S_S_S_S_S_S_S_S_S_S_S_S_S_S_S_S_S_S_S_S_S_S_S_S_S_S_S_S_S_S_S_S_S_S_S_S_S_S_S_S_S_S_S_S_S_S_S_S_S_S_S_S_S_S_S_S_S_S_S_S_S_S_S_S_S_S_S_S_S_S_S_S_S_S_S_S_S_S_S_S_S_S_S_S_S_S_S_S_S_S_S_S_S_S_S_S_S_S_S_S_S_S_S_S_S_S_S_S_S_S_S_S_S_S_S_S_S_S_S_S_S_S_S_S_S_S_S_S_S_S_S_S_S_S_S_S_S_S_S_S_S_S_S_S_S_S_S_S_S_S_S_S_S_S_S_S_S_S_S_S_S_S_S_S_S_S_S_S_S_S_S_S_S_S_S_S_S_S_S_S_S_S_S_S_S_S_S_S_S_S_S_S_S_S_S_S_S_S_S_S_S_S_S_S_S_S_S_S_S_S_S_S_S_S_S_S_S_S_S_S_S_S_S_S_S_S_S_S_S_S_S_S_S_S_S_S_S_S_S_S_S_S_S_S_S_S_S_S_S_S_S_S_S_S_S_S_S_S_S_S_S_S_S_S_S_S_S_S_S_S_S_S_S_S_S_S_S_S_S_S_S_S_S_S_S_S_S_S_S_S_S_S_S_S_S_S_S_S_S_S_S_S_S_S_S_S_S_S_S_S_S_S_S_S_S_S_S_S_S_S_S_S_S_S_S_S_S_S_S_S_S_S_S_S_S_S_S_S_S_S_S_S_S_S_S_S_S_S_S_S_S_S_S_S_S_S_S_S_S_S_S_S_S_S_S_S_S_S_S_S_S_S_S_S_S_S_S_S_S_S_S_S_S_S_S_S_S_S_S_S_S_S_S_S_S_S_S_S_S_S_S_S_S_S_S_S_S_S_S_S_S_S_S_S_S_S_S_S_S_S_S_S_S_S_S_S_S_S_S_S_S_S_S_S_S_S_S_S_S_S_S_S_S_S_S_S_S_S_S_S_S_S_S_S_S_S_S_S_S_S_S_S_S_S_S_S_S_S_S_S_S_S_S_S_S_S_S_S_S_S_S_S_S_S_S_S_S_S_S_S_S_S_S_S_S_S_S_S_S_S_S_S_S_S_S_S_S_S_S_S_S_S_S_S_S_S_S_S_S_S_S_S_S_S_S_S_S_S_S_S_S_S_S_S_S_S_S_S_S_S_S_S_S_S_S_S_S_S_S_S_S_S_S_S_S_S_S_S_S_S_S_S_S_S_S_S_S_S_S_S_S_S_S_S_S_S_S_S_S_S_S_S_S_S_S_S_S_S_S_S_S_S_S_S_S_S_S_S_S_S_S_S_S_S_S_S_S_S_S_S_S_S_S_S_S_S_S_S_S_S_S_S_S_S_S_S_S_S_S__param_162,
	.param .u64 .ptr .align 1 _Z4racePiS_S_S_S_S_S_S_S_S_S_S_S_S_S_S_S_S_S_S_S_S_S_S_S_S_S_S_S_S_S_S_S_S_S_S_S_S_S_S_S_S_S_S_S_S_S_S_S_S_S_S_S_S_S_S_S_S_S_S_S_S_S_S_S_S_S_S_S_S_S_S_S_S_S_S_S_S_S_S_S_S_S_S_S_S_S_S_S_S_S_S_S_S_S_S_S_S_S_S_S_S_S_S_S_S_S_S_S_S_S_S_S_S_S_S_S_S_S_S_S_S_S_S_S_S_S_S_S_S_S_S_S_S_S_S_S_S_S_S_S_S_S_S_S_S_S_S_S_S_S_S_S_S_S_S_S_S_S_S_S_S_S_S_S_S_S_S_S_S_S_S_S_S_S_S_S_S_S_S_S_S_S_S_S_S_S_S_S_S_S_S_S_S_S_S_S_S_S_S_S_S_S_S_S_S_S_S_S_S_S_S_S_S_S_S_S_S_S_S_S_S_S_S_S_S_S_S_S_S_S_S_S_S_S_S_S_S_S_S_S_S_S_S_S_S_S_S_S_S_S_S_S_S_S_S_S_S_S_S_S_S_S_S_S_S_S_S_S_S_S_S_S_S_S_S_S_S_S_S_S_S_S_S_S_S_S_S_S_S_S_S_S_S_S_S_S_S_S_S_S_S_S_S_S_S_S_S_S_S_S_S_S_S_S_S_S_S_S_S_S_S_S_S_S_S_S_S_S_S_S_S_S_S_S_S_S_S_S_S_S_S_S_S_S_S_S_S_S_S_S_S_S_S_S_S_S_S_S_S_S_S_S_S_S_S_S_S_S_S_S_S_S_S_S_S_S_S_S_S_S_S_S_S_S_S_S_S_S_S_S_S_S_S_S_S_S_S_S_S_S_S_S_S_S_S_S_S_S_S_S_S_S_S_S_S_S_S_S_S_S_S_S_S_S_S_S_S_S_S_S_S_S_S_S_S_S_S_S_S_S_S_S_S_S_S_S_S_S_S_S_S_S_S_S_S_S_S_S_S_S_S_S_S_S_S_S_S_S_S_S_S_S_S_S_S_S_S_S_S_S_S_S_S_S_S_S_S_S_S_S_S_S_S_S_S_S_S_S_S_S_S_S_S_S_S_S_S_S_S_S_S_S_S_S_S_S_S_S_S_S_S_S_S_S_S_S_S_S_S_S_S_S_S_S_S_S_S_S_S_S_S_S_S_S_S_S_S_S_S_S_S_S_S_S_S_S_S_S_S_S_S_S_S_S_S_S_S_S_S_S_S_S_S_S_S_S_S_S_S_S_S_S_S_S_S_S_S_S_S_S_S_S_S_S_S_S_S_S_S_S_S_S_S_S_S_S_S_S_S_S_S_S_S_S_S_S_S_S_S_S_S_S_S_S_S_S_S_S_S_S_S_S_S_S_S_S_S_S_S_S_S_S_S_S_S_S_S_S_S_S_S_S_S_S_S_S_S_S_S_S_S_S_S_S_S_S_S_S_S_S_S_S_S_S_S_S_S_S_S_S_S_S_S_S_S_S_S_S_S_S_S_S_S_S_S_S_S_S_S_S_S_S_S_S_S_S_S_S_S_S_S_S_S_S_S_S_S_S_S_S_S_S_S_S_S_S_S_S_S_S_S_S_S_S_S_S_S_S_S_S_S_S_S_S_S_S_S_S_S_S_S_S_S_S_S_S_S_S_S_S_S_S_S_S_S_S_S_S_S_S_S_S_S_S_S_S_S_S_S_S_S_S_S_S_S_S_S_S_S_S_S_S_S_S_S_S_S_S_S_S_S_S_S_S_S_S_S_S_S_S_S_S_S_S_S_S_S_S_S_S_S_S_S_S_S_S_S_S_S_S_S_S_S_S_S_S_S_S_S_S_S_S_S_S_S_S_S_S_S_S_S_S_S_S_S_S_S_S_S_S_S_S_S_S_S_S_S_S_S_S_S_S_S_S_S_S_S_S_S_S_S_S_S_S_S_S_S_S_S_S_S_S_S_S_S_S_S_S_S_S_S_S_S_S_S_S_S_S_S_S_S_S_S_S_S_S_S_S_S_S_S_S_S_S_S_S_S_S_S_S_S_S_S_S_S_S_S_S_S_S_S_S_S_S_S_S_S_S_S_S_S_S_S_S_S_S_S_S_S_S_S_S_S_S_S_S_S_S_S_S_S_S_S_S_S_S_S_S_S_S_S_S_S_S_S_S_S_S_S_S_S_S_S_S_S_S_S_S_S_S_S_S_S_S_S_S_S_S_S_S_S_S_S_S_S_S_S_S_S_S_S_S_S__param_163,
	.param .u64 .ptr .align 1 _Z4racePiS_S_S_S_S_S_S_S_S_S_S_S_S_S_S_S_S_S_S_S_S_S_S_S_S_S_S_S_S_S_S_S_S_S_S_S_S_S_S_S_S_S_S_S_S_S_S_S_S_S_S_S_S_S_S_S_S_S_S_S_S_S_S_S_S_S_S_S_S_S_S_S_S_S_S_S_S_S_S_S_S_S_S_S_S_S_S_S_S_S_S_S_S_S_S_S_S_S_S_S_S_S_S_S_S_S_S_S_S_S_S_S_S_S_S_S_S_S_S_S_S_S_S_S_S_S_S_S_S_S_S_S_S_S_S_S_S_S_S_S_S_S_S_S_S_S_S_S_S_S_S_S_S_S_S_S_S_S_S_S_S_S_S_S_S_S_S_S_S_S_S_S_S_S_S_S_S_S_S_S_S_S_S_S_S_S_S_S_S_S_S_S_S_S_S_S_S_S_S_S_S_S_S_S_S_S_S_S_S_S_S_S_S_S_S_S_S_S_S_S_S_S_S_S_S_S_S_S_S_S_S_S_S_S_S_S_S_S_S_S_S_S_S_S_S_S_S_S_S_S_S_S_S_S_S_S_S_S_S_S_S_S_S_S_S_S_S_S_S_S_S_S_S_S_S_S_S_S_S_S_S_S_S_S_S_S_S_S_S_S_S_S_S_S_S_S_S_S_S_S_S_S_S_S_S_S_S_S_S_S_S_S_S_S_S_S_S_S_S_S_S_S_S_S_S_S_S_S_S_S_S_S_S_S_S_S_S_S_S_S_S_S_S_S_S_S_S_S_S_S_S_S_S_S_S_S_S_S_S_S_S_S_S_S_S_S_S_S_S_S_S_S_S_S_S_S_S_S_S_S_S_S_S_S_S_S_S_S_S_S_S_S_S_S_S_S_S_S_S_S_S_S_S_S_S_S_S_S_S_S_S_S_S_S_S_S_S_S_S_S_S_S_S_S_S_S_S_S_S_S_S_S_S_S_S_S_S_S_S_S_S_S_S_S_S_S_S_S_S_S_S_S_S_S_S_S_S_S_S_S_S_S_S_S_S_S_S_S_S_S_S_S_S_S_S_S_S_S_S_S_S_S_S_S_S_S_S_S_S_S_S_S_S_S_S_S_S_S_S_S_S_S_S_S_S_S_S_S_S_S_S_S_S_S_S_S_S_S_S_S_S_S_S_S_S_S_S_S_S_S_S_S_S_S_S_S_S_S_S_S_S_S_S_S_S_S_S_S_S_S_S_S_S_S_S_S_S_S_S_S_S_S_S_S_S_S_S_S_S_S_S_S_S_S_S_S_S_S_S_S_S_S_S_S_S_S_S_S_S_S_S_S_S_S_S_S_S_S_S_S_S_S_S_S_S_S_S_S_S_S_S_S_S_S_S_S_S_S_S_S_S_S_S_S_S_S_S_S_S_S_S_S_S_S_S_S_S_S_S_S_S_S_S_S_S_S_S_S_S_S_S_S_S_S_S_S_S_S_S_S_S_S_S_S_S_S_S_S_S_S_S_S_S_S_S_S_S_S_S_S_S_S_S_S_S_S_S_S_S_S_S_S_S_S_S_S_S_S_S_S_S_S_S_S_S_S_S_S_S_S_S_S_S_S_S_S_S_S_S_S_S_S_S_S_S_S_S_S_S_S_S_S_S_S_S_S_S_S_S_S_S_S_S_S_S_S_S_S_S_S_S_S_S_S_S_S_S_S_S_S_S_S_S_S_S_S_S_S_S_S_S_S_S_S_S_S_S_S_S_S_S_S_S_S_S_S_S_S_S_S_S_S_S_S_S_S_S_S_S_S_S_S_S_S_S_S_S_S_S_S_S_S_S_S_S_S_S_S_S_S_S_S_S_S_S_S_S_S_S_S_S_S_S_S_S_S_S_S_S_S_S_S_S_S_S_S_S_S_S_S_S_S_S_S_S_S_S_S_S_S_S_S_S_S_S_S_S_S_S_S_S_S_S_S_S_S_S_S_S_S_S_S_S_S_S_S_S_S_S_S_S_S_S_S_S_S_S_S_S_S_S_S_S_S_S_S_S_S_S_S_S_S_S_S_S_S_S_S_S_S_S_S_S_S_S_S_S_S_S_S_S_S_S_S_S_S_S_S_S_S_S_S_S_S_S_S_S_S_S_S_S_S_S_S_S_S_S_S_S_S_S_S_S_S_S_S_S_S_S_S_S_S_S_S_S_S_S_S_S_S_S_S_S_S_S_S_S_S_S_S_S_S_S_S_S_S_S_S_S_S_S_S_S_S_S_S_S_S_S_S_S_S_S_S_S_S_S_S_S_S_S_S_S__param_164,
	.param .u64 .ptr .align 1 _Z4racePiS_S_S_S_S_S_S_S_S_S_S_S_S_S_S_S_S_S_S_S_S_S_S_S_S_S_S_S_S_S_S_S_S_S_S_S_S_S_S_S_S_S_S_S_S_S_S_S_S_S_S_S_S_S_S_S_S_S_S_S_S_S_S_S_S_S_S_S_S_S_S_S_S_S_S_S_S_S_S_S_S_S_S_S_S_S_S_S_S_S_S_S_S_S_S_S_S_S_S_S_S_S_S_S_S_S_S_S_S_S_S_S_S_S_S_S_S_S_S_S_S_S_S_S_S_S_S_S_S_S_S_S_S_S_S_S_S_S_S_S_S_S_S_S_S_S_S_S_S_S_S_S_S_S_S_S_S_S_S_S_S_S_S_S_S_S_S_S_S_S_S_S_S_S_S_S_S_S_S_S_S_S_S_S_S_S_S_S_S_S_S_S_S_S_S_S_S_S_S_S_S_S_S_S_S_S_S_S_S_S_S_S_S_S_S_S_S_S_S_S_S_S_S_S_S_S_S_S_S_S_S_S_S_S_S_S_S_S_S_S_S_S_S_S_S_S_S_S_S_S_S_S_S_S_S_S_S_S_S_S_S_S_S_S_S_S_S_S_S_S_S_S_S_S_S_S_S_S_S_S_S_S_S_S_S_S_S_S_S_S_S_S_S_S_S_S_S_S_S_S_S_S_S_S_S_S_S_S_S_S_S_S_S_S_S_S_S_S_S_S_S_S_S_S_S_S_S_S_S_S_S_S_S_S_S_S_S_S_S_S_S_S_S_S_S_S_S_S_S_S_S_S_S_S_S_S_S_S_S_S_S_S_S_S_S_S_S_S_S_S_S_S_S_S_S_S_S_S_S_S_S_S_S_S_S_S_S_S_S_S_S_S_S_S_S_S_S_S_S_S_S_S_S_S_S_S_S_S_S_S_S_S_S_S_S_S_S_S_S_S_S_S_S_S_S_S_S_S_S_S_S_S_S_S_S_S_S_S_S_S_S_S_S_S_S_S_S_S_S_S_S_S_S_S_S_S_S_S_S_S_S_S_S_S_S_S_S_S_S_S_S_S_S_S_S_S_S_S_S_S_S_S_S_S_S_S_S_S_S_S_S_S_S_S_S_S_S_S_S_S_S_S_S_S_S_S_S_S_S_S_S_S_S_S_S_S_S_S_S_S_S_S_S_S_S_S_S_S_S_S_S_S_S_S_S_S_S_S_S_S_S_S_S_S_S_S_S_S_S_S_S_S_S_S_S_S_S_S_S_S_S_S_S_S_S_S_S_S_S_S_S_S_S_S_S_S_S_S_S_S_S_S_S_S_S_S_S_S_S_S_S_S_S_S_S_S_S_S_S_S_S_S_S_S_S_S_S_S_S_S_S_S_S_S_S_S_S_S_S_S_S_S_S_S_S_S_S_S_S_S_S_S_S_S_S_S_S_S_S_S_S_S_S_S_S_S_S_S_S_S_S_S_S_S_S_S_S_S_S_S_S_S_S_S_S_S_S_S_S_S_S_S_S_S_S_S_S_S_S_S_S_S_S_S_S_S_S_S_S_S_S_S_S_S_S_S_S_S_S_S_S_S_S_S_S_S_S_S_S_S_S_S_S_S_S_S_S_S_S_S_S_S_S_S_S_S_S_S_S_S_S_S_S_S_S_S_S_S_S_S_S_S_S_S_S_S_S_S_S_S_S_S_S_S_S_S_S_S_S_S_S_S_S_S_S_S_S_S_S_S_S_S_S_S_S_S_S_S_S_S_S_S_S_S_S_S_S_S_S_S_S_S_S_S_S_S_S_S_S_S_S_S_S_S_S_S_S_S_S_S_S_S_S_S_S_S_S_S_S_S_S_S_S_S_S_S_S_S_S_S_S_S_S_S_S_S_S_S_S_S_S_S_S_S_S_S_S_S_S_S_S_S_S_S_S_S_S_S_S_S_S_S_S_S_S_S_S_S_S_S_S_S_S_S_S_S_S_S_S_S_S_S_S_S_S_S_S_S_S_S_S_S_S_S_S_S_S_S_S_S_S_S_S_S_S_S_S_S_S_S_S_S_S_S_S_S_S_S_S_S_S_S_S_S_S_S_S_S_S_S_S_S_S_S_S_S_S_S_S_S_S_S_S_S_S_S_S_S_S_S_S_S_S_S_S_S_S_S_S_S_S_S_S_S_S_S_S_S_S_S_S_S_S_S_S_S_S_S_S_S_S_S_S_S_S_S_S_S_S_S_S_S_S_S_S_S_S_S_S_S_S_S_S_S_S_S_S_S_S_S_S_S_S_S_S_S_S_S_S_S_S_S_S__param_165,
	.param .u64 .ptr .align 1 _Z4racePiS_S_S_S_S_S_S_S_S_S_S_S_S_S_S_S_S_S_S_S_S_S_S_S_S_S_S_S_S_S_S_S_S_S_S_S_S_S_S_S_S_S_S_S_S_S_S_S_S_S_S_S_S_S_S_S_S_S_S_S_S_S_S_S_S_S_S_S_S_S_S_S_S_S_S_S_S_S_S_S_S_S_S_S_S_S_S_S_S_S_S_S_S_S_S_S_S_S_S_S_S_S_S_S_S_S_S_S_S_S_S_S_S_S_S_S_S_S_S_S_S_S_S_S_S_S_S_S_S_S_S_S_S_S_S_S_S_S_S_S_S_S_S_S_S_S_S_S_S_S_S_S_S_S_S_S_S_S_S_S_S_S_S_S_S_S_S_S_S_S_S_S_S_S_S_S_S_S_S_S_S_S_S_S_S_S_S_S_S_S_S_S_S_S_S_S_S_S_S_S_S_S_S_S_S_S_S_S_S_S_S_S_S_S_S_S_S_S_S_S_S_S_S_S_S_S_S_S_S_S_S_S_S_S_S_S_S_S_S_S_S_S_S_S_S_S_S_S_S_S_S_S_S_S_S_S_S_S_S_S_S_S_S_S_S_S_S_S_S_S_S_S_S_S_S_S_S_S_S_S_S_S_S_S_S_S_S_S_S_S_S_S_S_S_S_S_S_S_S_S_S_S_S_S_S_S_S_S_S_S_S_S_S_S_S_S_S_S_S_S_S_S_S_S_S_S_S_S_S_S_S_S_S_S_S_S_S_S_S_S_S_S_S_S_S_S_S_S_S_S_S_S_S_S_S_S_S_S_S_S_S_S_S_S_S_S_S_S_S_S_S_S_S_S_S_S_S_S_S_S_S_S_S_S_S_S_S_S_S_S_S_S_S_S_S_S_S_S_S_S_S_S_S_S_S_S_S_S_S_S_S_S_S_S_S_S_S_S_S_S_S_S_S_S_S_S_S_S_S_S_S_S_S_S_S_S_S_S_S_S_S_S_S_S_S_S_S_S_S_S_S_S_S_S_S_S_S_S_S_S_S_S_S_S_S_S_S_S_S_S_S_S_S_S_S_S_S_S_S_S_S_S_S_S_S_S_S_S_S_S_S_S_S_S_S_S_S_S_S_S_S_S_S_S_S_S_S_S_S_S_S_S_S_S_S_S_S_S_S_S_S_S_S_S_S_S_S_S_S_S_S_S_S_S_S_S_S_S_S_S_S_S_S_S_S_S_S_S_S_S_S_S_S_S_S_S_S_S_S_S_S_S_S_S_S_S_S_S_S_S_S_S_S_S_S_S_S_S_S_S_S_S_S_S_S_S_S_S_S_S_S_S_S_S_S_S_S_S_S_S_S_S_S_S_S_S_S_S_S_S_S_S_S_S_S_S_S_S_S_S_S_S_S_S_S_S_S_S_S_S_S_S_S_S_S_S_S_S_S_S_S_S_S_S_S_S_S_S_S_S_S_S_S_S_S_S_S_S_S_S_S_S_S_S_S_S_S_S_S_S_S_S_S_S_S_S_S_S_S_S_S_S_S_S_S_S_S_S_S_S_S_S_S_S_S_S_S_S_S_S_S_S_S_S_S_S_S_S_S_S_S_S_S_S_S_S_S_S_S_S_S_S_S_S_S_S_S_S_S_S_S_S_S_S_S_S_S_S_S_S_S_S_S_S_S_S_S_S_S_S_S_S_S_S_S_S_S_S_S_S_S_S_S_S_S_S_S_S_S_S_S_S_S_S_S_S_S_S_S_S_S_S_S_S_S_S_S_S_S_S_S_S_S_S_S_S_S_S_S_S_S_S_S_S_S_S_S_S_S_S_S_S_S_S_S_S_S_S_S_S_S_S_S_S_S_S_S_S_S_S_S_S_S_S_S_S_S_S_S_S_S_S_S_S_S_S_S_S_S_S_S_S_S_S_S_S_S_S_S_S_S_S_S_S_S_S_S_S_S_S_S_S_S_S_S_S_S_S_S_S_S_S_S_S_S_S_S_S_S_S_S_S_S_S_S_S_S_S_S_S_S_S_S_S_S_S_S_S_S_S_S_S_S_S_S_S_S_S_S_S_S_S_S_S_S_S_S_S_S_S_S_S_S_S_S_S_S_S_S_S_S_S_S_S_S_S_S_S_S_S_S_S_S_S_S_S_S_S_S_S_S_S_S_S_S_S_S_S_S_S_S_S_S_S_S_S_S_S_S_S_S_S_S_S_S_S_S_S_S_S_S_S_S_S_S_S_S_S_S_S_S_S_S_S_S_S_S_S_S_S_S_S_S_S_S_S_S_S_S_S_S_S_S__param_166,
	.param .u64 .ptr .align 1 _Z4racePiS_S_S_S_S_S_S_S_S_S_S_S_S_S_S_S_S_S_S_S_S_S_S_S_S_S_S_S_S_S_S_S_S_S_S_S_S_S_S_S_S_S_S_S_S_S_S_S_S_S_S_S_S_S_S_S_S_S_S_S_S_S_S_S_S_S_S_S_S_S_S_S_S_S_S_S_S_S_S_S_S_S_S_S_S_S_S_S_S_S_S_S_S_S_S_S_S_S_S_S_S_S_S_S_S_S_S_S_S_S_S_S_S_S_S_S_S_S_S_S_S_S_S_S_S_S_S_S_S_S_S_S_S_S_S_S_S_S_S_S_S_S_S_S_S_S_S_S_S_S_S_S_S_S_S_S_S_S_S_S_S_S_S_S_S_S_S_S_S_S_S_S_S_S_S_S_S_S_S_S_S_S_S_S_S_S_S_S_S_S_S_S_S_S_S_S_S_S_S_S_S_S_S_S_S_S_S_S_S_S_S_S_S_S_S_S_S_S_S_S_S_S_S_S_S_S_S_S_S_S_S_S_S_S_S_S_S_S_S_S_S_S_S_S_S_S_S_S_S_S_S_S_S_S_S_S_S_S_S_S_S_S_S_S_S_S_S_S_S_S_S_S_S_S_S_S_S_S_S_S_S_S_S_S_S_S_S_S_S_S_S_S_S_S_S_S_S_S_S_S_S_S_S_S_S_S_S_S_S_S_S_S_S_S_S_S_S_S_S_S_S_S_S_S_S_S_S_S_S_S_S_S_S_S_S_S_S_S_S_S_S_S_S_S_S_S_S_S_S_S_S_S_S_S_S_S_S_S_S_S_S_S_S_S_S_S_S_S_S_S_S_S_S_S_S_S_S_S_S_S_S_S_S_S_S_S_S_S_S_S_S_S_S_S_S_S_S_S_S_S_S_S_S_S_S_S_S_S_S_S_S_S_S_S_S_S_S_S_S_S_S_S_S_S_S_S_S_S_S_S_S_S_S_S_S_S_S_S_S_S_S_S_S_S_S_S_S_S_S_S_S_S_S_S_S_S_S_S_S_S_S_S_S_S_S_S_S_S_S_S_S_S_S_S_S_S_S_S_S_S_S_S_S_S_S_S_S_S_S_S_S_S_S_S_S_S_S_S_S_S_S_S_S_S_S_S_S_S_S_S_S_S_S_S_S_S_S_S_S_S_S_S_S_S_S_S_S_S_S_S_S_S_S_S_S_S_S_S_S_S_S_S_S_S_S_S_S_S_S_S_S_S_S_S_S_S_S_S_S_S_S_S_S_S_S_S_S_S_S_S_S_S_S_S_S_S_S_S_S_S_S_S_S_S_S_S_S_S_S_S_S_S_S_S_S_S_S_S_S_S_S_S_S_S_S_S_S_S_S_S_S_S_S_S_S_S_S_S_S_S_S_S_S_S_S_S_S_S_S_S_S_S_S_S_S_S_S_S_S_S_S_S_S_S_S_S_S_S_S_S_S_S_S_S_S_S_S_S_S_S_S_S_S_S_S_S_S_S_S_S_S_S_S_S_S_S_S_S_S_S_S_S_S_S_S_S_S_S_S_S_S_S_S_S_S_S_S_S_S_S_S_S_S_S_S_S_S_S_S_S_S_S_S_S_S_S_S_S_S_S_S_S_S_S_S_S_S_S_S_S_S_S_S_S_S_S_S_S_S_S_S_S_S_S_S_S_S_S_S_S_S_S_S_S_S_S_S_S_S_S_S_S_S_S_S_S_S_S_S_S_S_S_S_S_S_S_S_S_S_S_S_S_S_S_S_S_S_S_S_S_S_S_S_S_S_S_S_S_S_S_S_S_S_S_S_S_S_S_S_S_S_S_S_S_S_S_S_S_S_S_S_S_S_S_S_S_S_S_S_S_S_S_S_S_S_S_S_S_S_S_S_S_S_S_S_S_S_S_S_S_S_S_S_S_S_S_S_S_S_S_S_S_S_S_S_S_S_S_S_S_S_S_S_S_S_S_S_S_S_S_S_S_S_S_S_S_S_S_S_S_S_S_S_S_S_S_S_S_S_S_S_S_S_S_S_S_S_S_S_S_S_S_S_S_S_S_S_S_S_S_S_S_S_S_S_S_S_S_S_S_S_S_S_S_S_S_S_S_S_S_S_S_S_S_S_S_S_S_S_S_S_S_S_S_S_S_S_S_S_S_S_S_S_S_S_S_S_S_S_S_S_S_S_S_S_S_S_S_S_S_S_S_S_S_S_S_S_S_S_S_S_S_S_S_S_S_S_S_S_S_S_S_S_S_S_S_S_S_S_S_S_S_S_S_S_S_S_S_S_S_S_S_S__param_167,
	.param .u64 .ptr .align 1 _Z4racePiS_S_S_S_S_S_S_S_S_S_S_S_S_S_S_S_S_S_S_S_S_S_S_S_S_S_S_S_S_S_S_S_S_S_S_S_S_S_S_S_S_S_S_S_S_S_S_S_S_S_S_S_S_S_S_S_S_S_S_S_S_S_S_S_S_S_S_S_S_S_S_S_S_S_S_S_S_S_S_S_S_S_S_S_S_S_S_S_S_S_S_S_S_S_S_S_S_S_S_S_S_S_S_S_S_S_S_S_S_S_S_S_S_S_S_S_S_S_S_S_S_S_S_S_S_S_S_S_S_S_S_S_S_S_S_S_S_S_S_S_S_S_S_S_S_S_S_S_S_S_S_S_S_S_S_S_S_S_S_S_S_S_S_S_S_S_S_S_S_S_S_S_S_S_S_S_S_S_S_S_S_S_S_S_S_S_S_S_S_S_S_S_S_S_S_S_S_S_S_S_S_S_S_S_S_S_S_S_S_S_S_S_S_S_S_S_S_S_S_S_S_S_S_S_S_S_S_S_S_S_S_S_S_S_S_S_S_S_S_S_S_S_S_S_S_S_S_S_S_S_S_S_S_S_S_S_S_S_S_S_S_S_S_S_S_S_S_S_S_S_S_S_S_S_S_S_S_S_S_S_S_S_S_S_S_S_S_S_S_S_S_S_S_S_S_S_S_S_S_S_S_S_S_S_S_S_S_S_S_S_S_S_S_S_S_S_S_S_S_S_S_S_S_S_S_S_S_S_S_S_S_S_S_S_S_S_S_S_S_S_S_S_S_S_S_S_S_S_S_S_S_S_S_S_S_S_S_S_S_S_S_S_S_S_S_S_S_S_S_S_S_S_S_S_S_S_S_S_S_S_S_S_S_S_S_S_S_S_S_S_S_S_S_S_S_S_S_S_S_S_S_S_S_S_S_S_S_S_S_S_S_S_S_S_S_S_S_S_S_S_S_S_S_S_S_S_S_S_S_S_S_S_S_S_S_S_S_S_S_S_S_S_S_S_S_S_S_S_S_S_S_S_S_S_S_S_S_S_S_S_S_S_S_S_S_S_S_S_S_S_S_S_S_S_S_S_S_S_S_S_S_S_S_S_S_S_S_S_S_S_S_S_S_S_S_S_S_S_S_S_S_S_S_S_S_S_S_S_S_S_S_S_S_S_S_S_S_S_S_S_S_S_S_S_S_S_S_S_S_S_S_S_S_S_S_S_S_S_S_S_S_S_S_S_S_S_S_S_S_S_S_S_S_S_S_S_S_S_S_S_S_S_S_S_S_S_S_S_S_S_S_S_S_S_S_S_S_S_S_S_S_S_S_S_S_S_S_S_S_S_S_S_S_S_S_S_S_S_S_S_S_S_S_S_S_S_S_S_S_S_S_S_S_S_S_S_S_S_S_S_S_S_S_S_S_S_S_S_S_S_S_S_S_S_S_S_S_S_S_S_S_S_S_S_S_S_S_S_S_S_S_S_S_S_S_S_S_S_S_S_S_S_S_S_S_S_S_S_S_S_S_S_S_S_S_S_S_S_S_S_S_S_S_S_S_S_S_S_S_S_S_S_S_S_S_S_S_S_S_S_S_S_S_S_S_S_S_S_S_S_S_S_S_S_S_S_S_S_S_S_S_S_S_S_S_S_S_S_S_S_S_S_S_S_S_S_S_S_S_S_S_S_S_S_S_S_S_S_S_S_S_S_S_S_S_S_S_S_S_S_S_S_S_S_S_S_S_S_S_S_S_S_S_S_S_S_S_S_S_S_S_S_S_S_S_S_S_S_S_S_S_S_S_S_S_S_S_S_S_S_S_S_S_S_S_S_S_S_S_S_S_S_S_S_S_S_S_S_S_S_S_S_S_S_S_S_S_S_S_S_S_S_S_S_S_S_S_S_S_S_S_S_S_S_S_S_S_S_S_S_S_S_S_S_S_S_S_S_S_S_S_S_S_S_S_S_S_S_S_S_S_S_S_S_S_S_S_S_S_S_S_S_S_S_S_S_S_S_S_S_S_S_S_S_S_S_S_S_S_S_S_S_S_S_S_S_S_S_S_S_S_S_S_S_S_S_S_S_S_S_S_S_S_S_S_S_S_S_S_S_S_S_S_S_S_S_S_S_S_S_S_S_S_S_S_S_S_S_S_S_S_S_S_S_S_S_S_S_S_S_S_S_S_S_S_S_S_S_S_S_S_S_S_S_S_S_S_S_S_S_S_S_S_S_S_S_S_S_S_S_S_S_S_S_S_S_S_S_S_S_S_S_S_S_S_S_S_S_S_S_S_S_S_S_S_S_S_S_S_S_S_S_S__param_168,
	.param .u64 .ptr .align 1 _Z4racePiS_S_S_S_S_S_S_S_S_S_S_S_S_S_S_S_S_S_S_S_S_S_S_S_S_S_S_S_S_S_S_S_S_S_S_S_S_S_S_S_S_S_S_S_S_S_S_S_S_S_S_S_S_S_S_S_S_S_S_S_S_S_S_S_S_S_S_S_S_S_S_S_S_S_S_S_S_S_S_S_S_S_S_S_S_S_S_S_S_S_S_S_S_S_S_S_S_S_S_S_S_S_S_S_S_S_S_S_S_S_S_S_S_S_S_S_S_S_S_S_S_S_S_S_S_S_S_S_S_S_S_S_S_S_S_S_S_S_S_S_S_S_S_S_S_S_S_S_S_S_S_S_S_S_S_S_S_S_S_S_S_S_S_S_S_S_S_S_S_S_S_S_S_S_S_S_S_S_S_S_S_S_S_S_S_S_S_S_S_S_S_S_S_S_S_S_S_S_S_S_S_S_S_S_S_S_S_S_S_S_S_S_S_S_S_S_S_S_S_S_S_S_S_S_S_S_S_S_S_S_S_S_S_S_S_S_S_S_S_S_S_S_S_S_S_S_S_S_S_S_S_S_S_S_S_S_S_S_S_S_S_S_S_S_S_S_S_S_S_S_S_S_S_S_S_S_S_S_S_S_S_S_S_S_S_S_S_S_S_S_S_S_S_S_S_S_S_S_S_S_S_S_S_S_S_S_S_S_S_S_S_S_S_S_S_S_S_S_S_S_S_S_S_S_S_S_S_S_S_S_S_S_S_S_S_S_S_S_S_S_S_S_S_S_S_S_S_S_S_S_S_S_S_S_S_S_S_S_S_S_S_S_S_S_S_S_S_S_S_S_S_S_S_S_S_S_S_S_S_S_S_S_S_S_S_S_S_S_S_S_S_S_S_S_S_S_S_S_S_S_S_S_S_S_S_S_S_S_S_S_S_S_S_S_S_S_S_S_S_S_S_S_S_S_S_S_S_S_S_S_S_S_S_S_S_S_S_S_S_S_S_S_S_S_S_S_S_S_S_S_S_S_S_S_S_S_S_S_S_S_S_S_S_S_S_S_S_S_S_S_S_S_S_S_S_S_S_S_S_S_S_S_S_S_S_S_S_S_S_S_S_S_S_S_S_S_S_S_S_S_S_S_S_S_S_S_S_S_S_S_S_S_S_S_S_S_S_S_S_S_S_S_S_S_S_S_S_S_S_S_S_S_S_S_S_S_S_S_S_S_S_S_S_S_S_S_S_S_S_S_S_S_S_S_S_S_S_S_S_S_S_S_S_S_S_S_S_S_S_S_S_S_S_S_S_S_S_S_S_S_S_S_S_S_S_S_S_S_S_S_S_S_S_S_S_S_S_S_S_S_S_S_S_S_S_S_S_S_S_S_S_S_S_S_S_S_S_S_S_S_S_S_S_S_S_S_S_S_S_S_S_S_S_S_S_S_S_S_S_S_S_S_S_S_S_S_S_S_S_S_S_S_S_S_S_S_S_S_S_S_S_S_S_S_S_S_S_S_S_S_S_S_S_S_S_S_S_S_S_S_S_S_S_S_S_S_S_S_S_S_S_S_S_S_S_S_S_S_S_S_S_S_S_S_S_S_S_S_S_S_S_S_S_S_S_S_S_S_S_S_S_S_S_S_S_S_S_S_S_S_S_S_S_S_S_S_S_S_S_S_S_S_S_S_S_S_S_S_S_S_S_S_S_S_S_S_S_S_S_S_S_S_S_S_S_S_S_S_S_S_S_S_S_S_S_S_S_S_S_S_S_S_S_S_S_S_S_S_S_S_S_S_S_S_S_S_S_S_S_S_S_S_S_S_S_S_S_S_S_S_S_S_S_S_S_S_S_S_S_S_S_S_S_S_S_S_S_S_S_S_S_S_S_S_S_S_S_S_S_S_S_S_S_S_S_S_S_S_S_S_S_S_S_S_S_S_S_S_S_S_S_S_S_S_S_S_S_S_S_S_S_S_S_S_S_S_S_S_S_S_S_S_S_S_S_S_S_S_S_S_S_S_S_S_S_S_S_S_S_S_S_S_S_S_S_S_S_S_S_S_S_S_S_S_S_S_S_S_S_S_S_S_S_S_S_S_S_S_S_S_S_S_S_S_S_S_S_S_S_S_S_S_S_S_S_S_S_S_S_S_S_S_S_S_S_S_S_S_S_S_S_S_S_S_S_S_S_S_S_S_S_S_S_S_S_S_S_S_S_S_S_S_S_S_S_S_S_S_S_S_S_S_S_S_S_S_S_S_S_S_S_S_S_S_S_S_S_S_S_S_S_S_S_S_S_S_S_S_S_S_S_S_S__param_169,
	.param .u64 .ptr .align 1 _Z4racePiS_S_S_S_S_S_S_S_S_S_S_S_S_S_S_S_S_S_S_S_S_S_S_S_S_S_S_S_S_S_S_S_S_S_S_S_S_S_S_S_S_S_S_S_S_S_S_S_S_S_S_S_S_S_S_S_S_S_S_S_S_S_S_S_S_S_S_S_S_S_S_S_S_S_S_S_S_S_S_S_S_S_S_S_S_S_S_S_S_S_S_S_S_S_S_S_S_S_S_S_S_S_S_S_S_S_S_S_S_S_S_S_S_S_S_S_S_S_S_S_S_S_S_S_S_S_S_S_S_S_S_S_S_S_S_S_S_S_S_S_S_S_S_S_S_S_S_S_S_S_S_S_S_S_S_S_S_S_S_S_S_S_S_S_S_S_S_S_S_S_S_S_S_S_S_S_S_S_S_S_S_S_S_S_S_S_S_S_S_S_S_S_S_S_S_S_S_S_S_S_S_S_S_S_S_S_S_S_S_S_S_S_S_S_S_S_S_S_S_S_S_S_S_S_S_S_S_S_S_S_S_S_S_S_S_S_S_S_S_S_S_S_S_S_S_S_S_S_S_S_S_S_S_S_S_S_S_S_S_S_S_S_S_S_S_S_S_S_S_S_S_S_S_S_S_S_S_S_S_S_S_S_S_S_S_S_S_S_S_S_S_S_S_S_S_S_S_S_S_S_S_S_S_S_S_S_S_S_S_S_S_S_S_S_S_S_S_S_S_S_S_S_S_S_S_S_S_S_S_S_S_S_S_S_S_S_S_S_S_S_S_S_S_S_S_S_S_S_S_S_S_S_S_S_S_S_S_S_S_S_S_S_S_S_S_S_S_S_S_S_S_S_S_S_S_S_S_S_S_S_S_S_S_S_S_S_S_S_S_S_S_S_S_S_S_S_S_S_S_S_S_S_S_S_S_S_S_S_S_S_S_S_S_S_S_S_S_S_S_S_S_S_S_S_S_S_S_S_S_S_S_S_S_S_S_S_S_S_S_S_S_S_S_S_S_S_S_S_S_S_S_S_S_S_S_S_S_S_S_S_S_S_S_S_S_S_S_S_S_S_S_S_S_S_S_S_S_S_S_S_S_S_S_S_S_S_S_S_S_S_S_S_S_S_S_S_S_S_S_S_S_S_S_S_S_S_S_S_S_S_S_S_S_S_S_S_S_S_S_S_S_S_S_S_S_S_S_S_S_S_S_S_S_S_S_S_S_S_S_S_S_S_S_S_S_S_S_S_S_S_S_S_S_S_S_S_S_S_S_S_S_S_S_S_S_S_S_S_S_S_S_S_S_S_S_S_S_S_S_S_S_S_S_S_S_S_S_S_S_S_S_S_S_S_S_S_S_S_S_S_S_S_S_S_S_S_S_S_S_S_S_S_S_S_S_S_S_S_S_S_S_S_S_S_S_S_S_S_S_S_S_S_S_S_S_S_S_S_S_S_S_S_S_S_S_S_S_S_S_S_S_S_S_S_S_S_S_S_S_S_S_S_S_S_S_S_S_S_S_S_S_S_S_S_S_S_S_S_S_S_S_S_S_S_S_S_S_S_S_S_S_S_S_S_S_S_S_S_S_S_S_S_S_S_S_S_S_S_S_S_S_S_S_S_S_S_S_S_S_S_S_S_S_S_S_S_S_S_S_S_S_S_S_S_S_S_S_S_S_S_S_S_S_S_S_S_S_S_S_S_S_S_S_S_S_S_S_S_S_S_S_S_S_S_S_S_S_S_S_S_S_S_S_S_S_S_S_S_S_S_S_S_S_S_S_S_S_S_S_S_S_S_S_S_S_S_S_S_S_S_S_S_S_S_S_S_S_S_S_S_S_S_S_S_S_S_S_S_S_S_S_S_S_S_S_S_S_S_S_S_S_S_S_S_S_S_S_S_S_S_S_S_S_S_S_S_S_S_S_S_S_S_S_S_S_S_S_S_S_S_S_S_S_S_S_S_S_S_S_S_S_S_S_S_S_S_S_S_S_S_S_S_S_S_S_S_S_S_S_S_S_S_S_S_S_S_S_S_S_S_S_S_S_S_S_S_S_S_S_S_S_S_S_S_S_S_S_S_S_S_S_S_S_S_S_S_S_S_S_S_S_S_S_S_S_S_S_S_S_S_S_S_S_S_S_S_S_S_S_S_S_S_S_S_S_S_S_S_S_S_S_S_S_S_S_S_S_S_S_S_S_S_S_S_S_S_S_S_S_S_S_S_S_S_S_S_S_S_S_S_S_S_S_S_S_S_S_S_S_S_S_S_S_S_S_S_S_S_S_S_S_S_S_S_S_S_S_S_S_S_S_S_S__param_170,
	.param .u64 .ptr .align 1 _Z4racePiS_S_S_S_S_S_S_S_S_S_S_S_S_S_S_S_S_S_S_S_S_S_S_S_S_S_S_S_S_S_S_S_S_S_S_S_S_S_S_S_S_S_S_S_S_S_S_S_S_S_S_S_S_S_S_S_S_S_S_S_S_S_S_S_S_S_S_S_S_S_S_S_S_S_S_S_S_S_S_S_S_S_S_S_S_S_S_S_S_S_S_S_S_S_S_S_S_S_S_S_S_S_S_S_S_S_S_S_S_S_S_S_S_S_S_S_S_S_S_S_S_S_S_S_S_S_S_S_S_S_S_S_S_S_S_S_S_S_S_S_S_S_S_S_S_S_S_S_S_S_S_S_S_S_S_S_S_S_S_S_S_S_S_S_S_S_S_S_S_S_S_S_S_S_S_S_S_S_S_S_S_S_S_S_S_S_S_S_S_S_S_S_S_S_S_S_S_S_S_S_S_S_S_S_S_S_S_S_S_S_S_S_S_S_S_S_S_S_S_S_S_S_S_S_S_S_S_S_S_S_S_S_S_S_S_S_S_S_S_S_S_S_S_S_S_S_S_S_S_S_S_S_S_S_S_S_S_S_S_S_S_S_S_S_S_S_S_S_S_S_S_S_S_S_S_S_S_S_S_S_S_S_S_S_S_S_S_S_S_S_S_S_S_S_S_S_S_S_S_S_S_S_S_S_S_S_S_S_S_S_S_S_S_S_S_S_S_S_S_S_S_S_S_S_S_S_S_S_S_S_S_S_S_S_S_S_S_S_S_S_S_S_S_S_S_S_S_S_S_S_S_S_S_S_S_S_S_S_S_S_S_S_S_S_S_S_S_S_S_S_S_S_S_S_S_S_S_S_S_S_S_S_S_S_S_S_S_S_S_S_S_S_S_S_S_S_S_S_S_S_S_S_S_S_S_S_S_S_S_S_S_S_S_S_S_S_S_S_S_S_S_S_S_S_S_S_S_S_S_S_S_S_S_S_S_S_S_S_S_S_S_S_S_S_S_S_S_S_S_S_S_S_S_S_S_S_S_S_S_S_S_S_S_S_S_S_S_S_S_S_S_S_S_S_S_S_S_S_S_S_S_S_S_S_S_S_S_S_S_S_S_S_S_S_S_S_S_S_S_S_S_S_S_S_S_S_S_S_S_S_S_S_S_S_S_S_S_S_S_S_S_S_S_S_S_S_S_S_S_S_S_S_S_S_S_S_S_S_S_S_S_S_S_S_S_S_S_S_S_S_S_S_S_S_S_S_S_S_S_S_S_S_S_S_S_S_S_S_S_S_S_S_S_S_S_S_S_S_S_S_S_S_S_S_S_S_S_S_S_S_S_S_S_S_S_S_S_S_S_S_S_S_S_S_S_S_S_S_S_S_S_S_S_S_S_S_S_S_S_S_S_S_S_S_S_S_S_S_S_S_S_S_S_S_S_S_S_S_S_S_S_S_S_S_S_S_S_S_S_S_S_S_S_S_S_S_S_S_S_S_S_S_S_S_S_S_S_S_S_S_S_S_S_S_S_S_S_S_S_S_S_S_S_S_S_S_S_S_S_S_S_S_S_S_S_S_S_S_S_S_S_S_S_S_S_S_S_S_S_S_S_S_S_S_S_S_S_S_S_S_S_S_S_S_S_S_S_S_S_S_S_S_S_S_S_S_S_S_S_S_S_S_S_S_S_S_S_S_S_S_S_S_S_S_S_S_S_S_S_S_S_S_S_S_S_S_S_S_S_S_S_S_S_S_S_S_S_S_S_S_S_S_S_S_S_S_S_S_S_S_S_S_S_S_S_S_S_S_S_S_S_S_S_S_S_S_S_S_S_S_S_S_S_S_S_S_S_S_S_S_S_S_S_S_S_S_S_S_S_S_S_S_S_S_S_S_S_S_S_S_S_S_S_S_S_S_S_S_S_S_S_S_S_S_S_S_S_S_S_S_S_S_S_S_S_S_S_S_S_S_S_S_S_S_S_S_S_S_S_S_S_S_S_S_S_S_S_S_S_S_S_S_S_S_S_S_S_S_S_S_S_S_S_S_S_S_S_S_S_S_S_S_S_S_S_S_S_S_S_S_S_S_S_S_S_S_S_S_S_S_S_S_S_S_S_S_S_S_S_S_S_S_S_S_S_S_S_S_S_S_S_S_S_S_S_S_S_S_S_S_S_S_S_S_S_S_S_S_S_S_S_S_S_S_S_S_S_S_S_S_S_S_S_S_S_S_S_S_S_S_S_S_S_S_S_S_S_S_S_S_S_S_S_S_S_S_S_S_S_S_S_S_S_S_S_S_S_S_S_S_S_S_S__param_171,
	.param .u64 .ptr .align 1 _Z4racePiS_S_S_S_S_S_S_S_S_S_S_S_S_S_S_S_S_S_S_S_S_S_S_S_S_S_S_S_S_S_S_S_S_S_S_S_S_S_S_S_S_S_S_S_S_S_S_S_S_S_S_S_S_S_S_S_S_S_S_S_S_S_S_S_S_S_S_S_S_S_S_S_S_S_S_S_S_S_S_S_S_S_S_S_S_S_S_S_S_S_S_S_S_S_S_S_S_S_S_S_S_S_S_S_S_S_S_S_S_S_S_S_S_S_S_S_S_S_S_S_S_S_S_S_S_S_S_S_S_S_S_S_S_S_S_S_S_S_S_S_S_S_S_S_S_S_S_S_S_S_S_S_S_S_S_S_S_S_S_S_S_S_S_S_S_S_S_S_S_S_S_S_S_S_S_S_S_S_S_S_S_S_S_S_S_S_S_S_S_S_S_S_S_S_S_S_S_S_S_S_S_S_S_S_S_S_S_S_S_S_S_S_S_S_S_S_S_S_S_S_S_S_S_S_S_S_S_S_S_S_S_S_S_S_S_S_S_S_S_S_S_S_S_S_S_S_S_S_S_S_S_S_S_S_S_S_S_S_S_S_S_S_S_S_S_S_S_S_S_S_S_S_S_S_S_S_S_S_S_S_S_S_S_S_S_S_S_S_S_S_S_S_S_S_S_S_S_S_S_S_S_S_S_S_S_S_S_S_S_S_S_S_S_S_S_S_S_S_S_S_S_S_S_S_S_S_S_S_S_S_S_S_S_S_S_S_S_S_S_S_S_S_S_S_S_S_S_S_S_S_S_S_S_S_S_S_S_S_S_S_S_S_S_S_S_S_S_S_S_S_S_S_S_S_S_S_S_S_S_S_S_S_S_S_S_S_S_S_S_S_S_S_S_S_S_S_S_S_S_S_S_S_S_S_S_S_S_S_S_S_S_S_S_S_S_S_S_S_S_S_S_S_S_S_S_S_S_S_S_S_S_S_S_S_S_S_S_S_S_S_S_S_S_S_S_S_S_S_S_S_S_S_S_S_S_S_S_S_S_S_S_S_S_S_S_S_S_S_S_S_S_S_S_S_S_S_S_S_S_S_S_S_S_S_S_S_S_S_S_S_S_S_S_S_S_S_S_S_S_S_S_S_S_S_S_S_S_S_S_S_S_S_S_S_S_S_S_S_S_S_S_S_S_S_S_S_S_S_S_S_S_S_S_S_S_S_S_S_S_S_S_S_S_S_S_S_S_S_S_S_S_S_S_S_S_S_S_S_S_S_S_S_S_S_S_S_S_S_S_S_S_S_S_S_S_S_S_S_S_S_S_S_S_S_S_S_S_S_S_S_S_S_S_S_S_S_S_S_S_S_S_S_S_S_S_S_S_S_S_S_S_S_S_S_S_S_S_S_S_S_S_S_S_S_S_S_S_S_S_S_S_S_S_S_S_S_S_S_S_S_S_S_S_S_S_S_S_S_S_S_S_S_S_S_S_S_S_S_S_S_S_S_S_S_S_S_S_S_S_S_S_S_S_S_S_S_S_S_S_S_S_S_S_S_S_S_S_S_S_S_S_S_S_S_S_S_S_S_S_S_S_S_S_S_S_S_S_S_S_S_S_S_S_S_S_S_S_S_S_S_S_S_S_S_S_S_S_S_S_S_S_S_S_S_S_S_S_S_S_S_S_S_S_S_S_S_S_S_S_S_S_S_S_S_S_S_S_S_S_S_S_S_S_S_S_S_S_S_S_S_S_S_S_S_S_S_S_S_S_S_S_S_S_S_S_S_S_S_S_S_S_S_S_S_S_S_S_S_S_S_S_S_S_S_S_S_S_S_S_S_S_S_S_S_S_S_S_S_S_S_S_S_S_S_S_S_S_S_S_S_S_S_S_S_S_S_S_S_S_S_S_S_S_S_S_S_S_S_S_S_S_S_S_S_S_S_S_S_S_S_S_S_S_S_S_S_S_S_S_S_S_S_S_S_S_S_S_S_S_S_S_S_S_S_S_S_S_S_S_S_S_S_S_S_S_S_S_S_S_S_S_S_S_S_S_S_S_S_S_S_S_S_S_S_S_S_S_S_S_S_S_S_S_S_S_S_S_S_S_S_S_S_S_S_S_S_S_S_S_S_S_S_S_S_S_S_S_S_S_S_S_S_S_S_S_S_S_S_S_S_S_S_S_S_S_S_S_S_S_S_S_S_S_S_S_S_S_S_S_S_S_S_S_S_S_S_S_S_S_S_S_S_S_S_S_S_S_S_S_S_S_S_S_S_S_S_S_S_S_S_S_S_S_S_S_S_S_S_S_S_S_S_S__param_172,
	.param .u64 .ptr .align 1 _Z4racePiS_S_S_S_S_S_S_S_S_S_S_S_S_S_S_S_S_S_S_S_S_S_S_S_S_S_S_S_S_S_S_S_S_S_S_S_S_S_S_S_S_S_S_S_S_S_S_S_S_S_S_S_S_S_S_S_S_S_S_S_S_S_S_S_S_S_S_S_S_S_S_S_S_S_S_S_S_S_S_S_S_S_S_S_S_S_S_S_S_S_S_S_S_S_S_S_S_S_S_S_S_S_S_S_S_S_S_S_S_S_S_S_S_S_S_S_S_S_S_S_S_S_S_S_S_S_S_S_S_S_S_S_S_S_S_S_S_S_S_S_S_S_S_S_S_S_S_S_S_S_S_S_S_S_S_S_S_S_S_S_S_S_S_S_S_S_S_S_S_S_S_S_S_S_S_S_S_S_S_S_S_S_S_S_S_S_S_S_S_S_S_S_S_S_S_S_S_S_S_S_S_S_S_S_S_S_S_S_S_S_S_S_S_S_S_S_S_S_S_S_S_S_S_S_S_S_S_S_S_S_S_S_S_S_S_S_S_S_S_S_S_S_S_S_S_S_S_S_S_S_S_S_S_S_S_S_S_S_S_S_S_S_S_S_S_S_S_S_S_S_S_S_S_S_S_S_S_S_S_S_S_S_S_S_S_S_S_S_S_S_S_S_S_S_S_S_S_S_S_S_S_S_S_S_S_S_S_S_S_S_S_S_S_S_S_S_S_S_S_S_S_S_S_S_S_S_S_S_S_S_S_S_S_S_S_S_S_S_S_S_S_S_S_S_S_S_S_S_S_S_S_S_S_S_S_S_S_S_S_S_S_S_S_S_S_S_S_S_S_S_S_S_S_S_S_S_S_S_S_S_S_S_S_S_S_S_S_S_S_S_S_S_S_S_S_S_S_S_S_S_S_S_S_S_S_S_S_S_S_S_S_S_S_S_S_S_S_S_S_S_S_S_S_S_S_S_S_S_S_S_S_S_S_S_S_S_S_S_S_S_S_S_S_S_S_S_S_S_S_S_S_S_S_S_S_S_S_S_S_S_S_S_S_S_S_S_S_S_S_S_S_S_S_S_S_S_S_S_S_S_S_S_S_S_S_S_S_S_S_S_S_S_S_S_S_S_S_S_S_S_S_S_S_S_S_S_S_S_S_S_S_S_S_S_S_S_S_S_S_S_S_S_S_S_S_S_S_S_S_S_S_S_S_S_S_S_S_S_S_S_S_S_S_S_S_S_S_S_S_S_S_S_S_S_S_S_S_S_S_S_S_S_S_S_S_S_S_S_S_S_S_S_S_S_S_S_S_S_S_S_S_S_S_S_S_S_S_S_S_S_S_S_S_S_S_S_S_S_S_S_S_S_S_S_S_S_S_S_S_S_S_S_S_S_S_S_S_S_S_S_S_S_S_S_S_S_S_S_S_S_S_S_S_S_S_S_S_S_S_S_S_S_S_S_S_S_S_S_S_S_S_S_S_S_S_S_S_S_S_S_S_S_S_S_S_S_S_S_S_S_S_S_S_S_S_S_S_S_S_S_S_S_S_S_S_S_S_S_S_S_S_S_S_S_S_S_S_S_S_S_S_S_S_S_S_S_S_S_S_S_S_S_S_S_S_S_S_S_S_S_S_S_S_S_S_S_S_S_S_S_S_S_S_S_S_S_S_S_S_S_S_S_S_S_S_S_S_S_S_S_S_S_S_S_S_S_S_S_S_S_S_S_S_S_S_S_S_S_S_S_S_S_S_S_S_S_S_S_S_S_S_S_S_S_S_S_S_S_S_S_S_S_S_S_S_S_S_S_S_S_S_S_S_S_S_S_S_S_S_S_S_S_S_S_S_S_S_S_S_S_S_S_S_S_S_S_S_S_S_S_S_S_S_S_S_S_S_S_S_S_S_S_S_S_S_S_S_S_S_S_S_S_S_S_S_S_S_S_S_S_S_S_S_S_S_S_S_S_S_S_S_S_S_S_S_S_S_S_S_S_S_S_S_S_S_S_S_S_S_S_S_S_S_S_S_S_S_S_S_S_S_S_S_S_S_S_S_S_S_S_S_S_S_S_S_S_S_S_S_S_S_S_S_S_S_S_S_S_S_S_S_S_S_S_S_S_S_S_S_S_S_S_S_S_S_S_S_S_S_S_S_S_S_S_S_S_S_S_S_S_S_S_S_S_S_S_S_S_S_S_S_S_S_S_S_S_S_S_S_S_S_S_S_S_S_S_S_S_S_S_S_S_S_S_S_S_S_S_S_S_S_S_S_S_S_S_S_S_S_S_S_S_S_S_S_S_S_S_S_S_S_S_S__param_173,
	.param .u64 .ptr .align 1 _Z4racePiS_S_S_S_S_S_S_S_S_S_S_S_S_S_S_S_S_S_S_S_S_S_S_S_S_S_S_S_S_S_S_S_S_S_S_S_S_S_S_S_S_S_S_S_S_S_S_S_S_S_S_S_S_S_S_S_S_S_S_S_S_S_S_S_S_S_S_S_S_S_S_S_S_S_S_S_S_S_S_S_S_S_S_S_S_S_S_S_S_S_S_S_S_S_S_S_S_S_S_S_S_S_S_S_S_S_S_S_S_S_S_S_S_S_S_S_S_S_S_S_S_S_S_S_S_S_S_S_S_S_S_S_S_S_S_S_S_S_S_S_S_S_S_S_S_S_S_S_S_S_S_S_S_S_S_S_S_S_S_S_S_S_S_S_S_S_S_S_S_S_S_S_S_S_S_S_S_S_S_S_S_S_S_S_S_S_S_S_S_S_S_S_S_S_S_S_S_S_S_S_S_S_S_S_S_S_S_S_S_S_S_S_S_S_S_S_S_S_S_S_S_S_S_S_S_S_S_S_S_S_S_S_S_S_S_S_S_S_S_S_S_S_S_S_S_S_S_S_S_S_S_S_S_S_S_S_S_S_S_S_S_S_S_S_S_S_S_S_S_S_S_S_S_S_S_S_S_S_S_S_S_S_S_S_S_S_S_S_S_S_S_S_S_S_S_S_S_S_S_S_S_S_S_S_S_S_S_S_S_S_S_S_S_S_S_S_S_S_S_S_S_S_S_S_S_S_S_S_S_S_S_S_S_S_S_S_S_S_S_S_S_S_S_S_S_S_S_S_S_S_S_S_S_S_S_S_S_S_S_S_S_S_S_S_S_S_S_S_S_S_S_S_S_S_S_S_S_S_S_S_S_S_S_S_S_S_S_S_S_S_S_S_S_S_S_S_S_S_S_S_S_S_S_S_S_S_S_S_S_S_S_S_S_S_S_S_S_S_S_S_S_S_S_S_S_S_S_S_S_S_S_S_S_S_S_S_S_S_S_S_S_S_S_S_S_S_S_S_S_S_S_S_S_S_S_S_S_S_S_S_S_S_S_S_S_S_S_S_S_S_S_S_S_S_S_S_S_S_S_S_S_S_S_S_S_S_S_S_S_S_S_S_S_S_S_S_S_S_S_S_S_S_S_S_S_S_S_S_S_S_S_S_S_S_S_S_S_S_S_S_S_S_S_S_S_S_S_S_S_S_S_S_S_S_S_S_S_S_S_S_S_S_S_S_S_S_S_S_S_S_S_S_S_S_S_S_S_S_S_S_S_S_S_S_S_S_S_S_S_S_S_S_S_S_S_S_S_S_S_S_S_S_S_S_S_S_S_S_S_S_S_S_S_S_S_S_S_S_S_S_S_S_S_S_S_S_S_S_S_S_S_S_S_S_S_S_S_S_S_S_S_S_S_S_S_S_S_S_S_S_S_S_S_S_S_S_S_S_S_S_S_S_S_S_S_S_S_S_S_S_S_S_S_S_S_S_S_S_S_S_S_S_S_S_S_S_S_S_S_S_S_S_S_S_S_S_S_S_S_S_S_S_S_S_S_S_S_S_S_S_S_S_S_S_S_S_S_S_S_S_S_S_S_S_S_S_S_S_S_S_S_S_S_S_S_S_S_S_S_S_S_S_S_S_S_S_S_S_S_S_S_S_S_S_S_S_S_S_S_S_S_S_S_S_S_S_S_S_S_S_S_S_S_S_S_S_S_S_S_S_S_S_S_S_S_S_S_S_S_S_S_S_S_S_S_S_S_S_S_S_S_S_S_S_S_S_S_S_S_S_S_S_S_S_S_S_S_S_S_S_S_S_S_S_S_S_S_S_S_S_S_S_S_S_S_S_S_S_S_S_S_S_S_S_S_S_S_S_S_S_S_S_S_S_S_S_S_S_S_S_S_S_S_S_S_S_S_S_S_S_S_S_S_S_S_S_S_S_S_S_S_S_S_S_S_S_S_S_S_S_S_S_S_S_S_S_S_S_S_S_S_S_S_S_S_S_S_S_S_S_S_S_S_S_S_S_S_S_S_S_S_S_S_S_S_S_S_S_S_S_S_S_S_S_S_S_S_S_S_S_S_S_S_S_S_S_S_S_S_S_S_S_S_S_S_S_S_S_S_S_S_S_S_S_S_S_S_S_S_S_S_S_S_S_S_S_S_S_S_S_S_S_S_S_S_S_S_S_S_S_S_S_S_S_S_S_S_S_S_S_S_S_S_S_S_S_S_S_S_S_S_S_S_S_S_S_S_S_S_S_S_S_S_S_S_S_S_S_S_S_S_S_S_S_S_S_S_S_S_S_S_S_S__param_174,
	.param .u64 .ptr .align 1 _Z4racePiS_S_S_S_S_S_S_S_S_S_S_S_S_S_S_S_S_S_S_S_S_S_S_S_S_S_S_S_S_S_S_S_S_S_S_S_S_S_S_S_S_S_S_S_S_S_S_S_S_S_S_S_S_S_S_S_S_S_S_S_S_S_S_S_S_S_S_S_S_S_S_S_S_S_S_S_S_S_S_S_S_S_S_S_S_S_S_S_S_S_S_S_S_S_S_S_S_S_S_S_S_S_S_S_S_S_S_S_S_S_S_S_S_S_S_S_S_S_S_S_S_S_S_S_S_S_S_S_S_S_S_S_S_S_S_S_S_S_S_S_S_S_S_S_S_S_S_S_S_S_S_S_S_S_S_S_S_S_S_S_S_S_S_S_S_S_S_S_S_S_S_S_S_S_S_S_S_S_S_S_S_S_S_S_S_S_S_S_S_S_S_S_S_S_S_S_S_S_S_S_S_S_S_S_S_S_S_S_S_S_S_S_S_S_S_S_S_S_S_S_S_S_S_S_S_S_S_S_S_S_S_S_S_S_S_S_S_S_S_S_S_S_S_S_S_S_S_S_S_S_S_S_S_S_S_S_S_S_S_S_S_S_S_S_S_S_S_S_S_S_S_S_S_S_S_S_S_S_S_S_S_S_S_S_S_S_S_S_S_S_S_S_S_S_S_S_S_S_S_S_S_S_S_S_S_S_S_S_S_S_S_S_S_S_S_S_S_S_S_S_S_S_S_S_S_S_S_S_S_S_S_S_S_S_S_S_S_S_S_S_S_S_S_S_S_S_S_S_S_S_S_S_S_S_S_S_S_S_S_S_S_S_S_S_S_S_S_S_S_S_S_S_S_S_S_S_S_S_S_S_S_S_S_S_S_S_S_S_S_S_S_S_S_S_S_S_S_S_S_S_S_S_S_S_S_S_S_S_S_S_S_S_S_S_S_S_S_S_S_S_S_S_S_S_S_S_S_S_S_S_S_S_S_S_S_S_S_S_S_S_S_S_S_S_S_S_S_S_S_S_S_S_S_S_S_S_S_S_S_S_S_S_S_S_S_S_S_S_S_S_S_S_S_S_S_S_S_S_S_S_S_S_S_S_S_S_S_S_S_S_S_S_S_S_S_S_S_S_S_S_S_S_S_S_S_S_S_S_S_S_S_S_S_S_S_S_S_S_S_S_S_S_S_S_S_S_S_S_S_S_S_S_S_S_S_S_S_S_S_S_S_S_S_S_S_S_S_S_S_S_S_S_S_S_S_S_S_S_S_S_S_S_S_S_S_S_S_S_S_S_S_S_S_S_S_S_S_S_S_S_S_S_S_S_S_S_S_S_S_S_S_S_S_S_S_S_S_S_S_S_S_S_S_S_S_S_S_S_S_S_S_S_S_S_S_S_S_S_S_S_S_S_S_S_S_S_S_S_S_S_S_S_S_S_S_S_S_S_S_S_S_S_S_S_S_S_S_S_S_S_S_S_S_S_S_S_S_S_S_S_S_S_S_S_S_S_S_S_S_S_S_S_S_S_S_S_S_S_S_S_S_S_S_S_S_S_S_S_S_S_S_S_S_S_S_S_S_S_S_S_S_S_S_S_S_S_S_S_S_S_S_S_S_S_S_S_S_S_S_S_S_S_S_S_S_S_S_S_S_S_S_S_S_S_S_S_S_S_S_S_S_S_S_S_S_S_S_S_S_S_S_S_S_S_S_S_S_S_S_S_S_S_S_S_S_S_S_S_S_S_S_S_S_S_S_S_S_S_S_S_S_S_S_S_S_S_S_S_S_S_S_S_S_S_S_S_S_S_S_S_S_S_S_S_S_S_S_S_S_S_S_S_S_S_S_S_S_S_S_S_S_S_S_S_S_S_S_S_S_S_S_S_S_S_S_S_S_S_S_S_S_S_S_S_S_S_S_S_S_S_S_S_S_S_S_S_S_S_S_S_S_S_S_S_S_S_S_S_S_S_S_S_S_S_S_S_S_S_S_S_S_S_S_S_S_S_S_S_S_S_S_S_S_S_S_S_S_S_S_S_S_S_S_S_S_S_S_S_S_S_S_S_S_S_S_S_S_S_S_S_S_S_S_S_S_S_S_S_S_S_S_S_S_S_S_S_S_S_S_S_S_S_S_S_S_S_S_S_S_S_S_S_S_S_S_S_S_S_S_S_S_S_S_S_S_S_S_S_S_S_S_S_S_S_S_S_S_S_S_S_S_S_S_S_S_S_S_S_S_S_S_S_S_S_S_S_S_S_S_S_S_S_S_S_S_S_S_S_S_S_S_S_S_S_S_S_S_S_S_S_S_S_S__param_175,
	.param .u64 .ptr .align 1 _Z4racePiS_S_S_S_S_S_S_S_S_S_S_S_S_S_S_S_S_S_S_S_S_S_S_S_S_S_S_S_S_S_S_S_S_S_S_S_S_S_S_S_S_S_S_S_S_S_S_S_S_S_S_S_S_S_S_S_S_S_S_S_S_S_S_S_S_S_S_S_S_S_S_S_S_S_S_S_S_S_S_S_S_S_S_S_S_S_S_S_S_S_S_S_S_S_S_S_S_S_S_S_S_S_S_S_S_S_S_S_S_S_S_S_S_S_S_S_S_S_S_S_S_S_S_S_S_S_S_S_S_S_S_S_S_S_S_S_S_S_S_S_S_S_S_S_S_S_S_S_S_S_S_S_S_S_S_S_S_S_S_S_S_S_S_S_S_S_S_S_S_S_S_S_S_S_S_S_S_S_S_S_S_S_S_S_S_S_S_S_S_S_S_S_S_S_S_S_S_S_S_S_S_S_S_S_S_S_S_S_S_S_S_S_S_S_S_S_S_S_S_S_S_S_S_S_S_S_S_S_S_S_S_S_S_S_S_S_S_S_S_S_S_S_S_S_S_S_S_S_S_S_S_S_S_S_S_S_S_S_S_S_S_S_S_S_S_S_S_S_S_S_S_S_S_S_S_S_S_S_S_S_S_S_S_S_S_S_S_S_S_S_S_S_S_S_S_S_S_S_S_S_S_S_S_S_S_S_S_S_S_S_S_S_S_S_S_S_S_S_S_S_S_S_S_S_S_S_S_S_S_S_S_S_S_S_S_S_S_S_S_S_S_S_S_S_S_S_S_S_S_S_S_S_S_S_S_S_S_S_S_S_S_S_S_S_S_S_S_S_S_S_S_S_S_S_S_S_S_S_S_S_S_S_S_S_S_S_S_S_S_S_S_S_S_S_S_S_S_S_S_S_S_S_S_S_S_S_S_S_S_S_S_S_S_S_S_S_S_S_S_S_S_S_S_S_S_S_S_S_S_S_S_S_S_S_S_S_S_S_S_S_S_S_S_S_S_S_S_S_S_S_S_S_S_S_S_S_S_S_S_S_S_S_S_S_S_S_S_S_S_S_S_S_S_S_S_S_S_S_S_S_S_S_S_S_S_S_S_S_S_S_S_S_S_S_S_S_S_S_S_S_S_S_S_S_S_S_S_S_S_S_S_S_S_S_S_S_S_S_S_S_S_S_S_S_S_S_S_S_S_S_S_S_S_S_S_S_S_S_S_S_S_S_S_S_S_S_S_S_S_S_S_S_S_S_S_S_S_S_S_S_S_S_S_S_S_S_S_S_S_S_S_S_S_S_S_S_S_S_S_S_S_S_S_S_S_S_S_S_S_S_S_S_S_S_S_S_S_S_S_S_S_S_S_S_S_S_S_S_S_S_S_S_S_S_S_S_S_S_S_S_S_S_S_S_S_S_S_S_S_S_S_S_S_S_S_S_S_S_S_S_S_S_S_S_S_S_S_S_S_S_S_S_S_S_S_S_S_S_S_S_S_S_S_S_S_S_S_S_S_S_S_S_S_S_S_S_S_S_S_S_S_S_S_S_S_S_S_S_S_S_S_S_S_S_S_S_S_S_S_S_S_S_S_S_S_S_S_S_S_S_S_S_S_S_S_S_S_S_S_S_S_S_S_S_S_S_S_S_S_S_S_S_S_S_S_S_S_S_S_S_S_S_S_S_S_S_S_S_S_S_S_S_S_S_S_S_S_S_S_S_S_S_S_S_S_S_S_S_S_S_S_S_S_S_S_S_S_S_S_S_S_S_S_S_S_S_S_S_S_S_S_S_S_S_S_S_S_S_S_S_S_S_S_S_S_S_S_S_S_S_S_S_S_S_S_S_S_S_S_S_S_S_S_S_S_S_S_S_S_S_S_S_S_S_S_S_S_S_S_S_S_S_S_S_S_S_S_S_S_S_S_S_S_S_S_S_S_S_S_S_S_S_S_S_S_S_S_S_S_S_S_S_S_S_S_S_S_S_S_S_S_S_S_S_S_S_S_S_S_S_S_S_S_S_S_S_S_S_S_S_S_S_S_S_S_S_S_S_S_S_S_S_S_S_S_S_S_S_S_S_S_S_S_S_S_S_S_S_S_S_S_S_S_S_S_S_S_S_S_S_S_S_S_S_S_S_S_S_S_S_S_S_S_S_S_S_S_S_S_S_S_S_S_S_S_S_S_S_S_S_S_S_S_S_S_S_S_S_S_S_S_S_S_S_S_S_S_S_S_S_S_S_S_S_S_S_S_S_S_S_S_S_S_S_S_S_S_S_S_S_S_S_S_S_S_S_S_S_S_S_S_S_S__param_176,
	.param .u64 .ptr .align 1 _Z4racePiS_S_S_S_S_S_S_S_S_S_S_S_S_S_S_S_S_S_S_S_S_S_S_S_S_S_S_S_S_S_S_S_S_S_S_S_S_S_S_S_S_S_S_S_S_S_S_S_S_S_S_S_S_S_S_S_S_S_S_S_S_S_S_S_S_S_S_S_S_S_S_S_S_S_S_S_S_S_S_S_S_S_S_S_S_S_S_S_S_S_S_S_S_S_S_S_S_S_S_S_S_S_S_S_S_S_S_S_S_S_S_S_S_S_S_S_S_S_S_S_S_S_S_S_S_S_S_S_S_S_S_S_S_S_S_S_S_S_S_S_S_S_S_S_S_S_S_S_S_S_S_S_S_S_S_S_S_S_S_S_S_S_S_S_S_S_S_S_S_S_S_S_S_S_S_S_S_S_S_S_S_S_S_S_S_S_S_S_S_S_S_S_S_S_S_S_S_S_S_S_S_S_S_S_S_S_S_S_S_S_S_S_S_S_S_S_S_S_S_S_S_S_S_S_S_S_S_S_S_S_S_S_S_S_S_S_S_S_S_S_S_S_S_S_S_S_S_S_S_S_S_S_S_S_S_S_S_S_S_S_S_S_S_S_S_S_S_S_S_S_S_S_S_S_S_S_S_S_S_S_S_S_S_S_S_S_S_S_S_S_S_S_S_S_S_S_S_S_S_S_S_S_S_S_S_S_S_S_S_S_S_S_S_S_S_S_S_S_S_S_S_S_S_S_S_S_S_S_S_S_S_S_S_S_S_S_S_S_S_S_S_S_S_S_S_S_S_S_S_S_S_S_S_S_S_S_S_S_S_S_S_S_S_S_S_S_S_S_S_S_S_S_S_S_S_S_S_S_S_S_S_S_S_S_S_S_S_S_S_S_S_S_S_S_S_S_S_S_S_S_S_S_S_S_S_S_S_S_S_S_S_S_S_S_S_S_S_S_S_S_S_S_S_S_S_S_S_S_S_S_S_S_S_S_S_S_S_S_S_S_S_S_S_S_S_S_S_S_S_S_S_S_S_S_S_S_S_S_S_S_S_S_S_S_S_S_S_S_S_S_S_S_S_S_S_S_S_S_S_S_S_S_S_S_S_S_S_S_S_S_S_S_S_S_S_S_S_S_S_S_S_S_S_S_S_S_S_S_S_S_S_S_S_S_S_S_S_S_S_S_S_S_S_S_S_S_S_S_S_S_S_S_S_S_S_S_S_S_S_S_S_S_S_S_S_S_S_S_S_S_S_S_S_S_S_S_S_S_S_S_S_S_S_S_S_S_S_S_S_S_S_S_S_S_S_S_S_S_S_S_S_S_S_S_S_S_S_S_S_S_S_S_S_S_S_S_S_S_S_S_S_S_S_S_S_S_S_S_S_S_S_S_S_S_S_S_S_S_S_S_S_S_S_S_S_S_S_S_S_S_S_S_S_S_S_S_S_S_S_S_S_S_S_S_S_S_S_S_S_S_S_S_S_S_S_S_S_S_S_S_S_S_S_S_S_S_S_S_S_S_S_S_S_S_S_S_S_S_S_S_S_S_S_S_S_S_S_S_S_S_S_S_S_S_S_S_S_S_S_S_S_S_S_S_S_S_S_S_S_S_S_S_S_S_S_S_S_S_S_S_S_S_S_S_S_S_S_S_S_S_S_S_S_S_S_S_S_S_S_S_S_S_S_S_S_S_S_S_S_S_S_S_S_S_S_S_S_S_S_S_S_S_S_S_S_S_S_S_S_S_S_S_S_S_S_S_S_S_S_S_S_S_S_S_S_S_S_S_S_S_S_S_S_S_S_S_S_S_S_S_S_S_S_S_S_S_S_S_S_S_S_S_S_S_S_S_S_S_S_S_S_S_S_S_S_S_S_S_S_S_S_S_S_S_S_S_S_S_S_S_S_S_S_S_S_S_S_S_S_S_S_S_S_S_S_S_S_S_S_S_S_S_S_S_S_S_S_S_S_S_S_S_S_S_S_S_S_S_S_S_S_S_S_S_S_S_S_S_S_S_S_S_S_S_S_S_S_S_S_S_S_S_S_S_S_S_S_S_S_S_S_S_S_S_S_S_S_S_S_S_S_S_S_S_S_S_S_S_S_S_S_S_S_S_S_S_S_S_S_S_S_S_S_S_S_S_S_S_S_S_S_S_S_S_S_S_S_S_S_S_S_S_S_S_S_S_S_S_S_S_S_S_S_S_S_S_S_S_S_S_S_S_S_S_S_S_S_S_S_S_S_S_S_S_S_S_S_S_S_S_S_S_S_S_S_S_S_S_S_S_S_S_S_S_S_S_S_S_S_S_S_S_S__param_177,
	.param .u64 .ptr .align 1 _Z4racePiS_S_S_S_S_S_S_S_S_S_S_S_S_S_S_S_S_S_S_S_S_S_S_S_S_S_S_S_S_S_S_S_S_S_S_S_S_S_S_S_S_S_S_S_S_S_S_S_S_S_S_S_S_S_S_S_S_S_S_S_S_S_S_S_S_S_S_S_S_S_S_S_S_S_S_S_S_S_S_S_S_S_S_S_S_S_S_S_S_S_S_S_S_S_S_S_S_S_S_S_S_S_S_S_S_S_S_S_S_S_S_S_S_S_S_S_S_S_S_S_S_S_S_S_S_S_S_S_S_S_S_S_S_S_S_S_S_S_S_S_S_S_S_S_S_S_S_S_S_S_S_S_S_S_S_S_S_S_S_S_S_S_S_S_S_S_S_S_S_S_S_S_S_S_S_S_S_S_S_S_S_S_S_S_S_S_S_S_S_S_S_S_S_S_S_S_S_S_S_S_S_S_S_S_S_S_S_S_S_S_S_S_S_S_S_S_S_S_S_S_S_S_S_S_S_S_S_S_S_S_S_S_S_S_S_S_S_S_S_S_S_S_S_S_S_S_S_S_S_S_S_S_S_S_S_S_S_S_S_S_S_S_S_S_S_S_S_S_S_S_S_S_S_S_S_S_S_S_S_S_S_S_S_S_S_S_S_S_S_S_S_S_S_S_S_S_S_S_S_S_S_S_S_S_S_S_S_S_S_S_S_S_S_S_S_S_S_S_S_S_S_S_S_S_S_S_S_S_S_S_S_S_S_S_S_S_S_S_S_S_S_S_S_S_S_S_S_S_S_S_S_S_S_S_S_S_S_S_S_S_S_S_S_S_S_S_S_S_S_S_S_S_S_S_S_S_S_S_S_S_S_S_S_S_S_S_S_S_S_S_S_S_S_S_S_S_S_S_S_S_S_S_S_S_S_S_S_S_S_S_S_S_S_S_S_S_S_S_S_S_S_S_S_S_S_S_S_S_S_S_S_S_S_S_S_S_S_S_S_S_S_S_S_S_S_S_S_S_S_S_S_S_S_S_S_S_S_S_S_S_S_S_S_S_S_S_S_S_S_S_S_S_S_S_S_S_S_S_S_S_S_S_S_S_S_S_S_S_S_S_S_S_S_S_S_S_S_S_S_S_S_S_S_S_S_S_S_S_S_S_S_S_S_S_S_S_S_S_S_S_S_S_S_S_S_S_S_S_S_S_S_S_S_S_S_S_S_S_S_S_S_S_S_S_S_S_S_S_S_S_S_S_S_S_S_S_S_S_S_S_S_S_S_S_S_S_S_S_S_S_S_S_S_S_S_S_S_S_S_S_S_S_S_S_S_S_S_S_S_S_S_S_S_S_S_S_S_S_S_S_S_S_S_S_S_S_S_S_S_S_S_S_S_S_S_S_S_S_S_S_S_S_S_S_S_S_S_S_S_S_S_S_S_S_S_S_S_S_S_S_S_S_S_S_S_S_S_S_S_S_S_S_S_S_S_S_S_S_S_S_S_S_S_S_S_S_S_S_S_S_S_S_S_S_S_S_S_S_S_S_S_S_S_S_S_S_S_S_S_S_S_S_S_S_S_S_S_S_S_S_S_S_S_S_S_S_S_S_S_S_S_S_S_S_S_S_S_S_S_S_S_S_S_S_S_S_S_S_S_S_S_S_S_S_S_S_S_S_S_S_S_S_S_S_S_S_S_S_S_S_S_S_S_S_S_S_S_S_S_S_S_S_S_S_S_S_S_S_S_S_S_S_S_S_S_S_S_S_S_S_S_S_S_S_S_S_S_S_S_S_S_S_S_S_S_S_S_S_S_S_S_S_S_S_S_S_S_S_S_S_S_S_S_S_S_S_S_S_S_S_S_S_S_S_S_S_S_S_S_S_S_S_S_S_S_S_S_S_S_S_S_S_S_S_S_S_S_S_S_S_S_S_S_S_S_S_S_S_S_S_S_S_S_S_S_S_S_S_S_S_S_S_S_S_S_S_S_S_S_S_S_S_S_S_S_S_S_S_S_S_S_S_S_S_S_S_S_S_S_S_S_S_S_S_S_S_S_S_S_S_S_S_S_S_S_S_S_S_S_S_S_S_S_S_S_S_S_S_S_S_S_S_S_S_S_S_S_S_S_S_S_S_S_S_S_S_S_S_S_S_S_S_S_S_S_S_S_S_S_S_S_S_S_S_S_S_S_S_S_S_S_S_S_S_S_S_S_S_S_S_S_S_S_S_S_S_S_S_S_S_S_S_S_S_S_S_S_S_S_S_S_S_S_S_S_S_S_S_S_S_S_S_S_S_S_S_S_S_S_S_S_S_S__param_178,
	.param .u64 .ptr .align 1 _Z4racePiS_S_S_S_S_S_S_S_S_S_S_S_S_S_S_S_S_S_S_S_S_S_S_S_S_S_S_S_S_S_S_S_S_S_S_S_S_S_S_S_S_S_S_S_S_S_S_S_S_S_S_S_S_S_S_S_S_S_S_S_S_S_S_S_S_S_S_S_S_S_S_S_S_S_S_S_S_S_S_S_S_S_S_S_S_S_S_S_S_S_S_S_S_S_S_S_S_S_S_S_S_S_S_S_S_S_S_S_S_S_S_S_S_S_S_S_S_S_S_S_S_S_S_S_S_S_S_S_S_S_S_S_S_S_S_S_S_S_S_S_S_S_S_S_S_S_S_S_S_S_S_S_S_S_S_S_S_S_S_S_S_S_S_S_S_S_S_S_S_S_S_S_S_S_S_S_S_S_S_S_S_S_S_S_S_S_S_S_S_S_S_S_S_S_S_S_S_S_S_S_S_S_S_S_S_S_S_S_S_S_S_S_S_S_S_S_S_S_S_S_S_S_S_S_S_S_S_S_S_S_S_S_S_S_S_S_S_S_S_S_S_S_S_S_S_S_S_S_S_S_S_S_S_S_S_S_S_S_S_S_S_S_S_S_S_S_S_S_S_S_S_S_S_S_S_S_S_S_S_S_S_S_S_S_S_S_S_S_S_S_S_S_S_S_S_S_S_S_S_S_S_S_S_S_S_S_S_S_S_S_S_S_S_S_S_S_S_S_S_S_S_S_S_S_S_S_S_S_S_S_S_S_S_S_S_S_S_S_S_S_S_S_S_S_S_S_S_S_S_S_S_S_S_S_S_S_S_S_S_S_S_S_S_S_S_S_S_S_S_S_S_S_S_S_S_S_S_S_S_S_S_S_S_S_S_S_S_S_S_S_S_S_S_S_S_S_S_S_S_S_S_S_S_S_S_S_S_S_S_S_S_S_S_S_S_S_S_S_S_S_S_S_S_S_S_S_S_S_S_S_S_S_S_S_S_S_S_S_S_S_S_S_S_S_S_S_S_S_S_S_S_S_S_S_S_S_S_S_S_S_S_S_S_S_S_S_S_S_S_S_S_S_S_S_S_S_S_S_S_S_S_S_S_S_S_S_S_S_S_S_S_S_S_S_S_S_S_S_S_S_S_S_S_S_S_S_S_S_S_S_S_S_S_S_S_S_S_S_S_S_S_S_S_S_S_S_S_S_S_S_S_S_S_S_S_S_S_S_S_S_S_S_S_S_S_S_S_S_S_S_S_S_S_S_S_S_S_S_S_S_S_S_S_S_S_S_S_S_S_S_S_S_S_S_S_S_S_S_S_S_S_S_S_S_S_S_S_S_S_S_S_S_S_S_S_S_S_S_S_S_S_S_S_S_S_S_S_S_S_S_S_S_S_S_S_S_S_S_S_S_S_S_S_S_S_S_S_S_S_S_S_S_S_S_S_S_S_S_S_S_S_S_S_S_S_S_S_S_S_S_S_S_S_S_S_S_S_S_S_S_S_S_S_S_S_S_S_S_S_S_S_S_S_S_S_S_S_S_S_S_S_S_S_S_S_S_S_S_S_S_S_S_S_S_S_S_S_S_S_S_S_S_S_S_S_S_S_S_S_S_S_S_S_S_S_S_S_S_S_S_S_S_S_S_S_S_S_S_S_S_S_S_S_S_S_S_S_S_S_S_S_S_S_S_S_S_S_S_S_S_S_S_S_S_S_S_S_S_S_S_S_S_S_S_S_S_S_S_S_S_S_S_S_S_S_S_S_S_S_S_S_S_S_S_S_S_S_S_S_S_S_S_S_S_S_S_S_S_S_S_S_S_S_S_S_S_S_S_S_S_S_S_S_S_S_S_S_S_S_S_S_S_S_S_S_S_S_S_S_S_S_S_S_S_S_S_S_S_S_S_S_S_S_S_S_S_S_S_S_S_S_S_S_S_S_S_S_S_S_S_S_S_S_S_S_S_S_S_S_S_S_S_S_S_S_S_S_S_S_S_S_S_S_S_S_S_S_S_S_S_S_S_S_S_S_S_S_S_S_S_S_S_S_S_S_S_S_S_S_S_S_S_S_S_S_S_S_S_S_S_S_S_S_S_S_S_S_S_S_S_S_S_S_S_S_S_S_S_S_S_S_S_S_S_S_S_S_S_S_S_S_S_S_S_S_S_S_S_S_S_S_S_S_S_S_S_S_S_S_S_S_S_S_S_S_S_S_S_S_S_S_S_S_S_S_S_S_S_S_S_S_S_S_S_S_S_S_S_S_S_S_S_S_S_S_S_S_S_S_S_S_S_S_S_S_S_S_S_S_S_S_S_S__param_179,
	.param .u64 .ptr .align 1 _Z4racePiS_S_S_S_S_S_S_S_S_S_S_S_S_S_S_S_S_S_S_S_S_S_S_S_S_S_S_S_S_S_S_S_S_S_S_S_S_S_S_S_S_S_S_S_S_S_S_S_S_S_S_S_S_S_S_S_S_S_S_S_S_S_S_S_S_S_S_S_S_S_S_S_S_S_S_S_S_S_S_S_S_S_S_S_S_S_S_S_S_S_S_S_S_S_S_S_S_S_S_S_S_S_S_S_S_S_S_S_S_S_S_S_S_S_S_S_S_S_S_S_S_S_S_S_S_S_S_S_S_S_S_S_S_S_S_S_S_S_S_S_S_S_S_S_S_S_S_S_S_S_S_S_S_S_S_S_S_S_S_S_S_S_S_S_S_S_S_S_S_S_S_S_S_S_S_S_S_S_S_S_S_S_S_S_S_S_S_S_S_S_S_S_S_S_S_S_S_S_S_S_S_S_S_S_S_S_S_S_S_S_S_S_S_S_S_S_S_S_S_S_S_S_S_S_S_S_S_S_S_S_S_S_S_S_S_S_S_S_S_S_S_S_S_S_S_S_S_S_S_S_S_S_S_S_S_S_S_S_S_S_S_S_S_S_S_S_S_S_S_S_S_S_S_S_S_S_S_S_S_S_S_S_S_S_S_S_S_S_S_S_S_S_S_S_S_S_S_S_S_S_S_S_S_S_S_S_S_S_S_S_S_S_S_S_S_S_S_S_S_S_S_S_S_S_S_S_S_S_S_S_S_S_S_S_S_S_S_S_S_S_S_S_S_S_S_S_S_S_S_S_S_S_S_S_S_S_S_S_S_S_S_S_S_S_S_S_S_S_S_S_S_S_S_S_S_S_S_S_S_S_S_S_S_S_S_S_S_S_S_S_S_S_S_S_S_S_S_S_S_S_S_S_S_S_S_S_S_S_S_S_S_S_S_S_S_S_S_S_S_S_S_S_S_S_S_S_S_S_S_S_S_S_S_S_S_S_S_S_S_S_S_S_S_S_S_S_S_S_S_S_S_S_S_S_S_S_S_S_S_S_S_S_S_S_S_S_S_S_S_S_S_S_S_S_S_S_S_S_S_S_S_S_S_S_S_S_S_S_S_S_S_S_S_S_S_S_S_S_S_S_S_S_S_S_S_S_S_S_S_S_S_S_S_S_S_S_S_S_S_S_S_S_S_S_S_S_S_S_S_S_S_S_S_S_S_S_S_S_S_S_S_S_S_S_S_S_S_S_S_S_S_S_S_S_S_S_S_S_S_S_S_S_S_S_S_S_S_S_S_S_S_S_S_S_S_S_S_S_S_S_S_S_S_S_S_S_S_S_S_S_S_S_S_S_S_S_S_S_S_S_S_S_S_S_S_S_S_S_S_S_S_S_S_S_S_S_S_S_S_S_S_S_S_S_S_S_S_S_S_S_S_S_S_S_S_S_S_S_S_S_S_S_S_S_S_S_S_S_S_S_S_S_S_S_S_S_S_S_S_S_S_S_S_S_S_S_S_S_S_S_S_S_S_S_S_S_S_S_S_S_S_S_S_S_S_S_S_S_S_S_S_S_S_S_S_S_S_S_S_S_S_S_S_S_S_S_S_S_S_S_S_S_S_S_S_S_S_S_S_S_S_S_S_S_S_S_S_S_S_S_S_S_S_S_S_S_S_S_S_S_S_S_S_S_S_S_S_S_S_S_S_S_S_S_S_S_S_S_S_S_S_S_S_S_S_S_S_S_S_S_S_S_S_S_S_S_S_S_S_S_S_S_S_S_S_S_S_S_S_S_S_S_S_S_S_S_S_S_S_S_S_S_S_S_S_S_S_S_S_S_S_S_S_S_S_S_S_S_S_S_S_S_S_S_S_S_S_S_S_S_S_S_S_S_S_S_S_S_S_S_S_S_S_S_S_S_S_S_S_S_S_S_S_S_S_S_S_S_S_S_S_S_S_S_S_S_S_S_S_S_S_S_S_S_S_S_S_S_S_S_S_S_S_S_S_S_S_S_S_S_S_S_S_S_S_S_S_S_S_S_S_S_S_S_S_S_S_S_S_S_S_S_S_S_S_S_S_S_S_S_S_S_S_S_S_S_S_S_S_S_S_S_S_S_S_S_S_S_S_S_S_S_S_S_S_S_S_S_S_S_S_S_S_S_S_S_S_S_S_S_S_S_S_S_S_S_S_S_S_S_S_S_S_S_S_S_S_S_S_S_S_S_S_S_S_S_S_S_S_S_S_S_S_S_S_S_S_S_S_S_S_S_S_S_S_S_S_S_S_S_S_S_S_S_S_S_S_S_S_S_S_S_S__param_180,
	.param .u64 .ptr .align 1 _Z4racePiS_S_S_S_S_S_S_S_S_S_S_S_S_S_S_S_S_S_S_S_S_S_S_S_S_S_S_S_S_S_S_S_S_S_S_S_S_S_S_S_S_S_S_S_S_S_S_S_S_S_S_S_S_S_S_S_S_S_S_S_S_S_S_S_S_S_S_S_S_S_S_S_S_S_S_S_S_S_S_S_S_S_S_S_S_S_S_S_S_S_S_S_S_S_S_S_S_S_S_S_S_S_S_S_S_S_S_S_S_S_S_S_S_S_S_S_S_S_S_S_S_S_S_S_S_S_S_S_S_S_S_S_S_S_S_S_S_S_S_S_S_S_S_S_S_S_S_S_S_S_S_S_S_S_S_S_S_S_S_S_S_S_S_S_S_S_S_S_S_S_S_S_S_S_S_S_S_S_S_S_S_S_S_S_S_S_S_S_S_S_S_S_S_S_S_S_S_S_S_S_S_S_S_S_S_S_S_S_S_S_S_S_S_S_S_S_S_S_S_S_S_S_S_S_S_S_S_S_S_S_S_S_S_S_S_S_S_S_S_S_S_S_S_S_S_S_S_S_S_S_S_S_S_S_S_S_S_S_S_S_S_S_S_S_S_S_S_S_S_S_S_S_S_S_S_S_S_S_S_S_S_S_S_S_S_S_S_S_S_S_S_S_S_S_S_S_S_S_S_S_S_S_S_S_S_S_S_S_S_S_S_S_S_S_S_S_S_S_S_S_S_S_S_S_S_S_S_S_S_S_S_S_S_S_S_S_S_S_S_S_S_S_S_S_S_S_S_S_S_S_S_S_S_S_S_S_S_S_S_S_S_S_S_S_S_S_S_S_S_S_S_S_S_S_S_S_S_S_S_S_S_S_S_S_S_S_S_S_S_S_S_S_S_S_S_S_S_S_S_S_S_S_S_S_S_S_S_S_S_S_S_S_S_S_S_S_S_S_S_S_S_S_S_S_S_S_S_S_S_S_S_S_S_S_S_S_S_S_S_S_S_S_S_S_S_S_S_S_S_S_S_S_S_S_S_S_S_S_S_S_S_S_S_S_S_S_S_S_S_S_S_S_S_S_S_S_S_S_S_S_S_S_S_S_S_S_S_S_S_S_S_S_S_S_S_S_S_S_S_S_S_S_S_S_S_S_S_S_S_S_S_S_S_S_S_S_S_S_S_S_S_S_S_S_S_S_S_S_S_S_S_S_S_S_S_S_S_S_S_S_S_S_S_S_S_S_S_S_S_S_S_S_S_S_S_S_S_S_S_S_S_S_S_S_S_S_S_S_S_S_S_S_S_S_S_S_S_S_S_S_S_S_S_S_S_S_S_S_S_S_S_S_S_S_S_S_S_S_S_S_S_S_S_S_S_S_S_S_S_S_S_S_S_S_S_S_S_S_S_S_S_S_S_S_S_S_S_S_S_S_S_S_S_S_S_S_S_S_S_S_S_S_S_S_S_S_S_S_S_S_S_S_S_S_S_S_S_S_S_S_S_S_S_S_S_S_S_S_S_S_S_S_S_S_S_S_S_S_S_S_S_S_S_S_S_S_S_S_S_S_S_S_S_S_S_S_S_S_S_S_S_S_S_S_S_S_S_S_S_S_S_S_S_S_S_S_S_S_S_S_S_S_S_S_S_S_S_S_S_S_S_S_S_S_S_S_S_S_S_S_S_S_S_S_S_S_S_S_S_S_S_S_S_S_S_S_S_S_S_S_S_S_S_S_S_S_S_S_S_S_S_S_S_S_S_S_S_S_S_S_S_S_S_S_S_S_S_S_S_S_S_S_S_S_S_S_S_S_S_S_S_S_S_S_S_S_S_S_S_S_S_S_S_S_S_S_S_S_S_S_S_S_S_S_S_S_S_S_S_S_S_S_S_S_S_S_S_S_S_S_S_S_S_S_S_S_S_S_S_S_S_S_S_S_S_S_S_S_S_S_S_S_S_S_S_S_S_S_S_S_S_S_S_S_S_S_S_S_S_S_S_S_S_S_S_S_S_S_S_S_S_S_S_S_S_S_S_S_S_S_S_S_S_S_S_S_S_S_S_S_S_S_S_S_S_S_S_S_S_S_S_S_S_S_S_S_S_S_S_S_S_S_S_S_S_S_S_S_S_S_S_S_S_S_S_S_S_S_S_S_S_S_S_S_S_S_S_S_S_S_S_S_S_S_S_S_S_S_S_S_S_S_S_S_S_S_S_S_S_S_S_S_S_S_S_S_S_S_S_S_S_S_S_S_S_S_S_S_S_S_S_S_S_S_S_S_S_S_S_S_S_S_S_S_S_S_S_S_S_S_S_S_S__param_181,
	.param .u64 .ptr .align 1 _Z4racePiS_S_S_S_S_S_S_S_S_S_S_S_S_S_S_S_S_S_S_S_S_S_S_S_S_S_S_S_S_S_S_S_S_S_S_S_S_S_S_S_S_S_S_S_S_S_S_S_S_S_S_S_S_S_S_S_S_S_S_S_S_S_S_S_S_S_S_S_S_S_S_S_S_S_S_S_S_S_S_S_S_S_S_S_S_S_S_S_S_S_S_S_S_S_S_S_S_S_S_S_S_S_S_S_S_S_S_S_S_S_S_S_S_S_S_S_S_S_S_S_S_S_S_S_S_S_S_S_S_S_S_S_S_S_S_S_S_S_S_S_S_S_S_S_S_S_S_S_S_S_S_S_S_S_S_S_S_S_S_S_S_S_S_S_S_S_S_S_S_S_S_S_S_S_S_S_S_S_S_S_S_S_S_S_S_S_S_S_S_S_S_S_S_S_S_S_S_S_S_S_S_S_S_S_S_S_S_S_S_S_S_S_S_S_S_S_S_S_S_S_S_S_S_S_S_S_S_S_S_S_S_S_S_S_S_S_S_S_S_S_S_S_S_S_S_S_S_S_S_S_S_S_S_S_S_S_S_S_S_S_S_S_S_S_S_S_S_S_S_S_S_S_S_S_S_S_S_S_S_S_S_S_S_S_S_S_S_S_S_S_S_S_S_S_S_S_S_S_S_S_S_S_S_S_S_S_S_S_S_S_S_S_S_S_S_S_S_S_S_S_S_S_S_S_S_S_S_S_S_S_S_S_S_S_S_S_S_S_S_S_S_S_S_S_S_S_S_S_S_S_S_S_S_S_S_S_S_S_S_S_S_S_S_S_S_S_S_S_S_S_S_S_S_S_S_S_S_S_S_S_S_S_S_S_S_S_S_S_S_S_S_S_S_S_S_S_S_S_S_S_S_S_S_S_S_S_S_S_S_S_S_S_S_S_S_S_S_S_S_S_S_S_S_S_S_S_S_S_S_S_S_S_S_S_S_S_S_S_S_S_S_S_S_S_S_S_S_S_S_S_S_S_S_S_S_S_S_S_S_S_S_S_S_S_S_S_S_S_S_S_S_S_S_S_S_S_S_S_S_S_S_S_S_S_S_S_S_S_S_S_S_S_S_S_S_S_S_S_S_S_S_S_S_S_S_S_S_S_S_S_S_S_S_S_S_S_S_S_S_S_S_S_S_S_S_S_S_S_S_S_S_S_S_S_S_S_S_S_S_S_S_S_S_S_S_S_S_S_S_S_S_S_S_S_S_S_S_S_S_S_S_S_S_S_S_S_S_S_S_S_S_S_S_S_S_S_S_S_S_S_S_S_S_S_S_S_S_S_S_S_S_S_S_S_S_S_S_S_S_S_S_S_S_S_S_S_S_S_S_S_S_S_S_S_S_S_S_S_S_S_S_S_S_S_S_S_S_S_S_S_S_S_S_S_S_S_S_S_S_S_S_S_S_S_S_S_S_S_S_S_S_S_S_S_S_S_S_S_S_S_S_S_S_S_S_S_S_S_S_S_S_S_S_S_S_S_S_S_S_S_S_S_S_S_S_S_S_S_S_S_S_S_S_S_S_S_S_S_S_S_S_S_S_S_S_S_S_S_S_S_S_S_S_S_S_S_S_S_S_S_S_S_S_S_S_S_S_S_S_S_S_S_S_S_S_S_S_S_S_S_S_S_S_S_S_S_S_S_S_S_S_S_S_S_S_S_S_S_S_S_S_S_S_S_S_S_S_S_S_S_S_S_S_S_S_S_S_S_S_S_S_S_S_S_S_S_S_S_S_S_S_S_S_S_S_S_S_S_S_S_S_S_S_S_S_S_S_S_S_S_S_S_S_S_S_S_S_S_S_S_S_S_S_S_S_S_S_S_S_S_S_S_S_S_S_S_S_S_S_S_S_S_S_S_S_S_S_S_S_S_S_S_S_S_S_S_S_S_S_S_S_S_S_S_S_S_S_S_S_S_S_S_S_S_S_S_S_S_S_S_S_S_S_S_S_S_S_S_S_S_S_S_S_S_S_S_S_S_S_S_S_S_S_S_S_S_S_S_S_S_S_S_S_S_S_S_S_S_S_S_S_S_S_S_S_S_S_S_S_S_S_S_S_S_S_S_S_S_S_S_S_S_S_S_S_S_S_S_S_S_S_S_S_S_S_S_S_S_S_S_S_S_S_S_S_S_S_S_S_S_S_S_S_S_S_S_S_S_S_S_S_S_S_S_S_S_S_S_S_S_S_S_S_S_S_S_S_S_S_S_S_S_S_S_S_S_S_S_S_S_S_S_S_S_S_S_S_S_S_S_S_S_S__param_182,
	.param .u64 .ptr .align 1 _Z4racePiS_S_S_S_S_S_S_S_S_S_S_S_S_S_S_S_S_S_S_S_S_S_S_S_S_S_S_S_S_S_S_S_S_S_S_S_S_S_S_S_S_S_S_S_S_S_S_S_S_S_S_S_S_S_S_S_S_S_S_S_S_S_S_S_S_S_S_S_S_S_S_S_S_S_S_S_S_S_S_S_S_S_S_S_S_S_S_S_S_S_S_S_S_S_S_S_S_S_S_S_S_S_S_S_S_S_S_S_S_S_S_S_S_S_S_S_S_S_S_S_S_S_S_S_S_S_S_S_S_S_S_S_S_S_S_S_S_S_S_S_S_S_S_S_S_S_S_S_S_S_S_S_S_S_S_S_S_S_S_S_S_S_S_S_S_S_S_S_S_S_S_S_S_S_S_S_S_S_S_S_S_S_S_S_S_S_S_S_S_S_S_S_S_S_S_S_S_S_S_S_S_S_S_S_S_S_S_S_S_S_S_S_S_S_S_S_S_S_S_S_S_S_S_S_S_S_S_S_S_S_S_S_S_S_S_S_S_S_S_S_S_S_S_S_S_S_S_S_S_S_S_S_S_S_S_S_S_S_S_S_S_S_S_S_S_S_S_S_S_S_S_S_S_S_S_S_S_S_S_S_S_S_S_S_S_S_S_S_S_S_S_S_S_S_S_S_S_S_S_S_S_S_S_S_S_S_S_S_S_S_S_S_S_S_S_S_S_S_S_S_S_S_S_S_S_S_S_S_S_S_S_S_S_S_S_S_S_S_S_S_S_S_S_S_S_S_S_S_S_S_S_S_S_S_S_S_S_S_S_S_S_S_S_S_S_S_S_S_S_S_S_S_S_S_S_S_S_S_S_S_S_S_S_S_S_S_S_S_S_S_S_S_S_S_S_S_S_S_S_S_S_S_S_S_S_S_S_S_S_S_S_S_S_S_S_S_S_S_S_S_S_S_S_S_S_S_S_S_S_S_S_S_S_S_S_S_S_S_S_S_S_S_S_S_S_S_S_S_S_S_S_S_S_S_S_S_S_S_S_S_S_S_S_S_S_S_S_S_S_S_S_S_S_S_S_S_S_S_S_S_S_S_S_S_S_S_S_S_S_S_S_S_S_S_S_S_S_S_S_S_S_S_S_S_S_S_S_S_S_S_S_S_S_S_S_S_S_S_S_S_S_S_S_S_S_S_S_S_S_S_S_S_S_S_S_S_S_S_S_S_S_S_S_S_S_S_S_S_S_S_S_S_S_S_S_S_S_S_S_S_S_S_S_S_S_S_S_S_S_S_S_S_S_S_S_S_S_S_S_S_S_S_S_S_S_S_S_S_S_S_S_S_S_S_S_S_S_S_S_S_S_S_S_S_S_S_S_S_S_S_S_S_S_S_S_S_S_S_S_S_S_S_S_S_S_S_S_S_S_S_S_S_S_S_S_S_S_S_S_S_S_S_S_S_S_S_S_S_S_S_S_S_S_S_S_S_S_S_S_S_S_S_S_S_S_S_S_S_S_S_S_S_S_S_S_S_S_S_S_S_S_S_S_S_S_S_S_S_S_S_S_S_S_S_S_S_S_S_S_S_S_S_S_S_S_S_S_S_S_S_S_S_S_S_S_S_S_S_S_S_S_S_S_S_S_S_S_S_S_S_S_S_S_S_S_S_S_S_S_S_S_S_S_S_S_S_S_S_S_S_S_S_S_S_S_S_S_S_S_S_S_S_S_S_S_S_S_S_S_S_S_S_S_S_S_S_S_S_S_S_S_S_S_S_S_S_S_S_S_S_S_S_S_S_S_S_S_S_S_S_S_S_S_S_S_S_S_S_S_S_S_S_S_S_S_S_S_S_S_S_S_S_S_S_S_S_S_S_S_S_S_S_S_S_S_S_S_S_S_S_S_S_S_S_S_S_S_S_S_S_S_S_S_S_S_S_S_S_S_S_S_S_S_S_S_S_S_S_S_S_S_S_S_S_S_S_S_S_S_S_S_S_S_S_S_S_S_S_S_S_S_S_S_S_S_S_S_S_S_S_S_S_S_S_S_S_S_S_S_S_S_S_S_S_S_S_S_S_S_S_S_S_S_S_S_S_S_S_S_S_S_S_S_S_S_S_S_S_S_S_S_S_S_S_S_S_S_S_S_S_S_S_S_S_S_S_S_S_S_S_S_S_S_S_S_S_S_S_S_S_S_S_S_S_S_S_S_S_S_S_S_S_S_S_S_S_S_S_S_S_S_S_S_S_S_S_S_S_S_S_S_S_S_S_S_S_S_S_S_S_S_S_S_S_S_S_S_S_S_S_S_S_S__param_183,
	.param .u64 .ptr .align 1 _Z4racePiS_S_S_S_S_S_S_S_S_S_S_S_S_S_S_S_S_S_S_S_S_S_S_S_S_S_S_S_S_S_S_S_S_S_S_S_S_S_S_S_S_S_S_S_S_S_S_S_S_S_S_S_S_S_S_S_S_S_S_S_S_S_S_S_S_S_S_S_S_S_S_S_S_S_S_S_S_S_S_S_S_S_S_S_S_S_S_S_S_S_S_S_S_S_S_S_S_S_S_S_S_S_S_S_S_S_S_S_S_S_S_S_S_S_S_S_S_S_S_S_S_S_S_S_S_S_S_S_S_S_S_S_S_S_S_S_S_S_S_S_S_S_S_S_S_S_S_S_S_S_S_S_S_S_S_S_S_S_S_S_S_S_S_S_S_S_S_S_S_S_S_S_S_S_S_S_S_S_S_S_S_S_S_S_S_S_S_S_S_S_S_S_S_S_S_S_S_S_S_S_S_S_S_S_S_S_S_S_S_S_S_S_S_S_S_S_S_S_S_S_S_S_S_S_S_S_S_S_S_S_S_S_S_S_S_S_S_S_S_S_S_S_S_S_S_S_S_S_S_S_S_S_S_S_S_S_S_S_S_S_S_S_S_S_S_S_S_S_S_S_S_S_S_S_S_S_S_S_S_S_S_S_S_S_S_S_S_S_S_S_S_S_S_S_S_S_S_S_S_S_S_S_S_S_S_S_S_S_S_S_S_S_S_S_S_S_S_S_S_S_S_S_S_S_S_S_S_S_S_S_S_S_S_S_S_S_S_S_S_S_S_S_S_S_S_S_S_S_S_S_S_S_S_S_S_S_S_S_S_S_S_S_S_S_S_S_S_S_S_S_S_S_S_S_S_S_S_S_S_S_S_S_S_S_S_S_S_S_S_S_S_S_S_S_S_S_S_S_S_S_S_S_S_S_S_S_S_S_S_S_S_S_S_S_S_S_S_S_S_S_S_S_S_S_S_S_S_S_S_S_S_S_S_S_S_S_S_S_S_S_S_S_S_S_S_S_S_S_S_S_S_S_S_S_S_S_S_S_S_S_S_S_S_S_S_S_S_S_S_S_S_S_S_S_S_S_S_S_S_S_S_S_S_S_S_S_S_S_S_S_S_S_S_S_S_S_S_S_S_S_S_S_S_S_S_S_S_S_S_S_S_S_S_S_S_S_S_S_S_S_S_S_S_S_S_S_S_S_S_S_S_S_S_S_S_S_S_S_S_S_S_S_S_S_S_S_S_S_S_S_S_S_S_S_S_S_S_S_S_S_S_S_S_S_S_S_S_S_S_S_S_S_S_S_S_S_S_S_S_S_S_S_S_S_S_S_S_S_S_S_S_S_S_S_S_S_S_S_S_S_S_S_S_S_S_S_S_S_S_S_S_S_S_S_S_S_S_S_S_S_S_S_S_S_S_S_S_S_S_S_S_S_S_S_S_S_S_S_S_S_S_S_S_S_S_S_S_S_S_S_S_S_S_S_S_S_S_S_S_S_S_S_S_S_S_S_S_S_S_S_S_S_S_S_S_S_S_S_S_S_S_S_S_S_S_S_S_S_S_S_S_S_S_S_S_S_S_S_S_S_S_S_S_S_S_S_S_S_S_S_S_S_S_S_S_S_S_S_S_S_S_S_S_S_S_S_S_S_S_S_S_S_S_S_S_S_S_S_S_S_S_S_S_S_S_S_S_S_S_S_S_S_S_S_S_S_S_S_S_S_S_S_S_S_S_S_S_S_S_S_S_S_S_S_S_S_S_S_S_S_S_S_S_S_S_S_S_S_S_S_S_S_S_S_S_S_S_S_S_S_S_S_S_S_S_S_S_S_S_S_S_S_S_S_S_S_S_S_S_S_S_S_S_S_S_S_S_S_S_S_S_S_S_S_S_S_S_S_S_S_S_S_S_S_S_S_S_S_S_S_S_S_S_S_S_S_S_S_S_S_S_S_S_S_S_S_S_S_S_S_S_S_S_S_S_S_S_S_S_S_S_S_S_S_S_S_S_S_S_S_S_S_S_S_S_S_S_S_S_S_S_S_S_S_S_S_S_S_S_S_S_S_S_S_S_S_S_S_S_S_S_S_S_S_S_S_S_S_S_S_S_S_S_S_S_S_S_S_S_S_S_S_S_S_S_S_S_S_S_S_S_S_S_S_S_S_S_S_S_S_S_S_S_S_S_S_S_S_S_S_S_S_S_S_S_S_S_S_S_S_S_S_S_S_S_S_S_S_S_S_S_S_S_S_S_S_S_S_S_S_S_S_S_S_S_S_S_S_S_S_S_S_S_S_S_S_S_S_S_S_S_S_S__param_184,
	.param .u64 .ptr .align 1 _Z4racePiS_S_S_S_S_S_S_S_S_S_S_S_S_S_S_S_S_S_S_S_S_S_S_S_S_S_S_S_S_S_S_S_S_S_S_S_S_S_S_S_S_S_S_S_S_S_S_S_S_S_S_S_S_S_S_S_S_S_S_S_S_S_S_S_S_S_S_S_S_S_S_S_S_S_S_S_S_S_S_S_S_S_S_S_S_S_S_S_S_S_S_S_S_S_S_S_S_S_S_S_S_S_S_S_S_S_S_S_S_S_S_S_S_S_S_S_S_S_S_S_S_S_S_S_S_S_S_S_S_S_S_S_S_S_S_S_S_S_S_S_S_S_S_S_S_S_S_S_S_S_S_S_S_S_S_S_S_S_S_S_S_S_S_S_S_S_S_S_S_S_S_S_S_S_S_S_S_S_S_S_S_S_S_S_S_S_S_S_S_S_S_S_S_S_S_S_S_S_S_S_S_S_S_S_S_S_S_S_S_S_S_S_S_S_S_S_S_S_S_S_S_S_S_S_S_S_S_S_S_S_S_S_S_S_S_S_S_S_S_S_S_S_S_S_S_S_S_S_S_S_S_S_S_S_S_S_S_S_S_S_S_S_S_S_S_S_S_S_S_S_S_S_S_S_S_S_S_S_S_S_S_S_S_S_S_S_S_S_S_S_S_S_S_S_S_S_S_S_S_S_S_S_S_S_S_S_S_S_S_S_S_S_S_S_S_S_S_S_S_S_S_S_S_S_S_S_S_S_S_S_S_S_S_S_S_S_S_S_S_S_S_S_S_S_S_S_S_S_S_S_S_S_S_S_S_S_S_S_S_S_S_S_S_S_S_S_S_S_S_S_S_S_S_S_S_S_S_S_S_S_S_S_S_S_S_S_S_S_S_S_S_S_S_S_S_S_S_S_S_S_S_S_S_S_S_S_S_S_S_S_S_S_S_S_S_S_S_S_S_S_S_S_S_S_S_S_S_S_S_S_S_S_S_S_S_S_S_S_S_S_S_S_S_S_S_S_S_S_S_S_S_S_S_S_S_S_S_S_S_S_S_S_S_S_S_S_S_S_S_S_S_S_S_S_S_S_S_S_S_S_S_S_S_S_S_S_S_S_S_S_S_S_S_S_S_S_S_S_S_S_S_S_S_S_S_S_S_S_S_S_S_S_S_S_S_S_S_S_S_S_S_S_S_S_S_S_S_S_S_S_S_S_S_S_S_S_S_S_S_S_S_S_S_S_S_S_S_S_S_S_S_S_S_S_S_S_S_S_S_S_S_S_S_S_S_S_S_S_S_S_S_S_S_S_S_S_S_S_S_S_S_S_S_S_S_S_S_S_S_S_S_S_S_S_S_S_S_S_S_S_S_S_S_S_S_S_S_S_S_S_S_S_S_S_S_S_S_S_S_S_S_S_S_S_S_S_S_S_S_S_S_S_S_S_S_S_S_S_S_S_S_S_S_S_S_S_S_S_S_S_S_S_S_S_S_S_S_S_S_S_S_S_S_S_S_S_S_S_S_S_S_S_S_S_S_S_S_S_S_S_S_S_S_S_S_S_S_S_S_S_S_S_S_S_S_S_S_S_S_S_S_S_S_S_S_S_S_S_S_S_S_S_S_S_S_S_S_S_S_S_S_S_S_S_S_S_S_S_S_S_S_S_S_S_S_S_S_S_S_S_S_S_S_S_S_S_S_S_S_S_S_S_S_S_S_S_S_S_S_S_S_S_S_S_S_S_S_S_S_S_S_S_S_S_S_S_S_S_S_S_S_S_S_S_S_S_S_S_S_S_S_S_S_S_S_S_S_S_S_S_S_S_S_S_S_S_S_S_S_S_S_S_S_S_S_S_S_S_S_S_S_S_S_S_S_S_S_S_S_S_S_S_S_S_S_S_S_S_S_S_S_S_S_S_S_S_S_S_S_S_S_S_S_S_S_S_S_S_S_S_S_S_S_S_S_S_S_S_S_S_S_S_S_S_S_S_S_S_S_S_S_S_S_S_S_S_S_S_S_S_S_S_S_S_S_S_S_S_S_S_S_S_S_S_S_S_S_S_S_S_S_S_S_S_S_S_S_S_S_S_S_S_S_S_S_S_S_S_S_S_S_S_S_S_S_S_S_S_S_S_S_S_S_S_S_S_S_S_S_S_S_S_S_S_S_S_S_S_S_S_S_S_S_S_S_S_S_S_S_S_S_S_S_S_S_S_S_S_S_S_S_S_S_S_S_S_S_S_S_S_S_S_S_S_S_S_S_S_S_S_S_S_S_S_S_S_S_S_S_S_S_S_S_S_S_S_S_S_S_S_S_S_S__param_185,
	.param .u64 .ptr .align 1 _Z4racePiS_S_S_S_S_S_S_S_S_S_S_S_S_S_S_S_S_S_S_S_S_S_S_S_S_S_S_S_S_S_S_S_S_S_S_S_S_S_S_S_S_S_S_S_S_S_S_S_S_S_S_S_S_S_S_S_S_S_S_S_S_S_S_S_S_S_S_S_S_S_S_S_S_S_S_S_S_S_S_S_S_S_S_S_S_S_S_S_S_S_S_S_S_S_S_S_S_S_S_S_S_S_S_S_S_S_S_S_S_S_S_S_S_S_S_S_S_S_S_S_S_S_S_S_S_S_S_S_S_S_S_S_S_S_S_S_S_S_S_S_S_S_S_S_S_S_S_S_S_S_S_S_S_S_S_S_S_S_S_S_S_S_S_S_S_S_S_S_S_S_S_S_S_S_S_S_S_S_S_S_S_S_S_S_S_S_S_S_S_S_S_S_S_S_S_S_S_S_S_S_S_S_S_S_S_S_S_S_S_S_S_S_S_S_S_S_S_S_S_S_S_S_S_S_S_S_S_S_S_S_S_S_S_S_S_S_S_S_S_S_S_S_S_S_S_S_S_S_S_S_S_S_S_S_S_S_S_S_S_S_S_S_S_S_S_S_S_S_S_S_S_S_S_S_S_S_S_S_S_S_S_S_S_S_S_S_S_S_S_S_S_S_S_S_S_S_S_S_S_S_S_S_S_S_S_S_S_S_S_S_S_S_S_S_S_S_S_S_S_S_S_S_S_S_S_S_S_S_S_S_S_S_S_S_S_S_S_S_S_S_S_S_S_S_S_S_S_S_S_S_S_S_S_S_S_S_S_S_S_S_S_S_S_S_S_S_S_S_S_S_S_S_S_S_S_S_S_S_S_S_S_S_S_S_S_S_S_S_S_S_S_S_S_S_S_S_S_S_S_S_S_S_S_S_S_S_S_S_S_S_S_S_S_S_S_S_S_S_S_S_S_S_S_S_S_S_S_S_S_S_S_S_S_S_S_S_S_S_S_S_S_S_S_S_S_S_S_S_S_S_S_S_S_S_S_S_S_S_S_S_S_S_S_S_S_S_S_S_S_S_S_S_S_S_S_S_S_S_S_S_S_S_S_S_S_S_S_S_S_S_S_S_S_S_S_S_S_S_S_S_S_S_S_S_S_S_S_S_S_S_S_S_S_S_S_S_S_S_S_S_S_S_S_S_S_S_S_S_S_S_S_S_S_S_S_S_S_S_S_S_S_S_S_S_S_S_S_S_S_S_S_S_S_S_S_S_S_S_S_S_S_S_S_S_S_S_S_S_S_S_S_S_S_S_S_S_S_S_S_S_S_S_S_S_S_S_S_S_S_S_S_S_S_S_S_S_S_S_S_S_S_S_S_S_S_S_S_S_S_S_S_S_S_S_S_S_S_S_S_S_S_S_S_S_S_S_S_S_S_S_S_S_S_S_S_S_S_S_S_S_S_S_S_S_S_S_S_S_S_S_S_S_S_S_S_S_S_S_S_S_S_S_S_S_S_S_S_S_S_S_S_S_S_S_S_S_S_S_S_S_S_S_S_S_S_S_S_S_S_S_S_S_S_S_S_S_S_S_S_S_S_S_S_S_S_S_S_S_S_S_S_S_S_S_S_S_S_S_S_S_S_S_S_S_S_S_S_S_S_S_S_S_S_S_S_S_S_S_S_S_S_S_S_S_S_S_S_S_S_S_S_S_S_S_S_S_S_S_S_S_S_S_S_S_S_S_S_S_S_S_S_S_S_S_S_S_S_S_S_S_S_S_S_S_S_S_S_S_S_S_S_S_S_S_S_S_S_S_S_S_S_S_S_S_S_S_S_S_S_S_S_S_S_S_S_S_S_S_S_S_S_S_S_S_S_S_S_S_S_S_S_S_S_S_S_S_S_S_S_S_S_S_S_S_S_S_S_S_S_S_S_S_S_S_S_S_S_S_S_S_S_S_S_S_S_S_S_S_S_S_S_S_S_S_S_S_S_S_S_S_S_S_S_S_S_S_S_S_S_S_S_S_S_S_S_S_S_S_S_S_S_S_S_S_S_S_S_S_S_S_S_S_S_S_S_S_S_S_S_S_S_S_S_S_S_S_S_S_S_S_S_S_S_S_S_S_S_S_S_S_S_S_S_S_S_S_S_S_S_S_S_S_S_S_S_S_S_S_S_S_S_S_S_S_S_S_S_S_S_S_S_S_S_S_S_S_S_S_S_S_S_S_S_S_S_S_S_S_S_S_S_S_S_S_S_S_S_S_S_S_S_S_S_S_S_S_S_S_S_S_S_S_S_S_S_S_S_S_S_S_S_S_S__param_186,
	.param .u64 .ptr .align 1 _Z4racePiS_S_S_S_S_S_S_S_S_S_S_S_S_S_S_S_S_S_S_S_S_S_S_S_S_S_S_S_S_S_S_S_S_S_S_S_S_S_S_S_S_S_S_S_S_S_S_S_S_S_S_S_S_S_S_S_S_S_S_S_S_S_S_S_S_S_S_S_S_S_S_S_S_S_S_S_S_S_S_S_S_S_S_S_S_S_S_S_S_S_S_S_S_S_S_S_S_S_S_S_S_S_S_S_S_S_S_S_S_S_S_S_S_S_S_S_S_S_S_S_S_S_S_S_S_S_S_S_S_S_S_S_S_S_S_S_S_S_S_S_S_S_S_S_S_S_S_S_S_S_S_S_S_S_S_S_S_S_S_S_S_S_S_S_S_S_S_S_S_S_S_S_S_S_S_S_S_S_S_S_S_S_S_S_S_S_S_S_S_S_S_S_S_S_S_S_S_S_S_S_S_S_S_S_S_S_S_S_S_S_S_S_S_S_S_S_S_S_S_S_S_S_S_S_S_S_S_S_S_S_S_S_S_S_S_S_S_S_S_S_S_S_S_S_S_S_S_S_S_S_S_S_S_S_S_S_S_S_S_S_S_S_S_S_S_S_S_S_S_S_S_S_S_S_S_S_S_S_S_S_S_S_S_S_S_S_S_S_S_S_S_S_S_S_S_S_S_S_S_S_S_S_S_S_S_S_S_S_S_S_S_S_S_S_S_S_S_S_S_S_S_S_S_S_S_S_S_S_S_S_S_S_S_S_S_S_S_S_S_S_S_S_S_S_S_S_S_S_S_S_S_S_S_S_S_S_S_S_S_S_S_S_S_S_S_S_S_S_S_S_S_S_S_S_S_S_S_S_S_S_S_S_S_S_S_S_S_S_S_S_S_S_S_S_S_S_S_S_S_S_S_S_S_S_S_S_S_S_S_S_S_S_S_S_S_S_S_S_S_S_S_S_S_S_S_S_S_S_S_S_S_S_S_S_S_S_S_S_S_S_S_S_S_S_S_S_S_S_S_S_S_S_S_S_S_S_S_S_S_S_S_S_S_S_S_S_S_S_S_S_S_S_S_S_S_S_S_S_S_S_S_S_S_S_S_S_S_S_S_S_S_S_S_S_S_S_S_S_S_S_S_S_S_S_S_S_S_S_S_S_S_S_S_S_S_S_S_S_S_S_S_S_S_S_S_S_S_S_S_S_S_S_S_S_S_S_S_S_S_S_S_S_S_S_S_S_S_S_S_S_S_S_S_S_S_S_S_S_S_S_S_S_S_S_S_S_S_S_S_S_S_S_S_S_S_S_S_S_S_S_S_S_S_S_S_S_S_S_S_S_S_S_S_S_S_S_S_S_S_S_S_S_S_S_S_S_S_S_S_S_S_S_S_S_S_S_S_S_S_S_S_S_S_S_S_S_S_S_S_S_S_S_S_S_S_S_S_S_S_S_S_S_S_S_S_S_S_S_S_S_S_S_S_S_S_S_S_S_S_S_S_S_S_S_S_S_S_S_S_S_S_S_S_S_S_S_S_S_S_S_S_S_S_S_S_S_S_S_S_S_S_S_S_S_S_S_S_S_S_S_S_S_S_S_S_S_S_S_S_S_S_S_S_S_S_S_S_S_S_S_S_S_S_S_S_S_S_S_S_S_S_S_S_S_S_S_S_S_S_S_S_S_S_S_S_S_S_S_S_S_S_S_S_S_S_S_S_S_S_S_S_S_S_S_S_S_S_S_S_S_S_S_S_S_S_S_S_S_S_S_S_S_S_S_S_S_S_S_S_S_S_S_S_S_S_S_S_S_S_S_S_S_S_S_S_S_S_S_S_S_S_S_S_S_S_S_S_S_S_S_S_S_S_S_S_S_S_S_S_S_S_S_S_S_S_S_S_S_S_S_S_S_S_S_S_S_S_S_S_S_S_S_S_S_S_S_S_S_S_S_S_S_S_S_S_S_S_S_S_S_S_S_S_S_S_S_S_S_S_S_S_S_S_S_S_S_S_S_S_S_S_S_S_S_S_S_S_S_S_S_S_S_S_S_S_S_S_S_S_S_S_S_S_S_S_S_S_S_S_S_S_S_S_S_S_S_S_S_S_S_S_S_S_S_S_S_S_S_S_S_S_S_S_S_S_S_S_S_S_S_S_S_S_S_S_S_S_S_S_S_S_S_S_S_S_S_S_S_S_S_S_S_S_S_S_S_S_S_S_S_S_S_S_S_S_S_S_S_S_S_S_S_S_S_S_S_S_S_S_S_S_S_S_S_S_S_S_S_S_S_S_S_S_S_S_S_S_S_S_S_S_S_S__param_187,
	.param .u64 .ptr .align 1 _Z4racePiS_S_S_S_S_S_S_S_S_S_S_S_S_S_S_S_S_S_S_S_S_S_S_S_S_S_S_S_S_S_S_S_S_S_S_S_S_S_S_S_S_S_S_S_S_S_S_S_S_S_S_S_S_S_S_S_S_S_S_S_S_S_S_S_S_S_S_S_S_S_S_S_S_S_S_S_S_S_S_S_S_S_S_S_S_S_S_S_S_S_S_S_S_S_S_S_S_S_S_S_S_S_S_S_S_S_S_S_S_S_S_S_S_S_S_S_S_S_S_S_S_S_S_S_S_S_S_S_S_S_S_S_S_S_S_S_S_S_S_S_S_S_S_S_S_S_S_S_S_S_S_S_S_S_S_S_S_S_S_S_S_S_S_S_S_S_S_S_S_S_S_S_S_S_S_S_S_S_S_S_S_S_S_S_S_S_S_S_S_S_S_S_S_S_S_S_S_S_S_S_S_S_S_S_S_S_S_S_S_S_S_S_S_S_S_S_S_S_S_S_S_S_S_S_S_S_S_S_S_S_S_S_S_S_S_S_S_S_S_S_S_S_S_S_S_S_S_S_S_S_S_S_S_S_S_S_S_S_S_S_S_S_S_S_S_S_S_S_S_S_S_S_S_S_S_S_S_S_S_S_S_S_S_S_S_S_S_S_S_S_S_S_S_S_S_S_S_S_S_S_S_S_S_S_S_S_S_S_S_S_S_S_S_S_S_S_S_S_S_S_S_S_S_S_S_S_S_S_S_S_S_S_S_S_S_S_S_S_S_S_S_S_S_S_S_S_S_S_S_S_S_S_S_S_S_S_S_S_S_S_S_S_S_S_S_S_S_S_S_S_S_S_S_S_S_S_S_S_S_S_S_S_S_S_S_S_S_S_S_S_S_S_S_S_S_S_S_S_S_S_S_S_S_S_S_S_S_S_S_S_S_S_S_S_S_S_S_S_S_S_S_S_S_S_S_S_S_S_S_S_S_S_S_S_S_S_S_S_S_S_S_S_S_S_S_S_S_S_S_S_S_S_S_S_S_S_S_S_S_S_S_S_S_S_S_S_S_S_S_S_S_S_S_S_S_S_S_S_S_S_S_S_S_S_S_S_S_S_S_S_S_S_S_S_S_S_S_S_S_S_S_S_S_S_S_S_S_S_S_S_S_S_S_S_S_S_S_S_S_S_S_S_S_S_S_S_S_S_S_S_S_S_S_S_S_S_S_S_S_S_S_S_S_S_S_S_S_S_S_S_S_S_S_S_S_S_S_S_S_S_S_S_S_S_S_S_S_S_S_S_S_S_S_S_S_S_S_S_S_S_S_S_S_S_S_S_S_S_S_S_S_S_S_S_S_S_S_S_S_S_S_S_S_S_S_S_S_S_S_S_S_S_S_S_S_S_S_S_S_S_S_S_S_S_S_S_S_S_S_S_S_S_S_S_S_S_S_S_S_S_S_S_S_S_S_S_S_S_S_S_S_S_S_S_S_S_S_S_S_S_S_S_S_S_S_S_S_S_S_S_S_S_S_S_S_S_S_S_S_S_S_S_S_S_S_S_S_S_S_S_S_S_S_S_S_S_S_S_S_S_S_S_S_S_S_S_S_S_S_S_S_S_S_S_S_S_S_S_S_S_S_S_S_S_S_S_S_S_S_S_S_S_S_S_S_S_S_S_S_S_S_S_S_S_S_S_S_S_S_S_S_S_S_S_S_S_S_S_S_S_S_S_S_S_S_S_S_S_S_S_S_S_S_S_S_S_S_S_S_S_S_S_S_S_S_S_S_S_S_S_S_S_S_S_S_S_S_S_S_S_S_S_S_S_S_S_S_S_S_S_S_S_S_S_S_S_S_S_S_S_S_S_S_S_S_S_S_S_S_S_S_S_S_S_S_S_S_S_S_S_S_S_S_S_S_S_S_S_S_S_S_S_S_S_S_S_S_S_S_S_S_S_S_S_S_S_S_S_S_S_S_S_S_S_S_S_S_S_S_S_S_S_S_S_S_S_S_S_S_S_S_S_S_S_S_S_S_S_S_S_S_S_S_S_S_S_S_S_S_S_S_S_S_S_S_S_S_S_S_S_S_S_S_S_S_S_S_S_S_S_S_S_S_S_S_S_S_S_S_S_S_S_S_S_S_S_S_S_S_S_S_S_S_S_S_S_S_S_S_S_S_S_S_S_S_S_S_S_S_S_S_S_S_S_S_S_S_S_S_S_S_S_S_S_S_S_S_S_S_S_S_S_S_S_S_S_S_S_S_S_S_S_S_S_S_S_S_S_S_S_S_S_S_S_S_S_S_S_S_S_S_S_S__param_188,
	.param .u64 .ptr .align 1 _Z4racePiS_S_S_S_S_S_S_S_S_S_S_S_S_S_S_S_S_S_S_S_S_S_S_S_S_S_S_S_S_S_S_S_S_S_S_S_S_S_S_S_S_S_S_S_S_S_S_S_S_S_S_S_S_S_S_S_S_S_S_S_S_S_S_S_S_S_S_S_S_S_S_S_S_S_S_S_S_S_S_S_S_S_S_S_S_S_S_S_S_S_S_S_S_S_S_S_S_S_S_S_S_S_S_S_S_S_S_S_S_S_S_S_S_S_S_S_S_S_S_S_S_S_S_S_S_S_S_S_S_S_S_S_S_S_S_S_S_S_S_S_S_S_S_S_S_S_S_S_S_S_S_S_S_S_S_S_S_S_S_S_S_S_S_S_S_S_S_S_S_S_S_S_S_S_S_S_S_S_S_S_S_S_S_S_S_S_S_S_S_S_S_S_S_S_S_S_S_S_S_S_S_S_S_S_S_S_S_S_S_S_S_S_S_S_S_S_S_S_S_S_S_S_S_S_S_S_S_S_S_S_S_S_S_S_S_S_S_S_S_S_S_S_S_S_S_S_S_S_S_S_S_S_S_S_S_S_S_S_S_S_S_S_S_S_S_S_S_S_S_S_S_S_S_S_S_S_S_S_S_S_S_S_S_S_S_S_S_S_S_S_S_S_S_S_S_S_S_S_S_S_S_S_S_S_S_S_S_S_S_S_S_S_S_S_S_S_S_S_S_S_S_S_S_S_S_S_S_S_S_S_S_S_S_S_S_S_S_S_S_S_S_S_S_S_S_S_S_S_S_S_S_S_S_S_S_S_S_S_S_S_S_S_S_S_S_S_S_S_S_S_S_S_S_S_S_S_S_S_S_S_S_S_S_S_S_S_S_S_S_S_S_S_S_S_S_S_S_S_S_S_S_S_S_S_S_S_S_S_S_S_S_S_S_S_S_S_S_S_S_S_S_S_S_S_S_S_S_S_S_S_S_S_S_S_S_S_S_S_S_S_S_S_S_S_S_S_S_S_S_S_S_S_S_S_S_S_S_S_S_S_S_S_S_S_S_S_S_S_S_S_S_S_S_S_S_S_S_S_S_S_S_S_S_S_S_S_S_S_S_S_S_S_S_S_S_S_S_S_S_S_S_S_S_S_S_S_S_S_S_S_S_S_S_S_S_S_S_S_S_S_S_S_S_S_S_S_S_S_S_S_S_S_S_S_S_S_S_S_S_S_S_S_S_S_S_S_S_S_S_S_S_S_S_S_S_S_S_S_S_S_S_S_S_S_S_S_S_S_S_S_S_S_S_S_S_S_S_S_S_S_S_S_S_S_S_S_S_S_S_S_S_S_S_S_S_S_S_S_S_S_S_S_S_S_S_S_S_S_S_S_S_S_S_S_S_S_S_S_S_S_S_S_S_S_S_S_S_S_S_S_S_S_S_S_S_S_S_S_S_S_S_S_S_S_S_S_S_S_S_S_S_S_S_S_S_S_S_S_S_S_S_S_S_S_S_S_S_S_S_S_S_S_S_S_S_S_S_S_S_S_S_S_S_S_S_S_S_S_S_S_S_S_S_S_S_S_S_S_S_S_S_S_S_S_S_S_S_S_S_S_S_S_S_S_S_S_S_S_S_S_S_S_S_S_S_S_S_S_S_S_S_S_S_S_S_S_S_S_S_S_S_S_S_S_S_S_S_S_S_S_S_S_S_S_S_S_S_S_S_S_S_S_S_S_S_S_S_S_S_S_S_S_S_S_S_S_S_S_S_S_S_S_S_S_S_S_S_S_S_S_S_S_S_S_S_S_S_S_S_S_S_S_S_S_S_S_S_S_S_S_S_S_S_S_S_S_S_S_S_S_S_S_S_S_S_S_S_S_S_S_S_S_S_S_S_S_S_S_S_S_S_S_S_S_S_S_S_S_S_S_S_S_S_S_S_S_S_S_S_S_S_S_S_S_S_S_S_S_S_S_S_S_S_S_S_S_S_S_S_S_S_S_S_S_S_S_S_S_S_S_S_S_S_S_S_S_S_S_S_S_S_S_S_S_S_S_S_S_S_S_S_S_S_S_S_S_S_S_S_S_S_S_S_S_S_S_S_S_S_S_S_S_S_S_S_S_S_S_S_S_S_S_S_S_S_S_S_S_S_S_S_S_S_S_S_S_S_S_S_S_S_S_S_S_S_S_S_S_S_S_S_S_S_S_S_S_S_S_S_S_S_S_S_S_S_S_S_S_S_S_S_S_S_S_S_S_S_S_S_S_S_S_S_S_S_S_S_S_S_S_S_S_S_S_S_S_S_S_S_S_S_S_S__param_189,
	.param .u64 .ptr .align 1 _Z4racePiS_S_S_S_S_S_S_S_S_S_S_S_S_S_S_S_S_S_S_S_S_S_S_S_S_S_S_S_S_S_S_S_S_S_S_S_S_S_S_S_S_S_S_S_S_S_S_S_S_S_S_S_S_S_S_S_S_S_S_S_S_S_S_S_S_S_S_S_S_S_S_S_S_S_S_S_S_S_S_S_S_S_S_S_S_S_S_S_S_S_S_S_S_S_S_S_S_S_S_S_S_S_S_S_S_S_S_S_S_S_S_S_S_S_S_S_S_S_S_S_S_S_S_S_S_S_S_S_S_S_S_S_S_S_S_S_S_S_S_S_S_S_S_S_S_S_S_S_S_S_S_S_S_S_S_S_S_S_S_S_S_S_S_S_S_S_S_S_S_S_S_S_S_S_S_S_S_S_S_S_S_S_S_S_S_S_S_S_S_S_S_S_S_S_S_S_S_S_S_S_S_S_S_S_S_S_S_S_S_S_S_S_S_S_S_S_S_S_S_S_S_S_S_S_S_S_S_S_S_S_S_S_S_S_S_S_S_S_S_S_S_S_S_S_S_S_S_S_S_S_S_S_S_S_S_S_S_S_S_S_S_S_S_S_S_S_S_S_S_S_S_S_S_S_S_S_S_S_S_S_S_S_S_S_S_S_S_S_S_S_S_S_S_S_S_S_S_S_S_S_S_S_S_S_S_S_S_S_S_S_S_S_S_S_S_S_S_S_S_S_S_S_S_S_S_S_S_S_S_S_S_S_S_S_S_S_S_S_S_S_S_S_S_S_S_S_S_S_S_S_S_S_S_S_S_S_S_S_S_S_S_S_S_S_S_S_S_S_S_S_S_S_S_S_S_S_S_S_S_S_S_S_S_S_S_S_S_S_S_S_S_S_S_S_S_S_S_S_S_S_S_S_S_S_S_S_S_S_S_S_S_S_S_S_S_S_S_S_S_S_S_S_S_S_S_S_S_S_S_S_S_S_S_S_S_S_S_S_S_S_S_S_S_S_S_S_S_S_S_S_S_S_S_S_S_S_S_S_S_S_S_S_S_S_S_S_S_S_S_S_S_S_S_S_S_S_S_S_S_S_S_S_S_S_S_S_S_S_S_S_S_S_S_S_S_S_S_S_S_S_S_S_S_S_S_S_S_S_S_S_S_S_S_S_S_S_S_S_S_S_S_S_S_S_S_S_S_S_S_S_S_S_S_S_S_S_S_S_S_S_S_S_S_S_S_S_S_S_S_S_S_S_S_S_S_S_S_S_S_S_S_S_S_S_S_S_S_S_S_S_S_S_S_S_S_S_S_S_S_S_S_S_S_S_S_S_S_S_S_S_S_S_S_S_S_S_S_S_S_S_S_S_S_S_S_S_S_S_S_S_S_S_S_S_S_S_S_S_S_S_S_S_S_S_S_S_S_S_S_S_S_S_S_S_S_S_S_S_S_S_S_S_S_S_S_S_S_S_S_S_S_S_S_S_S_S_S_S_S_S_S_S_S_S_S_S_S_S_S_S_S_S_S_S_S_S_S_S_S_S_S_S_S_S_S_S_S_S_S_S_S_S_S_S_S_S_S_S_S_S_S_S_S_S_S_S_S_S_S_S_S_S_S_S_S_S_S_S_S_S_S_S_S_S_S_S_S_S_S_S_S_S_S_S_S_S_S_S_S_S_S_S_S_S_S_S_S_S_S_S_S_S_S_S_S_S_S_S_S_S_S_S_S_S_S_S_S_S_S_S_S_S_S_S_S_S_S_S_S_S_S_S_S_S_S_S_S_S_S_S_S_S_S_S_S_S_S_S_S_S_S_S_S_S_S_S_S_S_S_S_S_S_S_S_S_S_S_S_S_S_S_S_S_S_S_S_S_S_S_S_S_S_S_S_S_S_S_S_S_S_S_S_S_S_S_S_S_S_S_S_S_S_S_S_S_S_S_S_S_S_S_S_S_S_S_S_S_S_S_S_S_S_S_S_S_S_S_S_S_S_S_S_S_S_S_S_S_S_S_S_S_S_S_S_S_S_S_S_S_S_S_S_S_S_S_S_S_S_S_S_S_S_S_S_S_S_S_S_S_S_S_S_S_S_S_S_S_S_S_S_S_S_S_S_S_S_S_S_S_S_S_S_S_S_S_S_S_S_S_S_S_S_S_S_S_S_S_S_S_S_S_S_S_S_S_S_S_S_S_S_S_S_S_S_S_S_S_S_S_S_S_S_S_S_S_S_S_S_S_S_S_S_S_S_S_S_S_S_S_S_S_S_S_S_S_S_S_S_S_S_S_S_S_S_S_S_S_S_S_S_S_S_S__param_190,
	.param .u64 .ptr .align 1 _Z4racePiS_S_S_S_S_S_S_S_S_S_S_S_S_S_S_S_S_S_S_S_S_S_S_S_S_S_S_S_S_S_S_S_S_S_S_S_S_S_S_S_S_S_S_S_S_S_S_S_S_S_S_S_S_S_S_S_S_S_S_S_S_S_S_S_S_S_S_S_S_S_S_S_S_S_S_S_S_S_S_S_S_S_S_S_S_S_S_S_S_S_S_S_S_S_S_S_S_S_S_S_S_S_S_S_S_S_S_S_S_S_S_S_S_S_S_S_S_S_S_S_S_S_S_S_S_S_S_S_S_S_S_S_S_S_S_S_S_S_S_S_S_S_S_S_S_S_S_S_S_S_S_S_S_S_S_S_S_S_S_S_S_S_S_S_S_S_S_S_S_S_S_S_S_S_S_S_S_S_S_S_S_S_S_S_S_S_S_S_S_S_S_S_S_S_S_S_S_S_S_S_S_S_S_S_S_S_S_S_S_S_S_S_S_S_S_S_S_S_S_S_S_S_S_S_S_S_S_S_S_S_S_S_S_S_S_S_S_S_S_S_S_S_S_S_S_S_S_S_S_S_S_S_S_S_S_S_S_S_S_S_S_S_S_S_S_S_S_S_S_S_S_S_S_S_S_S_S_S_S_S_S_S_S_S_S_S_S_S_S_S_S_S_S_S_S_S_S_S_S_S_S_S_S_S_S_S_S_S_S_S_S_S_S_S_S_S_S_S_S_S_S_S_S_S_S_S_S_S_S_S_S_S_S_S_S_S_S_S_S_S_S_S_S_S_S_S_S_S_S_S_S_S_S_S_S_S_S_S_S_S_S_S_S_S_S_S_S_S_S_S_S_S_S_S_S_S_S_S_S_S_S_S_S_S_S_S_S_S_S_S_S_S_S_S_S_S_S_S_S_S_S_S_S_S_S_S_S_S_S_S_S_S_S_S_S_S_S_S_S_S_S_S_S_S_S_S_S_S_S_S_S_S_S_S_S_S_S_S_S_S_S_S_S_S_S_S_S_S_S_S_S_S_S_S_S_S_S_S_S_S_S_S_S_S_S_S_S_S_S_S_S_S_S_S_S_S_S_S_S_S_S_S_S_S_S_S_S_S_S_S_S_S_S_S_S_S_S_S_S_S_S_S_S_S_S_S_S_S_S_S_S_S_S_S_S_S_S_S_S_S_S_S_S_S_S_S_S_S_S_S_S_S_S_S_S_S_S_S_S_S_S_S_S_S_S_S_S_S_S_S_S_S_S_S_S_S_S_S_S_S_S_S_S_S_S_S_S_S_S_S_S_S_S_S_S_S_S_S_S_S_S_S_S_S_S_S_S_S_S_S_S_S_S_S_S_S_S_S_S_S_S_S_S_S_S_S_S_S_S_S_S_S_S_S_S_S_S_S_S_S_S_S_S_S_S_S_S_S_S_S_S_S_S_S_S_S_S_S_S_S_S_S_S_S_S_S_S_S_S_S_S_S_S_S_S_S_S_S_S_S_S_S_S_S_S_S_S_S_S_S_S_S_S_S_S_S_S_S_S_S_S_S_S_S_S_S_S_S_S_S_S_S_S_S_S_S_S_S_S_S_S_S_S_S_S_S_S_S_S_S_S_S_S_S_S_S_S_S_S_S_S_S_S_S_S_S_S_S_S_S_S_S_S_S_S_S_S_S_S_S_S_S_S_S_S_S_S_S_S_S_S_S_S_S_S_S_S_S_S_S_S_S_S_S_S_S_S_S_S_S_S_S_S_S_S_S_S_S_S_S_S_S_S_S_S_S_S_S_S_S_S_S_S_S_S_S_S_S_S_S_S_S_S_S_S_S_S_S_S_S_S_S_S_S_S_S_S_S_S_S_S_S_S_S_S_S_S_S_S_S_S_S_S_S_S_S_S_S_S_S_S_S_S_S_S_S_S_S_S_S_S_S_S_S_S_S_S_S_S_S_S_S_S_S_S_S_S_S_S_S_S_S_S_S_S_S_S_S_S_S_S_S_S_S_S_S_S_S_S_S_S_S_S_S_S_S_S_S_S_S_S_S_S_S_S_S_S_S_S_S_S_S_S_S_S_S_S_S_S_S_S_S_S_S_S_S_S_S_S_S_S_S_S_S_S_S_S_S_S_S_S_S_S_S_S_S_S_S_S_S_S_S_S_S_S_S_S_S_S_S_S_S_S_S_S_S_S_S_S_S_S_S_S_S_S_S_S_S_S_S_S_S_S_S_S_S_S_S_S_S_S_S_S_S_S_S_S_S_S_S_S_S_S_S_S_S_S_S_S_S_S_S_S_S_S_S_S_S_S_S_S_S_S__param_191,
	.param .u64 .ptr .align 1 _Z4racePiS_S_S_S_S_S_S_S_S_S_S_S_S_S_S_S_S_S_S_S_S_S_S_S_S_S_S_S_S_S_S_S_S_S_S_S_S_S_S_S_S_S_S_S_S_S_S_S_S_S_S_S_S_S_S_S_S_S_S_S_S_S_S_S_S_S_S_S_S_S_S_S_S_S_S_S_S_S_S_S_S_S_S_S_S_S_S_S_S_S_S_S_S_S_S_S_S_S_S_S_S_S_S_S_S_S_S_S_S_S_S_S_S_S_S_S_S_S_S_S_S_S_S_S_S_S_S_S_S_S_S_S_S_S_S_S_S_S_S_S_S_S_S_S_S_S_S_S_S_S_S_S_S_S_S_S_S_S_S_S_S_S_S_S_S_S_S_S_S_S_S_S_S_S_S_S_S_S_S_S_S_S_S_S_S_S_S_S_S_S_S_S_S_S_S_S_S_S_S_S_S_S_S_S_S_S_S_S_S_S_S_S_S_S_S_S_S_S_S_S_S_S_S_S_S_S_S_S_S_S_S_S_S_S_S_S_S_S_S_S_S_S_S_S_S_S_S_S_S_S_S_S_S_S_S_S_S_S_S_S_S_S_S_S_S_S_S_S_S_S_S_S_S_S_S_S_S_S_S_S_S_S_S_S_S_S_S_S_S_S_S_S_S_S_S_S_S_S_S_S_S_S_S_S_S_S_S_S_S_S_S_S_S_S_S_S_S_S_S_S_S_S_S_S_S_S_S_S_S_S_S_S_S_S_S_S_S_S_S_S_S_S_S_S_S_S_S_S_S_S_S_S_S_S_S_S_S_S_S_S_S_S_S_S_S_S_S_S_S_S_S_S_S_S_S_S_S_S_S_S_S_S_S_S_S_S_S_S_S_S_S_S_S_S_S_S_S_S_S_S_S_S_S_S_S_S_S_S_S_S_S_S_S_S_S_S_S_S_S_S_S_S_S_S_S_S_S_S_S_S_S_S_S_S_S_S_S_S_S_S_S_S_S_S_S_S_S_S_S_S_S_S_S_S_S_S_S_S_S_S_S_S_S_S_S_S_S_S_S_S_S_S_S_S_S_S_S_S_S_S_S_S_S_S_S_S_S_S_S_S_S_S_S_S_S_S_S_S_S_S_S_S_S_S_S_S_S_S_S_S_S_S_S_S_S_S_S_S_S_S_S_S_S_S_S_S_S_S_S_S_S_S_S_S_S_S_S_S_S_S_S_S_S_S_S_S_S_S_S_S_S_S_S_S_S_S_S_S_S_S_S_S_S_S_S_S_S_S_S_S_S_S_S_S_S_S_S_S_S_S_S_S_S_S_S_S_S_S_S_S_S_S_S_S_S_S_S_S_S_S_S_S_S_S_S_S_S_S_S_S_S_S_S_S_S_S_S_S_S_S_S_S_S_S_S_S_S_S_S_S_S_S_S_S_S_S_S_S_S_S_S_S_S_S_S_S_S_S_S_S_S_S_S_S_S_S_S_S_S_S_S_S_S_S_S_S_S_S_S_S_S_S_S_S_S_S_S_S_S_S_S_S_S_S_S_S_S_S_S_S_S_S_S_S_S_S_S_S_S_S_S_S_S_S_S_S_S_S_S_S_S_S_S_S_S_S_S_S_S_S_S_S_S_S_S_S_S_S_S_S_S_S_S_S_S_S_S_S_S_S_S_S_S_S_S_S_S_S_S_S_S_S_S_S_S_S_S_S_S_S_S_S_S_S_S_S_S_S_S_S_S_S_S_S_S_S_S_S_S_S_S_S_S_S_S_S_S_S_S_S_S_S_S_S_S_S_S_S_S_S_S_S_S_S_S_S_S_S_S_S_S_S_S_S_S_S_S_S_S_S_S_S_S_S_S_S_S_S_S_S_S_S_S_S_S_S_S_S_S_S_S_S_S_S_S_S_S_S_S_S_S_S_S_S_S_S_S_S_S_S_S_S_S_S_S_S_S_S_S_S_S_S_S_S_S_S_S_S_S_S_S_S_S_S_S_S_S_S_S_S_S_S_S_S_S_S_S_S_S_S_S_S_S_S_S_S_S_S_S_S_S_S_S_S_S_S_S_S_S_S_S_S_S_S_S_S_S_S_S_S_S_S_S_S_S_S_S_S_S_S_S_S_S_S_S_S_S_S_S_S_S_S_S_S_S_S_S_S_S_S_S_S_S_S_S_S_S_S_S_S_S_S_S_S_S_S_S_S_S_S_S_S_S_S_S_S_S_S_S_S_S_S_S_S_S_S_S_S_S_S_S_S_S_S_S_S_S_S_S_S_S_S_S_S_S_S_S_S_S_S_S_S_S__param_192,
	.param .u64 .ptr .align 1 _Z4racePiS_S_S_S_S_S_S_S_S_S_S_S_S_S_S_S_S_S_S_S_S_S_S_S_S_S_S_S_S_S_S_S_S_S_S_S_S_S_S_S_S_S_S_S_S_S_S_S_S_S_S_S_S_S_S_S_S_S_S_S_S_S_S_S_S_S_S_S_S_S_S_S_S_S_S_S_S_S_S_S_S_S_S_S_S_S_S_S_S_S_S_S_S_S_S_S_S_S_S_S_S_S_S_S_S_S_S_S_S_S_S_S_S_S_S_S_S_S_S_S_S_S_S_S_S_S_S_S_S_S_S_S_S_S_S_S_S_S_S_S_S_S_S_S_S_S_S_S_S_S_S_S_S_S_S_S_S_S_S_S_S_S_S_S_S_S_S_S_S_S_S_S_S_S_S_S_S_S_S_S_S_S_S_S_S_S_S_S_S_S_S_S_S_S_S_S_S_S_S_S_S_S_S_S_S_S_S_S_S_S_S_S_S_S_S_S_S_S_S_S_S_S_S_S_S_S_S_S_S_S_S_S_S_S_S_S_S_S_S_S_S_S_S_S_S_S_S_S_S_S_S_S_S_S_S_S_S_S_S_S_S_S_S_S_S_S_S_S_S_S_S_S_S_S_S_S_S_S_S_S_S_S_S_S_S_S_S_S_S_S_S_S_S_S_S_S_S_S_S_S_S_S_S_S_S_S_S_S_S_S_S_S_S_S_S_S_S_S_S_S_S_S_S_S_S_S_S_S_S_S_S_S_S_S_S_S_S_S_S_S_S_S_S_S_S_S_S_S_S_S_S_S_S_S_S_S_S_S_S_S_S_S_S_S_S_S_S_S_S_S_S_S_S_S_S_S_S_S_S_S_S_S_S_S_S_S_S_S_S_S_S_S_S_S_S_S_S_S_S_S_S_S_S_S_S_S_S_S_S_S_S_S_S_S_S_S_S_S_S_S_S_S_S_S_S_S_S_S_S_S_S_S_S_S_S_S_S_S_S_S_S_S_S_S_S_S_S_S_S_S_S_S_S_S_S_S_S_S_S_S_S_S_S_S_S_S_S_S_S_S_S_S_S_S_S_S_S_S_S_S_S_S_S_S_S_S_S_S_S_S_S_S_S_S_S_S_S_S_S_S_S_S_S_S_S_S_S_S_S_S_S_S_S_S_S_S_S_S_S_S_S_S_S_S_S_S_S_S_S_S_S_S_S_S_S_S_S_S_S_S_S_S_S_S_S_S_S_S_S_S_S_S_S_S_S_S_S_S_S_S_S_S_S_S_S_S_S_S_S_S_S_S_S_S_S_S_S_S_S_S_S_S_S_S_S_S_S_S_S_S_S_S_S_S_S_S_S_S_S_S_S_S_S_S_S_S_S_S_S_S_S_S_S_S_S_S_S_S_S_S_S_S_S_S_S_S_S_S_S_S_S_S_S_S_S_S_S_S_S_S_S_S_S_S_S_S_S_S_S_S_S_S_S_S_S_S_S_S_S_S_S_S_S_S_S_S_S_S_S_S_S_S_S_S_S_S_S_S_S_S_S_S_S_S_S_S_S_S_S_S_S_S_S_S_S_S_S_S_S_S_S_S_S_S_S_S_S_S_S_S_S_S_S_S_S_S_S_S_S_S_S_S_S_S_S_S_S_S_S_S_S_S_S_S_S_S_S_S_S_S_S_S_S_S_S_S_S_S_S_S_S_S_S_S_S_S_S_S_S_S_S_S_S_S_S_S_S_S_S_S_S_S_S_S_S_S_S_S_S_S_S_S_S_S_S_S_S_S_S_S_S_S_S_S_S_S_S_S_S_S_S_S_S_S_S_S_S_S_S_S_S_S_S_S_S_S_S_S_S_S_S_S_S_S_S_S_S_S_S_S_S_S_S_S_S_S_S_S_S_S_S_S_S_S_S_S_S_S_S_S_S_S_S_S_S_S_S_S_S_S_S_S_S_S_S_S_S_S_S_S_S_S_S_S_S_S_S_S_S_S_S_S_S_S_S_S_S_S_S_S_S_S_S_S_S_S_S_S_S_S_S_S_S_S_S_S_S_S_S_S_S_S_S_S_S_S_S_S_S_S_S_S_S_S_S_S_S_S_S_S_S_S_S_S_S_S_S_S_S_S_S_S_S_S_S_S_S_S_S_S_S_S_S_S_S_S_S_S_S_S_S_S_S_S_S_S_S_S_S_S_S_S_S_S_S_S_S_S_S_S_S_S_S_S_S_S_S_S_S_S_S_S_S_S_S_S_S_S_S_S_S_S_S_S_S_S_S_S_S_S_S_S_S_S_S_S_S_S_S_S_S_S_S__param_193,
	.param .u64 .ptr .align 1 _Z4racePiS_S_S_S_S_S_S_S_S_S_S_S_S_S_S_S_S_S_S_S_S_S_S_S_S_S_S_S_S_S_S_S_S_S_S_S_S_S_S_S_S_S_S_S_S_S_S_S_S_S_S_S_S_S_S_S_S_S_S_S_S_S_S_S_S_S_S_S_S_S_S_S_S_S_S_S_S_S_S_S_S_S_S_S_S_S_S_S_S_S_S_S_S_S_S_S_S_S_S_S_S_S_S_S_S_S_S_S_S_S_S_S_S_S_S_S_S_S_S_S_S_S_S_S_S_S_S_S_S_S_S_S_S_S_S_S_S_S_S_S_S_S_S_S_S_S_S_S_S_S_S_S_S_S_S_S_S_S_S_S_S_S_S_S_S_S_S_S_S_S_S_S_S_S_S_S_S_S_S_S_S_S_S_S_S_S_S_S_S_S_S_S_S_S_S_S_S_S_S_S_S_S_S_S_S_S_S_S_S_S_S_S_S_S_S_S_S_S_S_S_S_S_S_S_S_S_S_S_S_S_S_S_S_S_S_S_S_S_S_S_S_S_S_S_S_S_S_S_S_S_S_S_S_S_S_S_S_S_S_S_S_S_S_S_S_S_S_S_S_S_S_S_S_S_S_S_S_S_S_S_S_S_S_S_S_S_S_S_S_S_S_S_S_S_S_S_S_S_S_S_S_S_S_S_S_S_S_S_S_S_S_S_S_S_S_S_S_S_S_S_S_S_S_S_S_S_S_S_S_S_S_S_S_S_S_S_S_S_S_S_S_S_S_S_S_S_S_S_S_S_S_S_S_S_S_S_S_S_S_S_S_S_S_S_S_S_S_S_S_S_S_S_S_S_S_S_S_S_S_S_S_S_S_S_S_S_S_S_S_S_S_S_S_S_S_S_S_S_S_S_S_S_S_S_S_S_S_S_S_S_S_S_S_S_S_S_S_S_S_S_S_S_S_S_S_S_S_S_S_S_S_S_S_S_S_S_S_S_S_S_S_S_S_S_S_S_S_S_S_S_S_S_S_S_S_S_S_S_S_S_S_S_S_S_S_S_S_S_S_S_S_S_S_S_S_S_S_S_S_S_S_S_S_S_S_S_S_S_S_S_S_S_S_S_S_S_S_S_S_S_S_S_S_S_S_S_S_S_S_S_S_S_S_S_S_S_S_S_S_S_S_S_S_S_S_S_S_S_S_S_S_S_S_S_S_S_S_S_S_S_S_S_S_S_S_S_S_S_S_S_S_S_S_S_S_S_S_S_S_S_S_S_S_S_S_S_S_S_S_S_S_S_S_S_S_S_S_S_S_S_S_S_S_S_S_S_S_S_S_S_S_S_S_S_S_S_S_S_S_S_S_S_S_S_S_S_S_S_S_S_S_S_S_S_S_S_S_S_S_S_S_S_S_S_S_S_S_S_S_S_S_S_S_S_S_S_S_S_S_S_S_S_S_S_S_S_S_S_S_S_S_S_S_S_S_S_S_S_S_S_S_S_S_S_S_S_S_S_S_S_S_S_S_S_S_S_S_S_S_S_S_S_S_S_S_S_S_S_S_S_S_S_S_S_S_S_S_S_S_S_S_S_S_S_S_S_S_S_S_S_S_S_S_S_S_S_S_S_S_S_S_S_S_S_S_S_S_S_S_S_S_S_S_S_S_S_S_S_S_S_S_S_S_S_S_S_S_S_S_S_S_S_S_S_S_S_S_S_S_S_S_S_S_S_S_S_S_S_S_S_S_S_S_S_S_S_S_S_S_S_S_S_S_S_S_S_S_S_S_S_S_S_S_S_S_S_S_S_S_S_S_S_S_S_S_S_S_S_S_S_S_S_S_S_S_S_S_S_S_S_S_S_S_S_S_S_S_S_S_S_S_S_S_S_S_S_S_S_S_S_S_S_S_S_S_S_S_S_S_S_S_S_S_S_S_S_S_S_S_S_S_S_S_S_S_S_S_S_S_S_S_S_S_S_S_S_S_S_S_S_S_S_S_S_S_S_S_S_S_S_S_S_S_S_S_S_S_S_S_S_S_S_S_S_S_S_S_S_S_S_S_S_S_S_S_S_S_S_S_S_S_S_S_S_S_S_S_S_S_S_S_S_S_S_S_S_S_S_S_S_S_S_S_S_S_S_S_S_S_S_S_S_S_S_S_S_S_S_S_S_S_S_S_S_S_S_S_S_S_S_S_S_S_S_S_S_S_S_S_S_S_S_S_S_S_S_S_S_S_S_S_S_S_S_S_S_S_S_S_S_S_S_S_S_S_S_S_S_S_S_S_S_S_S_S_S_S_S_S_S_S_S_S__param_194,
	.param .u64 .ptr .align 1 _Z4racePiS_S_S_S_S_S_S_S_S_S_S_S_S_S_S_S_S_S_S_S_S_S_S_S_S_S_S_S_S_S_S_S_S_S_S_S_S_S_S_S_S_S_S_S_S_S_S_S_S_S_S_S_S_S_S_S_S_S_S_S_S_S_S_S_S_S_S_S_S_S_S_S_S_S_S_S_S_S_S_S_S_S_S_S_S_S_S_S_S_S_S_S_S_S_S_S_S_S_S_S_S_S_S_S_S_S_S_S_S_S_S_S_S_S_S_S_S_S_S_S_S_S_S_S_S_S_S_S_S_S_S_S_S_S_S_S_S_S_S_S_S_S_S_S_S_S_S_S_S_S_S_S_S_S_S_S_S_S_S_S_S_S_S_S_S_S_S_S_S_S_S_S_S_S_S_S_S_S_S_S_S_S_S_S_S_S_S_S_S_S_S_S_S_S_S_S_S_S_S_S_S_S_S_S_S_S_S_S_S_S_S_S_S_S_S_S_S_S_S_S_S_S_S_S_S_S_S_S_S_S_S_S_S_S_S_S_S_S_S_S_S_S_S_S_S_S_S_S_S_S_S_S_S_S_S_S_S_S_S_S_S_S_S_S_S_S_S_S_S_S_S_S_S_S_S_S_S_S_S_S_S_S_S_S_S_S_S_S_S_S_S_S_S_S_S_S_S_S_S_S_S_S_S_S_S_S_S_S_S_S_S_S_S_S_S_S_S_S_S_S_S_S_S_S_S_S_S_S_S_S_S_S_S_S_S_S_S_S_S_S_S_S_S_S_S_S_S_S_S_S_S_S_S_S_S_S_S_S_S_S_S_S_S_S_S_S_S_S_S_S_S_S_S_S_S_S_S_S_S_S_S_S_S_S_S_S_S_S_S_S_S_S_S_S_S_S_S_S_S_S_S_S_S_S_S_S_S_S_S_S_S_S_S_S_S_S_S_S_S_S_S_S_S_S_S_S_S_S_S_S_S_S_S_S_S_S_S_S_S_S_S_S_S_S_S_S_S_S_S_S_S_S_S_S_S_S_S_S_S_S_S_S_S_S_S_S_S_S_S_S_S_S_S_S_S_S_S_S_S_S_S_S_S_S_S_S_S_S_S_S_S_S_S_S_S_S_S_S_S_S_S_S_S_S_S_S_S_S_S_S_S_S_S_S_S_S_S_S_S_S_S_S_S_S_S_S_S_S_S_S_S_S_S_S_S_S_S_S_S_S_S_S_S_S_S_S_S_S_S_S_S_S_S_S_S_S_S_S_S_S_S_S_S_S_S_S_S_S_S_S_S_S_S_S_S_S_S_S_S_S_S_S_S_S_S_S_S_S_S_S_S_S_S_S_S_S_S_S_S_S_S_S_S_S_S_S_S_S_S_S_S_S_S_S_S_S_S_S_S_S_S_S_S_S_S_S_S_S_S_S_S_S_S_S_S_S_S_S_S_S_S_S_S_S_S_S_S_S_S_S_S_S_S_S_S_S_S_S_S_S_S_S_S_S_S_S_S_S_S_S_S_S_S_S_S_S_S_S_S_S_S_S_S_S_S_S_S_S_S_S_S_S_S_S_S_S_S_S_S_S_S_S_S_S_S_S_S_S_S_S_S_S_S_S_S_S_S_S_S_S_S_S_S_S_S_S_S_S_S_S_S_S_S_S_S_S_S_S_S_S_S_S_S_S_S_S_S_S_S_S_S_S_S_S_S_S_S_S_S_S_S_S_S_S_S_S_S_S_S_S_S_S_S_S_S_S_S_S_S_S_S_S_S_S_S_S_S_S_S_S_S_S_S_S_S_S_S_S_S_S_S_S_S_S_S_S_S_S_S_S_S_S_S_S_S_S_S_S_S_S_S_S_S_S_S_S_S_S_S_S_S_S_S_S_S_S_S_S_S_S_S_S_S_S_S_S_S_S_S_S_S_S_S_S_S_S_S_S_S_S_S_S_S_S_S_S_S_S_S_S_S_S_S_S_S_S_S_S_S_S_S_S_S_S_S_S_S_S_S_S_S_S_S_S_S_S_S_S_S_S_S_S_S_S_S_S_S_S_S_S_S_S_S_S_S_S_S_S_S_S_S_S_S_S_S_S_S_S_S_S_S_S_S_S_S_S_S_S_S_S_S_S_S_S_S_S_S_S_S_S_S_S_S_S_S_S_S_S_S_S_S_S_S_S_S_S_S_S_S_S_S_S_S_S_S_S_S_S_S_S_S_S_S_S_S_S_S_S_S_S_S_S_S_S_S_S_S_S_S_S_S_S_S_S_S_S_S_S_S_S_S_S_S_S_S_S_S_S_S_S_S_S_S__param_195,
	.param .u64 .ptr .align 1 _Z4racePiS_S_S_S_S_S_S_S_S_S_S_S_S_S_S_S_S_S_S_S_S_S_S_S_S_S_S_S_S_S_S_S_S_S_S_S_S_S_S_S_S_S_S_S_S_S_S_S_S_S_S_S_S_S_S_S_S_S_S_S_S_S_S_S_S_S_S_S_S_S_S_S_S_S_S_S_S_S_S_S_S_S_S_S_S_S_S_S_S_S_S_S_S_S_S_S_S_S_S_S_S_S_S_S_S_S_S_S_S_S_S_S_S_S_S_S_S_S_S_S_S_S_S_S_S_S_S_S_S_S_S_S_S_S_S_S_S_S_S_S_S_S_S_S_S_S_S_S_S_S_S_S_S_S_S_S_S_S_S_S_S_S_S_S_S_S_S_S_S_S_S_S_S_S_S_S_S_S_S_S_S_S_S_S_S_S_S_S_S_S_S_S_S_S_S_S_S_S_S_S_S_S_S_S_S_S_S_S_S_S_S_S_S_S_S_S_S_S_S_S_S_S_S_S_S_S_S_S_S_S_S_S_S_S_S_S_S_S_S_S_S_S_S_S_S_S_S_S_S_S_S_S_S_S_S_S_S_S_S_S_S_S_S_S_S_S_S_S_S_S_S_S_S_S_S_S_S_S_S_S_S_S_S_S_S_S_S_S_S_S_S_S_S_S_S_S_S_S_S_S_S_S_S_S_S_S_S_S_S_S_S_S_S_S_S_S_S_S_S_S_S_S_S_S_S_S_S_S_S_S_S_S_S_S_S_S_S_S_S_S_S_S_S_S_S_S_S_S_S_S_S_S_S_S_S_S_S_S_S_S_S_S_S_S_S_S_S_S_S_S_S_S_S_S_S_S_S_S_S_S_S_S_S_S_S_S_S_S_S_S_S_S_S_S_S_S_S_S_S_S_S_S_S_S_S_S_S_S_S_S_S_S_S_S_S_S_S_S_S_S_S_S_S_S_S_S_S_S_S_S_S_S_S_S_S_S_S_S_S_S_S_S_S_S_S_S_S_S_S_S_S_S_S_S_S_S_S_S_S_S_S_S_S_S_S_S_S_S_S_S_S_S_S_S_S_S_S_S_S_S_S_S_S_S_S_S_S_S_S_S_S_S_S_S_S_S_S_S_S_S_S_S_S_S_S_S_S_S_S_S_S_S_S_S_S_S_S_S_S_S_S_S_S_S_S_S_S_S_S_S_S_S_S_S_S_S_S_S_S_S_S_S_S_S_S_S_S_S_S_S_S_S_S_S_S_S_S_S_S_S_S_S_S_S_S_S_S_S_S_S_S_S_S_S_S_S_S_S_S_S_S_S_S_S_S_S_S_S_S_S_S_S_S_S_S_S_S_S_S_S_S_S_S_S_S_S_S_S_S_S_S_S_S_S_S_S_S_S_S_S_S_S_S_S_S_S_S_S_S_S_S_S_S_S_S_S_S_S_S_S_S_S_S_S_S_S_S_S_S_S_S_S_S_S_S_S_S_S_S_S_S_S_S_S_S_S_S_S_S_S_S_S_S_S_S_S_S_S_S_S_S_S_S_S_S_S_S_S_S_S_S_S_S_S_S_S_S_S_S_S_S_S_S_S_S_S_S_S_S_S_S_S_S_S_S_S_S_S_S_S_S_S_S_S_S_S_S_S_S_S_S_S_S_S_S_S_S_S_S_S_S_S_S_S_S_S_S_S_S_S_S_S_S_S_S_S_S_S_S_S_S_S_S_S_S_S_S_S_S_S_S_S_S_S_S_S_S_S_S_S_S_S_S_S_S_S_S_S_S_S_S_S_S_S_S_S_S_S_S_S_S_S_S_S_S_S_S_S_S_S_S_S_S_S_S_S_S_S_S_S_S_S_S_S_S_S_S_S_S_S_S_S_S_S_S_S_S_S_S_S_S_S_S_S_S_S_S_S_S_S_S_S_S_S_S_S_S_S_S_S_S_S_S_S_S_S_S_S_S_S_S_S_S_S_S_S_S_S_S_S_S_S_S_S_S_S_S_S_S_S_S_S_S_S_S_S_S_S_S_S_S_S_S_S_S_S_S_S_S_S_S_S_S_S_S_S_S_S_S_S_S_S_S_S_S_S_S_S_S_S_S_S_S_S_S_S_S_S_S_S_S_S_S_S_S_S_S_S_S_S_S_S_S_S_S_S_S_S_S_S_S_S_S_S_S_S_S_S_S_S_S_S_S_S_S_S_S_S_S_S_S_S_S_S_S_S_S_S_S_S_S_S_S_S_S_S_S_S_S_S_S_S_S_S_S_S_S_S_S_S_S_S_S_S_S_S_S_S_S_S_S_S_S__param_196,
	.param .u64 .ptr .align 1 _Z4racePiS_S_S_S_S_S_S_S_S_S_S_S_S_S_S_S_S_S_S_S_S_S_S_S_S_S_S_S_S_S_S_S_S_S_S_S_S_S_S_S_S_S_S_S_S_S_S_S_S_S_S_S_S_S_S_S_S_S_S_S_S_S_S_S_S_S_S_S_S_S_S_S_S_S_S_S_S_S_S_S_S_S_S_S_S_S_S_S_S_S_S_S_S_S_S_S_S_S_S_S_S_S_S_S_S_S_S_S_S_S_S_S_S_S_S_S_S_S_S_S_S_S_S_S_S_S_S_S_S_S_S_S_S_S_S_S_S_S_S_S_S_S_S_S_S_S_S_S_S_S_S_S_S_S_S_S_S_S_S_S_S_S_S_S_S_S_S_S_S_S_S_S_S_S_S_S_S_S_S_S_S_S_S_S_S_S_S_S_S_S_S_S_S_S_S_S_S_S_S_S_S_S_S_S_S_S_S_S_S_S_S_S_S_S_S_S_S_S_S_S_S_S_S_S_S_S_S_S_S_S_S_S_S_S_S_S_S_S_S_S_S_S_S_S_S_S_S_S_S_S_S_S_S_S_S_S_S_S_S_S_S_S_S_S_S_S_S_S_S_S_S_S_S_S_S_S_S_S_S_S_S_S_S_S_S_S_S_S_S_S_S_S_S_S_S_S_S_S_S_S_S_S_S_S_S_S_S_S_S_S_S_S_S_S_S_S_S_S_S_S_S_S_S_S_S_S_S_S_S_S_S_S_S_S_S_S_S_S_S_S_S_S_S_S_S_S_S_S_S_S_S_S_S_S_S_S_S_S_S_S_S_S_S_S_S_S_S_S_S_S_S_S_S_S_S_S_S_S_S_S_S_S_S_S_S_S_S_S_S_S_S_S_S_S_S_S_S_S_S_S_S_S_S_S_S_S_S_S_S_S_S_S_S_S_S_S_S_S_S_S_S_S_S_S_S_S_S_S_S_S_S_S_S_S_S_S_S_S_S_S_S_S_S_S_S_S_S_S_S_S_S_S_S_S_S_S_S_S_S_S_S_S_S_S_S_S_S_S_S_S_S_S_S_S_S_S_S_S_S_S_S_S_S_S_S_S_S_S_S_S_S_S_S_S_S_S_S_S_S_S_S_S_S_S_S_S_S_S_S_S_S_S_S_S_S_S_S_S_S_S_S_S_S_S_S_S_S_S_S_S_S_S_S_S_S_S_S_S_S_S_S_S_S_S_S_S_S_S_S_S_S_S_S_S_S_S_S_S_S_S_S_S_S_S_S_S_S_S_S_S_S_S_S_S_S_S_S_S_S_S_S_S_S_S_S_S_S_S_S_S_S_S_S_S_S_S_S_S_S_S_S_S_S_S_S_S_S_S_S_S_S_S_S_S_S_S_S_S_S_S_S_S_S_S_S_S_S_S_S_S_S_S_S_S_S_S_S_S_S_S_S_S_S_S_S_S_S_S_S_S_S_S_S_S_S_S_S_S_S_S_S_S_S_S_S_S_S_S_S_S_S_S_S_S_S_S_S_S_S_S_S_S_S_S_S_S_S_S_S_S_S_S_S_S_S_S_S_S_S_S_S_S_S_S_S_S_S_S_S_S_S_S_S_S_S_S_S_S_S_S_S_S_S_S_S_S_S_S_S_S_S_S_S_S_S_S_S_S_S_S_S_S_S_S_S_S_S_S_S_S_S_S_S_S_S_S_S_S_S_S_S_S_S_S_S_S_S_S_S_S_S_S_S_S_S_S_S_S_S_S_S_S_S_S_S_S_S_S_S_S_S_S_S_S_S_S_S_S_S_S_S_S_S_S_S_S_S_S_S_S_S_S_S_S_S_S_S_S_S_S_S_S_S_S_S_S_S_S_S_S_S_S_S_S_S_S_S_S_S_S_S_S_S_S_S_S_S_S_S_S_S_S_S_S_S_S_S_S_S_S_S_S_S_S_S_S_S_S_S_S_S_S_S_S_S_S_S_S_S_S_S_S_S_S_S_S_S_S_S_S_S_S_S_S_S_S_S_S_S_S_S_S_S_S_S_S_S_S_S_S_S_S_S_S_S_S_S_S_S_S_S_S_S_S_S_S_S_S_S_S_S_S_S_S_S_S_S_S_S_S_S_S_S_S_S_S_S_S_S_S_S_S_S_S_S_S_S_S_S_S_S_S_S_S_S_S_S_S_S_S_S_S_S_S_S_S_S_S_S_S_S_S_S_S_S_S_S_S_S_S_S_S_S_S_S_S_S_S_S_S_S_S_S_S_S_S_S_S_S_S_S_S_S_S_S_S_S_S_S_S_S_S_S__param_197,
	.param .u64 .ptr .align 1 _Z4racePiS_S_S_S_S_S_S_S_S_S_S_S_S_S_S_S_S_S_S_S_S_S_S_S_S_S_S_S_S_S_S_S_S_S_S_S_S_S_S_S_S_S_S_S_S_S_S_S_S_S_S_S_S_S_S_S_S_S_S_S_S_S_S_S_S_S_S_S_S_S_S_S_S_S_S_S_S_S_S_S_S_S_S_S_S_S_S_S_S_S_S_S_S_S_S_S_S_S_S_S_S_S_S_S_S_S_S_S_S_S_S_S_S_S_S_S_S_S_S_S_S_S_S_S_S_S_S_S_S_S_S_S_S_S_S_S_S_S_S_S_S_S_S_S_S_S_S_S_S_S_S_S_S_S_S_S_S_S_S_S_S_S_S_S_S_S_S_S_S_S_S_S_S_S_S_S_S_S_S_S_S_S_S_S_S_S_S_S_S_S_S_S_S_S_S_S_S_S_S_S_S_S_S_S_S_S_S_S_S_S_S_S_S_S_S_S_S_S_S_S_S_S_S_S_S_S_S_S_S_S_S_S_S_S_S_S_S_S_S_S_S_S_S_S_S_S_S_S_S_S_S_S_S_S_S_S_S_S_S_S_S_S_S_S_S_S_S_S_S_S_S_S_S_S_S_S_S_S_S_S_S_S_S_S_S_S_S_S_S_S_S_S_S_S_S_S_S_S_S_S_S_S_S_S_S_S_S_S_S_S_S_S_S_S_S_S_S_S_S_S_S_S_S_S_S_S_S_S_S_S_S_S_S_S_S_S_S_S_S_S_S_S_S_S_S_S_S_S_S_S_S_S_S_S_S_S_S_S_S_S_S_S_S_S_S_S_S_S_S_S_S_S_S_S_S_S_S_S_S_S_S_S_S_S_S_S_S_S_S_S_S_S_S_S_S_S_S_S_S_S_S_S_S_S_S_S_S_S_S_S_S_S_S_S_S_S_S_S_S_S_S_S_S_S_S_S_S_S_S_S_S_S_S_S_S_S_S_S_S_S_S_S_S_S_S_S_S_S_S_S_S_S_S_S_S_S_S_S_S_S_S_S_S_S_S_S_S_S_S_S_S_S_S_S_S_S_S_S_S_S_S_S_S_S_S_S_S_S_S_S_S_S_S_S_S_S_S_S_S_S_S_S_S_S_S_S_S_S_S_S_S_S_S_S_S_S_S_S_S_S_S_S_S_S_S_S_S_S_S_S_S_S_S_S_S_S_S_S_S_S_S_S_S_S_S_S_S_S_S_S_S_S_S_S_S_S_S_S_S_S_S_S_S_S_S_S_S_S_S_S_S_S_S_S_S_S_S_S_S_S_S_S_S_S_S_S_S_S_S_S_S_S_S_S_S_S_S_S_S_S_S_S_S_S_S_S_S_S_S_S_S_S_S_S_S_S_S_S_S_S_S_S_S_S_S_S_S_S_S_S_S_S_S_S_S_S_S_S_S_S_S_S_S_S_S_S_S_S_S_S_S_S_S_S_S_S_S_S_S_S_S_S_S_S_S_S_S_S_S_S_S_S_S_S_S_S_S_S_S_S_S_S_S_S_S_S_S_S_S_S_S_S_S_S_S_S_S_S_S_S_S_S_S_S_S_S_S_S_S_S_S_S_S_S_S_S_S_S_S_S_S_S_S_S_S_S_S_S_S_S_S_S_S_S_S_S_S_S_S_S_S_S_S_S_S_S_S_S_S_S_S_S_S_S_S_S_S_S_S_S_S_S_S_S_S_S_S_S_S_S_S_S_S_S_S_S_S_S_S_S_S_S_S_S_S_S_S_S_S_S_S_S_S_S_S_S_S_S_S_S_S_S_S_S_S_S_S_S_S_S_S_S_S_S_S_S_S_S_S_S_S_S_S_S_S_S_S_S_S_S_S_S_S_S_S_S_S_S_S_S_S_S_S_S_S_S_S_S_S_S_S_S_S_S_S_S_S_S_S_S_S_S_S_S_S_S_S_S_S_S_S_S_S_S_S_S_S_S_S_S_S_S_S_S_S_S_S_S_S_S_S_S_S_S_S_S_S_S_S_S_S_S_S_S_S_S_S_S_S_S_S_S_S_S_S_S_S_S_S_S_S_S_S_S_S_S_S_S_S_S_S_S_S_S_S_S_S_S_S_S_S_S_S_S_S_S_S_S_S_S_S_S_S_S_S_S_S_S_S_S_S_S_S_S_S_S_S_S_S_S_S_S_S_S_S_S_S_S_S_S_S_S_S_S_S_S_S_S_S_S_S_S_S_S_S_S_S_S_S_S_S_S_S_S_S_S_S_S_S_S_S_S_S_S_S_S_S_S_S_S_S_S_S__param_198,
	.param .u64 .ptr .align 1 _Z4racePiS_S_S_S_S_S_S_S_S_S_S_S_S_S_S_S_S_S_S_S_S_S_S_S_S_S_S_S_S_S_S_S_S_S_S_S_S_S_S_S_S_S_S_S_S_S_S_S_S_S_S_S_S_S_S_S_S_S_S_S_S_S_S_S_S_S_S_S_S_S_S_S_S_S_S_S_S_S_S_S_S_S_S_S_S_S_S_S_S_S_S_S_S_S_S_S_S_S_S_S_S_S_S_S_S_S_S_S_S_S_S_S_S_S_S_S_S_S_S_S_S_S_S_S_S_S_S_S_S_S_S_S_S_S_S_S_S_S_S_S_S_S_S_S_S_S_S_S_S_S_S_S_S_S_S_S_S_S_S_S_S_S_S_S_S_S_S_S_S_S_S_S_S_S_S_S_S_S_S_S_S_S_S_S_S_S_S_S_S_S_S_S_S_S_S_S_S_S_S_S_S_S_S_S_S_S_S_S_S_S_S_S_S_S_S_S_S_S_S_S_S_S_S_S_S_S_S_S_S_S_S_S_S_S_S_S_S_S_S_S_S_S_S_S_S_S_S_S_S_S_S_S_S_S_S_S_S_S_S_S_S_S_S_S_S_S_S_S_S_S_S_S_S_S_S_S_S_S_S_S_S_S_S_S_S_S_S_S_S_S_S_S_S_S_S_S_S_S_S_S_S_S_S_S_S_S_S_S_S_S_S_S_S_S_S_S_S_S_S_S_S_S_S_S_S_S_S_S_S_S_S_S_S_S_S_S_S_S_S_S_S_S_S_S_S_S_S_S_S_S_S_S_S_S_S_S_S_S_S_S_S_S_S_S_S_S_S_S_S_S_S_S_S_S_S_S_S_S_S_S_S_S_S_S_S_S_S_S_S_S_S_S_S_S_S_S_S_S_S_S_S_S_S_S_S_S_S_S_S_S_S_S_S_S_S_S_S_S_S_S_S_S_S_S_S_S_S_S_S_S_S_S_S_S_S_S_S_S_S_S_S_S_S_S_S_S_S_S_S_S_S_S_S_S_S_S_S_S_S_S_S_S_S_S_S_S_S_S_S_S_S_S_S_S_S_S_S_S_S_S_S_S_S_S_S_S_S_S_S_S_S_S_S_S_S_S_S_S_S_S_S_S_S_S_S_S_S_S_S_S_S_S_S_S_S_S_S_S_S_S_S_S_S_S_S_S_S_S_S_S_S_S_S_S_S_S_S_S_S_S_S_S_S_S_S_S_S_S_S_S_S_S_S_S_S_S_S_S_S_S_S_S_S_S_S_S_S_S_S_S_S_S_S_S_S_S_S_S_S_S_S_S_S_S_S_S_S_S_S_S_S_S_S_S_S_S_S_S_S_S_S_S_S_S_S_S_S_S_S_S_S_S_S_S_S_S_S_S_S_S_S_S_S_S_S_S_S_S_S_S_S_S_S_S_S_S_S_S_S_S_S_S_S_S_S_S_S_S_S_S_S_S_S_S_S_S_S_S_S_S_S_S_S_S_S_S_S_S_S_S_S_S_S_S_S_S_S_S_S_S_S_S_S_S_S_S_S_S_S_S_S_S_S_S_S_S_S_S_S_S_S_S_S_S_S_S_S_S_S_S_S_S_S_S_S_S_S_S_S_S_S_S_S_S_S_S_S_S_S_S_S_S_S_S_S_S_S_S_S_S_S_S_S_S_S_S_S_S_S_S_S_S_S_S_S_S_S_S_S_S_S_S_S_S_S_S_S_S_S_S_S_S_S_S_S_S_S_S_S_S_S_S_S_S_S_S_S_S_S_S_S_S_S_S_S_S_S_S_S_S_S_S_S_S_S_S_S_S_S_S_S_S_S_S_S_S_S_S_S_S_S_S_S_S_S_S_S_S_S_S_S_S_S_S_S_S_S_S_S_S_S_S_S_S_S_S_S_S_S_S_S_S_S_S_S_S_S_S_S_S_S_S_S_S_S_S_S_S_S_S_S_S_S_S_S_S_S_S_S_S_S_S_S_S_S_S_S_S_S_S_S_S_S_S_S_S_S_S_S_S_S_S_S_S_S_S_S_S_S_S_S_S_S_S_S_S_S_S_S_S_S_S_S_S_S_S_S_S_S_S_S_S_S_S_S_S_S_S_S_S_S_S_S_S_S_S_S_S_S_S_S_S_S_S_S_S_S_S_S_S_S_S_S_S_S_S_S_S_S_S_S_S_S_S_S_S_S_S_S_S_S_S_S_S_S_S_S_S_S_S_S_S_S_S_S_S_S_S_S_S_S_S_S_S_S_S_S_S_S_S_S_S_S_S_S_S_S_S_S_S_S_S_S__param_199,
	.param .u64 .ptr .align 1 _Z4racePiS_S_S_S_S_S_S_S_S_S_S_S_S_S_S_S_S_S_S_S_S_S_S_S_S_S_S_S_S_S_S_S_S_S_S_S_S_S_S_S_S_S_S_S_S_S_S_S_S_S_S_S_S_S_S_S_S_S_S_S_S_S_S_S_S_S_S_S_S_S_S_S_S_S_S_S_S_S_S_S_S_S_S_S_S_S_S_S_S_S_S_S_S_S_S_S_S_S_S_S_S_S_S_S_S_S_S_S_S_S_S_S_S_S_S_S_S_S_S_S_S_S_S_S_S_S_S_S_S_S_S_S_S_S_S_S_S_S_S_S_S_S_S_S_S_S_S_S_S_S_S_S_S_S_S_S_S_S_S_S_S_S_S_S_S_S_S_S_S_S_S_S_S_S_S_S_S_S_S_S_S_S_S_S_S_S_S_S_S_S_S_S_S_S_S_S_S_S_S_S_S_S_S_S_S_S_S_S_S_S_S_S_S_S_S_S_S_S_S_S_S_S_S_S_S_S_S_S_S_S_S_S_S_S_S_S_S_S_S_S_S_S_S_S_S_S_S_S_S_S_S_S_S_S_S_S_S_S_S_S_S_S_S_S_S_S_S_S_S_S_S_S_S_S_S_S_S_S_S_S_S_S_S_S_S_S_S_S_S_S_S_S_S_S_S_S_S_S_S_S_S_S_S_S_S_S_S_S_S_S_S_S_S_S_S_S_S_S_S_S_S_S_S_S_S_S_S_S_S_S_S_S_S_S_S_S_S_S_S_S_S_S_S_S_S_S_S_S_S_S_S_S_S_S_S_S_S_S_S_S_S_S_S_S_S_S_S_S_S_S_S_S_S_S_S_S_S_S_S_S_S_S_S_S_S_S_S_S_S_S_S_S_S_S_S_S_S_S_S_S_S_S_S_S_S_S_S_S_S_S_S_S_S_S_S_S_S_S_S_S_S_S_S_S_S_S_S_S_S_S_S_S_S_S_S_S_S_S_S_S_S_S_S_S_S_S_S_S_S_S_S_S_S_S_S_S_S_S_S_S_S_S_S_S_S_S_S_S_S_S_S_S_S_S_S_S_S_S_S_S_S_S_S_S_S_S_S_S_S_S_S_S_S_S_S_S_S_S_S_S_S_S_S_S_S_S_S_S_S_S_S_S_S_S_S_S_S_S_S_S_S_S_S_S_S_S_S_S_S_S_S_S_S_S_S_S_S_S_S_S_S_S_S_S_S_S_S_S_S_S_S_S_S_S_S_S_S_S_S_S_S_S_S_S_S_S_S_S_S_S_S_S_S_S_S_S_S_S_S_S_S_S_S_S_S_S_S_S_S_S_S_S_S_S_S_S_S_S_S_S_S_S_S_S_S_S_S_S_S_S_S_S_S_S_S_S_S_S_S_S_S_S_S_S_S_S_S_S_S_S_S_S_S_S_S_S_S_S_S_S_S_S_S_S_S_S_S_S_S_S_S_S_S_S_S_S_S_S_S_S_S_S_S_S_S_S_S_S_S_S_S_S_S_S_S_S_S_S_S_S_S_S_S_S_S_S_S_S_S_S_S_S_S_S_S_S_S_S_S_S_S_S_S_S_S_S_S_S_S_S_S_S_S_S_S_S_S_S_S_S_S_S_S_S_S_S_S_S_S_S_S_S_S_S_S_S_S_S_S_S_S_S_S_S_S_S_S_S_S_S_S_S_S_S_S_S_S_S_S_S_S_S_S_S_S_S_S_S_S_S_S_S_S_S_S_S_S_S_S_S_S_S_S_S_S_S_S_S_S_S_S_S_S_S_S_S_S_S_S_S_S_S_S_S_S_S_S_S_S_S_S_S_S_S_S_S_S_S_S_S_S_S_S_S_S_S_S_S_S_S_S_S_S_S_S_S_S_S_S_S_S_S_S_S_S_S_S_S_S_S_S_S_S_S_S_S_S_S_S_S_S_S_S_S_S_S_S_S_S_S_S_S_S_S_S_S_S_S_S_S_S_S_S_S_S_S_S_S_S_S_S_S_S_S_S_S_S_S_S_S_S_S_S_S_S_S_S_S_S_S_S_S_S_S_S_S_S_S_S_S_S_S_S_S_S_S_S_S_S_S_S_S_S_S_S_S_S_S_S_S_S_S_S_S_S_S_S_S_S_S_S_S_S_S_S_S_S_S_S_S_S_S_S_S_S_S_S_S_S_S_S_S_S_S_S_S_S_S_S_S_S_S_S_S_S_S_S_S_S_S_S_S_S_S_S_S_S_S_S_S_S_S_S_S_S_S_S_S_S_S_S_S_S_S_S_S_S_S_S_S_S_S_S__param_200,
	.param .u64 .ptr .align 1 _Z4racePiS_S_S_S_S_S_S_S_S_S_S_S_S_S_S_S_S_S_S_S_S_S_S_S_S_S_S_S_S_S_S_S_S_S_S_S_S_S_S_S_S_S_S_S_S_S_S_S_S_S_S_S_S_S_S_S_S_S_S_S_S_S_S_S_S_S_S_S_S_S_S_S_S_S_S_S_S_S_S_S_S_S_S_S_S_S_S_S_S_S_S_S_S_S_S_S_S_S_S_S_S_S_S_S_S_S_S_S_S_S_S_S_S_S_S_S_S_S_S_S_S_S_S_S_S_S_S_S_S_S_S_S_S_S_S_S_S_S_S_S_S_S_S_S_S_S_S_S_S_S_S_S_S_S_S_S_S_S_S_S_S_S_S_S_S_S_S_S_S_S_S_S_S_S_S_S_S_S_S_S_S_S_S_S_S_S_S_S_S_S_S_S_S_S_S_S_S_S_S_S_S_S_S_S_S_S_S_S_S_S_S_S_S_S_S_S_S_S_S_S_S_S_S_S_S_S_S_S_S_S_S_S_S_S_S_S_S_S_S_S_S_S_S_S_S_S_S_S_S_S_S_S_S_S_S_S_S_S_S_S_S_S_S_S_S_S_S_S_S_S_S_S_S_S_S_S_S_S_S_S_S_S_S_S_S_S_S_S_S_S_S_S_S_S_S_S_S_S_S_S_S_S_S_S_S_S_S_S_S_S_S_S_S_S_S_S_S_S_S_S_S_S_S_S_S_S_S_S_S_S_S_S_S_S_S_S_S_S_S_S_S_S_S_S_S_S_S_S_S_S_S_S_S_S_S_S_S_S_S_S_S_S_S_S_S_S_S_S_S_S_S_S_S_S_S_S_S_S_S_S_S_S_S_S_S_S_S_S_S_S_S_S_S_S_S_S_S_S_S_S_S_S_S_S_S_S_S_S_S_S_S_S_S_S_S_S_S_S_S_S_S_S_S_S_S_S_S_S_S_S_S_S_S_S_S_S_S_S_S_S_S_S_S_S_S_S_S_S_S_S_S_S_S_S_S_S_S_S_S_S_S_S_S_S_S_S_S_S_S_S_S_S_S_S_S_S_S_S_S_S_S_S_S_S_S_S_S_S_S_S_S_S_S_S_S_S_S_S_S_S_S_S_S_S_S_S_S_S_S_S_S_S_S_S_S_S_S_S_S_S_S_S_S_S_S_S_S_S_S_S_S_S_S_S_S_S_S_S_S_S_S_S_S_S_S_S_S_S_S_S_S_S_S_S_S_S_S_S_S_S_S_S_S_S_S_S_S_S_S_S_S_S_S_S_S_S_S_S_S_S_S_S_S_S_S_S_S_S_S_S_S_S_S_S_S_S_S_S_S_S_S_S_S_S_S_S_S_S_S_S_S_S_S_S_S_S_S_S_S_S_S_S_S_S_S_S_S_S_S_S_S_S_S_S_S_S_S_S_S_S_S_S_S_S_S_S_S_S_S_S_S_S_S_S_S_S_S_S_S_S_S_S_S_S_S_S_S_S_S_S_S_S_S_S_S_S_S_S_S_S_S_S_S_S_S_S_S_S_S_S_S_S_S_S_S_S_S_S_S_S_S_S_S_S_S_S_S_S_S_S_S_S_S_S_S_S_S_S_S_S_S_S_S_S_S_S_S_S_S_S_S_S_S_S_S_S_S_S_S_S_S_S_S_S_S_S_S_S_S_S_S_S_S_S_S_S_S_S_S_S_S_S_S_S_S_S_S_S_S_S_S_S_S_S_S_S_S_S_S_S_S_S_S_S_S_S_S_S_S_S_S_S_S_S_S_S_S_S_S_S_S_S_S_S_S_S_S_S_S_S_S_S_S_S_S_S_S_S_S_S_S_S_S_S_S_S_S_S_S_S_S_S_S_S_S_S_S_S_S_S_S_S_S_S_S_S_S_S_S_S_S_S_S_S_S_S_S_S_S_S_S_S_S_S_S_S_S_S_S_S_S_S_S_S_S_S_S_S_S_S_S_S_S_S_S_S_S_S_S_S_S_S_S_S_S_S_S_S_S_S_S_S_S_S_S_S_S_S_S_S_S_S_S_S_S_S_S_S_S_S_S_S_S_S_S_S_S_S_S_S_S_S_S_S_S_S_S_S_S_S_S_S_S_S_S_S_S_S_S_S_S_S_S_S_S_S_S_S_S_S_S_S_S_S_S_S_S_S_S_S_S_S_S_S_S_S_S_S_S_S_S_S_S_S_S_S_S_S_S_S_S_S_S_S_S_S_S_S_S_S_S_S_S_S_S_S_S_S_S_S_S_S_S_S_S_S_S_S_S_S_S_S_S__param_201,
	.param .u64 .ptr .align 1 _Z4racePiS_S_S_S_S_S_S_S_S_S_S_S_S_S_S_S_S_S_S_S_S_S_S_S_S_S_S_S_S_S_S_S_S_S_S_S_S_S_S_S_S_S_S_S_S_S_S_S_S_S_S_S_S_S_S_S_S_S_S_S_S_S_S_S_S_S_S_S_S_S_S_S_S_S_S_S_S_S_S_S_S_S_S_S_S_S_S_S_S_S_S_S_S_S_S_S_S_S_S_S_S_S_S_S_S_S_S_S_S_S_S_S_S_S_S_S_S_S_S_S_S_S_S_S_S_S_S_S_S_S_S_S_S_S_S_S_S_S_S_S_S_S_S_S_S_S_S_S_S_S_S_S_S_S_S_S_S_S_S_S_S_S_S_S_S_S_S_S_S_S_S_S_S_S_S_S_S_S_S_S_S_S_S_S_S_S_S_S_S_S_S_S_S_S_S_S_S_S_S_S_S_S_S_S_S_S_S_S_S_S_S_S_S_S_S_S_S_S_S_S_S_S_S_S_S_S_S_S_S_S_S_S_S_S_S_S_S_S_S_S_S_S_S_S_S_S_S_S_S_S_S_S_S_S_S_S_S_S_S_S_S_S_S_S_S_S_S_S_S_S_S_S_S_S_S_S_S_S_S_S_S_S_S_S_S_S_S_S_S_S_S_S_S_S_S_S_S_S_S_S_S_S_S_S_S_S_S_S_S_S_S_S_S_S_S_S_S_S_S_S_S_S_S_S_S_S_S_S_S_S_S_S_S_S_S_S_S_S_S_S_S_S_S_S_S_S_S_S_S_S_S_S_S_S_S_S_S_S_S_S_S_S_S_S_S_S_S_S_S_S_S_S_S_S_S_S_S_S_S_S_S_S_S_S_S_S_S_S_S_S_S_S_S_S_S_S_S_S_S_S_S_S_S_S_S_S_S_S_S_S_S_S_S_S_S_S_S_S_S_S_S_S_S_S_S_S_S_S_S_S_S_S_S_S_S_S_S_S_S_S_S_S_S_S_S_S_S_S_S_S_S_S_S_S_S_S_S_S_S_S_S_S_S_S_S_S_S_S_S_S_S_S_S_S_S_S_S_S_S_S_S_S_S_S_S_S_S_S_S_S_S_S_S_S_S_S_S_S_S_S_S_S_S_S_S_S_S_S_S_S_S_S_S_S_S_S_S_S_S_S_S_S_S_S_S_S_S_S_S_S_S_S_S_S_S_S_S_S_S_S_S_S_S_S_S_S_S_S_S_S_S_S_S_S_S_S_S_S_S_S_S_S_S_S_S_S_S_S_S_S_S_S_S_S_S_S_S_S_S_S_S_S_S_S_S_S_S_S_S_S_S_S_S_S_S_S_S_S_S_S_S_S_S_S_S_S_S_S_S_S_S_S_S_S_S_S_S_S_S_S_S_S_S_S_S_S_S_S_S_S_S_S_S_S_S_S_S_S_S_S_S_S_S_S_S_S_S_S_S_S_S_S_S_S_S_S_S_S_S_S_S_S_S_S_S_S_S_S_S_S_S_S_S_S_S_S_S_S_S_S_S_S_S_S_S_S_S_S_S_S_S_S_S_S_S_S_S_S_S_S_S_S_S_S_S_S_S_S_S_S_S_S_S_S_S_S_S_S_S_S_S_S_S_S_S_S_S_S_S_S_S_S_S_S_S_S_S_S_S_S_S_S_S_S_S_S_S_S_S_S_S_S_S_S_S_S_S_S_S_S_S_S_S_S_S_S_S_S_S_S_S_S_S_S_S_S_S_S_S_S_S_S_S_S_S_S_S_S_S_S_S_S_S_S_S_S_S_S_S_S_S_S_S_S_S_S_S_S_S_S_S_S_S_S_S_S_S_S_S_S_S_S_S_S_S_S_S_S_S_S_S_S_S_S_S_S_S_S_S_S_S_S_S_S_S_S_S_S_S_S_S_S_S_S_S_S_S_S_S_S_S_S_S_S_S_S_S_S_S_S_S_S_S_S_S_S_S_S_S_S_S_S_S_S_S_S_S_S_S_S_S_S_S_S_S_S_S_S_S_S_S_S_S_S_S_S_S_S_S_S_S_S_S_S_S_S_S_S_S_S_S_S_S_S_S_S_S_S_S_S_S_S_S_S_S_S_S_S_S_S_S_S_S_S_S_S_S_S_S_S_S_S_S_S_S_S_S_S_S_S_S_S_S_S_S_S_S_S_S_S_S_S_S_S_S_S_S_S_S_S_S_S_S_S_S_S_S_S_S_S_S_S_S_S_S_S_S_S_S_S_S_S_S_S_S_S_S_S_S_S_S_S_S_S_S_S_S_S_S_S_S_S_S__param_202,
	.param .u64 .ptr .align 1 _Z4racePiS_S_S_S_S_S_S_S_S_S_S_S_S_S_S_S_S_S_S_S_S_S_S_S_S_S_S_S_S_S_S_S_S_S_S_S_S_S_S_S_S_S_S_S_S_S_S_S_S_S_S_S_S_S_S_S_S_S_S_S_S_S_S_S_S_S_S_S_S_S_S_S_S_S_S_S_S_S_S_S_S_S_S_S_S_S_S_S_S_S_S_S_S_S_S_S_S_S_S_S_S_S_S_S_S_S_S_S_S_S_S_S_S_S_S_S_S_S_S_S_S_S_S_S_S_S_S_S_S_S_S_S_S_S_S_S_S_S_S_S_S_S_S_S_S_S_S_S_S_S_S_S_S_S_S_S_S_S_S_S_S_S_S_S_S_S_S_S_S_S_S_S_S_S_S_S_S_S_S_S_S_S_S_S_S_S_S_S_S_S_S_S_S_S_S_S_S_S_S_S_S_S_S_S_S_S_S_S_S_S_S_S_S_S_S_S_S_S_S_S_S_S_S_S_S_S_S_S_S_S_S_S_S_S_S_S_S_S_S_S_S_S_S_S_S_S_S_S_S_S_S_S_S_S_S_S_S_S_S_S_S_S_S_S_S_S_S_S_S_S_S_S_S_S_S_S_S_S_S_S_S_S_S_S_S_S_S_S_S_S_S_S_S_S_S_S_S_S_S_S_S_S_S_S_S_S_S_S_S_S_S_S_S_S_S_S_S_S_S_S_S_S_S_S_S_S_S_S_S_S_S_S_S_S_S_S_S_S_S_S_S_S_S_S_S_S_S_S_S_S_S_S_S_S_S_S_S_S_S_S_S_S_S_S_S_S_S_S_S_S_S_S_S_S_S_S_S_S_S_S_S_S_S_S_S_S_S_S_S_S_S_S_S_S_S_S_S_S_S_S_S_S_S_S_S_S_S_S_S_S_S_S_S_S_S_S_S_S_S_S_S_S_S_S_S_S_S_S_S_S_S_S_S_S_S_S_S_S_S_S_S_S_S_S_S_S_S_S_S_S_S_S_S_S_S_S_S_S_S_S_S_S_S_S_S_S_S_S_S_S_S_S_S_S_S_S_S_S_S_S_S_S_S_S_S_S_S_S_S_S_S_S_S_S_S_S_S_S_S_S_S_S_S_S_S_S_S_S_S_S_S_S_S_S_S_S_S_S_S_S_S_S_S_S_S_S_S_S_S_S_S_S_S_S_S_S_S_S_S_S_S_S_S_S_S_S_S_S_S_S_S_S_S_S_S_S_S_S_S_S_S_S_S_S_S_S_S_S_S_S_S_S_S_S_S_S_S_S_S_S_S_S_S_S_S_S_S_S_S_S_S_S_S_S_S_S_S_S_S_S_S_S_S_S_S_S_S_S_S_S_S_S_S_S_S_S_S_S_S_S_S_S_S_S_S_S_S_S_S_S_S_S_S_S_S_S_S_S_S_S_S_S_S_S_S_S_S_S_S_S_S_S_S_S_S_S_S_S_S_S_S_S_S_S_S_S_S_S_S_S_S_S_S_S_S_S_S_S_S_S_S_S_S_S_S_S_S_S_S_S_S_S_S_S_S_S_S_S_S_S_S_S_S_S_S_S_S_S_S_S_S_S_S_S_S_S_S_S_S_S_S_S_S_S_S_S_S_S_S_S_S_S_S_S_S_S_S_S_S_S_S_S_S_S_S_S_S_S_S_S_S_S_S_S_S_S_S_S_S_S_S_S_S_S_S_S_S_S_S_S_S_S_S_S_S_S_S_S_S_S_S_S_S_S_S_S_S_S_S_S_S_S_S_S_S_S_S_S_S_S_S_S_S_S_S_S_S_S_S_S_S_S_S_S_S_S_S_S_S_S_S_S_S_S_S_S_S_S_S_S_S_S_S_S_S_S_S_S_S_S_S_S_S_S_S_S_S_S_S_S_S_S_S_S_S_S_S_S_S_S_S_S_S_S_S_S_S_S_S_S_S_S_S_S_S_S_S_S_S_S_S_S_S_S_S_S_S_S_S_S_S_S_S_S_S_S_S_S_S_S_S_S_S_S_S_S_S_S_S_S_S_S_S_S_S_S_S_S_S_S_S_S_S_S_S_S_S_S_S_S_S_S_S_S_S_S_S_S_S_S_S_S_S_S_S_S_S_S_S_S_S_S_S_S_S_S_S_S_S_S_S_S_S_S_S_S_S_S_S_S_S_S_S_S_S_S_S_S_S_S_S_S_S_S_S_S_S_S_S_S_S_S_S_S_S_S_S_S_S_S_S_S_S_S_S_S_S_S_S_S_S_S_S_S_S_S_S_S_S_S_S_S_S__param_203,
	.param .u64 .ptr .align 1 _Z4racePiS_S_S_S_S_S_S_S_S_S_S_S_S_S_S_S_S_S_S_S_S_S_S_S_S_S_S_S_S_S_S_S_S_S_S_S_S_S_S_S_S_S_S_S_S_S_S_S_S_S_S_S_S_S_S_S_S_S_S_S_S_S_S_S_S_S_S_S_S_S_S_S_S_S_S_S_S_S_S_S_S_S_S_S_S_S_S_S_S_S_S_S_S_S_S_S_S_S_S_S_S_S_S_S_S_S_S_S_S_S_S_S_S_S_S_S_S_S_S_S_S_S_S_S_S_S_S_S_S_S_S_S_S_S_S_S_S_S_S_S_S_S_S_S_S_S_S_S_S_S_S_S_S_S_S_S_S_S_S_S_S_S_S_S_S_S_S_S_S_S_S_S_S_S_S_S_S_S_S_S_S_S_S_S_S_S_S_S_S_S_S_S_S_S_S_S_S_S_S_S_S_S_S_S_S_S_S_S_S_S_S_S_S_S_S_S_S_S_S_S_S_S_S_S_S_S_S_S_S_S_S_S_S_S_S_S_S_S_S_S_S_S_S_S_S_S_S_S_S_S_S_S_S_S_S_S_S_S_S_S_S_S_S_S_S_S_S_S_S_S_S_S_S_S_S_S_S_S_S_S_S_S_S_S_S_S_S_S_S_S_S_S_S_S_S_S_S_S_S_S_S_S_S_S_S_S_S_S_S_S_S_S_S_S_S_S_S_S_S_S_S_S_S_S_S_S_S_S_S_S_S_S_S_S_S_S_S_S_S_S_S_S_S_S_S_S_S_S_S_S_S_S_S_S_S_S_S_S_S_S_S_S_S_S_S_S_S_S_S_S_S_S_S_S_S_S_S_S_S_S_S_S_S_S_S_S_S_S_S_S_S_S_S_S_S_S_S_S_S_S_S_S_S_S_S_S_S_S_S_S_S_S_S_S_S_S_S_S_S_S_S_S_S_S_S_S_S_S_S_S_S_S_S_S_S_S_S_S_S_S_S_S_S_S_S_S_S_S_S_S_S_S_S_S_S_S_S_S_S_S_S_S_S_S_S_S_S_S_S_S_S_S_S_S_S_S_S_S_S_S_S_S_S_S_S_S_S_S_S_S_S_S_S_S_S_S_S_S_S_S_S_S_S_S_S_S_S_S_S_S_S_S_S_S_S_S_S_S_S_S_S_S_S_S_S_S_S_S_S_S_S_S_S_S_S_S_S_S_S_S_S_S_S_S_S_S_S_S_S_S_S_S_S_S_S_S_S_S_S_S_S_S_S_S_S_S_S_S_S_S_S_S_S_S_S_S_S_S_S_S_S_S_S_S_S_S_S_S_S_S_S_S_S_S_S_S_S_S_S_S_S_S_S_S_S_S_S_S_S_S_S_S_S_S_S_S_S_S_S_S_S_S_S_S_S_S_S_S_S_S_S_S_S_S_S_S_S_S_S_S_S_S_S_S_S_S_S_S_S_S_S_S_S_S_S_S_S_S_S_S_S_S_S_S_S_S_S_S_S_S_S_S_S_S_S_S_S_S_S_S_S_S_S_S_S_S_S_S_S_S_S_S_S_S_S_S_S_S_S_S_S_S_S_S_S_S_S_S_S_S_S_S_S_S_S_S_S_S_S_S_S_S_S_S_S_S_S_S_S_S_S_S_S_S_S_S_S_S_S_S_S_S_S_S_S_S_S_S_S_S_S_S_S_S_S_S_S_S_S_S_S_S_S_S_S_S_S_S_S_S_S_S_S_S_S_S_S_S_S_S_S_S_S_S_S_S_S_S_S_S_S_S_S_S_S_S_S_S_S_S_S_S_S_S_S_S_S_S_S_S_S_S_S_S_S_S_S_S_S_S_S_S_S_S_S_S_S_S_S_S_S_S_S_S_S_S_S_S_S_S_S_S_S_S_S_S_S_S_S_S_S_S_S_S_S_S_S_S_S_S_S_S_S_S_S_S_S_S_S_S_S_S_S_S_S_S_S_S_S_S_S_S_S_S_S_S_S_S_S_S_S_S_S_S_S_S_S_S_S_S_S_S_S_S_S_S_S_S_S_S_S_S_S_S_S_S_S_S_S_S_S_S_S_S_S_S_S_S_S_S_S_S_S_S_S_S_S_S_S_S_S_S_S_S_S_S_S_S_S_S_S_S_S_S_S_S_S_S_S_S_S_S_S_S_S_S_S_S_S_S_S_S_S_S_S_S_S_S_S_S_S_S_S_S_S_S_S_S_S_S_S_S_S_S_S_S_S_S_S_S_S_S_S_S_S_S_S_S_S_S_S_S_S_S_S_S_S_S_S_S_S_S_S__param_204,
	.param .u64 .ptr .align 1 _Z4racePiS_S_S_S_S_S_S_S_S_S_S_S_S_S_S_S_S_S_S_S_S_S_S_S_S_S_S_S_S_S_S_S_S_S_S_S_S_S_S_S_S_S_S_S_S_S_S_S_S_S_S_S_S_S_S_S_S_S_S_S_S_S_S_S_S_S_S_S_S_S_S_S_S_S_S_S_S_S_S_S_S_S_S_S_S_S_S_S_S_S_S_S_S_S_S_S_S_S_S_S_S_S_S_S_S_S_S_S_S_S_S_S_S_S_S_S_S_S_S_S_S_S_S_S_S_S_S_S_S_S_S_S_S_S_S_S_S_S_S_S_S_S_S_S_S_S_S_S_S_S_S_S_S_S_S_S_S_S_S_S_S_S_S_S_S_S_S_S_S_S_S_S_S_S_S_S_S_S_S_S_S_S_S_S_S_S_S_S_S_S_S_S_S_S_S_S_S_S_S_S_S_S_S_S_S_S_S_S_S_S_S_S_S_S_S_S_S_S_S_S_S_S_S_S_S_S_S_S_S_S_S_S_S_S_S_S_S_S_S_S_S_S_S_S_S_S_S_S_S_S_S_S_S_S_S_S_S_S_S_S_S_S_S_S_S_S_S_S_S_S_S_S_S_S_S_S_S_S_S_S_S_S_S_S_S_S_S_S_S_S_S_S_S_S_S_S_S_S_S_S_S_S_S_S_S_S_S_S_S_S_S_S_S_S_S_S_S_S_S_S_S_S_S_S_S_S_S_S_S_S_S_S_S_S_S_S_S_S_S_S_S_S_S_S_S_S_S_S_S_S_S_S_S_S_S_S_S_S_S_S_S_S_S_S_S_S_S_S_S_S_S_S_S_S_S_S_S_S_S_S_S_S_S_S_S_S_S_S_S_S_S_S_S_S_S_S_S_S_S_S_S_S_S_S_S_S_S_S_S_S_S_S_S_S_S_S_S_S_S_S_S_S_S_S_S_S_S_S_S_S_S_S_S_S_S_S_S_S_S_S_S_S_S_S_S_S_S_S_S_S_S_S_S_S_S_S_S_S_S_S_S_S_S_S_S_S_S_S_S_S_S_S_S_S_S_S_S_S_S_S_S_S_S_S_S_S_S_S_S_S_S_S_S_S_S_S_S_S_S_S_S_S_S_S_S_S_S_S_S_S_S_S_S_S_S_S_S_S_S_S_S_S_S_S_S_S_S_S_S_S_S_S_S_S_S_S_S_S_S_S_S_S_S_S_S_S_S_S_S_S_S_S_S_S_S_S_S_S_S_S_S_S_S_S_S_S_S_S_S_S_S_S_S_S_S_S_S_S_S_S_S_S_S_S_S_S_S_S_S_S_S_S_S_S_S_S_S_S_S_S_S_S_S_S_S_S_S_S_S_S_S_S_S_S_S_S_S_S_S_S_S_S_S_S_S_S_S_S_S_S_S_S_S_S_S_S_S_S_S_S_S_S_S_S_S_S_S_S_S_S_S_S_S_S_S_S_S_S_S_S_S_S_S_S_S_S_S_S_S_S_S_S_S_S_S_S_S_S_S_S_S_S_S_S_S_S_S_S_S_S_S_S_S_S_S_S_S_S_S_S_S_S_S_S_S_S_S_S_S_S_S_S_S_S_S_S_S_S_S_S_S_S_S_S_S_S_S_S_S_S_S_S_S_S_S_S_S_S_S_S_S_S_S_S_S_S_S_S_S_S_S_S_S_S_S_S_S_S_S_S_S_S_S_S_S_S_S_S_S_S_S_S_S_S_S_S_S_S_S_S_S_S_S_S_S_S_S_S_S_S_S_S_S_S_S_S_S_S_S_S_S_S_S_S_S_S_S_S_S_S_S_S_S_S_S_S_S_S_S_S_S_S_S_S_S_S_S_S_S_S_S_S_S_S_S_S_S_S_S_S_S_S_S_S_S_S_S_S_S_S_S_S_S_S_S_S_S_S_S_S_S_S_S_S_S_S_S_S_S_S_S_S_S_S_S_S_S_S_S_S_S_S_S_S_S_S_S_S_S_S_S_S_S_S_S_S_S_S_S_S_S_S_S_S_S_S_S_S_S_S_S_S_S_S_S_S_S_S_S_S_S_S_S_S_S_S_S_S_S_S_S_S_S_S_S_S_S_S_S_S_S_S_S_S_S_S_S_S_S_S_S_S_S_S_S_S_S_S_S_S_S_S_S_S_S_S_S_S_S_S_S_S_S_S_S_S_S_S_S_S_S_S_S_S_S_S_S_S_S_S_S_S_S_S_S_S_S_S_S_S_S_S_S_S_S_S_S_S_S_S_S_S_S_S_S_S_S_S_S_S_S_S_S__param_205,
	.param .u64 .ptr .align 1 _Z4racePiS_S_S_S_S_S_S_S_S_S_S_S_S_S_S_S_S_S_S_S_S_S_S_S_S_S_S_S_S_S_S_S_S_S_S_S_S_S_S_S_S_S_S_S_S_S_S_S_S_S_S_S_S_S_S_S_S_S_S_S_S_S_S_S_S_S_S_S_S_S_S_S_S_S_S_S_S_S_S_S_S_S_S_S_S_S_S_S_S_S_S_S_S_S_S_S_S_S_S_S_S_S_S_S_S_S_S_S_S_S_S_S_S_S_S_S_S_S_S_S_S_S_S_S_S_S_S_S_S_S_S_S_S_S_S_S_S_S_S_S_S_S_S_S_S_S_S_S_S_S_S_S_S_S_S_S_S_S_S_S_S_S_S_S_S_S_S_S_S_S_S_S_S_S_S_S_S_S_S_S_S_S_S_S_S_S_S_S_S_S_S_S_S_S_S_S_S_S_S_S_S_S_S_S_S_S_S_S_S_S_S_S_S_S_S_S_S_S_S_S_S_S_S_S_S_S_S_S_S_S_S_S_S_S_S_S_S_S_S_S_S_S_S_S_S_S_S_S_S_S_S_S_S_S_S_S_S_S_S_S_S_S_S_S_S_S_S_S_S_S_S_S_S_S_S_S_S_S_S_S_S_S_S_S_S_S_S_S_S_S_S_S_S_S_S_S_S_S_S_S_S_S_S_S_S_S_S_S_S_S_S_S_S_S_S_S_S_S_S_S_S_S_S_S_S_S_S_S_S_S_S_S_S_S_S_S_S_S_S_S_S_S_S_S_S_S_S_S_S_S_S_S_S_S_S_S_S_S_S_S_S_S_S_S_S_S_S_S_S_S_S_S_S_S_S_S_S_S_S_S_S_S_S_S_S_S_S_S_S_S_S_S_S_S_S_S_S_S_S_S_S_S_S_S_S_S_S_S_S_S_S_S_S_S_S_S_S_S_S_S_S_S_S_S_S_S_S_S_S_S_S_S_S_S_S_S_S_S_S_S_S_S_S_S_S_S_S_S_S_S_S_S_S_S_S_S_S_S_S_S_S_S_S_S_S_S_S_S_S_S_S_S_S_S_S_S_S_S_S_S_S_S_S_S_S_S_S_S_S_S_S_S_S_S_S_S_S_S_S_S_S_S_S_S_S_S_S_S_S_S_S_S_S_S_S_S_S_S_S_S_S_S_S_S_S_S_S_S_S_S_S_S_S_S_S_S_S_S_S_S_S_S_S_S_S_S_S_S_S_S_S_S_S_S_S_S_S_S_S_S_S_S_S_S_S_S_S_S_S_S_S_S_S_S_S_S_S_S_S_S_S_S_S_S_S_S_S_S_S_S_S_S_S_S_S_S_S_S_S_S_S_S_S_S_S_S_S_S_S_S_S_S_S_S_S_S_S_S_S_S_S_S_S_S_S_S_S_S_S_S_S_S_S_S_S_S_S_S_S_S_S_S_S_S_S_S_S_S_S_S_S_S_S_S_S_S_S_S_S_S_S_S_S_S_S_S_S_S_S_S_S_S_S_S_S_S_S_S_S_S_S_S_S_S_S_S_S_S_S_S_S_S_S_S_S_S_S_S_S_S_S_S_S_S_S_S_S_S_S_S_S_S_S_S_S_S_S_S_S_S_S_S_S_S_S_S_S_S_S_S_S_S_S_S_S_S_S_S_S_S_S_S_S_S_S_S_S_S_S_S_S_S_S_S_S_S_S_S_S_S_S_S_S_S_S_S_S_S_S_S_S_S_S_S_S_S_S_S_S_S_S_S_S_S_S_S_S_S_S_S_S_S_S_S_S_S_S_S_S_S_S_S_S_S_S_S_S_S_S_S_S_S_S_S_S_S_S_S_S_S_S_S_S_S_S_S_S_S_S_S_S_S_S_S_S_S_S_S_S_S_S_S_S_S_S_S_S_S_S_S_S_S_S_S_S_S_S_S_S_S_S_S_S_S_S_S_S_S_S_S_S_S_S_S_S_S_S_S_S_S_S_S_S_S_S_S_S_S_S_S_S_S_S_S_S_S_S_S_S_S_S_S_S_S_S_S_S_S_S_S_S_S_S_S_S_S_S_S_S_S_S_S_S_S_S_S_S_S_S_S_S_S_S_S_S_S_S_S_S_S_S_S_S_S_S_S_S_S_S_S_S_S_S_S_S_S_S_S_S_S_S_S_S_S_S_S_S_S_S_S_S_S_S_S_S_S_S_S_S_S_S_S_S_S_S_S_S_S_S_S_S_S_S_S_S_S_S_S_S_S_S_S_S_S_S_S_S_S_S_S_S_S_S_S_S_S_S_S_S_S_S_S_S__param_206,
	.param .u64 .ptr .align 1 _Z4racePiS_S_S_S_S_S_S_S_S_S_S_S_S_S_S_S_S_S_S_S_S_S_S_S_S_S_S_S_S_S_S_S_S_S_S_S_S_S_S_S_S_S_S_S_S_S_S_S_S_S_S_S_S_S_S_S_S_S_S_S_S_S_S_S_S_S_S_S_S_S_S_S_S_S_S_S_S_S_S_S_S_S_S_S_S_S_S_S_S_S_S_S_S_S_S_S_S_S_S_S_S_S_S_S_S_S_S_S_S_S_S_S_S_S_S_S_S_S_S_S_S_S_S_S_S_S_S_S_S_S_S_S_S_S_S_S_S_S_S_S_S_S_S_S_S_S_S_S_S_S_S_S_S_S_S_S_S_S_S_S_S_S_S_S_S_S_S_S_S_S_S_S_S_S_S_S_S_S_S_S_S_S_S_S_S_S_S_S_S_S_S_S_S_S_S_S_S_S_S_S_S_S_S_S_S_S_S_S_S_S_S_S_S_S_S_S_S_S_S_S_S_S_S_S_S_S_S_S_S_S_S_S_S_S_S_S_S_S_S_S_S_S_S_S_S_S_S_S_S_S_S_S_S_S_S_S_S_S_S_S_S_S_S_S_S_S_S_S_S_S_S_S_S_S_S_S_S_S_S_S_S_S_S_S_S_S_S_S_S_S_S_S_S_S_S_S_S_S_S_S_S_S_S_S_S_S_S_S_S_S_S_S_S_S_S_S_S_S_S_S_S_S_S_S_S_S_S_S_S_S_S_S_S_S_S_S_S_S_S_S_S_S_S_S_S_S_S_S_S_S_S_S_S_S_S_S_S_S_S_S_S_S_S_S_S_S_S_S_S_S_S_S_S_S_S_S_S_S_S_S_S_S_S_S_S_S_S_S_S_S_S_S_S_S_S_S_S_S_S_S_S_S_S_S_S_S_S_S_S_S_S_S_S_S_S_S_S_S_S_S_S_S_S_S_S_S_S_S_S_S_S_S_S_S_S_S_S_S_S_S_S_S_S_S_S_S_S_S_S_S_S_S_S_S_S_S_S_S_S_S_S_S_S_S_S_S_S_S_S_S_S_S_S_S_S_S_S_S_S_S_S_S_S_S_S_S_S_S_S_S_S_S_S_S_S_S_S_S_S_S_S_S_S_S_S_S_S_S_S_S_S_S_S_S_S_S_S_S_S_S_S_S_S_S_S_S_S_S_S_S_S_S_S_S_S_S_S_S_S_S_S_S_S_S_S_S_S_S_S_S_S_S_S_S_S_S_S_S_S_S_S_S_S_S_S_S_S_S_S_S_S_S_S_S_S_S_S_S_S_S_S_S_S_S_S_S_S_S_S_S_S_S_S_S_S_S_S_S_S_S_S_S_S_S_S_S_S_S_S_S_S_S_S_S_S_S_S_S_S_S_S_S_S_S_S_S_S_S_S_S_S_S_S_S_S_S_S_S_S_S_S_S_S_S_S_S_S_S_S_S_S_S_S_S_S_S_S_S_S_S_S_S_S_S_S_S_S_S_S_S_S_S_S_S_S_S_S_S_S_S_S_S_S_S_S_S_S_S_S_S_S_S_S_S_S_S_S_S_S_S_S_S_S_S_S_S_S_S_S_S_S_S_S_S_S_S_S_S_S_S_S_S_S_S_S_S_S_S_S_S_S_S_S_S_S_S_S_S_S_S_S_S_S_S_S_S_S_S_S_S_S_S_S_S_S_S_S_S_S_S_S_S_S_S_S_S_S_S_S_S_S_S_S_S_S_S_S_S_S_S_S_S_S_S_S_S_S_S_S_S_S_S_S_S_S_S_S_S_S_S_S_S_S_S_S_S_S_S_S_S_S_S_S_S_S_S_S_S_S_S_S_S_S_S_S_S_S_S_S_S_S_S_S_S_S_S_S_S_S_S_S_S_S_S_S_S_S_S_S_S_S_S_S_S_S_S_S_S_S_S_S_S_S_S_S_S_S_S_S_S_S_S_S_S_S_S_S_S_S_S_S_S_S_S_S_S_S_S_S_S_S_S_S_S_S_S_S_S_S_S_S_S_S_S_S_S_S_S_S_S_S_S_S_S_S_S_S_S_S_S_S_S_S_S_S_S_S_S_S_S_S_S_S_S_S_S_S_S_S_S_S_S_S_S_S_S_S_S_S_S_S_S_S_S_S_S_S_S_S_S_S_S_S_S_S_S_S_S_S_S_S_S_S_S_S_S_S_S_S_S_S_S_S_S_S_S_S_S_S_S_S_S_S_S_S_S_S_S_S_S_S_S_S_S_S_S_S_S_S_S_S_S_S_S_S_S_S_S_S_S_S_S_S__param_207,
	.param .u64 .ptr .align 1 _Z4racePiS_S_S_S_S_S_S_S_S_S_S_S_S_S_S_S_S_S_S_S_S_S_S_S_S_S_S_S_S_S_S_S_S_S_S_S_S_S_S_S_S_S_S_S_S_S_S_S_S_S_S_S_S_S_S_S_S_S_S_S_S_S_S_S_S_S_S_S_S_S_S_S_S_S_S_S_S_S_S_S_S_S_S_S_S_S_S_S_S_S_S_S_S_S_S_S_S_S_S_S_S_S_S_S_S_S_S_S_S_S_S_S_S_S_S_S_S_S_S_S_S_S_S_S_S_S_S_S_S_S_S_S_S_S_S_S_S_S_S_S_S_S_S_S_S_S_S_S_S_S_S_S_S_S_S_S_S_S_S_S_S_S_S_S_S_S_S_S_S_S_S_S_S_S_S_S_S_S_S_S_S_S_S_S_S_S_S_S_S_S_S_S_S_S_S_S_S_S_S_S_S_S_S_S_S_S_S_S_S_S_S_S_S_S_S_S_S_S_S_S_S_S_S_S_S_S_S_S_S_S_S_S_S_S_S_S_S_S_S_S_S_S_S_S_S_S_S_S_S_S_S_S_S_S_S_S_S_S_S_S_S_S_S_S_S_S_S_S_S_S_S_S_S_S_S_S_S_S_S_S_S_S_S_S_S_S_S_S_S_S_S_S_S_S_S_S_S_S_S_S_S_S_S_S_S_S_S_S_S_S_S_S_S_S_S_S_S_S_S_S_S_S_S_S_S_S_S_S_S_S_S_S_S_S_S_S_S_S_S_S_S_S_S_S_S_S_S_S_S_S_S_S_S_S_S_S_S_S_S_S_S_S_S_S_S_S_S_S_S_S_S_S_S_S_S_S_S_S_S_S_S_S_S_S_S_S_S_S_S_S_S_S_S_S_S_S_S_S_S_S_S_S_S_S_S_S_S_S_S_S_S_S_S_S_S_S_S_S_S_S_S_S_S_S_S_S_S_S_S_S_S_S_S_S_S_S_S_S_S_S_S_S_S_S_S_S_S_S_S_S_S_S_S_S_S_S_S_S_S_S_S_S_S_S_S_S_S_S_S_S_S_S_S_S_S_S_S_S_S_S_S_S_S_S_S_S_S_S_S_S_S_S_S_S_S_S_S_S_S_S_S_S_S_S_S_S_S_S_S_S_S_S_S_S_S_S_S_S_S_S_S_S_S_S_S_S_S_S_S_S_S_S_S_S_S_S_S_S_S_S_S_S_S_S_S_S_S_S_S_S_S_S_S_S_S_S_S_S_S_S_S_S_S_S_S_S_S_S_S_S_S_S_S_S_S_S_S_S_S_S_S_S_S_S_S_S_S_S_S_S_S_S_S_S_S_S_S_S_S_S_S_S_S_S_S_S_S_S_S_S_S_S_S_S_S_S_S_S_S_S_S_S_S_S_S_S_S_S_S_S_S_S_S_S_S_S_S_S_S_S_S_S_S_S_S_S_S_S_S_S_S_S_S_S_S_S_S_S_S_S_S_S_S_S_S_S_S_S_S_S_S_S_S_S_S_S_S_S_S_S_S_S_S_S_S_S_S_S_S_S_S_S_S_S_S_S_S_S_S_S_S_S_S_S_S_S_S_S_S_S_S_S_S_S_S_S_S_S_S_S_S_S_S_S_S_S_S_S_S_S_S_S_S_S_S_S_S_S_S_S_S_S_S_S_S_S_S_S_S_S_S_S_S_S_S_S_S_S_S_S_S_S_S_S_S_S_S_S_S_S_S_S_S_S_S_S_S_S_S_S_S_S_S_S_S_S_S_S_S_S_S_S_S_S_S_S_S_S_S_S_S_S_S_S_S_S_S_S_S_S_S_S_S_S_S_S_S_S_S_S_S_S_S_S_S_S_S_S_S_S_S_S_S_S_S_S_S_S_S_S_S_S_S_S_S_S_S_S_S_S_S_S_S_S_S_S_S_S_S_S_S_S_S_S_S_S_S_S_S_S_S_S_S_S_S_S_S_S_S_S_S_S_S_S_S_S_S_S_S_S_S_S_S_S_S_S_S_S_S_S_S_S_S_S_S_S_S_S_S_S_S_S_S_S_S_S_S_S_S_S_S_S_S_S_S_S_S_S_S_S_S_S_S_S_S_S_S_S_S_S_S_S_S_S_S_S_S_S_S_S_S_S_S_S_S_S_S_S_S_S_S_S_S_S_S_S_S_S_S_S_S_S_S_S_S_S_S_S_S_S_S_S_S_S_S_S_S_S_S_S_S_S_S_S_S_S_S_S_S_S_S_S_S_S_S_S_S_S_S_S_S_S_S_S_S_S_S_S_S_S_S_S_S__param_208,
	.param .u64 .ptr .align 1 _Z4racePiS_S_S_S_S_S_S_S_S_S_S_S_S_S_S_S_S_S_S_S_S_S_S_S_S_S_S_S_S_S_S_S_S_S_S_S_S_S_S_S_S_S_S_S_S_S_S_S_S_S_S_S_S_S_S_S_S_S_S_S_S_S_S_S_S_S_S_S_S_S_S_S_S_S_S_S_S_S_S_S_S_S_S_S_S_S_S_S_S_S_S_S_S_S_S_S_S_S_S_S_S_S_S_S_S_S_S_S_S_S_S_S_S_S_S_S_S_S_S_S_S_S_S_S_S_S_S_S_S_S_S_S_S_S_S_S_S_S_S_S_S_S_S_S_S_S_S_S_S_S_S_S_S_S_S_S_S_S_S_S_S_S_S_S_S_S_S_S_S_S_S_S_S_S_S_S_S_S_S_S_S_S_S_S_S_S_S_S_S_S_S_S_S_S_S_S_S_S_S_S_S_S_S_S_S_S_S_S_S_S_S_S_S_S_S_S_S_S_S_S_S_S_S_S_S_S_S_S_S_S_S_S_S_S_S_S_S_S_S_S_S_S_S_S_S_S_S_S_S_S_S_S_S_S_S_S_S_S_S_S_S_S_S_S_S_S_S_S_S_S_S_S_S_S_S_S_S_S_S_S_S_S_S_S_S_S_S_S_S_S_S_S_S_S_S_S_S_S_S_S_S_S_S_S_S_S_S_S_S_S_S_S_S_S_S_S_S_S_S_S_S_S_S_S_S_S_S_S_S_S_S_S_S_S_S_S_S_S_S_S_S_S_S_S_S_S_S_S_S_S_S_S_S_S_S_S_S_S_S_S_S_S_S_S_S_S_S_S_S_S_S_S_S_S_S_S_S_S_S_S_S_S_S_S_S_S_S_S_S_S_S_S_S_S_S_S_S_S_S_S_S_S_S_S_S_S_S_S_S_S_S_S_S_S_S_S_S_S_S_S_S_S_S_S_S_S_S_S_S_S_S_S_S_S_S_S_S_S_S_S_S_S_S_S_S_S_S_S_S_S_S_S_S_S_S_S_S_S_S_S_S_S_S_S_S_S_S_S_S_S_S_S_S_S_S_S_S_S_S_S_S_S_S_S_S_S_S_S_S_S_S_S_S_S_S_S_S_S_S_S_S_S_S_S_S_S_S_S_S_S_S_S_S_S_S_S_S_S_S_S_S_S_S_S_S_S_S_S_S_S_S_S_S_S_S_S_S_S_S_S_S_S_S_S_S_S_S_S_S_S_S_S_S_S_S_S_S_S_S_S_S_S_S_S_S_S_S_S_S_S_S_S_S_S_S_S_S_S_S_S_S_S_S_S_S_S_S_S_S_S_S_S_S_S_S_S_S_S_S_S_S_S_S_S_S_S_S_S_S_S_S_S_S_S_S_S_S_S_S_S_S_S_S_S_S_S_S_S_S_S_S_S_S_S_S_S_S_S_S_S_S_S_S_S_S_S_S_S_S_S_S_S_S_S_S_S_S_S_S_S_S_S_S_S_S_S_S_S_S_S_S_S_S_S_S_S_S_S_S_S_S_S_S_S_S_S_S_S_S_S_S_S_S_S_S_S_S_S_S_S_S_S_S_S_S_S_S_S_S_S_S_S_S_S_S_S_S_S_S_S_S_S_S_S_S_S_S_S_S_S_S_S_S_S_S_S_S_S_S_S_S_S_S_S_S_S_S_S_S_S_S_S_S_S_S_S_S_S_S_S_S_S_S_S_S_S_S_S_S_S_S_S_S_S_S_S_S_S_S_S_S_S_S_S_S_S_S_S_S_S_S_S_S_S_S_S_S_S_S_S_S_S_S_S_S_S_S_S_S_S_S_S_S_S_S_S_S_S_S_S_S_S_S_S_S_S_S_S_S_S_S_S_S_S_S_S_S_S_S_S_S_S_S_S_S_S_S_S_S_S_S_S_S_S_S_S_S_S_S_S_S_S_S_S_S_S_S_S_S_S_S_S_S_S_S_S_S_S_S_S_S_S_S_S_S_S_S_S_S_S_S_S_S_S_S_S_S_S_S_S_S_S_S_S_S_S_S_S_S_S_S_S_S_S_S_S_S_S_S_S_S_S_S_S_S_S_S_S_S_S_S_S_S_S_S_S_S_S_S_S_S_S_S_S_S_S_S_S_S_S_S_S_S_S_S_S_S_S_S_S_S_S_S_S_S_S_S_S_S_S_S_S_S_S_S_S_S_S_S_S_S_S_S_S_S_S_S_S_S_S_S_S_S_S_S_S_S_S_S_S_S_S_S_S_S_S_S_S_S_S_S_S_S_S_S_S_S_S_S_S_S_S_S__param_209,
	.param .u64 .ptr .align 1 _Z4racePiS_S_S_S_S_S_S_S_S_S_S_S_S_S_S_S_S_S_S_S_S_S_S_S_S_S_S_S_S_S_S_S_S_S_S_S_S_S_S_S_S_S_S_S_S_S_S_S_S_S_S_S_S_S_S_S_S_S_S_S_S_S_S_S_S_S_S_S_S_S_S_S_S_S_S_S_S_S_S_S_S_S_S_S_S_S_S_S_S_S_S_S_S_S_S_S_S_S_S_S_S_S_S_S_S_S_S_S_S_S_S_S_S_S_S_S_S_S_S_S_S_S_S_S_S_S_S_S_S_S_S_S_S_S_S_S_S_S_S_S_S_S_S_S_S_S_S_S_S_S_S_S_S_S_S_S_S_S_S_S_S_S_S_S_S_S_S_S_S_S_S_S_S_S_S_S_S_S_S_S_S_S_S_S_S_S_S_S_S_S_S_S_S_S_S_S_S_S_S_S_S_S_S_S_S_S_S_S_S_S_S_S_S_S_S_S_S_S_S_S_S_S_S_S_S_S_S_S_S_S_S_S_S_S_S_S_S_S_S_S_S_S_S_S_S_S_S_S_S_S_S_S_S_S_S_S_S_S_S_S_S_S_S_S_S_S_S_S_S_S_S_S_S_S_S_S_S_S_S_S_S_S_S_S_S_S_S_S_S_S_S_S_S_S_S_S_S_S_S_S_S_S_S_S_S_S_S_S_S_S_S_S_S_S_S_S_S_S_S_S_S_S_S_S_S_S_S_S_S_S_S_S_S_S_S_S_S_S_S_S_S_S_S_S_S_S_S_S_S_S_S_S_S_S_S_S_S_S_S_S_S_S_S_S_S_S_S_S_S_S_S_S_S_S_S_S_S_S_S_S_S_S_S_S_S_S_S_S_S_S_S_S_S_S_S_S_S_S_S_S_S_S_S_S_S_S_S_S_S_S_S_S_S_S_S_S_S_S_S_S_S_S_S_S_S_S_S_S_S_S_S_S_S_S_S_S_S_S_S_S_S_S_S_S_S_S_S_S_S_S_S_S_S_S_S_S_S_S_S_S_S_S_S_S_S_S_S_S_S_S_S_S_S_S_S_S_S_S_S_S_S_S_S_S_S_S_S_S_S_S_S_S_S_S_S_S_S_S_S_S_S_S_S_S_S_S_S_S_S_S_S_S_S_S_S_S_S_S_S_S_S_S_S_S_S_S_S_S_S_S_S_S_S_S_S_S_S_S_S_S_S_S_S_S_S_S_S_S_S_S_S_S_S_S_S_S_S_S_S_S_S_S_S_S_S_S_S_S_S_S_S_S_S_S_S_S_S_S_S_S_S_S_S_S_S_S_S_S_S_S_S_S_S_S_S_S_S_S_S_S_S_S_S_S_S_S_S_S_S_S_S_S_S_S_S_S_S_S_S_S_S_S_S_S_S_S_S_S_S_S_S_S_S_S_S_S_S_S_S_S_S_S_S_S_S_S_S_S_S_S_S_S_S_S_S_S_S_S_S_S_S_S_S_S_S_S_S_S_S_S_S_S_S_S_S_S_S_S_S_S_S_S_S_S_S_S_S_S_S_S_S_S_S_S_S_S_S_S_S_S_S_S_S_S_S_S_S_S_S_S_S_S_S_S_S_S_S_S_S_S_S_S_S_S_S_S_S_S_S_S_S_S_S_S_S_S_S_S_S_S_S_S_S_S_S_S_S_S_S_S_S_S_S_S_S_S_S_S_S_S_S_S_S_S_S_S_S_S_S_S_S_S_S_S_S_S_S_S_S_S_S_S_S_S_S_S_S_S_S_S_S_S_S_S_S_S_S_S_S_S_S_S_S_S_S_S_S_S_S_S_S_S_S_S_S_S_S_S_S_S_S_S_S_S_S_S_S_S_S_S_S_S_S_S_S_S_S_S_S_S_S_S_S_S_S_S_S_S_S_S_S_S_S_S_S_S_S_S_S_S_S_S_S_S_S_S_S_S_S_S_S_S_S_S_S_S_S_S_S_S_S_S_S_S_S_S_S_S_S_S_S_S_S_S_S_S_S_S_S_S_S_S_S_S_S_S_S_S_S_S_S_S_S_S_S_S_S_S_S_S_S_S_S_S_S_S_S_S_S_S_S_S_S_S_S_S_S_S_S_S_S_S_S_S_S_S_S_S_S_S_S_S_S_S_S_S_S_S_S_S_S_S_S_S_S_S_S_S_S_S_S_S_S_S_S_S_S_S_S_S_S_S_S_S_S_S_S_S_S_S_S_S_S_S_S_S_S_S_S_S_S_S_S_S_S_S_S_S_S_S_S_S_S_S_S_S_S_S_S_S_S_S_S__param_210,
	.param .u64 .ptr .align 1 _Z4racePiS_S_S_S_S_S_S_S_S_S_S_S_S_S_S_S_S_S_S_S_S_S_S_S_S_S_S_S_S_S_S_S_S_S_S_S_S_S_S_S_S_S_S_S_S_S_S_S_S_S_S_S_S_S_S_S_S_S_S_S_S_S_S_S_S_S_S_S_S_S_S_S_S_S_S_S_S_S_S_S_S_S_S_S_S_S_S_S_S_S_S_S_S_S_S_S_S_S_S_S_S_S_S_S_S_S_S_S_S_S_S_S_S_S_S_S_S_S_S_S_S_S_S_S_S_S_S_S_S_S_S_S_S_S_S_S_S_S_S_S_S_S_S_S_S_S_S_S_S_S_S_S_S_S_S_S_S_S_S_S_S_S_S_S_S_S_S_S_S_S_S_S_S_S_S_S_S_S_S_S_S_S_S_S_S_S_S_S_S_S_S_S_S_S_S_S_S_S_S_S_S_S_S_S_S_S_S_S_S_S_S_S_S_S_S_S_S_S_S_S_S_S_S_S_S_S_S_S_S_S_S_S_S_S_S_S_S_S_S_S_S_S_S_S_S_S_S_S_S_S_S_S_S_S_S_S_S_S_S_S_S_S_S_S_S_S_S_S_S_S_S_S_S_S_S_S_S_S_S_S_S_S_S_S_S_S_S_S_S_S_S_S_S_S_S_S_S_S_S_S_S_S_S_S_S_S_S_S_S_S_S_S_S_S_S_S_S_S_S_S_S_S_S_S_S_S_S_S_S_S_S_S_S_S_S_S_S_S_S_S_S_S_S_S_S_S_S_S_S_S_S_S_S_S_S_S_S_S_S_S_S_S_S_S_S_S_S_S_S_S_S_S_S_S_S_S_S_S_S_S_S_S_S_S_S_S_S_S_S_S_S_S_S_S_S_S_S_S_S_S_S_S_S_S_S_S_S_S_S_S_S_S_S_S_S_S_S_S_S_S_S_S_S_S_S_S_S_S_S_S_S_S_S_S_S_S_S_S_S_S_S_S_S_S_S_S_S_S_S_S_S_S_S_S_S_S_S_S_S_S_S_S_S_S_S_S_S_S_S_S_S_S_S_S_S_S_S_S_S_S_S_S_S_S_S_S_S_S_S_S_S_S_S_S_S_S_S_S_S_S_S_S_S_S_S_S_S_S_S_S_S_S_S_S_S_S_S_S_S_S_S_S_S_S_S_S_S_S_S_S_S_S_S_S_S_S_S_S_S_S_S_S_S_S_S_S_S_S_S_S_S_S_S_S_S_S_S_S_S_S_S_S_S_S_S_S_S_S_S_S_S_S_S_S_S_S_S_S_S_S_S_S_S_S_S_S_S_S_S_S_S_S_S_S_S_S_S_S_S_S_S_S_S_S_S_S_S_S_S_S_S_S_S_S_S_S_S_S_S_S_S_S_S_S_S_S_S_S_S_S_S_S_S_S_S_S_S_S_S_S_S_S_S_S_S_S_S_S_S_S_S_S_S_S_S_S_S_S_S_S_S_S_S_S_S_S_S_S_S_S_S_S_S_S_S_S_S_S_S_S_S_S_S_S_S_S_S_S_S_S_S_S_S_S_S_S_S_S_S_S_S_S_S_S_S_S_S_S_S_S_S_S_S_S_S_S_S_S_S_S_S_S_S_S_S_S_S_S_S_S_S_S_S_S_S_S_S_S_S_S_S_S_S_S_S_S_S_S_S_S_S_S_S_S_S_S_S_S_S_S_S_S_S_S_S_S_S_S_S_S_S_S_S_S_S_S_S_S_S_S_S_S_S_S_S_S_S_S_S_S_S_S_S_S_S_S_S_S_S_S_S_S_S_S_S_S_S_S_S_S_S_S_S_S_S_S_S_S_S_S_S_S_S_S_S_S_S_S_S_S_S_S_S_S_S_S_S_S_S_S_S_S_S_S_S_S_S_S_S_S_S_S_S_S_S_S_S_S_S_S_S_S_S_S_S_S_S_S_S_S_S_S_S_S_S_S_S_S_S_S_S_S_S_S_S_S_S_S_S_S_S_S_S_S_S_S_S_S_S_S_S_S_S_S_S_S_S_S_S_S_S_S_S_S_S_S_S_S_S_S_S_S_S_S_S_S_S_S_S_S_S_S_S_S_S_S_S_S_S_S_S_S_S_S_S_S_S_S_S_S_S_S_S_S_S_S_S_S_S_S_S_S_S_S_S_S_S_S_S_S_S_S_S_S_S_S_S_S_S_S_S_S_S_S_S_S_S_S_S_S_S_S_S_S_S_S_S_S_S_S_S_S_S_S_S_S_S_S_S_S_S_S_S_S_S_S_S_S_S_S_S_S_S__param_211,
	.param .u64 .ptr .align 1 _Z4racePiS_S_S_S_S_S_S_S_S_S_S_S_S_S_S_S_S_S_S_S_S_S_S_S_S_S_S_S_S_S_S_S_S_S_S_S_S_S_S_S_S_S_S_S_S_S_S_S_S_S_S_S_S_S_S_S_S_S_S_S_S_S_S_S_S_S_S_S_S_S_S_S_S_S_S_S_S_S_S_S_S_S_S_S_S_S_S_S_S_S_S_S_S_S_S_S_S_S_S_S_S_S_S_S_S_S_S_S_S_S_S_S_S_S_S_S_S_S_S_S_S_S_S_S_S_S_S_S_S_S_S_S_S_S_S_S_S_S_S_S_S_S_S_S_S_S_S_S_S_S_S_S_S_S_S_S_S_S_S_S_S_S_S_S_S_S_S_S_S_S_S_S_S_S_S_S_S_S_S_S_S_S_S_S_S_S_S_S_S_S_S_S_S_S_S_S_S_S_S_S_S_S_S_S_S_S_S_S_S_S_S_S_S_S_S_S_S_S_S_S_S_S_S_S_S_S_S_S_S_S_S_S_S_S_S_S_S_S_S_S_S_S_S_S_S_S_S_S_S_S_S_S_S_S_S_S_S_S_S_S_S_S_S_S_S_S_S_S_S_S_S_S_S_S_S_S_S_S_S_S_S_S_S_S_S_S_S_S_S_S_S_S_S_S_S_S_S_S_S_S_S_S_S_S_S_S_S_S_S_S_S_S_S_S_S_S_S_S_S_S_S_S_S_S_S_S_S_S_S_S_S_S_S_S_S_S_S_S_S_S_S_S_S_S_S_S_S_S_S_S_S_S_S_S_S_S_S_S_S_S_S_S_S_S_S_S_S_S_S_S_S_S_S_S_S_S_S_S_S_S_S_S_S_S_S_S_S_S_S_S_S_S_S_S_S_S_S_S_S_S_S_S_S_S_S_S_S_S_S_S_S_S_S_S_S_S_S_S_S_S_S_S_S_S_S_S_S_S_S_S_S_S_S_S_S_S_S_S_S_S_S_S_S_S_S_S_S_S_S_S_S_S_S_S_S_S_S_S_S_S_S_S_S_S_S_S_S_S_S_S_S_S_S_S_S_S_S_S_S_S_S_S_S_S_S_S_S_S_S_S_S_S_S_S_S_S_S_S_S_S_S_S_S_S_S_S_S_S_S_S_S_S_S_S_S_S_S_S_S_S_S_S_S_S_S_S_S_S_S_S_S_S_S_S_S_S_S_S_S_S_S_S_S_S_S_S_S_S_S_S_S_S_S_S_S_S_S_S_S_S_S_S_S_S_S_S_S_S_S_S_S_S_S_S_S_S_S_S_S_S_S_S_S_S_S_S_S_S_S_S_S_S_S_S_S_S_S_S_S_S_S_S_S_S_S_S_S_S_S_S_S_S_S_S_S_S_S_S_S_S_S_S_S_S_S_S_S_S_S_S_S_S_S_S_S_S_S_S_S_S_S_S_S_S_S_S_S_S_S_S_S_S_S_S_S_S_S_S_S_S_S_S_S_S_S_S_S_S_S_S_S_S_S_S_S_S_S_S_S_S_S_S_S_S_S_S_S_S_S_S_S_S_S_S_S_S_S_S_S_S_S_S_S_S_S_S_S_S_S_S_S_S_S_S_S_S_S_S_S_S_S_S_S_S_S_S_S_S_S_S_S_S_S_S_S_S_S_S_S_S_S_S_S_S_S_S_S_S_S_S_S_S_S_S_S_S_S_S_S_S_S_S_S_S_S_S_S_S_S_S_S_S_S_S_S_S_S_S_S_S_S_S_S_S_S_S_S_S_S_S_S_S_S_S_S_S_S_S_S_S_S_S_S_S_S_S_S_S_S_S_S_S_S_S_S_S_S_S_S_S_S_S_S_S_S_S_S_S_S_S_S_S_S_S_S_S_S_S_S_S_S_S_S_S_S_S_S_S_S_S_S_S_S_S_S_S_S_S_S_S_S_S_S_S_S_S_S_S_S_S_S_S_S_S_S_S_S_S_S_S_S_S_S_S_S_S_S_S_S_S_S_S_S_S_S_S_S_S_S_S_S_S_S_S_S_S_S_S_S_S_S_S_S_S_S_S_S_S_S_S_S_S_S_S_S_S_S_S_S_S_S_S_S_S_S_S_S_S_S_S_S_S_S_S_S_S_S_S_S_S_S_S_S_S_S_S_S_S_S_S_S_S_S_S_S_S_S_S_S_S_S_S_S_S_S_S_S_S_S_S_S_S_S_S_S_S_S_S_S_S_S_S_S_S_S_S_S_S_S_S_S_S_S_S_S_S_S_S_S_S_S_S_S_S_S_S_S_S_S_S_S_S_S__param_212,
	.param .u64 .ptr .align 1 _Z4racePiS_S_S_S_S_S_S_S_S_S_S_S_S_S_S_S_S_S_S_S_S_S_S_S_S_S_S_S_S_S_S_S_S_S_S_S_S_S_S_S_S_S_S_S_S_S_S_S_S_S_S_S_S_S_S_S_S_S_S_S_S_S_S_S_S_S_S_S_S_S_S_S_S_S_S_S_S_S_S_S_S_S_S_S_S_S_S_S_S_S_S_S_S_S_S_S_S_S_S_S_S_S_S_S_S_S_S_S_S_S_S_S_S_S_S_S_S_S_S_S_S_S_S_S_S_S_S_S_S_S_S_S_S_S_S_S_S_S_S_S_S_S_S_S_S_S_S_S_S_S_S_S_S_S_S_S_S_S_S_S_S_S_S_S_S_S_S_S_S_S_S_S_S_S_S_S_S_S_S_S_S_S_S_S_S_S_S_S_S_S_S_S_S_S_S_S_S_S_S_S_S_S_S_S_S_S_S_S_S_S_S_S_S_S_S_S_S_S_S_S_S_S_S_S_S_S_S_S_S_S_S_S_S_S_S_S_S_S_S_S_S_S_S_S_S_S_S_S_S_S_S_S_S_S_S_S_S_S_S_S_S_S_S_S_S_S_S_S_S_S_S_S_S_S_S_S_S_S_S_S_S_S_S_S_S_S_S_S_S_S_S_S_S_S_S_S_S_S_S_S_S_S_S_S_S_S_S_S_S_S_S_S_S_S_S_S_S_S_S_S_S_S_S_S_S_S_S_S_S_S_S_S_S_S_S_S_S_S_S_S_S_S_S_S_S_S_S_S_S_S_S_S_S_S_S_S_S_S_S_S_S_S_S_S_S_S_S_S_S_S_S_S_S_S_S_S_S_S_S_S_S_S_S_S_S_S_S_S_S_S_S_S_S_S_S_S_S_S_S_S_S_S_S_S_S_S_S_S_S_S_S_S_S_S_S_S_S_S_S_S_S_S_S_S_S_S_S_S_S_S_S_S_S_S_S_S_S_S_S_S_S_S_S_S_S_S_S_S_S_S_S_S_S_S_S_S_S_S_S_S_S_S_S_S_S_S_S_S_S_S_S_S_S_S_S_S_S_S_S_S_S_S_S_S_S_S_S_S_S_S_S_S_S_S_S_S_S_S_S_S_S_S_S_S_S_S_S_S_S_S_S_S_S_S_S_S_S_S_S_S_S_S_S_S_S_S_S_S_S_S_S_S_S_S_S_S_S_S_S_S_S_S_S_S_S_S_S_S_S_S_S_S_S_S_S_S_S_S_S_S_S_S_S_S_S_S_S_S_S_S_S_S_S_S_S_S_S_S_S_S_S_S_S_S_S_S_S_S_S_S_S_S_S_S_S_S_S_S_S_S_S_S_S_S_S_S_S_S_S_S_S_S_S_S_S_S_S_S_S_S_S_S_S_S_S_S_S_S_S_S_S_S_S_S_S_S_S_S_S_S_S_S_S_S_S_S_S_S_S_S_S_S_S_S_S_S_S_S_S_S_S_S_S_S_S_S_S_S_S_S_S_S_S_S_S_S_S_S_S_S_S_S_S_S_S_S_S_S_S_S_S_S_S_S_S_S_S_S_S_S_S_S_S_S_S_S_S_S_S_S_S_S_S_S_S_S_S_S_S_S_S_S_S_S_S_S_S_S_S_S_S_S_S_S_S_S_S_S_S_S_S_S_S_S_S_S_S_S_S_S_S_S_S_S_S_S_S_S_S_S_S_S_S_S_S_S_S_S_S_S_S_S_S_S_S_S_S_S_S_S_S_S_S_S_S_S_S_S_S_S_S_S_S_S_S_S_S_S_S_S_S_S_S_S_S_S_S_S_S_S_S_S_S_S_S_S_S_S_S_S_S_S_S_S_S_S_S_S_S_S_S_S_S_S_S_S_S_S_S_S_S_S_S_S_S_S_S_S_S_S_S_S_S_S_S_S_S_S_S_S_S_S_S_S_S_S_S_S_S_S_S_S_S_S_S_S_S_S_S_S_S_S_S_S_S_S_S_S_S_S_S_S_S_S_S_S_S_S_S_S_S_S_S_S_S_S_S_S_S_S_S_S_S_S_S_S_S_S_S_S_S_S_S_S_S_S_S_S_S_S_S_S_S_S_S_S_S_S_S_S_S_S_S_S_S_S_S_S_S_S_S_S_S_S_S_S_S_S_S_S_S_S_S_S_S_S_S_S_S_S_S_S_S_S_S_S_S_S_S_S_S_S_S_S_S_S_S_S_S_S_S_S_S_S_S_S_S_S_S_S_S_S_S_S_S_S_S_S_S_S_S_S_S_S_S_S_S_S_S_S_S_S_S__param_213,
	.param .u64 .ptr .align 1 _Z4racePiS_S_S_S_S_S_S_S_S_S_S_S_S_S_S_S_S_S_S_S_S_S_S_S_S_S_S_S_S_S_S_S_S_S_S_S_S_S_S_S_S_S_S_S_S_S_S_S_S_S_S_S_S_S_S_S_S_S_S_S_S_S_S_S_S_S_S_S_S_S_S_S_S_S_S_S_S_S_S_S_S_S_S_S_S_S_S_S_S_S_S_S_S_S_S_S_S_S_S_S_S_S_S_S_S_S_S_S_S_S_S_S_S_S_S_S_S_S_S_S_S_S_S_S_S_S_S_S_S_S_S_S_S_S_S_S_S_S_S_S_S_S_S_S_S_S_S_S_S_S_S_S_S_S_S_S_S_S_S_S_S_S_S_S_S_S_S_S_S_S_S_S_S_S_S_S_S_S_S_S_S_S_S_S_S_S_S_S_S_S_S_S_S_S_S_S_S_S_S_S_S_S_S_S_S_S_S_S_S_S_S_S_S_S_S_S_S_S_S_S_S_S_S_S_S_S_S_S_S_S_S_S_S_S_S_S_S_S_S_S_S_S_S_S_S_S_S_S_S_S_S_S_S_S_S_S_S_S_S_S_S_S_S_S_S_S_S_S_S_S_S_S_S_S_S_S_S_S_S_S_S_S_S_S_S_S_S_S_S_S_S_S_S_S_S_S_S_S_S_S_S_S_S_S_S_S_S_S_S_S_S_S_S_S_S_S_S_S_S_S_S_S_S_S_S_S_S_S_S_S_S_S_S_S_S_S_S_S_S_S_S_S_S_S_S_S_S_S_S_S_S_S_S_S_S_S_S_S_S_S_S_S_S_S_S_S_S_S_S_S_S_S_S_S_S_S_S_S_S_S_S_S_S_S_S_S_S_S_S_S_S_S_S_S_S_S_S_S_S_S_S_S_S_S_S_S_S_S_S_S_S_S_S_S_S_S_S_S_S_S_S_S_S_S_S_S_S_S_S_S_S_S_S_S_S_S_S_S_S_S_S_S_S_S_S_S_S_S_S_S_S_S_S_S_S_S_S_S_S_S_S_S_S_S_S_S_S_S_S_S_S_S_S_S_S_S_S_S_S_S_S_S_S_S_S_S_S_S_S_S_S_S_S_S_S_S_S_S_S_S_S_S_S_S_S_S_S_S_S_S_S_S_S_S_S_S_S_S_S_S_S_S_S_S_S_S_S_S_S_S_S_S_S_S_S_S_S_S_S_S_S_S_S_S_S_S_S_S_S_S_S_S_S_S_S_S_S_S_S_S_S_S_S_S_S_S_S_S_S_S_S_S_S_S_S_S_S_S_S_S_S_S_S_S_S_S_S_S_S_S_S_S_S_S_S_S_S_S_S_S_S_S_S_S_S_S_S_S_S_S_S_S_S_S_S_S_S_S_S_S_S_S_S_S_S_S_S_S_S_S_S_S_S_S_S_S_S_S_S_S_S_S_S_S_S_S_S_S_S_S_S_S_S_S_S_S_S_S_S_S_S_S_S_S_S_S_S_S_S_S_S_S_S_S_S_S_S_S_S_S_S_S_S_S_S_S_S_S_S_S_S_S_S_S_S_S_S_S_S_S_S_S_S_S_S_S_S_S_S_S_S_S_S_S_S_S_S_S_S_S_S_S_S_S_S_S_S_S_S_S_S_S_S_S_S_S_S_S_S_S_S_S_S_S_S_S_S_S_S_S_S_S_S_S_S_S_S_S_S_S_S_S_S_S_S_S_S_S_S_S_S_S_S_S_S_S_S_S_S_S_S_S_S_S_S_S_S_S_S_S_S_S_S_S_S_S_S_S_S_S_S_S_S_S_S_S_S_S_S_S_S_S_S_S_S_S_S_S_S_S_S_S_S_S_S_S_S_S_S_S_S_S_S_S_S_S_S_S_S_S_S_S_S_S_S_S_S_S_S_S_S_S_S_S_S_S_S_S_S_S_S_S_S_S_S_S_S_S_S_S_S_S_S_S_S_S_S_S_S_S_S_S_S_S_S_S_S_S_S_S_S_S_S_S_S_S_S_S_S_S_S_S_S_S_S_S_S_S_S_S_S_S_S_S_S_S_S_S_S_S_S_S_S_S_S_S_S_S_S_S_S_S_S_S_S_S_S_S_S_S_S_S_S_S_S_S_S_S_S_S_S_S_S_S_S_S_S_S_S_S_S_S_S_S_S_S_S_S_S_S_S_S_S_S_S_S_S_S_S_S_S_S_S_S_S_S_S_S_S_S_S_S_S_S_S_S_S_S_S_S_S_S_S_S_S_S_S_S_S_S_S_S_S_S_S_S_S_S_S_S_S_S_S__param_214,
	.param .u64 .ptr .align 1 _Z4racePiS_S_S_S_S_S_S_S_S_S_S_S_S_S_S_S_S_S_S_S_S_S_S_S_S_S_S_S_S_S_S_S_S_S_S_S_S_S_S_S_S_S_S_S_S_S_S_S_S_S_S_S_S_S_S_S_S_S_S_S_S_S_S_S_S_S_S_S_S_S_S_S_S_S_S_S_S_S_S_S_S_S_S_S_S_S_S_S_S_S_S_S_S_S_S_S_S_S_S_S_S_S_S_S_S_S_S_S_S_S_S_S_S_S_S_S_S_S_S_S_S_S_S_S_S_S_S_S_S_S_S_S_S_S_S_S_S_S_S_S_S_S_S_S_S_S_S_S_S_S_S_S_S_S_S_S_S_S_S_S_S_S_S_S_S_S_S_S_S_S_S_S_S_S_S_S_S_S_S_S_S_S_S_S_S_S_S_S_S_S_S_S_S_S_S_S_S_S_S_S_S_S_S_S_S_S_S_S_S_S_S_S_S_S_S_S_S_S_S_S_S_S_S_S_S_S_S_S_S_S_S_S_S_S_S_S_S_S_S_S_S_S_S_S_S_S_S_S_S_S_S_S_S_S_S_S_S_S_S_S_S_S_S_S_S_S_S_S_S_S_S_S_S_S_S_S_S_S_S_S_S_S_S_S_S_S_S_S_S_S_S_S_S_S_S_S_S_S_S_S_S_S_S_S_S_S_S_S_S_S_S_S_S_S_S_S_S_S_S_S_S_S_S_S_S_S_S_S_S_S_S_S_S_S_S_S_S_S_S_S_S_S_S_S_S_S_S_S_S_S_S_S_S_S_S_S_S_S_S_S_S_S_S_S_S_S_S_S_S_S_S_S_S_S_S_S_S_S_S_S_S_S_S_S_S_S_S_S_S_S_S_S_S_S_S_S_S_S_S_S_S_S_S_S_S_S_S_S_S_S_S_S_S_S_S_S_S_S_S_S_S_S_S_S_S_S_S_S_S_S_S_S_S_S_S_S_S_S_S_S_S_S_S_S_S_S_S_S_S_S_S_S_S_S_S_S_S_S_S_S_S_S_S_S_S_S_S_S_S_S_S_S_S_S_S_S_S_S_S_S_S_S_S_S_S_S_S_S_S_S_S_S_S_S_S_S_S_S_S_S_S_S_S_S_S_S_S_S_S_S_S_S_S_S_S_S_S_S_S_S_S_S_S_S_S_S_S_S_S_S_S_S_S_S_S_S_S_S_S_S_S_S_S_S_S_S_S_S_S_S_S_S_S_S_S_S_S_S_S_S_S_S_S_S_S_S_S_S_S_S_S_S_S_S_S_S_S_S_S_S_S_S_S_S_S_S_S_S_S_S_S_S_S_S_S_S_S_S_S_S_S_S_S_S_S_S_S_S_S_S_S_S_S_S_S_S_S_S_S_S_S_S_S_S_S_S_S_S_S_S_S_S_S_S_S_S_S_S_S_S_S_S_S_S_S_S_S_S_S_S_S_S_S_S_S_S_S_S_S_S_S_S_S_S_S_S_S_S_S_S_S_S_S_S_S_S_S_S_S_S_S_S_S_S_S_S_S_S_S_S_S_S_S_S_S_S_S_S_S_S_S_S_S_S_S_S_S_S_S_S_S_S_S_S_S_S_S_S_S_S_S_S_S_S_S_S_S_S_S_S_S_S_S_S_S_S_S_S_S_S_S_S_S_S_S_S_S_S_S_S_S_S_S_S_S_S_S_S_S_S_S_S_S_S_S_S_S_S_S_S_S_S_S_S_S_S_S_S_S_S_S_S_S_S_S_S_S_S_S_S_S_S_S_S_S_S_S_S_S_S_S_S_S_S_S_S_S_S_S_S_S_S_S_S_S_S_S_S_S_S_S_S_S_S_S_S_S_S_S_S_S_S_S_S_S_S_S_S_S_S_S_S_S_S_S_S_S_S_S_S_S_S_S_S_S_S_S_S_S_S_S_S_S_S_S_S_S_S_S_S_S_S_S_S_S_S_S_S_S_S_S_S_S_S_S_S_S_S_S_S_S_S_S_S_S_S_S_S_S_S_S_S_S_S_S_S_S_S_S_S_S_S_S_S_S_S_S_S_S_S_S_S_S_S_S_S_S_S_S_S_S_S_S_S_S_S_S_S_S_S_S_S_S_S_S_S_S_S_S_S_S_S_S_S_S_S_S_S_S_S_S_S_S_S_S_S_S_S_S_S_S_S_S_S_S_S_S_S_S_S_S_S_S_S_S_S_S_S_S_S_S_S_S_S_S_S_S_S_S_S_S_S_S_S_S_S_S_S_S_S_S_S_S_S_S_S_S_S_S_S_S_S_S__param_215,
	.param .u64 .ptr .align 1 _Z4racePiS_S_S_S_S_S_S_S_S_S_S_S_S_S_S_S_S_S_S_S_S_S_S_S_S_S_S_S_S_S_S_S_S_S_S_S_S_S_S_S_S_S_S_S_S_S_S_S_S_S_S_S_S_S_S_S_S_S_S_S_S_S_S_S_S_S_S_S_S_S_S_S_S_S_S_S_S_S_S_S_S_S_S_S_S_S_S_S_S_S_S_S_S_S_S_S_S_S_S_S_S_S_S_S_S_S_S_S_S_S_S_S_S_S_S_S_S_S_S_S_S_S_S_S_S_S_S_S_S_S_S_S_S_S_S_S_S_S_S_S_S_S_S_S_S_S_S_S_S_S_S_S_S_S_S_S_S_S_S_S_S_S_S_S_S_S_S_S_S_S_S_S_S_S_S_S_S_S_S_S_S_S_S_S_S_S_S_S_S_S_S_S_S_S_S_S_S_S_S_S_S_S_S_S_S_S_S_S_S_S_S_S_S_S_S_S_S_S_S_S_S_S_S_S_S_S_S_S_S_S_S_S_S_S_S_S_S_S_S_S_S_S_S_S_S_S_S_S_S_S_S_S_S_S_S_S_S_S_S_S_S_S_S_S_S_S_S_S_S_S_S_S_S_S_S_S_S_S_S_S_S_S_S_S_S_S_S_S_S_S_S_S_S_S_S_S_S_S_S_S_S_S_S_S_S_S_S_S_S_S_S_S_S_S_S_S_S_S_S_S_S_S_S_S_S_S_S_S_S_S_S_S_S_S_S_S_S_S_S_S_S_S_S_S_S_S_S_S_S_S_S_S_S_S_S_S_S_S_S_S_S_S_S_S_S_S_S_S_S_S_S_S_S_S_S_S_S_S_S_S_S_S_S_S_S_S_S_S_S_S_S_S_S_S_S_S_S_S_S_S_S_S_S_S_S_S_S_S_S_S_S_S_S_S_S_S_S_S_S_S_S_S_S_S_S_S_S_S_S_S_S_S_S_S_S_S_S_S_S_S_S_S_S_S_S_S_S_S_S_S_S_S_S_S_S_S_S_S_S_S_S_S_S_S_S_S_S_S_S_S_S_S_S_S_S_S_S_S_S_S_S_S_S_S_S_S_S_S_S_S_S_S_S_S_S_S_S_S_S_S_S_S_S_S_S_S_S_S_S_S_S_S_S_S_S_S_S_S_S_S_S_S_S_S_S_S_S_S_S_S_S_S_S_S_S_S_S_S_S_S_S_S_S_S_S_S_S_S_S_S_S_S_S_S_S_S_S_S_S_S_S_S_S_S_S_S_S_S_S_S_S_S_S_S_S_S_S_S_S_S_S_S_S_S_S_S_S_S_S_S_S_S_S_S_S_S_S_S_S_S_S_S_S_S_S_S_S_S_S_S_S_S_S_S_S_S_S_S_S_S_S_S_S_S_S_S_S_S_S_S_S_S_S_S_S_S_S_S_S_S_S_S_S_S_S_S_S_S_S_S_S_S_S_S_S_S_S_S_S_S_S_S_S_S_S_S_S_S_S_S_S_S_S_S_S_S_S_S_S_S_S_S_S_S_S_S_S_S_S_S_S_S_S_S_S_S_S_S_S_S_S_S_S_S_S_S_S_S_S_S_S_S_S_S_S_S_S_S_S_S_S_S_S_S_S_S_S_S_S_S_S_S_S_S_S_S_S_S_S_S_S_S_S_S_S_S_S_S_S_S_S_S_S_S_S_S_S_S_S_S_S_S_S_S_S_S_S_S_S_S_S_S_S_S_S_S_S_S_S_S_S_S_S_S_S_S_S_S_S_S_S_S_S_S_S_S_S_S_S_S_S_S_S_S_S_S_S_S_S_S_S_S_S_S_S_S_S_S_S_S_S_S_S_S_S_S_S_S_S_S_S_S_S_S_S_S_S_S_S_S_S_S_S_S_S_S_S_S_S_S_S_S_S_S_S_S_S_S_S_S_S_S_S_S_S_S_S_S_S_S_S_S_S_S_S_S_S_S_S_S_S_S_S_S_S_S_S_S_S_S_S_S_S_S_S_S_S_S_S_S_S_S_S_S_S_S_S_S_S_S_S_S_S_S_S_S_S_S_S_S_S_S_S_S_S_S_S_S_S_S_S_S_S_S_S_S_S_S_S_S_S_S_S_S_S_S_S_S_S_S_S_S_S_S_S_S_S_S_S_S_S_S_S_S_S_S_S_S_S_S_S_S_S_S_S_S_S_S_S_S_S_S_S_S_S_S_S_S_S_S_S_S_S_S_S_S_S_S_S_S_S_S_S_S_S_S_S_S_S_S_S_S_S_S_S_S_S_S_S_S_S_S_S__param_216,
	.param .u64 .ptr .align 1 _Z4racePiS_S_S_S_S_S_S_S_S_S_S_S_S_S_S_S_S_S_S_S_S_S_S_S_S_S_S_S_S_S_S_S_S_S_S_S_S_S_S_S_S_S_S_S_S_S_S_S_S_S_S_S_S_S_S_S_S_S_S_S_S_S_S_S_S_S_S_S_S_S_S_S_S_S_S_S_S_S_S_S_S_S_S_S_S_S_S_S_S_S_S_S_S_S_S_S_S_S_S_S_S_S_S_S_S_S_S_S_S_S_S_S_S_S_S_S_S_S_S_S_S_S_S_S_S_S_S_S_S_S_S_S_S_S_S_S_S_S_S_S_S_S_S_S_S_S_S_S_S_S_S_S_S_S_S_S_S_S_S_S_S_S_S_S_S_S_S_S_S_S_S_S_S_S_S_S_S_S_S_S_S_S_S_S_S_S_S_S_S_S_S_S_S_S_S_S_S_S_S_S_S_S_S_S_S_S_S_S_S_S_S_S_S_S_S_S_S_S_S_S_S_S_S_S_S_S_S_S_S_S_S_S_S_S_S_S_S_S_S_S_S_S_S_S_S_S_S_S_S_S_S_S_S_S_S_S_S_S_S_S_S_S_S_S_S_S_S_S_S_S_S_S_S_S_S_S_S_S_S_S_S_S_S_S_S_S_S_S_S_S_S_S_S_S_S_S_S_S_S_S_S_S_S_S_S_S_S_S_S_S_S_S_S_S_S_S_S_S_S_S_S_S_S_S_S_S_S_S_S_S_S_S_S_S_S_S_S_S_S_S_S_S_S_S_S_S_S_S_S_S_S_S_S_S_S_S_S_S_S_S_S_S_S_S_S_S_S_S_S_S_S_S_S_S_S_S_S_S_S_S_S_S_S_S_S_S_S_S_S_S_S_S_S_S_S_S_S_S_S_S_S_S_S_S_S_S_S_S_S_S_S_S_S_S_S_S_S_S_S_S_S_S_S_S_S_S_S_S_S_S_S_S_S_S_S_S_S_S_S_S_S_S_S_S_S_S_S_S_S_S_S_S_S_S_S_S_S_S_S_S_S_S_S_S_S_S_S_S_S_S_S_S_S_S_S_S_S_S_S_S_S_S_S_S_S_S_S_S_S_S_S_S_S_S_S_S_S_S_S_S_S_S_S_S_S_S_S_S_S_S_S_S_S_S_S_S_S_S_S_S_S_S_S_S_S_S_S_S_S_S_S_S_S_S_S_S_S_S_S_S_S_S_S_S_S_S_S_S_S_S_S_S_S_S_S_S_S_S_S_S_S_S_S_S_S_S_S_S_S_S_S_S_S_S_S_S_S_S_S_S_S_S_S_S_S_S_S_S_S_S_S_S_S_S_S_S_S_S_S_S_S_S_S_S_S_S_S_S_S_S_S_S_S_S_S_S_S_S_S_S_S_S_S_S_S_S_S_S_S_S_S_S_S_S_S_S_S_S_S_S_S_S_S_S_S_S_S_S_S_S_S_S_S_S_S_S_S_S_S_S_S_S_S_S_S_S_S_S_S_S_S_S_S_S_S_S_S_S_S_S_S_S_S_S_S_S_S_S_S_S_S_S_S_S_S_S_S_S_S_S_S_S_S_S_S_S_S_S_S_S_S_S_S_S_S_S_S_S_S_S_S_S_S_S_S_S_S_S_S_S_S_S_S_S_S_S_S_S_S_S_S_S_S_S_S_S_S_S_S_S_S_S_S_S_S_S_S_S_S_S_S_S_S_S_S_S_S_S_S_S_S_S_S_S_S_S_S_S_S_S_S_S_S_S_S_S_S_S_S_S_S_S_S_S_S_S_S_S_S_S_S_S_S_S_S_S_S_S_S_S_S_S_S_S_S_S_S_S_S_S_S_S_S_S_S_S_S_S_S_S_S_S_S_S_S_S_S_S_S_S_S_S_S_S_S_S_S_S_S_S_S_S_S_S_S_S_S_S_S_S_S_S_S_S_S_S_S_S_S_S_S_S_S_S_S_S_S_S_S_S_S_S_S_S_S_S_S_S_S_S_S_S_S_S_S_S_S_S_S_S_S_S_S_S_S_S_S_S_S_S_S_S_S_S_S_S_S_S_S_S_S_S_S_S_S_S_S_S_S_S_S_S_S_S_S_S_S_S_S_S_S_S_S_S_S_S_S_S_S_S_S_S_S_S_S_S_S_S_S_S_S_S_S_S_S_S_S_S_S_S_S_S_S_S_S_S_S_S_S_S_S_S_S_S_S_S_S_S_S_S_S_S_S_S_S_S_S_S_S_S_S_S_S_S_S_S_S_S_S_S_S_S_S_S_S_S_S_S_S_S_S_S_S__param_217,
	.param .u64 .ptr .align 1 _Z4racePiS_S_S_S_S_S_S_S_S_S_S_S_S_S_S_S_S_S_S_S_S_S_S_S_S_S_S_S_S_S_S_S_S_S_S_S_S_S_S_S_S_S_S_S_S_S_S_S_S_S_S_S_S_S_S_S_S_S_S_S_S_S_S_S_S_S_S_S_S_S_S_S_S_S_S_S_S_S_S_S_S_S_S_S_S_S_S_S_S_S_S_S_S_S_S_S_S_S_S_S_S_S_S_S_S_S_S_S_S_S_S_S_S_S_S_S_S_S_S_S_S_S_S_S_S_S_S_S_S_S_S_S_S_S_S_S_S_S_S_S_S_S_S_S_S_S_S_S_S_S_S_S_S_S_S_S_S_S_S_S_S_S_S_S_S_S_S_S_S_S_S_S_S_S_S_S_S_S_S_S_S_S_S_S_S_S_S_S_S_S_S_S_S_S_S_S_S_S_S_S_S_S_S_S_S_S_S_S_S_S_S_S_S_S_S_S_S_S_S_S_S_S_S_S_S_S_S_S_S_S_S_S_S_S_S_S_S_S_S_S_S_S_S_S_S_S_S_S_S_S_S_S_S_S_S_S_S_S_S_S_S_S_S_S_S_S_S_S_S_S_S_S_S_S_S_S_S_S_S_S_S_S_S_S_S_S_S_S_S_S_S_S_S_S_S_S_S_S_S_S_S_S_S_S_S_S_S_S_S_S_S_S_S_S_S_S_S_S_S_S_S_S_S_S_S_S_S_S_S_S_S_S_S_S_S_S_S_S_S_S_S_S_S_S_S_S_S_S_S_S_S_S_S_S_S_S_S_S_S_S_S_S_S_S_S_S_S_S_S_S_S_S_S_S_S_S_S_S_S_S_S_S_S_S_S_S_S_S_S_S_S_S_S_S_S_S_S_S_S_S_S_S_S_S_S_S_S_S_S_S_S_S_S_S_S_S_S_S_S_S_S_S_S_S_S_S_S_S_S_S_S_S_S_S_S_S_S_S_S_S_S_S_S_S_S_S_S_S_S_S_S_S_S_S_S_S_S_S_S_S_S_S_S_S_S_S_S_S_S_S_S_S_S_S_S_S_S_S_S_S_S_S_S_S_S_S_S_S_S_S_S_S_S_S_S_S_S_S_S_S_S_S_S_S_S_S_S_S_S_S_S_S_S_S_S_S_S_S_S_S_S_S_S_S_S_S_S_S_S_S_S_S_S_S_S_S_S_S_S_S_S_S_S_S_S_S_S_S_S_S_S_S_S_S_S_S_S_S_S_S_S_S_S_S_S_S_S_S_S_S_S_S_S_S_S_S_S_S_S_S_S_S_S_S_S_S_S_S_S_S_S_S_S_S_S_S_S_S_S_S_S_S_S_S_S_S_S_S_S_S_S_S_S_S_S_S_S_S_S_S_S_S_S_S_S_S_S_S_S_S_S_S_S_S_S_S_S_S_S_S_S_S_S_S_S_S_S_S_S_S_S_S_S_S_S_S_S_S_S_S_S_S_S_S_S_S_S_S_S_S_S_S_S_S_S_S_S_S_S_S_S_S_S_S_S_S_S_S_S_S_S_S_S_S_S_S_S_S_S_S_S_S_S_S_S_S_S_S_S_S_S_S_S_S_S_S_S_S_S_S_S_S_S_S_S_S_S_S_S_S_S_S_S_S_S_S_S_S_S_S_S_S_S_S_S_S_S_S_S_S_S_S_S_S_S_S_S_S_S_S_S_S_S_S_S_S_S_S_S_S_S_S_S_S_S_S_S_S_S_S_S_S_S_S_S_S_S_S_S_S_S_S_S_S_S_S_S_S_S_S_S_S_S_S_S_S_S_S_S_S_S_S_S_S_S_S_S_S_S_S_S_S_S_S_S_S_S_S_S_S_S_S_S_S_S_S_S_S_S_S_S_S_S_S_S_S_S_S_S_S_S_S_S_S_S_S_S_S_S_S_S_S_S_S_S_S_S_S_S_S_S_S_S_S_S_S_S_S_S_S_S_S_S_S_S_S_S_S_S_S_S_S_S_S_S_S_S_S_S_S_S_S_S_S_S_S_S_S_S_S_S_S_S_S_S_S_S_S_S_S_S_S_S_S_S_S_S_S_S_S_S_S_S_S_S_S_S_S_S_S_S_S_S_S_S_S_S_S_S_S_S_S_S_S_S_S_S_S_S_S_S_S_S_S_S_S_S_S_S_S_S_S_S_S_S_S_S_S_S_S_S_S_S_S_S_S_S_S_S_S_S_S_S_S_S_S_S_S_S_S_S_S_S_S_S_S_S_S_S_S_S_S_S_S_S_S_S_S_S_S_S_S_S__param_218,
	.param .u64 .ptr .align 1 _Z4racePiS_S_S_S_S_S_S_S_S_S_S_S_S_S_S_S_S_S_S_S_S_S_S_S_S_S_S_S_S_S_S_S_S_S_S_S_S_S_S_S_S_S_S_S_S_S_S_S_S_S_S_S_S_S_S_S_S_S_S_S_S_S_S_S_S_S_S_S_S_S_S_S_S_S_S_S_S_S_S_S_S_S_S_S_S_S_S_S_S_S_S_S_S_S_S_S_S_S_S_S_S_S_S_S_S_S_S_S_S_S_S_S_S_S_S_S_S_S_S_S_S_S_S_S_S_S_S_S_S_S_S_S_S_S_S_S_S_S_S_S_S_S_S_S_S_S_S_S_S_S_S_S_S_S_S_S_S_S_S_S_S_S_S_S_S_S_S_S_S_S_S_S_S_S_S_S_S_S_S_S_S_S_S_S_S_S_S_S_S_S_S_S_S_S_S_S_S_S_S_S_S_S_S_S_S_S_S_S_S_S_S_S_S_S_S_S_S_S_S_S_S_S_S_S_S_S_S_S_S_S_S_S_S_S_S_S_S_S_S_S_S_S_S_S_S_S_S_S_S_S_S_S_S_S_S_S_S_S_S_S_S_S_S_S_S_S_S_S_S_S_S_S_S_S_S_S_S_S_S_S_S_S_S_S_S_S_S_S_S_S_S_S_S_S_S_S_S_S_S_S_S_S_S_S_S_S_S_S_S_S_S_S_S_S_S_S_S_S_S_S_S_S_S_S_S_S_S_S_S_S_S_S_S_S_S_S_S_S_S_S_S_S_S_S_S_S_S_S_S_S_S_S_S_S_S_S_S_S_S_S_S_S_S_S_S_S_S_S_S_S_S_S_S_S_S_S_S_S_S_S_S_S_S_S_S_S_S_S_S_S_S_S_S_S_S_S_S_S_S_S_S_S_S_S_S_S_S_S_S_S_S_S_S_S_S_S_S_S_S_S_S_S_S_S_S_S_S_S_S_S_S_S_S_S_S_S_S_S_S_S_S_S_S_S_S_S_S_S_S_S_S_S_S_S_S_S_S_S_S_S_S_S_S_S_S_S_S_S_S_S_S_S_S_S_S_S_S_S_S_S_S_S_S_S_S_S_S_S_S_S_S_S_S_S_S_S_S_S_S_S_S_S_S_S_S_S_S_S_S_S_S_S_S_S_S_S_S_S_S_S_S_S_S_S_S_S_S_S_S_S_S_S_S_S_S_S_S_S_S_S_S_S_S_S_S_S_S_S_S_S_S_S_S_S_S_S_S_S_S_S_S_S_S_S_S_S_S_S_S_S_S_S_S_S_S_S_S_S_S_S_S_S_S_S_S_S_S_S_S_S_S_S_S_S_S_S_S_S_S_S_S_S_S_S_S_S_S_S_S_S_S_S_S_S_S_S_S_S_S_S_S_S_S_S_S_S_S_S_S_S_S_S_S_S_S_S_S_S_S_S_S_S_S_S_S_S_S_S_S_S_S_S_S_S_S_S_S_S_S_S_S_S_S_S_S_S_S_S_S_S_S_S_S_S_S_S_S_S_S_S_S_S_S_S_S_S_S_S_S_S_S_S_S_S_S_S_S_S_S_S_S_S_S_S_S_S_S_S_S_S_S_S_S_S_S_S_S_S_S_S_S_S_S_S_S_S_S_S_S_S_S_S_S_S_S_S_S_S_S_S_S_S_S_S_S_S_S_S_S_S_S_S_S_S_S_S_S_S_S_S_S_S_S_S_S_S_S_S_S_S_S_S_S_S_S_S_S_S_S_S_S_S_S_S_S_S_S_S_S_S_S_S_S_S_S_S_S_S_S_S_S_S_S_S_S_S_S_S_S_S_S_S_S_S_S_S_S_S_S_S_S_S_S_S_S_S_S_S_S_S_S_S_S_S_S_S_S_S_S_S_S_S_S_S_S_S_S_S_S_S_S_S_S_S_S_S_S_S_S_S_S_S_S_S_S_S_S_S_S_S_S_S_S_S_S_S_S_S_S_S_S_S_S_S_S_S_S_S_S_S_S_S_S_S_S_S_S_S_S_S_S_S_S_S_S_S_S_S_S_S_S_S_S_S_S_S_S_S_S_S_S_S_S_S_S_S_S_S_S_S_S_S_S_S_S_S_S_S_S_S_S_S_S_S_S_S_S_S_S_S_S_S_S_S_S_S_S_S_S_S_S_S_S_S_S_S_S_S_S_S_S_S_S_S_S_S_S_S_S_S_S_S_S_S_S_S_S_S_S_S_S_S_S_S_S_S_S_S_S_S_S_S_S_S_S_S_S_S_S_S_S_S_S_S_S_S_S_S_S_S_S_S_S__param_219,
	.param .u64 .ptr .align 1 _Z4racePiS_S_S_S_S_S_S_S_S_S_S_S_S_S_S_S_S_S_S_S_S_S_S_S_S_S_S_S_S_S_S_S_S_S_S_S_S_S_S_S_S_S_S_S_S_S_S_S_S_S_S_S_S_S_S_S_S_S_S_S_S_S_S_S_S_S_S_S_S_S_S_S_S_S_S_S_S_S_S_S_S_S_S_S_S_S_S_S_S_S_S_S_S_S_S_S_S_S_S_S_S_S_S_S_S_S_S_S_S_S_S_S_S_S_S_S_S_S_S_S_S_S_S_S_S_S_S_S_S_S_S_S_S_S_S_S_S_S_S_S_S_S_S_S_S_S_S_S_S_S_S_S_S_S_S_S_S_S_S_S_S_S_S_S_S_S_S_S_S_S_S_S_S_S_S_S_S_S_S_S_S_S_S_S_S_S_S_S_S_S_S_S_S_S_S_S_S_S_S_S_S_S_S_S_S_S_S_S_S_S_S_S_S_S_S_S_S_S_S_S_S_S_S_S_S_S_S_S_S_S_S_S_S_S_S_S_S_S_S_S_S_S_S_S_S_S_S_S_S_S_S_S_S_S_S_S_S_S_S_S_S_S_S_S_S_S_S_S_S_S_S_S_S_S_S_S_S_S_S_S_S_S_S_S_S_S_S_S_S_S_S_S_S_S_S_S_S_S_S_S_S_S_S_S_S_S_S_S_S_S_S_S_S_S_S_S_S_S_S_S_S_S_S_S_S_S_S_S_S_S_S_S_S_S_S_S_S_S_S_S_S_S_S_S_S_S_S_S_S_S_S_S_S_S_S_S_S_S_S_S_S_S_S_S_S_S_S_S_S_S_S_S_S_S_S_S_S_S_S_S_S_S_S_S_S_S_S_S_S_S_S_S_S_S_S_S_S_S_S_S_S_S_S_S_S_S_S_S_S_S_S_S_S_S_S_S_S_S_S_S_S_S_S_S_S_S_S_S_S_S_S_S_S_S_S_S_S_S_S_S_S_S_S_S_S_S_S_S_S_S_S_S_S_S_S_S_S_S_S_S_S_S_S_S_S_S_S_S_S_S_S_S_S_S_S_S_S_S_S_S_S_S_S_S_S_S_S_S_S_S_S_S_S_S_S_S_S_S_S_S_S_S_S_S_S_S_S_S_S_S_S_S_S_S_S_S_S_S_S_S_S_S_S_S_S_S_S_S_S_S_S_S_S_S_S_S_S_S_S_S_S_S_S_S_S_S_S_S_S_S_S_S_S_S_S_S_S_S_S_S_S_S_S_S_S_S_S_S_S_S_S_S_S_S_S_S_S_S_S_S_S_S_S_S_S_S_S_S_S_S_S_S_S_S_S_S_S_S_S_S_S_S_S_S_S_S_S_S_S_S_S_S_S_S_S_S_S_S_S_S_S_S_S_S_S_S_S_S_S_S_S_S_S_S_S_S_S_S_S_S_S_S_S_S_S_S_S_S_S_S_S_S_S_S_S_S_S_S_S_S_S_S_S_S_S_S_S_S_S_S_S_S_S_S_S_S_S_S_S_S_S_S_S_S_S_S_S_S_S_S_S_S_S_S_S_S_S_S_S_S_S_S_S_S_S_S_S_S_S_S_S_S_S_S_S_S_S_S_S_S_S_S_S_S_S_S_S_S_S_S_S_S_S_S_S_S_S_S_S_S_S_S_S_S_S_S_S_S_S_S_S_S_S_S_S_S_S_S_S_S_S_S_S_S_S_S_S_S_S_S_S_S_S_S_S_S_S_S_S_S_S_S_S_S_S_S_S_S_S_S_S_S_S_S_S_S_S_S_S_S_S_S_S_S_S_S_S_S_S_S_S_S_S_S_S_S_S_S_S_S_S_S_S_S_S_S_S_S_S_S_S_S_S_S_S_S_S_S_S_S_S_S_S_S_S_S_S_S_S_S_S_S_S_S_S_S_S_S_S_S_S_S_S_S_S_S_S_S_S_S_S_S_S_S_S_S_S_S_S_S_S_S_S_S_S_S_S_S_S_S_S_S_S_S_S_S_S_S_S_S_S_S_S_S_S_S_S_S_S_S_S_S_S_S_S_S_S_S_S_S_S_S_S_S_S_S_S_S_S_S_S_S_S_S_S_S_S_S_S_S_S_S_S_S_S_S_S_S_S_S_S_S_S_S_S_S_S_S_S_S_S_S_S_S_S_S_S_S_S_S_S_S_S_S_S_S_S_S_S_S_S_S_S_S_S_S_S_S_S_S_S_S_S_S_S_S_S_S_S_S_S_S_S_S_S_S_S_S_S_S_S_S_S_S_S_S_S_S_S_S_S_S_S__param_220,
	.param .u64 .ptr .align 1 _Z4racePiS_S_S_S_S_S_S_S_S_S_S_S_S_S_S_S_S_S_S_S_S_S_S_S_S_S_S_S_S_S_S_S_S_S_S_S_S_S_S_S_S_S_S_S_S_S_S_S_S_S_S_S_S_S_S_S_S_S_S_S_S_S_S_S_S_S_S_S_S_S_S_S_S_S_S_S_S_S_S_S_S_S_S_S_S_S_S_S_S_S_S_S_S_S_S_S_S_S_S_S_S_S_S_S_S_S_S_S_S_S_S_S_S_S_S_S_S_S_S_S_S_S_S_S_S_S_S_S_S_S_S_S_S_S_S_S_S_S_S_S_S_S_S_S_S_S_S_S_S_S_S_S_S_S_S_S_S_S_S_S_S_S_S_S_S_S_S_S_S_S_S_S_S_S_S_S_S_S_S_S_S_S_S_S_S_S_S_S_S_S_S_S_S_S_S_S_S_S_S_S_S_S_S_S_S_S_S_S_S_S_S_S_S_S_S_S_S_S_S_S_S_S_S_S_S_S_S_S_S_S_S_S_S_S_S_S_S_S_S_S_S_S_S_S_S_S_S_S_S_S_S_S_S_S_S_S_S_S_S_S_S_S_S_S_S_S_S_S_S_S_S_S_S_S_S_S_S_S_S_S_S_S_S_S_S_S_S_S_S_S_S_S_S_S_S_S_S_S_S_S_S_S_S_S_S_S_S_S_S_S_S_S_S_S_S_S_S_S_S_S_S_S_S_S_S_S_S_S_S_S_S_S_S_S_S_S_S_S_S_S_S_S_S_S_S_S_S_S_S_S_S_S_S_S_S_S_S_S_S_S_S_S_S_S_S_S_S_S_S_S_S_S_S_S_S_S_S_S_S_S_S_S_S_S_S_S_S_S_S_S_S_S_S_S_S_S_S_S_S_S_S_S_S_S_S_S_S_S_S_S_S_S_S_S_S_S_S_S_S_S_S_S_S_S_S_S_S_S_S_S_S_S_S_S_S_S_S_S_S_S_S_S_S_S_S_S_S_S_S_S_S_S_S_S_S_S_S_S_S_S_S_S_S_S_S_S_S_S_S_S_S_S_S_S_S_S_S_S_S_S_S_S_S_S_S_S_S_S_S_S_S_S_S_S_S_S_S_S_S_S_S_S_S_S_S_S_S_S_S_S_S_S_S_S_S_S_S_S_S_S_S_S_S_S_S_S_S_S_S_S_S_S_S_S_S_S_S_S_S_S_S_S_S_S_S_S_S_S_S_S_S_S_S_S_S_S_S_S_S_S_S_S_S_S_S_S_S_S_S_S_S_S_S_S_S_S_S_S_S_S_S_S_S_S_S_S_S_S_S_S_S_S_S_S_S_S_S_S_S_S_S_S_S_S_S_S_S_S_S_S_S_S_S_S_S_S_S_S_S_S_S_S_S_S_S_S_S_S_S_S_S_S_S_S_S_S_S_S_S_S_S_S_S_S_S_S_S_S_S_S_S_S_S_S_S_S_S_S_S_S_S_S_S_S_S_S_S_S_S_S_S_S_S_S_S_S_S_S_S_S_S_S_S_S_S_S_S_S_S_S_S_S_S_S_S_S_S_S_S_S_S_S_S_S_S_S_S_S_S_S_S_S_S_S_S_S_S_S_S_S_S_S_S_S_S_S_S_S_S_S_S_S_S_S_S_S_S_S_S_S_S_S_S_S_S_S_S_S_S_S_S_S_S_S_S_S_S_S_S_S_S_S_S_S_S_S_S_S_S_S_S_S_S_S_S_S_S_S_S_S_S_S_S_S_S_S_S_S_S_S_S_S_S_S_S_S_S_S_S_S_S_S_S_S_S_S_S_S_S_S_S_S_S_S_S_S_S_S_S_S_S_S_S_S_S_S_S_S_S_S_S_S_S_S_S_S_S_S_S_S_S_S_S_S_S_S_S_S_S_S_S_S_S_S_S_S_S_S_S_S_S_S_S_S_S_S_S_S_S_S_S_S_S_S_S_S_S_S_S_S_S_S_S_S_S_S_S_S_S_S_S_S_S_S_S_S_S_S_S_S_S_S_S_S_S_S_S_S_S_S_S_S_S_S_S_S_S_S_S_S_S_S_S_S_S_S_S_S_S_S_S_S_S_S_S_S_S_S_S_S_S_S_S_S_S_S_S_S_S_S_S_S_S_S_S_S_S_S_S_S_S_S_S_S_S_S_S_S_S_S_S_S_S_S_S_S_S_S_S_S_S_S_S_S_S_S_S_S_S_S_S_S_S_S_S_S_S_S_S_S_S_S_S_S_S_S_S_S_S_S_S_S_S_S_S_S_S_S_S_S_S_S_S__param_221,
	.param .u64 .ptr .align 1 _Z4racePiS_S_S_S_S_S_S_S_S_S_S_S_S_S_S_S_S_S_S_S_S_S_S_S_S_S_S_S_S_S_S_S_S_S_S_S_S_S_S_S_S_S_S_S_S_S_S_S_S_S_S_S_S_S_S_S_S_S_S_S_S_S_S_S_S_S_S_S_S_S_S_S_S_S_S_S_S_S_S_S_S_S_S_S_S_S_S_S_S_S_S_S_S_S_S_S_S_S_S_S_S_S_S_S_S_S_S_S_S_S_S_S_S_S_S_S_S_S_S_S_S_S_S_S_S_S_S_S_S_S_S_S_S_S_S_S_S_S_S_S_S_S_S_S_S_S_S_S_S_S_S_S_S_S_S_S_S_S_S_S_S_S_S_S_S_S_S_S_S_S_S_S_S_S_S_S_S_S_S_S_S_S_S_S_S_S_S_S_S_S_S_S_S_S_S_S_S_S_S_S_S_S_S_S_S_S_S_S_S_S_S_S_S_S_S_S_S_S_S_S_S_S_S_S_S_S_S_S_S_S_S_S_S_S_S_S_S_S_S_S_S_S_S_S_S_S_S_S_S_S_S_S_S_S_S_S_S_S_S_S_S_S_S_S_S_S_S_S_S_S_S_S_S_S_S_S_S_S_S_S_S_S_S_S_S_S_S_S_S_S_S_S_S_S_S_S_S_S_S_S_S_S_S_S_S_S_S_S_S_S_S_S_S_S_S_S_S_S_S_S_S_S_S_S_S_S_S_S_S_S_S_S_S_S_S_S_S_S_S_S_S_S_S_S_S_S_S_S_S_S_S_S_S_S_S_S_S_S_S_S_S_S_S_S_S_S_S_S_S_S_S_S_S_S_S_S_S_S_S_S_S_S_S_S_S_S_S_S_S_S_S_S_S_S_S_S_S_S_S_S_S_S_S_S_S_S_S_S_S_S_S_S_S_S_S_S_S_S_S_S_S_S_S_S_S_S_S_S_S_S_S_S_S_S_S_S_S_S_S_S_S_S_S_S_S_S_S_S_S_S_S_S_S_S_S_S_S_S_S_S_S_S_S_S_S_S_S_S_S_S_S_S_S_S_S_S_S_S_S_S_S_S_S_S_S_S_S_S_S_S_S_S_S_S_S_S_S_S_S_S_S_S_S_S_S_S_S_S_S_S_S_S_S_S_S_S_S_S_S_S_S_S_S_S_S_S_S_S_S_S_S_S_S_S_S_S_S_S_S_S_S_S_S_S_S_S_S_S_S_S_S_S_S_S_S_S_S_S_S_S_S_S_S_S_S_S_S_S_S_S_S_S_S_S_S_S_S_S_S_S_S_S_S_S_S_S_S_S_S_S_S_S_S_S_S_S_S_S_S_S_S_S_S_S_S_S_S_S_S_S_S_S_S_S_S_S_S_S_S_S_S_S_S_S_S_S_S_S_S_S_S_S_S_S_S_S_S_S_S_S_S_S_S_S_S_S_S_S_S_S_S_S_S_S_S_S_S_S_S_S_S_S_S_S_S_S_S_S_S_S_S_S_S_S_S_S_S_S_S_S_S_S_S_S_S_S_S_S_S_S_S_S_S_S_S_S_S_S_S_S_S_S_S_S_S_S_S_S_S_S_S_S_S_S_S_S_S_S_S_S_S_S_S_S_S_S_S_S_S_S_S_S_S_S_S_S_S_S_S_S_S_S_S_S_S_S_S_S_S_S_S_S_S_S_S_S_S_S_S_S_S_S_S_S_S_S_S_S_S_S_S_S_S_S_S_S_S_S_S_S_S_S_S_S_S_S_S_S_S_S_S_S_S_S_S_S_S_S_S_S_S_S_S_S_S_S_S_S_S_S_S_S_S_S_S_S_S_S_S_S_S_S_S_S_S_S_S_S_S_S_S_S_S_S_S_S_S_S_S_S_S_S_S_S_S_S_S_S_S_S_S_S_S_S_S_S_S_S_S_S_S_S_S_S_S_S_S_S_S_S_S_S_S_S_S_S_S_S_S_S_S_S_S_S_S_S_S_S_S_S_S_S_S_S_S_S_S_S_S_S_S_S_S_S_S_S_S_S_S_S_S_S_S_S_S_S_S_S_S_S_S_S_S_S_S_S_S_S_S_S_S_S_S_S_S_S_S_S_S_S_S_S_S_S_S_S_S_S_S_S_S_S_S_S_S_S_S_S_S_S_S_S_S_S_S_S_S_S_S_S_S_S_S_S_S_S_S_S_S_S_S_S_S_S_S_S_S_S_S_S_S_S_S_S_S_S_S_S_S_S_S_S_S_S_S_S_S_S_S_S_S_S_S_S_S_S_S_S_S_S_S_S_S__param_222,
	.param .u64 .ptr .align 1 _Z4racePiS_S_S_S_S_S_S_S_S_S_S_S_S_S_S_S_S_S_S_S_S_S_S_S_S_S_S_S_S_S_S_S_S_S_S_S_S_S_S_S_S_S_S_S_S_S_S_S_S_S_S_S_S_S_S_S_S_S_S_S_S_S_S_S_S_S_S_S_S_S_S_S_S_S_S_S_S_S_S_S_S_S_S_S_S_S_S_S_S_S_S_S_S_S_S_S_S_S_S_S_S_S_S_S_S_S_S_S_S_S_S_S_S_S_S_S_S_S_S_S_S_S_S_S_S_S_S_S_S_S_S_S_S_S_S_S_S_S_S_S_S_S_S_S_S_S_S_S_S_S_S_S_S_S_S_S_S_S_S_S_S_S_S_S_S_S_S_S_S_S_S_S_S_S_S_S_S_S_S_S_S_S_S_S_S_S_S_S_S_S_S_S_S_S_S_S_S_S_S_S_S_S_S_S_S_S_S_S_S_S_S_S_S_S_S_S_S_S_S_S_S_S_S_S_S_S_S_S_S_S_S_S_S_S_S_S_S_S_S_S_S_S_S_S_S_S_S_S_S_S_S_S_S_S_S_S_S_S_S_S_S_S_S_S_S_S_S_S_S_S_S_S_S_S_S_S_S_S_S_S_S_S_S_S_S_S_S_S_S_S_S_S_S_S_S_S_S_S_S_S_S_S_S_S_S_S_S_S_S_S_S_S_S_S_S_S_S_S_S_S_S_S_S_S_S_S_S_S_S_S_S_S_S_S_S_S_S_S_S_S_S_S_S_S_S_S_S_S_S_S_S_S_S_S_S_S_S_S_S_S_S_S_S_S_S_S_S_S_S_S_S_S_S_S_S_S_S_S_S_S_S_S_S_S_S_S_S_S_S_S_S_S_S_S_S_S_S_S_S_S_S_S_S_S_S_S_S_S_S_S_S_S_S_S_S_S_S_S_S_S_S_S_S_S_S_S_S_S_S_S_S_S_S_S_S_S_S_S_S_S_S_S_S_S_S_S_S_S_S_S_S_S_S_S_S_S_S_S_S_S_S_S_S_S_S_S_S_S_S_S_S_S_S_S_S_S_S_S_S_S_S_S_S_S_S_S_S_S_S_S_S_S_S_S_S_S_S_S_S_S_S_S_S_S_S_S_S_S_S_S_S_S_S_S_S_S_S_S_S_S_S_S_S_S_S_S_S_S_S_S_S_S_S_S_S_S_S_S_S_S_S_S_S_S_S_S_S_S_S_S_S_S_S_S_S_S_S_S_S_S_S_S_S_S_S_S_S_S_S_S_S_S_S_S_S_S_S_S_S_S_S_S_S_S_S_S_S_S_S_S_S_S_S_S_S_S_S_S_S_S_S_S_S_S_S_S_S_S_S_S_S_S_S_S_S_S_S_S_S_S_S_S_S_S_S_S_S_S_S_S_S_S_S_S_S_S_S_S_S_S_S_S_S_S_S_S_S_S_S_S_S_S_S_S_S_S_S_S_S_S_S_S_S_S_S_S_S_S_S_S_S_S_S_S_S_S_S_S_S_S_S_S_S_S_S_S_S_S_S_S_S_S_S_S_S_S_S_S_S_S_S_S_S_S_S_S_S_S_S_S_S_S_S_S_S_S_S_S_S_S_S_S_S_S_S_S_S_S_S_S_S_S_S_S_S_S_S_S_S_S_S_S_S_S_S_S_S_S_S_S_S_S_S_S_S_S_S_S_S_S_S_S_S_S_S_S_S_S_S_S_S_S_S_S_S_S_S_S_S_S_S_S_S_S_S_S_S_S_S_S_S_S_S_S_S_S_S_S_S_S_S_S_S_S_S_S_S_S_S_S_S_S_S_S_S_S_S_S_S_S_S_S_S_S_S_S_S_S_S_S_S_S_S_S_S_S_S_S_S_S_S_S_S_S_S_S_S_S_S_S_S_S_S_S_S_S_S_S_S_S_S_S_S_S_S_S_S_S_S_S_S_S_S_S_S_S_S_S_S_S_S_S_S_S_S_S_S_S_S_S_S_S_S_S_S_S_S_S_S_S_S_S_S_S_S_S_S_S_S_S_S_S_S_S_S_S_S_S_S_S_S_S_S_S_S_S_S_S_S_S_S_S_S_S_S_S_S_S_S_S_S_S_S_S_S_S_S_S_S_S_S_S_S_S_S_S_S_S_S_S_S_S_S_S_S_S_S_S_S_S_S_S_S_S_S_S_S_S_S_S_S_S_S_S_S_S_S_S_S_S_S_S_S_S_S_S_S_S_S_S_S_S_S_S_S_S_S_S_S_S_S_S_S_S_S_S_S_S_S_S_S_S_S__param_223,
	.param .u64 .ptr .align 1 _Z4racePiS_S_S_S_S_S_S_S_S_S_S_S_S_S_S_S_S_S_S_S_S_S_S_S_S_S_S_S_S_S_S_S_S_S_S_S_S_S_S_S_S_S_S_S_S_S_S_S_S_S_S_S_S_S_S_S_S_S_S_S_S_S_S_S_S_S_S_S_S_S_S_S_S_S_S_S_S_S_S_S_S_S_S_S_S_S_S_S_S_S_S_S_S_S_S_S_S_S_S_S_S_S_S_S_S_S_S_S_S_S_S_S_S_S_S_S_S_S_S_S_S_S_S_S_S_S_S_S_S_S_S_S_S_S_S_S_S_S_S_S_S_S_S_S_S_S_S_S_S_S_S_S_S_S_S_S_S_S_S_S_S_S_S_S_S_S_S_S_S_S_S_S_S_S_S_S_S_S_S_S_S_S_S_S_S_S_S_S_S_S_S_S_S_S_S_S_S_S_S_S_S_S_S_S_S_S_S_S_S_S_S_S_S_S_S_S_S_S_S_S_S_S_S_S_S_S_S_S_S_S_S_S_S_S_S_S_S_S_S_S_S_S_S_S_S_S_S_S_S_S_S_S_S_S_S_S_S_S_S_S_S_S_S_S_S_S_S_S_S_S_S_S_S_S_S_S_S_S_S_S_S_S_S_S_S_S_S_S_S_S_S_S_S_S_S_S_S_S_S_S_S_S_S_S_S_S_S_S_S_S_S_S_S_S_S_S_S_S_S_S_S_S_S_S_S_S_S_S_S_S_S_S_S_S_S_S_S_S_S_S_S_S_S_S_S_S_S_S_S_S_S_S_S_S_S_S_S_S_S_S_S_S_S_S_S_S_S_S_S_S_S_S_S_S_S_S_S_S_S_S_S_S_S_S_S_S_S_S_S_S_S_S_S_S_S_S_S_S_S_S_S_S_S_S_S_S_S_S_S_S_S_S_S_S_S_S_S_S_S_S_S_S_S_S_S_S_S_S_S_S_S_S_S_S_S_S_S_S_S_S_S_S_S_S_S_S_S_S_S_S_S_S_S_S_S_S_S_S_S_S_S_S_S_S_S_S_S_S_S_S_S_S_S_S_S_S_S_S_S_S_S_S_S_S_S_S_S_S_S_S_S_S_S_S_S_S_S_S_S_S_S_S_S_S_S_S_S_S_S_S_S_S_S_S_S_S_S_S_S_S_S_S_S_S_S_S_S_S_S_S_S_S_S_S_S_S_S_S_S_S_S_S_S_S_S_S_S_S_S_S_S_S_S_S_S_S_S_S_S_S_S_S_S_S_S_S_S_S_S_S_S_S_S_S_S_S_S_S_S_S_S_S_S_S_S_S_S_S_S_S_S_S_S_S_S_S_S_S_S_S_S_S_S_S_S_S_S_S_S_S_S_S_S_S_S_S_S_S_S_S_S_S_S_S_S_S_S_S_S_S_S_S_S_S_S_S_S_S_S_S_S_S_S_S_S_S_S_S_S_S_S_S_S_S_S_S_S_S_S_S_S_S_S_S_S_S_S_S_S_S_S_S_S_S_S_S_S_S_S_S_S_S_S_S_S_S_S_S_S_S_S_S_S_S_S_S_S_S_S_S_S_S_S_S_S_S_S_S_S_S_S_S_S_S_S_S_S_S_S_S_S_S_S_S_S_S_S_S_S_S_S_S_S_S_S_S_S_S_S_S_S_S_S_S_S_S_S_S_S_S_S_S_S_S_S_S_S_S_S_S_S_S_S_S_S_S_S_S_S_S_S_S_S_S_S_S_S_S_S_S_S_S_S_S_S_S_S_S_S_S_S_S_S_S_S_S_S_S_S_S_S_S_S_S_S_S_S_S_S_S_S_S_S_S_S_S_S_S_S_S_S_S_S_S_S_S_S_S_S_S_S_S_S_S_S_S_S_S_S_S_S_S_S_S_S_S_S_S_S_S_S_S_S_S_S_S_S_S_S_S_S_S_S_S_S_S_S_S_S_S_S_S_S_S_S_S_S_S_S_S_S_S_S_S_S_S_S_S_S_S_S_S_S_S_S_S_S_S_S_S_S_S_S_S_S_S_S_S_S_S_S_S_S_S_S_S_S_S_S_S_S_S_S_S_S_S_S_S_S_S_S_S_S_S_S_S_S_S_S_S_S_S_S_S_S_S_S_S_S_S_S_S_S_S_S_S_S_S_S_S_S_S_S_S_S_S_S_S_S_S_S_S_S_S_S_S_S_S_S_S_S_S_S_S_S_S_S_S_S_S_S_S_S_S_S_S_S_S_S_S_S_S_S_S_S_S_S_S_S_S_S_S_S_S_S_S_S_S_S_S_S_S_S__param_224,
	.param .u64 .ptr .align 1 _Z4racePiS_S_S_S_S_S_S_S_S_S_S_S_S_S_S_S_S_S_S_S_S_S_S_S_S_S_S_S_S_S_S_S_S_S_S_S_S_S_S_S_S_S_S_S_S_S_S_S_S_S_S_S_S_S_S_S_S_S_S_S_S_S_S_S_S_S_S_S_S_S_S_S_S_S_S_S_S_S_S_S_S_S_S_S_S_S_S_S_S_S_S_S_S_S_S_S_S_S_S_S_S_S_S_S_S_S_S_S_S_S_S_S_S_S_S_S_S_S_S_S_S_S_S_S_S_S_S_S_S_S_S_S_S_S_S_S_S_S_S_S_S_S_S_S_S_S_S_S_S_S_S_S_S_S_S_S_S_S_S_S_S_S_S_S_S_S_S_S_S_S_S_S_S_S_S_S_S_S_S_S_S_S_S_S_S_S_S_S_S_S_S_S_S_S_S_S_S_S_S_S_S_S_S_S_S_S_S_S_S_S_S_S_S_S_S_S_S_S_S_S_S_S_S_S_S_S_S_S_S_S_S_S_S_S_S_S_S_S_S_S_S_S_S_S_S_S_S_S_S_S_S_S_S_S_S_S_S_S_S_S_S_S_S_S_S_S_S_S_S_S_S_S_S_S_S_S_S_S_S_S_S_S_S_S_S_S_S_S_S_S_S_S_S_S_S_S_S_S_S_S_S_S_S_S_S_S_S_S_S_S_S_S_S_S_S_S_S_S_S_S_S_S_S_S_S_S_S_S_S_S_S_S_S_S_S_S_S_S_S_S_S_S_S_S_S_S_S_S_S_S_S_S_S_S_S_S_S_S_S_S_S_S_S_S_S_S_S_S_S_S_S_S_S_S_S_S_S_S_S_S_S_S_S_S_S_S_S_S_S_S_S_S_S_S_S_S_S_S_S_S_S_S_S_S_S_S_S_S_S_S_S_S_S_S_S_S_S_S_S_S_S_S_S_S_S_S_S_S_S_S_S_S_S_S_S_S_S_S_S_S_S_S_S_S_S_S_S_S_S_S_S_S_S_S_S_S_S_S_S_S_S_S_S_S_S_S_S_S_S_S_S_S_S_S_S_S_S_S_S_S_S_S_S_S_S_S_S_S_S_S_S_S_S_S_S_S_S_S_S_S_S_S_S_S_S_S_S_S_S_S_S_S_S_S_S_S_S_S_S_S_S_S_S_S_S_S_S_S_S_S_S_S_S_S_S_S_S_S_S_S_S_S_S_S_S_S_S_S_S_S_S_S_S_S_S_S_S_S_S_S_S_S_S_S_S_S_S_S_S_S_S_S_S_S_S_S_S_S_S_S_S_S_S_S_S_S_S_S_S_S_S_S_S_S_S_S_S_S_S_S_S_S_S_S_S_S_S_S_S_S_S_S_S_S_S_S_S_S_S_S_S_S_S_S_S_S_S_S_S_S_S_S_S_S_S_S_S_S_S_S_S_S_S_S_S_S_S_S_S_S_S_S_S_S_S_S_S_S_S_S_S_S_S_S_S_S_S_S_S_S_S_S_S_S_S_S_S_S_S_S_S_S_S_S_S_S_S_S_S_S_S_S_S_S_S_S_S_S_S_S_S_S_S_S_S_S_S_S_S_S_S_S_S_S_S_S_S_S_S_S_S_S_S_S_S_S_S_S_S_S_S_S_S_S_S_S_S_S_S_S_S_S_S_S_S_S_S_S_S_S_S_S_S_S_S_S_S_S_S_S_S_S_S_S_S_S_S_S_S_S_S_S_S_S_S_S_S_S_S_S_S_S_S_S_S_S_S_S_S_S_S_S_S_S_S_S_S_S_S_S_S_S_S_S_S_S_S_S_S_S_S_S_S_S_S_S_S_S_S_S_S_S_S_S_S_S_S_S_S_S_S_S_S_S_S_S_S_S_S_S_S_S_S_S_S_S_S_S_S_S_S_S_S_S_S_S_S_S_S_S_S_S_S_S_S_S_S_S_S_S_S_S_S_S_S_S_S_S_S_S_S_S_S_S_S_S_S_S_S_S_S_S_S_S_S_S_S_S_S_S_S_S_S_S_S_S_S_S_S_S_S_S_S_S_S_S_S_S_S_S_S_S_S_S_S_S_S_S_S_S_S_S_S_S_S_S_S_S_S_S_S_S_S_S_S_S_S_S_S_S_S_S_S_S_S_S_S_S_S_S_S_S_S_S_S_S_S_S_S_S_S_S_S_S_S_S_S_S_S_S_S_S_S_S_S_S_S_S_S_S_S_S_S_S_S_S_S_S_S_S_S_S_S_S_S_S_S_S_S_S_S_S_S_S_S_S_S_S_S_S_S_S_S__param_225,
	.param .u64 .ptr .align 1 _Z4racePiS_S_S_S_S_S_S_S_S_S_S_S_S_S_S_S_S_S_S_S_S_S_S_S_S_S_S_S_S_S_S_S_S_S_S_S_S_S_S_S_S_S_S_S_S_S_S_S_S_S_S_S_S_S_S_S_S_S_S_S_S_S_S_S_S_S_S_S_S_S_S_S_S_S_S_S_S_S_S_S_S_S_S_S_S_S_S_S_S_S_S_S_S_S_S_S_S_S_S_S_S_S_S_S_S_S_S_S_S_S_S_S_S_S_S_S_S_S_S_S_S_S_S_S_S_S_S_S_S_S_S_S_S_S_S_S_S_S_S_S_S_S_S_S_S_S_S_S_S_S_S_S_S_S_S_S_S_S_S_S_S_S_S_S_S_S_S_S_S_S_S_S_S_S_S_S_S_S_S_S_S_S_S_S_S_S_S_S_S_S_S_S_S_S_S_S_S_S_S_S_S_S_S_S_S_S_S_S_S_S_S_S_S_S_S_S_S_S_S_S_S_S_S_S_S_S_S_S_S_S_S_S_S_S_S_S_S_S_S_S_S_S_S_S_S_S_S_S_S_S_S_S_S_S_S_S_S_S_S_S_S_S_S_S_S_S_S_S_S_S_S_S_S_S_S_S_S_S_S_S_S_S_S_S_S_S_S_S_S_S_S_S_S_S_S_S_S_S_S_S_S_S_S_S_S_S_S_S_S_S_S_S_S_S_S_S_S_S_S_S_S_S_S_S_S_S_S_S_S_S_S_S_S_S_S_S_S_S_S_S_S_S_S_S_S_S_S_S_S_S_S_S_S_S_S_S_S_S_S_S_S_S_S_S_S_S_S_S_S_S_S_S_S_S_S_S_S_S_S_S_S_S_S_S_S_S_S_S_S_S_S_S_S_S_S_S_S_S_S_S_S_S_S_S_S_S_S_S_S_S_S_S_S_S_S_S_S_S_S_S_S_S_S_S_S_S_S_S_S_S_S_S_S_S_S_S_S_S_S_S_S_S_S_S_S_S_S_S_S_S_S_S_S_S_S_S_S_S_S_S_S_S_S_S_S_S_S_S_S_S_S_S_S_S_S_S_S_S_S_S_S_S_S_S_S_S_S_S_S_S_S_S_S_S_S_S_S_S_S_S_S_S_S_S_S_S_S_S_S_S_S_S_S_S_S_S_S_S_S_S_S_S_S_S_S_S_S_S_S_S_S_S_S_S_S_S_S_S_S_S_S_S_S_S_S_S_S_S_S_S_S_S_S_S_S_S_S_S_S_S_S_S_S_S_S_S_S_S_S_S_S_S_S_S_S_S_S_S_S_S_S_S_S_S_S_S_S_S_S_S_S_S_S_S_S_S_S_S_S_S_S_S_S_S_S_S_S_S_S_S_S_S_S_S_S_S_S_S_S_S_S_S_S_S_S_S_S_S_S_S_S_S_S_S_S_S_S_S_S_S_S_S_S_S_S_S_S_S_S_S_S_S_S_S_S_S_S_S_S_S_S_S_S_S_S_S_S_S_S_S_S_S_S_S_S_S_S_S_S_S_S_S_S_S_S_S_S_S_S_S_S_S_S_S_S_S_S_S_S_S_S_S_S_S_S_S_S_S_S_S_S_S_S_S_S_S_S_S_S_S_S_S_S_S_S_S_S_S_S_S_S_S_S_S_S_S_S_S_S_S_S_S_S_S_S_S_S_S_S_S_S_S_S_S_S_S_S_S_S_S_S_S_S_S_S_S_S_S_S_S_S_S_S_S_S_S_S_S_S_S_S_S_S_S_S_S_S_S_S_S_S_S_S_S_S_S_S_S_S_S_S_S_S_S_S_S_S_S_S_S_S_S_S_S_S_S_S_S_S_S_S_S_S_S_S_S_S_S_S_S_S_S_S_S_S_S_S_S_S_S_S_S_S_S_S_S_S_S_S_S_S_S_S_S_S_S_S_S_S_S_S_S_S_S_S_S_S_S_S_S_S_S_S_S_S_S_S_S_S_S_S_S_S_S_S_S_S_S_S_S_S_S_S_S_S_S_S_S_S_S_S_S_S_S_S_S_S_S_S_S_S_S_S_S_S_S_S_S_S_S_S_S_S_S_S_S_S_S_S_S_S_S_S_S_S_S_S_S_S_S_S_S_S_S_S_S_S_S_S_S_S_S_S_S_S_S_S_S_S_S_S_S_S_S_S_S_S_S_S_S_S_S_S_S_S_S_S_S_S_S_S_S_S_S_S_S_S_S_S_S_S_S_S_S_S_S_S_S_S_S_S_S_S_S_S_S_S_S_S_S_S_S_S_S_S_S_S_S_S_S_S_S_S__param_226,
	.param .u64 .ptr .align 1 _Z4racePiS_S_S_S_S_S_S_S_S_S_S_S_S_S_S_S_S_S_S_S_S_S_S_S_S_S_S_S_S_S_S_S_S_S_S_S_S_S_S_S_S_S_S_S_S_S_S_S_S_S_S_S_S_S_S_S_S_S_S_S_S_S_S_S_S_S_S_S_S_S_S_S_S_S_S_S_S_S_S_S_S_S_S_S_S_S_S_S_S_S_S_S_S_S_S_S_S_S_S_S_S_S_S_S_S_S_S_S_S_S_S_S_S_S_S_S_S_S_S_S_S_S_S_S_S_S_S_S_S_S_S_S_S_S_S_S_S_S_S_S_S_S_S_S_S_S_S_S_S_S_S_S_S_S_S_S_S_S_S_S_S_S_S_S_S_S_S_S_S_S_S_S_S_S_S_S_S_S_S_S_S_S_S_S_S_S_S_S_S_S_S_S_S_S_S_S_S_S_S_S_S_S_S_S_S_S_S_S_S_S_S_S_S_S_S_S_S_S_S_S_S_S_S_S_S_S_S_S_S_S_S_S_S_S_S_S_S_S_S_S_S_S_S_S_S_S_S_S_S_S_S_S_S_S_S_S_S_S_S_S_S_S_S_S_S_S_S_S_S_S_S_S_S_S_S_S_S_S_S_S_S_S_S_S_S_S_S_S_S_S_S_S_S_S_S_S_S_S_S_S_S_S_S_S_S_S_S_S_S_S_S_S_S_S_S_S_S_S_S_S_S_S_S_S_S_S_S_S_S_S_S_S_S_S_S_S_S_S_S_S_S_S_S_S_S_S_S_S_S_S_S_S_S_S_S_S_S_S_S_S_S_S_S_S_S_S_S_S_S_S_S_S_S_S_S_S_S_S_S_S_S_S_S_S_S_S_S_S_S_S_S_S_S_S_S_S_S_S_S_S_S_S_S_S_S_S_S_S_S_S_S_S_S_S_S_S_S_S_S_S_S_S_S_S_S_S_S_S_S_S_S_S_S_S_S_S_S_S_S_S_S_S_S_S_S_S_S_S_S_S_S_S_S_S_S_S_S_S_S_S_S_S_S_S_S_S_S_S_S_S_S_S_S_S_S_S_S_S_S_S_S_S_S_S_S_S_S_S_S_S_S_S_S_S_S_S_S_S_S_S_S_S_S_S_S_S_S_S_S_S_S_S_S_S_S_S_S_S_S_S_S_S_S_S_S_S_S_S_S_S_S_S_S_S_S_S_S_S_S_S_S_S_S_S_S_S_S_S_S_S_S_S_S_S_S_S_S_S_S_S_S_S_S_S_S_S_S_S_S_S_S_S_S_S_S_S_S_S_S_S_S_S_S_S_S_S_S_S_S_S_S_S_S_S_S_S_S_S_S_S_S_S_S_S_S_S_S_S_S_S_S_S_S_S_S_S_S_S_S_S_S_S_S_S_S_S_S_S_S_S_S_S_S_S_S_S_S_S_S_S_S_S_S_S_S_S_S_S_S_S_S_S_S_S_S_S_S_S_S_S_S_S_S_S_S_S_S_S_S_S_S_S_S_S_S_S_S_S_S_S_S_S_S_S_S_S_S_S_S_S_S_S_S_S_S_S_S_S_S_S_S_S_S_S_S_S_S_S_S_S_S_S_S_S_S_S_S_S_S_S_S_S_S_S_S_S_S_S_S_S_S_S_S_S_S_S_S_S_S_S_S_S_S_S_S_S_S_S_S_S_S_S_S_S_S_S_S_S_S_S_S_S_S_S_S_S_S_S_S_S_S_S_S_S_S_S_S_S_S_S_S_S_S_S_S_S_S_S_S_S_S_S_S_S_S_S_S_S_S_S_S_S_S_S_S_S_S_S_S_S_S_S_S_S_S_S_S_S_S_S_S_S_S_S_S_S_S_S_S_S_S_S_S_S_S_S_S_S_S_S_S_S_S_S_S_S_S_S_S_S_S_S_S_S_S_S_S_S_S_S_S_S_S_S_S_S_S_S_S_S_S_S_S_S_S_S_S_S_S_S_S_S_S_S_S_S_S_S_S_S_S_S_S_S_S_S_S_S_S_S_S_S_S_S_S_S_S_S_S_S_S_S_S_S_S_S_S_S_S_S_S_S_S_S_S_S_S_S_S_S_S_S_S_S_S_S_S_S_S_S_S_S_S_S_S_S_S_S_S_S_S_S_S_S_S_S_S_S_S_S_S_S_S_S_S_S_S_S_S_S_S_S_S_S_S_S_S_S_S_S_S_S_S_S_S_S_S_S_S_S_S_S_S_S_S_S_S_S_S_S_S_S_S_S_S_S_S_S_S_S_S_S_S_S_S_S_S_S_S_S_S_S_S__param_227,
	.param .u64 .ptr .align 1 _Z4racePiS_S_S_S_S_S_S_S_S_S_S_S_S_S_S_S_S_S_S_S_S_S_S_S_S_S_S_S_S_S_S_S_S_S_S_S_S_S_S_S_S_S_S_S_S_S_S_S_S_S_S_S_S_S_S_S_S_S_S_S_S_S_S_S_S_S_S_S_S_S_S_S_S_S_S_S_S_S_S_S_S_S_S_S_S_S_S_S_S_S_S_S_S_S_S_S_S_S_S_S_S_S_S_S_S_S_S_S_S_S_S_S_S_S_S_S_S_S_S_S_S_S_S_S_S_S_S_S_S_S_S_S_S_S_S_S_S_S_S_S_S_S_S_S_S_S_S_S_S_S_S_S_S_S_S_S_S_S_S_S_S_S_S_S_S_S_S_S_S_S_S_S_S_S_S_S_S_S_S_S_S_S_S_S_S_S_S_S_S_S_S_S_S_S_S_S_S_S_S_S_S_S_S_S_S_S_S_S_S_S_S_S_S_S_S_S_S_S_S_S_S_S_S_S_S_S_S_S_S_S_S_S_S_S_S_S_S_S_S_S_S_S_S_S_S_S_S_S_S_S_S_S_S_S_S_S_S_S_S_S_S_S_S_S_S_S_S_S_S_S_S_S_S_S_S_S_S_S_S_S_S_S_S_S_S_S_S_S_S_S_S_S_S_S_S_S_S_S_S_S_S_S_S_S_S_S_S_S_S_S_S_S_S_S_S_S_S_S_S_S_S_S_S_S_S_S_S_S_S_S_S_S_S_S_S_S_S_S_S_S_S_S_S_S_S_S_S_S_S_S_S_S_S_S_S_S_S_S_S_S_S_S_S_S_S_S_S_S_S_S_S_S_S_S_S_S_S_S_S_S_S_S_S_S_S_S_S_S_S_S_S_S_S_S_S_S_S_S_S_S_S_S_S_S_S_S_S_S_S_S_S_S_S_S_S_S_S_S_S_S_S_S_S_S_S_S_S_S_S_S_S_S_S_S_S_S_S_S_S_S_S_S_S_S_S_S_S_S_S_S_S_S_S_S_S_S_S_S_S_S_S_S_S_S_S_S_S_S_S_S_S_S_S_S_S_S_S_S_S_S_S_S_S_S_S_S_S_S_S_S_S_S_S_S_S_S_S_S_S_S_S_S_S_S_S_S_S_S_S_S_S_S_S_S_S_S_S_S_S_S_S_S_S_S_S_S_S_S_S_S_S_S_S_S_S_S_S_S_S_S_S_S_S_S_S_S_S_S_S_S_S_S_S_S_S_S_S_S_S_S_S_S_S_S_S_S_S_S_S_S_S_S_S_S_S_S_S_S_S_S_S_S_S_S_S_S_S_S_S_S_S_S_S_S_S_S_S_S_S_S_S_S_S_S_S_S_S_S_S_S_S_S_S_S_S_S_S_S_S_S_S_S_S_S_S_S_S_S_S_S_S_S_S_S_S_S_S_S_S_S_S_S_S_S_S_S_S_S_S_S_S_S_S_S_S_S_S_S_S_S_S_S_S_S_S_S_S_S_S_S_S_S_S_S_S_S_S_S_S_S_S_S_S_S_S_S_S_S_S_S_S_S_S_S_S_S_S_S_S_S_S_S_S_S_S_S_S_S_S_S_S_S_S_S_S_S_S_S_S_S_S_S_S_S_S_S_S_S_S_S_S_S_S_S_S_S_S_S_S_S_S_S_S_S_S_S_S_S_S_S_S_S_S_S_S_S_S_S_S_S_S_S_S_S_S_S_S_S_S_S_S_S_S_S_S_S_S_S_S_S_S_S_S_S_S_S_S_S_S_S_S_S_S_S_S_S_S_S_S_S_S_S_S_S_S_S_S_S_S_S_S_S_S_S_S_S_S_S_S_S_S_S_S_S_S_S_S_S_S_S_S_S_S_S_S_S_S_S_S_S_S_S_S_S_S_S_S_S_S_S_S_S_S_S_S_S_S_S_S_S_S_S_S_S_S_S_S_S_S_S_S_S_S_S_S_S_S_S_S_S_S_S_S_S_S_S_S_S_S_S_S_S_S_S_S_S_S_S_S_S_S_S_S_S_S_S_S_S_S_S_S_S_S_S_S_S_S_S_S_S_S_S_S_S_S_S_S_S_S_S_S_S_S_S_S_S_S_S_S_S_S_S_S_S_S_S_S_S_S_S_S_S_S_S_S_S_S_S_S_S_S_S_S_S_S_S_S_S_S_S_S_S_S_S_S_S_S_S_S_S_S_S_S_S_S_S_S_S_S_S_S_S_S_S_S_S_S_S_S_S_S_S_S_S_S_S_S_S_S_S_S_S_S_S_S_S_S_S_S_S_S_S_S__param_228,
	.param .u64 .ptr .align 1 _Z4racePiS_S_S_S_S_S_S_S_S_S_S_S_S_S_S_S_S_S_S_S_S_S_S_S_S_S_S_S_S_S_S_S_S_S_S_S_S_S_S_S_S_S_S_S_S_S_S_S_S_S_S_S_S_S_S_S_S_S_S_S_S_S_S_S_S_S_S_S_S_S_S_S_S_S_S_S_S_S_S_S_S_S_S_S_S_S_S_S_S_S_S_S_S_S_S_S_S_S_S_S_S_S_S_S_S_S_S_S_S_S_S_S_S_S_S_S_S_S_S_S_S_S_S_S_S_S_S_S_S_S_S_S_S_S_S_S_S_S_S_S_S_S_S_S_S_S_S_S_S_S_S_S_S_S_S_S_S_S_S_S_S_S_S_S_S_S_S_S_S_S_S_S_S_S_S_S_S_S_S_S_S_S_S_S_S_S_S_S_S_S_S_S_S_S_S_S_S_S_S_S_S_S_S_S_S_S_S_S_S_S_S_S_S_S_S_S_S_S_S_S_S_S_S_S_S_S_S_S_S_S_S_S_S_S_S_S_S_S_S_S_S_S_S_S_S_S_S_S_S_S_S_S_S_S_S_S_S_S_S_S_S_S_S_S_S_S_S_S_S_S_S_S_S_S_S_S_S_S_S_S_S_S_S_S_S_S_S_S_S_S_S_S_S_S_S_S_S_S_S_S_S_S_S_S_S_S_S_S_S_S_S_S_S_S_S_S_S_S_S_S_S_S_S_S_S_S_S_S_S_S_S_S_S_S_S_S_S_S_S_S_S_S_S_S_S_S_S_S_S_S_S_S_S_S_S_S_S_S_S_S_S_S_S_S_S_S_S_S_S_S_S_S_S_S_S_S_S_S_S_S_S_S_S_S_S_S_S_S_S_S_S_S_S_S_S_S_S_S_S_S_S_S_S_S_S_S_S_S_S_S_S_S_S_S_S_S_S_S_S_S_S_S_S_S_S_S_S_S_S_S_S_S_S_S_S_S_S_S_S_S_S_S_S_S_S_S_S_S_S_S_S_S_S_S_S_S_S_S_S_S_S_S_S_S_S_S_S_S_S_S_S_S_S_S_S_S_S_S_S_S_S_S_S_S_S_S_S_S_S_S_S_S_S_S_S_S_S_S_S_S_S_S_S_S_S_S_S_S_S_S_S_S_S_S_S_S_S_S_S_S_S_S_S_S_S_S_S_S_S_S_S_S_S_S_S_S_S_S_S_S_S_S_S_S_S_S_S_S_S_S_S_S_S_S_S_S_S_S_S_S_S_S_S_S_S_S_S_S_S_S_S_S_S_S_S_S_S_S_S_S_S_S_S_S_S_S_S_S_S_S_S_S_S_S_S_S_S_S_S_S_S_S_S_S_S_S_S_S_S_S_S_S_S_S_S_S_S_S_S_S_S_S_S_S_S_S_S_S_S_S_S_S_S_S_S_S_S_S_S_S_S_S_S_S_S_S_S_S_S_S_S_S_S_S_S_S_S_S_S_S_S_S_S_S_S_S_S_S_S_S_S_S_S_S_S_S_S_S_S_S_S_S_S_S_S_S_S_S_S_S_S_S_S_S_S_S_S_S_S_S_S_S_S_S_S_S_S_S_S_S_S_S_S_S_S_S_S_S_S_S_S_S_S_S_S_S_S_S_S_S_S_S_S_S_S_S_S_S_S_S_S_S_S_S_S_S_S_S_S_S_S_S_S_S_S_S_S_S_S_S_S_S_S_S_S_S_S_S_S_S_S_S_S_S_S_S_S_S_S_S_S_S_S_S_S_S_S_S_S_S_S_S_S_S_S_S_S_S_S_S_S_S_S_S_S_S_S_S_S_S_S_S_S_S_S_S_S_S_S_S_S_S_S_S_S_S_S_S_S_S_S_S_S_S_S_S_S_S_S_S_S_S_S_S_S_S_S_S_S_S_S_S_S_S_S_S_S_S_S_S_S_S_S_S_S_S_S_S_S_S_S_S_S_S_S_S_S_S_S_S_S_S_S_S_S_S_S_S_S_S_S_S_S_S_S_S_S_S_S_S_S_S_S_S_S_S_S_S_S_S_S_S_S_S_S_S_S_S_S_S_S_S_S_S_S_S_S_S_S_S_S_S_S_S_S_S_S_S_S_S_S_S_S_S_S_S_S_S_S_S_S_S_S_S_S_S_S_S_S_S_S_S_S_S_S_S_S_S_S_S_S_S_S_S_S_S_S_S_S_S_S_S_S_S_S_S_S_S_S_S_S_S_S_S_S_S_S_S_S_S_S_S_S_S_S_S_S_S_S_S_S_S_S_S_S_S_S_S_S_S_S_S_S__param_229,
	.param .u64 .ptr .align 1 _Z4racePiS_S_S_S_S_S_S_S_S_S_S_S_S_S_S_S_S_S_S_S_S_S_S_S_S_S_S_S_S_S_S_S_S_S_S_S_S_S_S_S_S_S_S_S_S_S_S_S_S_S_S_S_S_S_S_S_S_S_S_S_S_S_S_S_S_S_S_S_S_S_S_S_S_S_S_S_S_S_S_S_S_S_S_S_S_S_S_S_S_S_S_S_S_S_S_S_S_S_S_S_S_S_S_S_S_S_S_S_S_S_S_S_S_S_S_S_S_S_S_S_S_S_S_S_S_S_S_S_S_S_S_S_S_S_S_S_S_S_S_S_S_S_S_S_S_S_S_S_S_S_S_S_S_S_S_S_S_S_S_S_S_S_S_S_S_S_S_S_S_S_S_S_S_S_S_S_S_S_S_S_S_S_S_S_S_S_S_S_S_S_S_S_S_S_S_S_S_S_S_S_S_S_S_S_S_S_S_S_S_S_S_S_S_S_S_S_S_S_S_S_S_S_S_S_S_S_S_S_S_S_S_S_S_S_S_S_S_S_S_S_S_S_S_S_S_S_S_S_S_S_S_S_S_S_S_S_S_S_S_S_S_S_S_S_S_S_S_S_S_S_S_S_S_S_S_S_S_S_S_S_S_S_S_S_S_S_S_S_S_S_S_S_S_S_S_S_S_S_S_S_S_S_S_S_S_S_S_S_S_S_S_S_S_S_S_S_S_S_S_S_S_S_S_S_S_S_S_S_S_S_S_S_S_S_S_S_S_S_S_S_S_S_S_S_S_S_S_S_S_S_S_S_S_S_S_S_S_S_S_S_S_S_S_S_S_S_S_S_S_S_S_S_S_S_S_S_S_S_S_S_S_S_S_S_S_S_S_S_S_S_S_S_S_S_S_S_S_S_S_S_S_S_S_S_S_S_S_S_S_S_S_S_S_S_S_S_S_S_S_S_S_S_S_S_S_S_S_S_S_S_S_S_S_S_S_S_S_S_S_S_S_S_S_S_S_S_S_S_S_S_S_S_S_S_S_S_S_S_S_S_S_S_S_S_S_S_S_S_S_S_S_S_S_S_S_S_S_S_S_S_S_S_S_S_S_S_S_S_S_S_S_S_S_S_S_S_S_S_S_S_S_S_S_S_S_S_S_S_S_S_S_S_S_S_S_S_S_S_S_S_S_S_S_S_S_S_S_S_S_S_S_S_S_S_S_S_S_S_S_S_S_S_S_S_S_S_S_S_S_S_S_S_S_S_S_S_S_S_S_S_S_S_S_S_S_S_S_S_S_S_S_S_S_S_S_S_S_S_S_S_S_S_S_S_S_S_S_S_S_S_S_S_S_S_S_S_S_S_S_S_S_S_S_S_S_S_S_S_S_S_S_S_S_S_S_S_S_S_S_S_S_S_S_S_S_S_S_S_S_S_S_S_S_S_S_S_S_S_S_S_S_S_S_S_S_S_S_S_S_S_S_S_S_S_S_S_S_S_S_S_S_S_S_S_S_S_S_S_S_S_S_S_S_S_S_S_S_S_S_S_S_S_S_S_S_S_S_S_S_S_S_S_S_S_S_S_S_S_S_S_S_S_S_S_S_S_S_S_S_S_S_S_S_S_S_S_S_S_S_S_S_S_S_S_S_S_S_S_S_S_S_S_S_S_S_S_S_S_S_S_S_S_S_S_S_S_S_S_S_S_S_S_S_S_S_S_S_S_S_S_S_S_S_S_S_S_S_S_S_S_S_S_S_S_S_S_S_S_S_S_S_S_S_S_S_S_S_S_S_S_S_S_S_S_S_S_S_S_S_S_S_S_S_S_S_S_S_S_S_S_S_S_S_S_S_S_S_S_S_S_S_S_S_S_S_S_S_S_S_S_S_S_S_S_S_S_S_S_S_S_S_S_S_S_S_S_S_S_S_S_S_S_S_S_S_S_S_S_S_S_S_S_S_S_S_S_S_S_S_S_S_S_S_S_S_S_S_S_S_S_S_S_S_S_S_S_S_S_S_S_S_S_S_S_S_S_S_S_S_S_S_S_S_S_S_S_S_S_S_S_S_S_S_S_S_S_S_S_S_S_S_S_S_S_S_S_S_S_S_S_S_S_S_S_S_S_S_S_S_S_S_S_S_S_S_S_S_S_S_S_S_S_S_S_S_S_S_S_S_S_S_S_S_S_S_S_S_S_S_S_S_S_S_S_S_S_S_S_S_S_S_S_S_S_S_S_S_S_S_S_S_S_S_S_S_S_S_S_S_S_S_S_S_S_S_S_S_S_S_S_S_S_S_S_S_S_S_S_S_S_S_S_S__param_230,
	.param .u64 .ptr .align 1 _Z4racePiS_S_S_S_S_S_S_S_S_S_S_S_S_S_S_S_S_S_S_S_S_S_S_S_S_S_S_S_S_S_S_S_S_S_S_S_S_S_S_S_S_S_S_S_S_S_S_S_S_S_S_S_S_S_S_S_S_S_S_S_S_S_S_S_S_S_S_S_S_S_S_S_S_S_S_S_S_S_S_S_S_S_S_S_S_S_S_S_S_S_S_S_S_S_S_S_S_S_S_S_S_S_S_S_S_S_S_S_S_S_S_S_S_S_S_S_S_S_S_S_S_S_S_S_S_S_S_S_S_S_S_S_S_S_S_S_S_S_S_S_S_S_S_S_S_S_S_S_S_S_S_S_S_S_S_S_S_S_S_S_S_S_S_S_S_S_S_S_S_S_S_S_S_S_S_S_S_S_S_S_S_S_S_S_S_S_S_S_S_S_S_S_S_S_S_S_S_S_S_S_S_S_S_S_S_S_S_S_S_S_S_S_S_S_S_S_S_S_S_S_S_S_S_S_S_S_S_S_S_S_S_S_S_S_S_S_S_S_S_S_S_S_S_S_S_S_S_S_S_S_S_S_S_S_S_S_S_S_S_S_S_S_S_S_S_S_S_S_S_S_S_S_S_S_S_S_S_S_S_S_S_S_S_S_S_S_S_S_S_S_S_S_S_S_S_S_S_S_S_S_S_S_S_S_S_S_S_S_S_S_S_S_S_S_S_S_S_S_S_S_S_S_S_S_S_S_S_S_S_S_S_S_S_S_S_S_S_S_S_S_S_S_S_S_S_S_S_S_S_S_S_S_S_S_S_S_S_S_S_S_S_S_S_S_S_S_S_S_S_S_S_S_S_S_S_S_S_S_S_S_S_S_S_S_S_S_S_S_S_S_S_S_S_S_S_S_S_S_S_S_S_S_S_S_S_S_S_S_S_S_S_S_S_S_S_S_S_S_S_S_S_S_S_S_S_S_S_S_S_S_S_S_S_S_S_S_S_S_S_S_S_S_S_S_S_S_S_S_S_S_S_S_S_S_S_S_S_S_S_S_S_S_S_S_S_S_S_S_S_S_S_S_S_S_S_S_S_S_S_S_S_S_S_S_S_S_S_S_S_S_S_S_S_S_S_S_S_S_S_S_S_S_S_S_S_S_S_S_S_S_S_S_S_S_S_S_S_S_S_S_S_S_S_S_S_S_S_S_S_S_S_S_S_S_S_S_S_S_S_S_S_S_S_S_S_S_S_S_S_S_S_S_S_S_S_S_S_S_S_S_S_S_S_S_S_S_S_S_S_S_S_S_S_S_S_S_S_S_S_S_S_S_S_S_S_S_S_S_S_S_S_S_S_S_S_S_S_S_S_S_S_S_S_S_S_S_S_S_S_S_S_S_S_S_S_S_S_S_S_S_S_S_S_S_S_S_S_S_S_S_S_S_S_S_S_S_S_S_S_S_S_S_S_S_S_S_S_S_S_S_S_S_S_S_S_S_S_S_S_S_S_S_S_S_S_S_S_S_S_S_S_S_S_S_S_S_S_S_S_S_S_S_S_S_S_S_S_S_S_S_S_S_S_S_S_S_S_S_S_S_S_S_S_S_S_S_S_S_S_S_S_S_S_S_S_S_S_S_S_S_S_S_S_S_S_S_S_S_S_S_S_S_S_S_S_S_S_S_S_S_S_S_S_S_S_S_S_S_S_S_S_S_S_S_S_S_S_S_S_S_S_S_S_S_S_S_S_S_S_S_S_S_S_S_S_S_S_S_S_S_S_S_S_S_S_S_S_S_S_S_S_S_S_S_S_S_S_S_S_S_S_S_S_S_S_S_S_S_S_S_S_S_S_S_S_S_S_S_S_S_S_S_S_S_S_S_S_S_S_S_S_S_S_S_S_S_S_S_S_S_S_S_S_S_S_S_S_S_S_S_S_S_S_S_S_S_S_S_S_S_S_S_S_S_S_S_S_S_S_S_S_S_S_S_S_S_S_S_S_S_S_S_S_S_S_S_S_S_S_S_S_S_S_S_S_S_S_S_S_S_S_S_S_S_S_S_S_S_S_S_S_S_S_S_S_S_S_S_S_S_S_S_S_S_S_S_S_S_S_S_S_S_S_S_S_S_S_S_S_S_S_S_S_S_S_S_S_S_S_S_S_S_S_S_S_S_S_S_S_S_S_S_S_S_S_S_S_S_S_S_S_S_S_S_S_S_S_S_S_S_S_S_S_S_S_S_S_S_S_S_S_S_S_S_S_S_S_S_S_S_S_S_S_S_S_S_S_S_S_S_S_S_S_S_S_S_S_S_S_S_S_S_S__param_231,
	.param .u64 .ptr .align 1 _Z4racePiS_S_S_S_S_S_S_S_S_S_S_S_S_S_S_S_S_S_S_S_S_S_S_S_S_S_S_S_S_S_S_S_S_S_S_S_S_S_S_S_S_S_S_S_S_S_S_S_S_S_S_S_S_S_S_S_S_S_S_S_S_S_S_S_S_S_S_S_S_S_S_S_S_S_S_S_S_S_S_S_S_S_S_S_S_S_S_S_S_S_S_S_S_S_S_S_S_S_S_S_S_S_S_S_S_S_S_S_S_S_S_S_S_S_S_S_S_S_S_S_S_S_S_S_S_S_S_S_S_S_S_S_S_S_S_S_S_S_S_S_S_S_S_S_S_S_S_S_S_S_S_S_S_S_S_S_S_S_S_S_S_S_S_S_S_S_S_S_S_S_S_S_S_S_S_S_S_S_S_S_S_S_S_S_S_S_S_S_S_S_S_S_S_S_S_S_S_S_S_S_S_S_S_S_S_S_S_S_S_S_S_S_S_S_S_S_S_S_S_S_S_S_S_S_S_S_S_S_S_S_S_S_S_S_S_S_S_S_S_S_S_S_S_S_S_S_S_S_S_S_S_S_S_S_S_S_S_S_S_S_S_S_S_S_S_S_S_S_S_S_S_S_S_S_S_S_S_S_S_S_S_S_S_S_S_S_S_S_S_S_S_S_S_S_S_S_S_S_S_S_S_S_S_S_S_S_S_S_S_S_S_S_S_S_S_S_S_S_S_S_S_S_S_S_S_S_S_S_S_S_S_S_S_S_S_S_S_S_S_S_S_S_S_S_S_S_S_S_S_S_S_S_S_S_S_S_S_S_S_S_S_S_S_S_S_S_S_S_S_S_S_S_S_S_S_S_S_S_S_S_S_S_S_S_S_S_S_S_S_S_S_S_S_S_S_S_S_S_S_S_S_S_S_S_S_S_S_S_S_S_S_S_S_S_S_S_S_S_S_S_S_S_S_S_S_S_S_S_S_S_S_S_S_S_S_S_S_S_S_S_S_S_S_S_S_S_S_S_S_S_S_S_S_S_S_S_S_S_S_S_S_S_S_S_S_S_S_S_S_S_S_S_S_S_S_S_S_S_S_S_S_S_S_S_S_S_S_S_S_S_S_S_S_S_S_S_S_S_S_S_S_S_S_S_S_S_S_S_S_S_S_S_S_S_S_S_S_S_S_S_S_S_S_S_S_S_S_S_S_S_S_S_S_S_S_S_S_S_S_S_S_S_S_S_S_S_S_S_S_S_S_S_S_S_S_S_S_S_S_S_S_S_S_S_S_S_S_S_S_S_S_S_S_S_S_S_S_S_S_S_S_S_S_S_S_S_S_S_S_S_S_S_S_S_S_S_S_S_S_S_S_S_S_S_S_S_S_S_S_S_S_S_S_S_S_S_S_S_S_S_S_S_S_S_S_S_S_S_S_S_S_S_S_S_S_S_S_S_S_S_S_S_S_S_S_S_S_S_S_S_S_S_S_S_S_S_S_S_S_S_S_S_S_S_S_S_S_S_S_S_S_S_S_S_S_S_S_S_S_S_S_S_S_S_S_S_S_S_S_S_S_S_S_S_S_S_S_S_S_S_S_S_S_S_S_S_S_S_S_S_S_S_S_S_S_S_S_S_S_S_S_S_S_S_S_S_S_S_S_S_S_S_S_S_S_S_S_S_S_S_S_S_S_S_S_S_S_S_S_S_S_S_S_S_S_S_S_S_S_S_S_S_S_S_S_S_S_S_S_S_S_S_S_S_S_S_S_S_S_S_S_S_S_S_S_S_S_S_S_S_S_S_S_S_S_S_S_S_S_S_S_S_S_S_S_S_S_S_S_S_S_S_S_S_S_S_S_S_S_S_S_S_S_S_S_S_S_S_S_S_S_S_S_S_S_S_S_S_S_S_S_S_S_S_S_S_S_S_S_S_S_S_S_S_S_S_S_S_S_S_S_S_S_S_S_S_S_S_S_S_S_S_S_S_S_S_S_S_S_S_S_S_S_S_S_S_S_S_S_S_S_S_S_S_S_S_S_S_S_S_S_S_S_S_S_S_S_S_S_S_S_S_S_S_S_S_S_S_S_S_S_S_S_S_S_S_S_S_S_S_S_S_S_S_S_S_S_S_S_S_S_S_S_S_S_S_S_S_S_S_S_S_S_S_S_S_S_S_S_S_S_S_S_S_S_S_S_S_S_S_S_S_S_S_S_S_S_S_S_S_S_S_S_S_S_S_S_S_S_S_S_S_S_S_S_S_S_S_S_S_S_S_S_S_S_S_S_S_S_S_S_S_S_S_S_S_S_S_S_S_S_S_S__param_232,
	.param .u64 .ptr .align 1 _Z4racePiS_S_S_S_S_S_S_S_S_S_S_S_S_S_S_S_S_S_S_S_S_S_S_S_S_S_S_S_S_S_S_S_S_S_S_S_S_S_S_S_S_S_S_S_S_S_S_S_S_S_S_S_S_S_S_S_S_S_S_S_S_S_S_S_S_S_S_S_S_S_S_S_S_S_S_S_S_S_S_S_S_S_S_S_S_S_S_S_S_S_S_S_S_S_S_S_S_S_S_S_S_S_S_S_S_S_S_S_S_S_S_S_S_S_S_S_S_S_S_S_S_S_S_S_S_S_S_S_S_S_S_S_S_S_S_S_S_S_S_S_S_S_S_S_S_S_S_S_S_S_S_S_S_S_S_S_S_S_S_S_S_S_S_S_S_S_S_S_S_S_S_S_S_S_S_S_S_S_S_S_S_S_S_S_S_S_S_S_S_S_S_S_S_S_S_S_S_S_S_S_S_S_S_S_S_S_S_S_S_S_S_S_S_S_S_S_S_S_S_S_S_S_S_S_S_S_S_S_S_S_S_S_S_S_S_S_S_S_S_S_S_S_S_S_S_S_S_S_S_S_S_S_S_S_S_S_S_S_S_S_S_S_S_S_S_S_S_S_S_S_S_S_S_S_S_S_S_S_S_S_S_S_S_S_S_S_S_S_S_S_S_S_S_S_S_S_S_S_S_S_S_S_S_S_S_S_S_S_S_S_S_S_S_S_S_S_S_S_S_S_S_S_S_S_S_S_S_S_S_S_S_S_S_S_S_S_S_S_S_S_S_S_S_S_S_S_S_S_S_S_S_S_S_S_S_S_S_S_S_S_S_S_S_S_S_S_S_S_S_S_S_S_S_S_S_S_S_S_S_S_S_S_S_S_S_S_S_S_S_S_S_S_S_S_S_S_S_S_S_S_S_S_S_S_S_S_S_S_S_S_S_S_S_S_S_S_S_S_S_S_S_S_S_S_S_S_S_S_S_S_S_S_S_S_S_S_S_S_S_S_S_S_S_S_S_S_S_S_S_S_S_S_S_S_S_S_S_S_S_S_S_S_S_S_S_S_S_S_S_S_S_S_S_S_S_S_S_S_S_S_S_S_S_S_S_S_S_S_S_S_S_S_S_S_S_S_S_S_S_S_S_S_S_S_S_S_S_S_S_S_S_S_S_S_S_S_S_S_S_S_S_S_S_S_S_S_S_S_S_S_S_S_S_S_S_S_S_S_S_S_S_S_S_S_S_S_S_S_S_S_S_S_S_S_S_S_S_S_S_S_S_S_S_S_S_S_S_S_S_S_S_S_S_S_S_S_S_S_S_S_S_S_S_S_S_S_S_S_S_S_S_S_S_S_S_S_S_S_S_S_S_S_S_S_S_S_S_S_S_S_S_S_S_S_S_S_S_S_S_S_S_S_S_S_S_S_S_S_S_S_S_S_S_S_S_S_S_S_S_S_S_S_S_S_S_S_S_S_S_S_S_S_S_S_S_S_S_S_S_S_S_S_S_S_S_S_S_S_S_S_S_S_S_S_S_S_S_S_S_S_S_S_S_S_S_S_S_S_S_S_S_S_S_S_S_S_S_S_S_S_S_S_S_S_S_S_S_S_S_S_S_S_S_S_S_S_S_S_S_S_S_S_S_S_S_S_S_S_S_S_S_S_S_S_S_S_S_S_S_S_S_S_S_S_S_S_S_S_S_S_S_S_S_S_S_S_S_S_S_S_S_S_S_S_S_S_S_S_S_S_S_S_S_S_S_S_S_S_S_S_S_S_S_S_S_S_S_S_S_S_S_S_S_S_S_S_S_S_S_S_S_S_S_S_S_S_S_S_S_S_S_S_S_S_S_S_S_S_S_S_S_S_S_S_S_S_S_S_S_S_S_S_S_S_S_S_S_S_S_S_S_S_S_S_S_S_S_S_S_S_S_S_S_S_S_S_S_S_S_S_S_S_S_S_S_S_S_S_S_S_S_S_S_S_S_S_S_S_S_S_S_S_S_S_S_S_S_S_S_S_S_S_S_S_S_S_S_S_S_S_S_S_S_S_S_S_S_S_S_S_S_S_S_S_S_S_S_S_S_S_S_S_S_S_S_S_S_S_S_S_S_S_S_S_S_S_S_S_S_S_S_S_S_S_S_S_S_S_S_S_S_S_S_S_S_S_S_S_S_S_S_S_S_S_S_S_S_S_S_S_S_S_S_S_S_S_S_S_S_S_S_S_S_S_S_S_S_S_S_S_S_S_S_S_S_S_S_S_S_S_S_S_S_S_S_S_S_S_S_S_S_S_S_S_S_S_S_S_S_S_S_S_S__param_233,
	.param .u64 .ptr .align 1 _Z4racePiS_S_S_S_S_S_S_S_S_S_S_S_S_S_S_S_S_S_S_S_S_S_S_S_S_S_S_S_S_S_S_S_S_S_S_S_S_S_S_S_S_S_S_S_S_S_S_S_S_S_S_S_S_S_S_S_S_S_S_S_S_S_S_S_S_S_S_S_S_S_S_S_S_S_S_S_S_S_S_S_S_S_S_S_S_S_S_S_S_S_S_S_S_S_S_S_S_S_S_S_S_S_S_S_S_S_S_S_S_S_S_S_S_S_S_S_S_S_S_S_S_S_S_S_S_S_S_S_S_S_S_S_S_S_S_S_S_S_S_S_S_S_S_S_S_S_S_S_S_S_S_S_S_S_S_S_S_S_S_S_S_S_S_S_S_S_S_S_S_S_S_S_S_S_S_S_S_S_S_S_S_S_S_S_S_S_S_S_S_S_S_S_S_S_S_S_S_S_S_S_S_S_S_S_S_S_S_S_S_S_S_S_S_S_S_S_S_S_S_S_S_S_S_S_S_S_S_S_S_S_S_S_S_S_S_S_S_S_S_S_S_S_S_S_S_S_S_S_S_S_S_S_S_S_S_S_S_S_S_S_S_S_S_S_S_S_S_S_S_S_S_S_S_S_S_S_S_S_S_S_S_S_S_S_S_S_S_S_S_S_S_S_S_S_S_S_S_S_S_S_S_S_S_S_S_S_S_S_S_S_S_S_S_S_S_S_S_S_S_S_S_S_S_S_S_S_S_S_S_S_S_S_S_S_S_S_S_S_S_S_S_S_S_S_S_S_S_S_S_S_S_S_S_S_S_S_S_S_S_S_S_S_S_S_S_S_S_S_S_S_S_S_S_S_S_S_S_S_S_S_S_S_S_S_S_S_S_S_S_S_S_S_S_S_S_S_S_S_S_S_S_S_S_S_S_S_S_S_S_S_S_S_S_S_S_S_S_S_S_S_S_S_S_S_S_S_S_S_S_S_S_S_S_S_S_S_S_S_S_S_S_S_S_S_S_S_S_S_S_S_S_S_S_S_S_S_S_S_S_S_S_S_S_S_S_S_S_S_S_S_S_S_S_S_S_S_S_S_S_S_S_S_S_S_S_S_S_S_S_S_S_S_S_S_S_S_S_S_S_S_S_S_S_S_S_S_S_S_S_S_S_S_S_S_S_S_S_S_S_S_S_S_S_S_S_S_S_S_S_S_S_S_S_S_S_S_S_S_S_S_S_S_S_S_S_S_S_S_S_S_S_S_S_S_S_S_S_S_S_S_S_S_S_S_S_S_S_S_S_S_S_S_S_S_S_S_S_S_S_S_S_S_S_S_S_S_S_S_S_S_S_S_S_S_S_S_S_S_S_S_S_S_S_S_S_S_S_S_S_S_S_S_S_S_S_S_S_S_S_S_S_S_S_S_S_S_S_S_S_S_S_S_S_S_S_S_S_S_S_S_S_S_S_S_S_S_S_S_S_S_S_S_S_S_S_S_S_S_S_S_S_S_S_S_S_S_S_S_S_S_S_S_S_S_S_S_S_S_S_S_S_S_S_S_S_S_S_S_S_S_S_S_S_S_S_S_S_S_S_S_S_S_S_S_S_S_S_S_S_S_S_S_S_S_S_S_S_S_S_S_S_S_S_S_S_S_S_S_S_S_S_S_S_S_S_S_S_S_S_S_S_S_S_S_S_S_S_S_S_S_S_S_S_S_S_S_S_S_S_S_S_S_S_S_S_S_S_S_S_S_S_S_S_S_S_S_S_S_S_S_S_S_S_S_S_S_S_S_S_S_S_S_S_S_S_S_S_S_S_S_S_S_S_S_S_S_S_S_S_S_S_S_S_S_S_S_S_S_S_S_S_S_S_S_S_S_S_S_S_S_S_S_S_S_S_S_S_S_S_S_S_S_S_S_S_S_S_S_S_S_S_S_S_S_S_S_S_S_S_S_S_S_S_S_S_S_S_S_S_S_S_S_S_S_S_S_S_S_S_S_S_S_S_S_S_S_S_S_S_S_S_S_S_S_S_S_S_S_S_S_S_S_S_S_S_S_S_S_S_S_S_S_S_S_S_S_S_S_S_S_S_S_S_S_S_S_S_S_S_S_S_S_S_S_S_S_S_S_S_S_S_S_S_S_S_S_S_S_S_S_S_S_S_S_S_S_S_S_S_S_S_S_S_S_S_S_S_S_S_S_S_S_S_S_S_S_S_S_S_S_S_S_S_S_S_S_S_S_S_S_S_S_S_S_S_S_S_S_S_S_S_S_S_S_S_S_S_S_S_S_S_S_S_S_S_S_S_S_S_S_S_S_S__param_234,
	.param .u64 .ptr .align 1 _Z4racePiS_S_S_S_S_S_S_S_S_S_S_S_S_S_S_S_S_S_S_S_S_S_S_S_S_S_S_S_S_S_S_S_S_S_S_S_S_S_S_S_S_S_S_S_S_S_S_S_S_S_S_S_S_S_S_S_S_S_S_S_S_S_S_S_S_S_S_S_S_S_S_S_S_S_S_S_S_S_S_S_S_S_S_S_S_S_S_S_S_S_S_S_S_S_S_S_S_S_S_S_S_S_S_S_S_S_S_S_S_S_S_S_S_S_S_S_S_S_S_S_S_S_S_S_S_S_S_S_S_S_S_S_S_S_S_S_S_S_S_S_S_S_S_S_S_S_S_S_S_S_S_S_S_S_S_S_S_S_S_S_S_S_S_S_S_S_S_S_S_S_S_S_S_S_S_S_S_S_S_S_S_S_S_S_S_S_S_S_S_S_S_S_S_S_S_S_S_S_S_S_S_S_S_S_S_S_S_S_S_S_S_S_S_S_S_S_S_S_S_S_S_S_S_S_S_S_S_S_S_S_S_S_S_S_S_S_S_S_S_S_S_S_S_S_S_S_S_S_S_S_S_S_S_S_S_S_S_S_S_S_S_S_S_S_S_S_S_S_S_S_S_S_S_S_S_S_S_S_S_S_S_S_S_S_S_S_S_S_S_S_S_S_S_S_S_S_S_S_S_S_S_S_S_S_S_S_S_S_S_S_S_S_S_S_S_S_S_S_S_S_S_S_S_S_S_S_S_S_S_S_S_S_S_S_S_S_S_S_S_S_S_S_S_S_S_S_S_S_S_S_S_S_S_S_S_S_S_S_S_S_S_S_S_S_S_S_S_S_S_S_S_S_S_S_S_S_S_S_S_S_S_S_S_S_S_S_S_S_S_S_S_S_S_S_S_S_S_S_S_S_S_S_S_S_S_S_S_S_S_S_S_S_S_S_S_S_S_S_S_S_S_S_S_S_S_S_S_S_S_S_S_S_S_S_S_S_S_S_S_S_S_S_S_S_S_S_S_S_S_S_S_S_S_S_S_S_S_S_S_S_S_S_S_S_S_S_S_S_S_S_S_S_S_S_S_S_S_S_S_S_S_S_S_S_S_S_S_S_S_S_S_S_S_S_S_S_S_S_S_S_S_S_S_S_S_S_S_S_S_S_S_S_S_S_S_S_S_S_S_S_S_S_S_S_S_S_S_S_S_S_S_S_S_S_S_S_S_S_S_S_S_S_S_S_S_S_S_S_S_S_S_S_S_S_S_S_S_S_S_S_S_S_S_S_S_S_S_S_S_S_S_S_S_S_S_S_S_S_S_S_S_S_S_S_S_S_S_S_S_S_S_S_S_S_S_S_S_S_S_S_S_S_S_S_S_S_S_S_S_S_S_S_S_S_S_S_S_S_S_S_S_S_S_S_S_S_S_S_S_S_S_S_S_S_S_S_S_S_S_S_S_S_S_S_S_S_S_S_S_S_S_S_S_S_S_S_S_S_S_S_S_S_S_S_S_S_S_S_S_S_S_S_S_S_S_S_S_S_S_S_S_S_S_S_S_S_S_S_S_S_S_S_S_S_S_S_S_S_S_S_S_S_S_S_S_S_S_S_S_S_S_S_S_S_S_S_S_S_S_S_S_S_S_S_S_S_S_S_S_S_S_S_S_S_S_S_S_S_S_S_S_S_S_S_S_S_S_S_S_S_S_S_S_S_S_S_S_S_S_S_S_S_S_S_S_S_S_S_S_S_S_S_S_S_S_S_S_S_S_S_S_S_S_S_S_S_S_S_S_S_S_S_S_S_S_S_S_S_S_S_S_S_S_S_S_S_S_S_S_S_S_S_S_S_S_S_S_S_S_S_S_S_S_S_S_S_S_S_S_S_S_S_S_S_S_S_S_S_S_S_S_S_S_S_S_S_S_S_S_S_S_S_S_S_S_S_S_S_S_S_S_S_S_S_S_S_S_S_S_S_S_S_S_S_S_S_S_S_S_S_S_S_S_S_S_S_S_S_S_S_S_S_S_S_S_S_S_S_S_S_S_S_S_S_S_S_S_S_S_S_S_S_S_S_S_S_S_S_S_S_S_S_S_S_S_S_S_S_S_S_S_S_S_S_S_S_S_S_S_S_S_S_S_S_S_S_S_S_S_S_S_S_S_S_S_S_S_S_S_S_S_S_S_S_S_S_S_S_S_S_S_S_S_S_S_S_S_S_S_S_S_S_S_S_S_S_S_S_S_S_S_S_S_S_S_S_S_S_S_S_S_S_S_S_S_S_S_S_S_S_S_S_S_S_S_S_S_S_S_S_S_S_S__param_235,
	.param .u64 .ptr .align 1 _Z4racePiS_S_S_S_S_S_S_S_S_S_S_S_S_S_S_S_S_S_S_S_S_S_S_S_S_S_S_S_S_S_S_S_S_S_S_S_S_S_S_S_S_S_S_S_S_S_S_S_S_S_S_S_S_S_S_S_S_S_S_S_S_S_S_S_S_S_S_S_S_S_S_S_S_S_S_S_S_S_S_S_S_S_S_S_S_S_S_S_S_S_S_S_S_S_S_S_S_S_S_S_S_S_S_S_S_S_S_S_S_S_S_S_S_S_S_S_S_S_S_S_S_S_S_S_S_S_S_S_S_S_S_S_S_S_S_S_S_S_S_S_S_S_S_S_S_S_S_S_S_S_S_S_S_S_S_S_S_S_S_S_S_S_S_S_S_S_S_S_S_S_S_S_S_S_S_S_S_S_S_S_S_S_S_S_S_S_S_S_S_S_S_S_S_S_S_S_S_S_S_S_S_S_S_S_S_S_S_S_S_S_S_S_S_S_S_S_S_S_S_S_S_S_S_S_S_S_S_S_S_S_S_S_S_S_S_S_S_S_S_S_S_S_S_S_S_S_S_S_S_S_S_S_S_S_S_S_S_S_S_S_S_S_S_S_S_S_S_S_S_S_S_S_S_S_S_S_S_S_S_S_S_S_S_S_S_S_S_S_S_S_S_S_S_S_S_S_S_S_S_S_S_S_S_S_S_S_S_S_S_S_S_S_S_S_S_S_S_S_S_S_S_S_S_S_S_S_S_S_S_S_S_S_S_S_S_S_S_S_S_S_S_S_S_S_S_S_S_S_S_S_S_S_S_S_S_S_S_S_S_S_S_S_S_S_S_S_S_S_S_S_S_S_S_S_S_S_S_S_S_S_S_S_S_S_S_S_S_S_S_S_S_S_S_S_S_S_S_S_S_S_S_S_S_S_S_S_S_S_S_S_S_S_S_S_S_S_S_S_S_S_S_S_S_S_S_S_S_S_S_S_S_S_S_S_S_S_S_S_S_S_S_S_S_S_S_S_S_S_S_S_S_S_S_S_S_S_S_S_S_S_S_S_S_S_S_S_S_S_S_S_S_S_S_S_S_S_S_S_S_S_S_S_S_S_S_S_S_S_S_S_S_S_S_S_S_S_S_S_S_S_S_S_S_S_S_S_S_S_S_S_S_S_S_S_S_S_S_S_S_S_S_S_S_S_S_S_S_S_S_S_S_S_S_S_S_S_S_S_S_S_S_S_S_S_S_S_S_S_S_S_S_S_S_S_S_S_S_S_S_S_S_S_S_S_S_S_S_S_S_S_S_S_S_S_S_S_S_S_S_S_S_S_S_S_S_S_S_S_S_S_S_S_S_S_S_S_S_S_S_S_S_S_S_S_S_S_S_S_S_S_S_S_S_S_S_S_S_S_S_S_S_S_S_S_S_S_S_S_S_S_S_S_S_S_S_S_S_S_S_S_S_S_S_S_S_S_S_S_S_S_S_S_S_S_S_S_S_S_S_S_S_S_S_S_S_S_S_S_S_S_S_S_S_S_S_S_S_S_S_S_S_S_S_S_S_S_S_S_S_S_S_S_S_S_S_S_S_S_S_S_S_S_S_S_S_S_S_S_S_S_S_S_S_S_S_S_S_S_S_S_S_S_S_S_S_S_S_S_S_S_S_S_S_S_S_S_S_S_S_S_S_S_S_S_S_S_S_S_S_S_S_S_S_S_S_S_S_S_S_S_S_S_S_S_S_S_S_S_S_S_S_S_S_S_S_S_S_S_S_S_S_S_S_S_S_S_S_S_S_S_S_S_S_S_S_S_S_S_S_S_S_S_S_S_S_S_S_S_S_S_S_S_S_S_S_S_S_S_S_S_S_S_S_S_S_S_S_S_S_S_S_S_S_S_S_S_S_S_S_S_S_S_S_S_S_S_S_S_S_S_S_S_S_S_S_S_S_S_S_S_S_S_S_S_S_S_S_S_S_S_S_S_S_S_S_S_S_S_S_S_S_S_S_S_S_S_S_S_S_S_S_S_S_S_S_S_S_S_S_S_S_S_S_S_S_S_S_S_S_S_S_S_S_S_S_S_S_S_S_S_S_S_S_S_S_S_S_S_S_S_S_S_S_S_S_S_S_S_S_S_S_S_S_S_S_S_S_S_S_S_S_S_S_S_S_S_S_S_S_S_S_S_S_S_S_S_S_S_S_S_S_S_S_S_S_S_S_S_S_S_S_S_S_S_S_S_S_S_S_S_S_S_S_S_S_S_S_S_S_S_S_S_S_S_S_S_S_S_S_S_S_S_S_S_S_S_S_S_S_S_S_S_S__param_236,
	.param .u64 .ptr .align 1 _Z4racePiS_S_S_S_S_S_S_S_S_S_S_S_S_S_S_S_S_S_S_S_S_S_S_S_S_S_S_S_S_S_S_S_S_S_S_S_S_S_S_S_S_S_S_S_S_S_S_S_S_S_S_S_S_S_S_S_S_S_S_S_S_S_S_S_S_S_S_S_S_S_S_S_S_S_S_S_S_S_S_S_S_S_S_S_S_S_S_S_S_S_S_S_S_S_S_S_S_S_S_S_S_S_S_S_S_S_S_S_S_S_S_S_S_S_S_S_S_S_S_S_S_S_S_S_S_S_S_S_S_S_S_S_S_S_S_S_S_S_S_S_S_S_S_S_S_S_S_S_S_S_S_S_S_S_S_S_S_S_S_S_S_S_S_S_S_S_S_S_S_S_S_S_S_S_S_S_S_S_S_S_S_S_S_S_S_S_S_S_S_S_S_S_S_S_S_S_S_S_S_S_S_S_S_S_S_S_S_S_S_S_S_S_S_S_S_S_S_S_S_S_S_S_S_S_S_S_S_S_S_S_S_S_S_S_S_S_S_S_S_S_S_S_S_S_S_S_S_S_S_S_S_S_S_S_S_S_S_S_S_S_S_S_S_S_S_S_S_S_S_S_S_S_S_S_S_S_S_S_S_S_S_S_S_S_S_S_S_S_S_S_S_S_S_S_S_S_S_S_S_S_S_S_S_S_S_S_S_S_S_S_S_S_S_S_S_S_S_S_S_S_S_S_S_S_S_S_S_S_S_S_S_S_S_S_S_S_S_S_S_S_S_S_S_S_S_S_S_S_S_S_S_S_S_S_S_S_S_S_S_S_S_S_S_S_S_S_S_S_S_S_S_S_S_S_S_S_S_S_S_S_S_S_S_S_S_S_S_S_S_S_S_S_S_S_S_S_S_S_S_S_S_S_S_S_S_S_S_S_S_S_S_S_S_S_S_S_S_S_S_S_S_S_S_S_S_S_S_S_S_S_S_S_S_S_S_S_S_S_S_S_S_S_S_S_S_S_S_S_S_S_S_S_S_S_S_S_S_S_S_S_S_S_S_S_S_S_S_S_S_S_S_S_S_S_S_S_S_S_S_S_S_S_S_S_S_S_S_S_S_S_S_S_S_S_S_S_S_S_S_S_S_S_S_S_S_S_S_S_S_S_S_S_S_S_S_S_S_S_S_S_S_S_S_S_S_S_S_S_S_S_S_S_S_S_S_S_S_S_S_S_S_S_S_S_S_S_S_S_S_S_S_S_S_S_S_S_S_S_S_S_S_S_S_S_S_S_S_S_S_S_S_S_S_S_S_S_S_S_S_S_S_S_S_S_S_S_S_S_S_S_S_S_S_S_S_S_S_S_S_S_S_S_S_S_S_S_S_S_S_S_S_S_S_S_S_S_S_S_S_S_S_S_S_S_S_S_S_S_S_S_S_S_S_S_S_S_S_S_S_S_S_S_S_S_S_S_S_S_S_S_S_S_S_S_S_S_S_S_S_S_S_S_S_S_S_S_S_S_S_S_S_S_S_S_S_S_S_S_S_S_S_S_S_S_S_S_S_S_S_S_S_S_S_S_S_S_S_S_S_S_S_S_S_S_S_S_S_S_S_S_S_S_S_S_S_S_S_S_S_S_S_S_S_S_S_S_S_S_S_S_S_S_S_S_S_S_S_S_S_S_S_S_S_S_S_S_S_S_S_S_S_S_S_S_S_S_S_S_S_S_S_S_S_S_S_S_S_S_S_S_S_S_S_S_S_S_S_S_S_S_S_S_S_S_S_S_S_S_S_S_S_S_S_S_S_S_S_S_S_S_S_S_S_S_S_S_S_S_S_S_S_S_S_S_S_S_S_S_S_S_S_S_S_S_S_S_S_S_S_S_S_S_S_S_S_S_S_S_S_S_S_S_S_S_S_S_S_S_S_S_S_S_S_S_S_S_S_S_S_S_S_S_S_S_S_S_S_S_S_S_S_S_S_S_S_S_S_S_S_S_S_S_S_S_S_S_S_S_S_S_S_S_S_S_S_S_S_S_S_S_S_S_S_S_S_S_S_S_S_S_S_S_S_S_S_S_S_S_S_S_S_S_S_S_S_S_S_S_S_S_S_S_S_S_S_S_S_S_S_S_S_S_S_S_S_S_S_S_S_S_S_S_S_S_S_S_S_S_S_S_S_S_S_S_S_S_S_S_S_S_S_S_S_S_S_S_S_S_S_S_S_S_S_S_S_S_S_S_S_S_S_S_S_S_S_S_S_S_S_S_S_S_S_S_S_S_S_S_S_S_S_S_S_S_S_S_S_S_S_S_S_S_S__param_237,
	.param .u64 .ptr .align 1 _Z4racePiS_S_S_S_S_S_S_S_S_S_S_S_S_S_S_S_S_S_S_S_S_S_S_S_S_S_S_S_S_S_S_S_S_S_S_S_S_S_S_S_S_S_S_S_S_S_S_S_S_S_S_S_S_S_S_S_S_S_S_S_S_S_S_S_S_S_S_S_S_S_S_S_S_S_S_S_S_S_S_S_S_S_S_S_S_S_S_S_S_S_S_S_S_S_S_S_S_S_S_S_S_S_S_S_S_S_S_S_S_S_S_S_S_S_S_S_S_S_S_S_S_S_S_S_S_S_S_S_S_S_S_S_S_S_S_S_S_S_S_S_S_S_S_S_S_S_S_S_S_S_S_S_S_S_S_S_S_S_S_S_S_S_S_S_S_S_S_S_S_S_S_S_S_S_S_S_S_S_S_S_S_S_S_S_S_S_S_S_S_S_S_S_S_S_S_S_S_S_S_S_S_S_S_S_S_S_S_S_S_S_S_S_S_S_S_S_S_S_S_S_S_S_S_S_S_S_S_S_S_S_S_S_S_S_S_S_S_S_S_S_S_S_S_S_S_S_S_S_S_S_S_S_S_S_S_S_S_S_S_S_S_S_S_S_S_S_S_S_S_S_S_S_S_S_S_S_S_S_S_S_S_S_S_S_S_S_S_S_S_S_S_S_S_S_S_S_S_S_S_S_S_S_S_S_S_S_S_S_S_S_S_S_S_S_S_S_S_S_S_S_S_S_S_S_S_S_S_S_S_S_S_S_S_S_S_S_S_S_S_S_S_S_S_S_S_S_S_S_S_S_S_S_S_S_S_S_S_S_S_S_S_S_S_S_S_S_S_S_S_S_S_S_S_S_S_S_S_S_S_S_S_S_S_S_S_S_S_S_S_S_S_S_S_S_S_S_S_S_S_S_S_S_S_S_S_S_S_S_S_S_S_S_S_S_S_S_S_S_S_S_S_S_S_S_S_S_S_S_S_S_S_S_S_S_S_S_S_S_S_S_S_S_S_S_S_S_S_S_S_S_S_S_S_S_S_S_S_S_S_S_S_S_S_S_S_S_S_S_S_S_S_S_S_S_S_S_S_S_S_S_S_S_S_S_S_S_S_S_S_S_S_S_S_S_S_S_S_S_S_S_S_S_S_S_S_S_S_S_S_S_S_S_S_S_S_S_S_S_S_S_S_S_S_S_S_S_S_S_S_S_S_S_S_S_S_S_S_S_S_S_S_S_S_S_S_S_S_S_S_S_S_S_S_S_S_S_S_S_S_S_S_S_S_S_S_S_S_S_S_S_S_S_S_S_S_S_S_S_S_S_S_S_S_S_S_S_S_S_S_S_S_S_S_S_S_S_S_S_S_S_S_S_S_S_S_S_S_S_S_S_S_S_S_S_S_S_S_S_S_S_S_S_S_S_S_S_S_S_S_S_S_S_S_S_S_S_S_S_S_S_S_S_S_S_S_S_S_S_S_S_S_S_S_S_S_S_S_S_S_S_S_S_S_S_S_S_S_S_S_S_S_S_S_S_S_S_S_S_S_S_S_S_S_S_S_S_S_S_S_S_S_S_S_S_S_S_S_S_S_S_S_S_S_S_S_S_S_S_S_S_S_S_S_S_S_S_S_S_S_S_S_S_S_S_S_S_S_S_S_S_S_S_S_S_S_S_S_S_S_S_S_S_S_S_S_S_S_S_S_S_S_S_S_S_S_S_S_S_S_S_S_S_S_S_S_S_S_S_S_S_S_S_S_S_S_S_S_S_S_S_S_S_S_S_S_S_S_S_S_S_S_S_S_S_S_S_S_S_S_S_S_S_S_S_S_S_S_S_S_S_S_S_S_S_S_S_S_S_S_S_S_S_S_S_S_S_S_S_S_S_S_S_S_S_S_S_S_S_S_S_S_S_S_S_S_S_S_S_S_S_S_S_S_S_S_S_S_S_S_S_S_S_S_S_S_S_S_S_S_S_S_S_S_S_S_S_S_S_S_S_S_S_S_S_S_S_S_S_S_S_S_S_S_S_S_S_S_S_S_S_S_S_S_S_S_S_S_S_S_S_S_S_S_S_S_S_S_S_S_S_S_S_S_S_S_S_S_S_S_S_S_S_S_S_S_S_S_S_S_S_S_S_S_S_S_S_S_S_S_S_S_S_S_S_S_S_S_S_S_S_S_S_S_S_S_S_S_S_S_S_S_S_S_S_S_S_S_S_S_S_S_S_S_S_S_S_S_S_S_S_S_S_S_S_S_S_S_S_S_S_S_S_S_S_S_S_S_S_S_S_S_S_S_S_S_S_S_S_S_S_S_S_S__param_238,
	.param .u64 .ptr .align 1 _Z4racePiS_S_S_S_S_S_S_S_S_S_S_S_S_S_S_S_S_S_S_S_S_S_S_S_S_S_S_S_S_S_S_S_S_S_S_S_S_S_S_S_S_S_S_S_S_S_S_S_S_S_S_S_S_S_S_S_S_S_S_S_S_S_S_S_S_S_S_S_S_S_S_S_S_S_S_S_S_S_S_S_S_S_S_S_S_S_S_S_S_S_S_S_S_S_S_S_S_S_S_S_S_S_S_S_S_S_S_S_S_S_S_S_S_S_S_S_S_S_S_S_S_S_S_S_S_S_S_S_S_S_S_S_S_S_S_S_S_S_S_S_S_S_S_S_S_S_S_S_S_S_S_S_S_S_S_S_S_S_S_S_S_S_S_S_S_S_S_S_S_S_S_S_S_S_S_S_S_S_S_S_S_S_S_S_S_S_S_S_S_S_S_S_S_S_S_S_S_S_S_S_S_S_S_S_S_S_S_S_S_S_S_S_S_S_S_S_S_S_S_S_S_S_S_S_S_S_S_S_S_S_S_S_S_S_S_S_S_S_S_S_S_S_S_S_S_S_S_S_S_S_S_S_S_S_S_S_S_S_S_S_S_S_S_S_S_S_S_S_S_S_S_S_S_S_S_S_S_S_S_S_S_S_S_S_S_S_S_S_S_S_S_S_S_S_S_S_S_S_S_S_S_S_S_S_S_S_S_S_S_S_S_S_S_S_S_S_S_S_S_S_S_S_S_S_S_S_S_S_S_S_S_S_S_S_S_S_S_S_S_S_S_S_S_S_S_S_S_S_S_S_S_S_S_S_S_S_S_S_S_S_S_S_S_S_S_S_S_S_S_S_S_S_S_S_S_S_S_S_S_S_S_S_S_S_S_S_S_S_S_S_S_S_S_S_S_S_S_S_S_S_S_S_S_S_S_S_S_S_S_S_S_S_S_S_S_S_S_S_S_S_S_S_S_S_S_S_S_S_S_S_S_S_S_S_S_S_S_S_S_S_S_S_S_S_S_S_S_S_S_S_S_S_S_S_S_S_S_S_S_S_S_S_S_S_S_S_S_S_S_S_S_S_S_S_S_S_S_S_S_S_S_S_S_S_S_S_S_S_S_S_S_S_S_S_S_S_S_S_S_S_S_S_S_S_S_S_S_S_S_S_S_S_S_S_S_S_S_S_S_S_S_S_S_S_S_S_S_S_S_S_S_S_S_S_S_S_S_S_S_S_S_S_S_S_S_S_S_S_S_S_S_S_S_S_S_S_S_S_S_S_S_S_S_S_S_S_S_S_S_S_S_S_S_S_S_S_S_S_S_S_S_S_S_S_S_S_S_S_S_S_S_S_S_S_S_S_S_S_S_S_S_S_S_S_S_S_S_S_S_S_S_S_S_S_S_S_S_S_S_S_S_S_S_S_S_S_S_S_S_S_S_S_S_S_S_S_S_S_S_S_S_S_S_S_S_S_S_S_S_S_S_S_S_S_S_S_S_S_S_S_S_S_S_S_S_S_S_S_S_S_S_S_S_S_S_S_S_S_S_S_S_S_S_S_S_S_S_S_S_S_S_S_S_S_S_S_S_S_S_S_S_S_S_S_S_S_S_S_S_S_S_S_S_S_S_S_S_S_S_S_S_S_S_S_S_S_S_S_S_S_S_S_S_S_S_S_S_S_S_S_S_S_S_S_S_S_S_S_S_S_S_S_S_S_S_S_S_S_S_S_S_S_S_S_S_S_S_S_S_S_S_S_S_S_S_S_S_S_S_S_S_S_S_S_S_S_S_S_S_S_S_S_S_S_S_S_S_S_S_S_S_S_S_S_S_S_S_S_S_S_S_S_S_S_S_S_S_S_S_S_S_S_S_S_S_S_S_S_S_S_S_S_S_S_S_S_S_S_S_S_S_S_S_S_S_S_S_S_S_S_S_S_S_S_S_S_S_S_S_S_S_S_S_S_S_S_S_S_S_S_S_S_S_S_S_S_S_S_S_S_S_S_S_S_S_S_S_S_S_S_S_S_S_S_S_S_S_S_S_S_S_S_S_S_S_S_S_S_S_S_S_S_S_S_S_S_S_S_S_S_S_S_S_S_S_S_S_S_S_S_S_S_S_S_S_S_S_S_S_S_S_S_S_S_S_S_S_S_S_S_S_S_S_S_S_S_S_S_S_S_S_S_S_S_S_S_S_S_S_S_S_S_S_S_S_S_S_S_S_S_S_S_S_S_S_S_S_S_S_S_S_S_S_S_S_S_S_S_S_S_S_S_S_S_S_S_S_S_S_S_S_S_S_S_S_S_S_S_S_S_S_S_S__param_239,
	.param .u64 .ptr .align 1 _Z4racePiS_S_S_S_S_S_S_S_S_S_S_S_S_S_S_S_S_S_S_S_S_S_S_S_S_S_S_S_S_S_S_S_S_S_S_S_S_S_S_S_S_S_S_S_S_S_S_S_S_S_S_S_S_S_S_S_S_S_S_S_S_S_S_S_S_S_S_S_S_S_S_S_S_S_S_S_S_S_S_S_S_S_S_S_S_S_S_S_S_S_S_S_S_S_S_S_S_S_S_S_S_S_S_S_S_S_S_S_S_S_S_S_S_S_S_S_S_S_S_S_S_S_S_S_S_S_S_S_S_S_S_S_S_S_S_S_S_S_S_S_S_S_S_S_S_S_S_S_S_S_S_S_S_S_S_S_S_S_S_S_S_S_S_S_S_S_S_S_S_S_S_S_S_S_S_S_S_S_S_S_S_S_S_S_S_S_S_S_S_S_S_S_S_S_S_S_S_S_S_S_S_S_S_S_S_S_S_S_S_S_S_S_S_S_S_S_S_S_S_S_S_S_S_S_S_S_S_S_S_S_S_S_S_S_S_S_S_S_S_S_S_S_S_S_S_S_S_S_S_S_S_S_S_S_S_S_S_S_S_S_S_S_S_S_S_S_S_S_S_S_S_S_S_S_S_S_S_S_S_S_S_S_S_S_S_S_S_S_S_S_S_S_S_S_S_S_S_S_S_S_S_S_S_S_S_S_S_S_S_S_S_S_S_S_S_S_S_S_S_S_S_S_S_S_S_S_S_S_S_S_S_S_S_S_S_S_S_S_S_S_S_S_S_S_S_S_S_S_S_S_S_S_S_S_S_S_S_S_S_S_S_S_S_S_S_S_S_S_S_S_S_S_S_S_S_S_S_S_S_S_S_S_S_S_S_S_S_S_S_S_S_S_S_S_S_S_S_S_S_S_S_S_S_S_S_S_S_S_S_S_S_S_S_S_S_S_S_S_S_S_S_S_S_S_S_S_S_S_S_S_S_S_S_S_S_S_S_S_S_S_S_S_S_S_S_S_S_S_S_S_S_S_S_S_S_S_S_S_S_S_S_S_S_S_S_S_S_S_S_S_S_S_S_S_S_S_S_S_S_S_S_S_S_S_S_S_S_S_S_S_S_S_S_S_S_S_S_S_S_S_S_S_S_S_S_S_S_S_S_S_S_S_S_S_S_S_S_S_S_S_S_S_S_S_S_S_S_S_S_S_S_S_S_S_S_S_S_S_S_S_S_S_S_S_S_S_S_S_S_S_S_S_S_S_S_S_S_S_S_S_S_S_S_S_S_S_S_S_S_S_S_S_S_S_S_S_S_S_S_S_S_S_S_S_S_S_S_S_S_S_S_S_S_S_S_S_S_S_S_S_S_S_S_S_S_S_S_S_S_S_S_S_S_S_S_S_S_S_S_S_S_S_S_S_S_S_S_S_S_S_S_S_S_S_S_S_S_S_S_S_S_S_S_S_S_S_S_S_S_S_S_S_S_S_S_S_S_S_S_S_S_S_S_S_S_S_S_S_S_S_S_S_S_S_S_S_S_S_S_S_S_S_S_S_S_S_S_S_S_S_S_S_S_S_S_S_S_S_S_S_S_S_S_S_S_S_S_S_S_S_S_S_S_S_S_S_S_S_S_S_S_S_S_S_S_S_S_S_S_S_S_S_S_S_S_S_S_S_S_S_S_S_S_S_S_S_S_S_S_S_S_S_S_S_S_S_S_S_S_S_S_S_S_S_S_S_S_S_S_S_S_S_S_S_S_S_S_S_S_S_S_S_S_S_S_S_S_S_S_S_S_S_S_S_S_S_S_S_S_S_S_S_S_S_S_S_S_S_S_S_S_S_S_S_S_S_S_S_S_S_S_S_S_S_S_S_S_S_S_S_S_S_S_S_S_S_S_S_S_S_S_S_S_S_S_S_S_S_S_S_S_S_S_S_S_S_S_S_S_S_S_S_S_S_S_S_S_S_S_S_S_S_S_S_S_S_S_S_S_S_S_S_S_S_S_S_S_S_S_S_S_S_S_S_S_S_S_S_S_S_S_S_S_S_S_S_S_S_S_S_S_S_S_S_S_S_S_S_S_S_S_S_S_S_S_S_S_S_S_S_S_S_S_S_S_S_S_S_S_S_S_S_S_S_S_S_S_S_S_S_S_S_S_S_S_S_S_S_S_S_S_S_S_S_S_S_S_S_S_S_S_S_S_S_S_S_S_S_S_S_S_S_S_S_S_S_S_S_S_S_S_S_S_S_S_S_S_S_S_S_S_S_S_S_S_S_S_S_S_S_S_S_S_S_S_S_S_S_S_S_S_S_S__param_240,
	.param .u64 .ptr .align 1 _Z4racePiS_S_S_S_S_S_S_S_S_S_S_S_S_S_S_S_S_S_S_S_S_S_S_S_S_S_S_S_S_S_S_S_S_S_S_S_S_S_S_S_S_S_S_S_S_S_S_S_S_S_S_S_S_S_S_S_S_S_S_S_S_S_S_S_S_S_S_S_S_S_S_S_S_S_S_S_S_S_S_S_S_S_S_S_S_S_S_S_S_S_S_S_S_S_S_S_S_S_S_S_S_S_S_S_S_S_S_S_S_S_S_S_S_S_S_S_S_S_S_S_S_S_S_S_S_S_S_S_S_S_S_S_S_S_S_S_S_S_S_S_S_S_S_S_S_S_S_S_S_S_S_S_S_S_S_S_S_S_S_S_S_S_S_S_S_S_S_S_S_S_S_S_S_S_S_S_S_S_S_S_S_S_S_S_S_S_S_S_S_S_S_S_S_S_S_S_S_S_S_S_S_S_S_S_S_S_S_S_S_S_S_S_S_S_S_S_S_S_S_S_S_S_S_S_S_S_S_S_S_S_S_S_S_S_S_S_S_S_S_S_S_S_S_S_S_S_S_S_S_S_S_S_S_S_S_S_S_S_S_S_S_S_S_S_S_S_S_S_S_S_S_S_S_S_S_S_S_S_S_S_S_S_S_S_S_S_S_S_S_S_S_S_S_S_S_S_S_S_S_S_S_S_S_S_S_S_S_S_S_S_S_S_S_S_S_S_S_S_S_S_S_S_S_S_S_S_S_S_S_S_S_S_S_S_S_S_S_S_S_S_S_S_S_S_S_S_S_S_S_S_S_S_S_S_S_S_S_S_S_S_S_S_S_S_S_S_S_S_S_S_S_S_S_S_S_S_S_S_S_S_S_S_S_S_S_S_S_S_S_S_S_S_S_S_S_S_S_S_S_S_S_S_S_S_S_S_S_S_S_S_S_S_S_S_S_S_S_S_S_S_S_S_S_S_S_S_S_S_S_S_S_S_S_S_S_S_S_S_S_S_S_S_S_S_S_S_S_S_S_S_S_S_S_S_S_S_S_S_S_S_S_S_S_S_S_S_S_S_S_S_S_S_S_S_S_S_S_S_S_S_S_S_S_S_S_S_S_S_S_S_S_S_S_S_S_S_S_S_S_S_S_S_S_S_S_S_S_S_S_S_S_S_S_S_S_S_S_S_S_S_S_S_S_S_S_S_S_S_S_S_S_S_S_S_S_S_S_S_S_S_S_S_S_S_S_S_S_S_S_S_S_S_S_S_S_S_S_S_S_S_S_S_S_S_S_S_S_S_S_S_S_S_S_S_S_S_S_S_S_S_S_S_S_S_S_S_S_S_S_S_S_S_S_S_S_S_S_S_S_S_S_S_S_S_S_S_S_S_S_S_S_S_S_S_S_S_S_S_S_S_S_S_S_S_S_S_S_S_S_S_S_S_S_S_S_S_S_S_S_S_S_S_S_S_S_S_S_S_S_S_S_S_S_S_S_S_S_S_S_S_S_S_S_S_S_S_S_S_S_S_S_S_S_S_S_S_S_S_S_S_S_S_S_S_S_S_S_S_S_S_S_S_S_S_S_S_S_S_S_S_S_S_S_S_S_S_S_S_S_S_S_S_S_S_S_S_S_S_S_S_S_S_S_S_S_S_S_S_S_S_S_S_S_S_S_S_S_S_S_S_S_S_S_S_S_S_S_S_S_S_S_S_S_S_S_S_S_S_S_S_S_S_S_S_S_S_S_S_S_S_S_S_S_S_S_S_S_S_S_S_S_S_S_S_S_S_S_S_S_S_S_S_S_S_S_S_S_S_S_S_S_S_S_S_S_S_S_S_S_S_S_S_S_S_S_S_S_S_S_S_S_S_S_S_S_S_S_S_S_S_S_S_S_S_S_S_S_S_S_S_S_S_S_S_S_S_S_S_S_S_S_S_S_S_S_S_S_S_S_S_S_S_S_S_S_S_S_S_S_S_S_S_S_S_S_S_S_S_S_S_S_S_S_S_S_S_S_S_S_S_S_S_S_S_S_S_S_S_S_S_S_S_S_S_S_S_S_S_S_S_S_S_S_S_S_S_S_S_S_S_S_S_S_S_S_S_S_S_S_S_S_S_S_S_S_S_S_S_S_S_S_S_S_S_S_S_S_S_S_S_S_S_S_S_S_S_S_S_S_S_S_S_S_S_S_S_S_S_S_S_S_S_S_S_S_S_S_S_S_S_S_S_S_S_S_S_S_S_S_S_S_S_S_S_S_S_S_S_S_S_S_S_S_S_S_S_S_S_S_S_S_S_S_S_S_S_S_S_S_S_S_S_S__param_241,
	.param .u64 .ptr .align 1 _Z4racePiS_S_S_S_S_S_S_S_S_S_S_S_S_S_S_S_S_S_S_S_S_S_S_S_S_S_S_S_S_S_S_S_S_S_S_S_S_S_S_S_S_S_S_S_S_S_S_S_S_S_S_S_S_S_S_S_S_S_S_S_S_S_S_S_S_S_S_S_S_S_S_S_S_S_S_S_S_S_S_S_S_S_S_S_S_S_S_S_S_S_S_S_S_S_S_S_S_S_S_S_S_S_S_S_S_S_S_S_S_S_S_S_S_S_S_S_S_S_S_S_S_S_S_S_S_S_S_S_S_S_S_S_S_S_S_S_S_S_S_S_S_S_S_S_S_S_S_S_S_S_S_S_S_S_S_S_S_S_S_S_S_S_S_S_S_S_S_S_S_S_S_S_S_S_S_S_S_S_S_S_S_S_S_S_S_S_S_S_S_S_S_S_S_S_S_S_S_S_S_S_S_S_S_S_S_S_S_S_S_S_S_S_S_S_S_S_S_S_S_S_S_S_S_S_S_S_S_S_S_S_S_S_S_S_S_S_S_S_S_S_S_S_S_S_S_S_S_S_S_S_S_S_S_S_S_S_S_S_S_S_S_S_S_S_S_S_S_S_S_S_S_S_S_S_S_S_S_S_S_S_S_S_S_S_S_S_S_S_S_S_S_S_S_S_S_S_S_S_S_S_S_S_S_S_S_S_S_S_S_S_S_S_S_S_S_S_S_S_S_S_S_S_S_S_S_S_S_S_S_S_S_S_S_S_S_S_S_S_S_S_S_S_S_S_S_S_S_S_S_S_S_S_S_S_S_S_S_S_S_S_S_S_S_S_S_S_S_S_S_S_S_S_S_S_S_S_S_S_S_S_S_S_S_S_S_S_S_S_S_S_S_S_S_S_S_S_S_S_S_S_S_S_S_S_S_S_S_S_S_S_S_S_S_S_S_S_S_S_S_S_S_S_S_S_S_S_S_S_S_S_S_S_S_S_S_S_S_S_S_S_S_S_S_S_S_S_S_S_S_S_S_S_S_S_S_S_S_S_S_S_S_S_S_S_S_S_S_S_S_S_S_S_S_S_S_S_S_S_S_S_S_S_S_S_S_S_S_S_S_S_S_S_S_S_S_S_S_S_S_S_S_S_S_S_S_S_S_S_S_S_S_S_S_S_S_S_S_S_S_S_S_S_S_S_S_S_S_S_S_S_S_S_S_S_S_S_S_S_S_S_S_S_S_S_S_S_S_S_S_S_S_S_S_S_S_S_S_S_S_S_S_S_S_S_S_S_S_S_S_S_S_S_S_S_S_S_S_S_S_S_S_S_S_S_S_S_S_S_S_S_S_S_S_S_S_S_S_S_S_S_S_S_S_S_S_S_S_S_S_S_S_S_S_S_S_S_S_S_S_S_S_S_S_S_S_S_S_S_S_S_S_S_S_S_S_S_S_S_S_S_S_S_S_S_S_S_S_S_S_S_S_S_S_S_S_S_S_S_S_S_S_S_S_S_S_S_S_S_S_S_S_S_S_S_S_S_S_S_S_S_S_S_S_S_S_S_S_S_S_S_S_S_S_S_S_S_S_S_S_S_S_S_S_S_S_S_S_S_S_S_S_S_S_S_S_S_S_S_S_S_S_S_S_S_S_S_S_S_S_S_S_S_S_S_S_S_S_S_S_S_S_S_S_S_S_S_S_S_S_S_S_S_S_S_S_S_S_S_S_S_S_S_S_S_S_S_S_S_S_S_S_S_S_S_S_S_S_S_S_S_S_S_S_S_S_S_S_S_S_S_S_S_S_S_S_S_S_S_S_S_S_S_S_S_S_S_S_S_S_S_S_S_S_S_S_S_S_S_S_S_S_S_S_S_S_S_S_S_S_S_S_S_S_S_S_S_S_S_S_S_S_S_S_S_S_S_S_S_S_S_S_S_S_S_S_S_S_S_S_S_S_S_S_S_S_S_S_S_S_S_S_S_S_S_S_S_S_S_S_S_S_S_S_S_S_S_S_S_S_S_S_S_S_S_S_S_S_S_S_S_S_S_S_S_S_S_S_S_S_S_S_S_S_S_S_S_S_S_S_S_S_S_S_S_S_S_S_S_S_S_S_S_S_S_S_S_S_S_S_S_S_S_S_S_S_S_S_S_S_S_S_S_S_S_S_S_S_S_S_S_S_S_S_S_S_S_S_S_S_S_S_S_S_S_S_S_S_S_S_S_S_S_S_S_S_S_S_S_S_S_S_S_S_S_S_S_S_S_S_S_S_S_S_S_S_S_S_S_S_S_S_S_S_S_S_S_S_S_S_S_S_S_S__param_242,
	.param .u64 .ptr .align 1 _Z4racePiS_S_S_S_S_S_S_S_S_S_S_S_S_S_S_S_S_S_S_S_S_S_S_S_S_S_S_S_S_S_S_S_S_S_S_S_S_S_S_S_S_S_S_S_S_S_S_S_S_S_S_S_S_S_S_S_S_S_S_S_S_S_S_S_S_S_S_S_S_S_S_S_S_S_S_S_S_S_S_S_S_S_S_S_S_S_S_S_S_S_S_S_S_S_S_S_S_S_S_S_S_S_S_S_S_S_S_S_S_S_S_S_S_S_S_S_S_S_S_S_S_S_S_S_S_S_S_S_S_S_S_S_S_S_S_S_S_S_S_S_S_S_S_S_S_S_S_S_S_S_S_S_S_S_S_S_S_S_S_S_S_S_S_S_S_S_S_S_S_S_S_S_S_S_S_S_S_S_S_S_S_S_S_S_S_S_S_S_S_S_S_S_S_S_S_S_S_S_S_S_S_S_S_S_S_S_S_S_S_S_S_S_S_S_S_S_S_S_S_S_S_S_S_S_S_S_S_S_S_S_S_S_S_S_S_S_S_S_S_S_S_S_S_S_S_S_S_S_S_S_S_S_S_S_S_S_S_S_S_S_S_S_S_S_S_S_S_S_S_S_S_S_S_S_S_S_S_S_S_S_S_S_S_S_S_S_S_S_S_S_S_S_S_S_S_S_S_S_S_S_S_S_S_S_S_S_S_S_S_S_S_S_S_S_S_S_S_S_S_S_S_S_S_S_S_S_S_S_S_S_S_S_S_S_S_S_S_S_S_S_S_S_S_S_S_S_S_S_S_S_S_S_S_S_S_S_S_S_S_S_S_S_S_S_S_S_S_S_S_S_S_S_S_S_S_S_S_S_S_S_S_S_S_S_S_S_S_S_S_S_S_S_S_S_S_S_S_S_S_S_S_S_S_S_S_S_S_S_S_S_S_S_S_S_S_S_S_S_S_S_S_S_S_S_S_S_S_S_S_S_S_S_S_S_S_S_S_S_S_S_S_S_S_S_S_S_S_S_S_S_S_S_S_S_S_S_S_S_S_S_S_S_S_S_S_S_S_S_S_S_S_S_S_S_S_S_S_S_S_S_S_S_S_S_S_S_S_S_S_S_S_S_S_S_S_S_S_S_S_S_S_S_S_S_S_S_S_S_S_S_S_S_S_S_S_S_S_S_S_S_S_S_S_S_S_S_S_S_S_S_S_S_S_S_S_S_S_S_S_S_S_S_S_S_S_S_S_S_S_S_S_S_S_S_S_S_S_S_S_S_S_S_S_S_S_S_S_S_S_S_S_S_S_S_S_S_S_S_S_S_S_S_S_S_S_S_S_S_S_S_S_S_S_S_S_S_S_S_S_S_S_S_S_S_S_S_S_S_S_S_S_S_S_S_S_S_S_S_S_S_S_S_S_S_S_S_S_S_S_S_S_S_S_S_S_S_S_S_S_S_S_S_S_S_S_S_S_S_S_S_S_S_S_S_S_S_S_S_S_S_S_S_S_S_S_S_S_S_S_S_S_S_S_S_S_S_S_S_S_S_S_S_S_S_S_S_S_S_S_S_S_S_S_S_S_S_S_S_S_S_S_S_S_S_S_S_S_S_S_S_S_S_S_S_S_S_S_S_S_S_S_S_S_S_S_S_S_S_S_S_S_S_S_S_S_S_S_S_S_S_S_S_S_S_S_S_S_S_S_S_S_S_S_S_S_S_S_S_S_S_S_S_S_S_S_S_S_S_S_S_S_S_S_S_S_S_S_S_S_S_S_S_S_S_S_S_S_S_S_S_S_S_S_S_S_S_S_S_S_S_S_S_S_S_S_S_S_S_S_S_S_S_S_S_S_S_S_S_S_S_S_S_S_S_S_S_S_S_S_S_S_S_S_S_S_S_S_S_S_S_S_S_S_S_S_S_S_S_S_S_S_S_S_S_S_S_S_S_S_S_S_S_S_S_S_S_S_S_S_S_S_S_S_S_S_S_S_S_S_S_S_S_S_S_S_S_S_S_S_S_S_S_S_S_S_S_S_S_S_S_S_S_S_S_S_S_S_S_S_S_S_S_S_S_S_S_S_S_S_S_S_S_S_S_S_S_S_S_S_S_S_S_S_S_S_S_S_S_S_S_S_S_S_S_S_S_S_S_S_S_S_S_S_S_S_S_S_S_S_S_S_S_S_S_S_S_S_S_S_S_S_S_S_S_S_S_S_S_S_S_S_S_S_S_S_S_S_S_S_S_S_S_S_S_S_S_S_S_S_S_S_S_S_S_S_S_S_S_S_S_S_S_S_S_S_S_S_S_S_S_S_S_S__param_243,
	.param .u64 .ptr .align 1 _Z4racePiS_S_S_S_S_S_S_S_S_S_S_S_S_S_S_S_S_S_S_S_S_S_S_S_S_S_S_S_S_S_S_S_S_S_S_S_S_S_S_S_S_S_S_S_S_S_S_S_S_S_S_S_S_S_S_S_S_S_S_S_S_S_S_S_S_S_S_S_S_S_S_S_S_S_S_S_S_S_S_S_S_S_S_S_S_S_S_S_S_S_S_S_S_S_S_S_S_S_S_S_S_S_S_S_S_S_S_S_S_S_S_S_S_S_S_S_S_S_S_S_S_S_S_S_S_S_S_S_S_S_S_S_S_S_S_S_S_S_S_S_S_S_S_S_S_S_S_S_S_S_S_S_S_S_S_S_S_S_S_S_S_S_S_S_S_S_S_S_S_S_S_S_S_S_S_S_S_S_S_S_S_S_S_S_S_S_S_S_S_S_S_S_S_S_S_S_S_S_S_S_S_S_S_S_S_S_S_S_S_S_S_S_S_S_S_S_S_S_S_S_S_S_S_S_S_S_S_S_S_S_S_S_S_S_S_S_S_S_S_S_S_S_S_S_S_S_S_S_S_S_S_S_S_S_S_S_S_S_S_S_S_S_S_S_S_S_S_S_S_S_S_S_S_S_S_S_S_S_S_S_S_S_S_S_S_S_S_S_S_S_S_S_S_S_S_S_S_S_S_S_S_S_S_S_S_S_S_S_S_S_S_S_S_S_S_S_S_S_S_S_S_S_S_S_S_S_S_S_S_S_S_S_S_S_S_S_S_S_S_S_S_S_S_S_S_S_S_S_S_S_S_S_S_S_S_S_S_S_S_S_S_S_S_S_S_S_S_S_S_S_S_S_S_S_S_S_S_S_S_S_S_S_S_S_S_S_S_S_S_S_S_S_S_S_S_S_S_S_S_S_S_S_S_S_S_S_S_S_S_S_S_S_S_S_S_S_S_S_S_S_S_S_S_S_S_S_S_S_S_S_S_S_S_S_S_S_S_S_S_S_S_S_S_S_S_S_S_S_S_S_S_S_S_S_S_S_S_S_S_S_S_S_S_S_S_S_S_S_S_S_S_S_S_S_S_S_S_S_S_S_S_S_S_S_S_S_S_S_S_S_S_S_S_S_S_S_S_S_S_S_S_S_S_S_S_S_S_S_S_S_S_S_S_S_S_S_S_S_S_S_S_S_S_S_S_S_S_S_S_S_S_S_S_S_S_S_S_S_S_S_S_S_S_S_S_S_S_S_S_S_S_S_S_S_S_S_S_S_S_S_S_S_S_S_S_S_S_S_S_S_S_S_S_S_S_S_S_S_S_S_S_S_S_S_S_S_S_S_S_S_S_S_S_S_S_S_S_S_S_S_S_S_S_S_S_S_S_S_S_S_S_S_S_S_S_S_S_S_S_S_S_S_S_S_S_S_S_S_S_S_S_S_S_S_S_S_S_S_S_S_S_S_S_S_S_S_S_S_S_S_S_S_S_S_S_S_S_S_S_S_S_S_S_S_S_S_S_S_S_S_S_S_S_S_S_S_S_S_S_S_S_S_S_S_S_S_S_S_S_S_S_S_S_S_S_S_S_S_S_S_S_S_S_S_S_S_S_S_S_S_S_S_S_S_S_S_S_S_S_S_S_S_S_S_S_S_S_S_S_S_S_S_S_S_S_S_S_S_S_S_S_S_S_S_S_S_S_S_S_S_S_S_S_S_S_S_S_S_S_S_S_S_S_S_S_S_S_S_S_S_S_S_S_S_S_S_S_S_S_S_S_S_S_S_S_S_S_S_S_S_S_S_S_S_S_S_S_S_S_S_S_S_S_S_S_S_S_S_S_S_S_S_S_S_S_S_S_S_S_S_S_S_S_S_S_S_S_S_S_S_S_S_S_S_S_S_S_S_S_S_S_S_S_S_S_S_S_S_S_S_S_S_S_S_S_S_S_S_S_S_S_S_S_S_S_S_S_S_S_S_S_S_S_S_S_S_S_S_S_S_S_S_S_S_S_S_S_S_S_S_S_S_S_S_S_S_S_S_S_S_S_S_S_S_S_S_S_S_S_S_S_S_S_S_S_S_S_S_S_S_S_S_S_S_S_S_S_S_S_S_S_S_S_S_S_S_S_S_S_S_S_S_S_S_S_S_S_S_S_S_S_S_S_S_S_S_S_S_S_S_S_S_S_S_S_S_S_S_S_S_S_S_S_S_S_S_S_S_S_S_S_S_S_S_S_S_S_S_S_S_S_S_S_S_S_S_S_S_S_S_S_S_S_S_S_S_S_S_S_S_S_S_S_S_S_S_S_S_S_S_S_S_S__param_244,
	.param .u64 .ptr .align 1 _Z4racePiS_S_S_S_S_S_S_S_S_S_S_S_S_S_S_S_S_S_S_S_S_S_S_S_S_S_S_S_S_S_S_S_S_S_S_S_S_S_S_S_S_S_S_S_S_S_S_S_S_S_S_S_S_S_S_S_S_S_S_S_S_S_S_S_S_S_S_S_S_S_S_S_S_S_S_S_S_S_S_S_S_S_S_S_S_S_S_S_S_S_S_S_S_S_S_S_S_S_S_S_S_S_S_S_S_S_S_S_S_S_S_S_S_S_S_S_S_S_S_S_S_S_S_S_S_S_S_S_S_S_S_S_S_S_S_S_S_S_S_S_S_S_S_S_S_S_S_S_S_S_S_S_S_S_S_S_S_S_S_S_S_S_S_S_S_S_S_S_S_S_S_S_S_S_S_S_S_S_S_S_S_S_S_S_S_S_S_S_S_S_S_S_S_S_S_S_S_S_S_S_S_S_S_S_S_S_S_S_S_S_S_S_S_S_S_S_S_S_S_S_S_S_S_S_S_S_S_S_S_S_S_S_S_S_S_S_S_S_S_S_S_S_S_S_S_S_S_S_S_S_S_S_S_S_S_S_S_S_S_S_S_S_S_S_S_S_S_S_S_S_S_S_S_S_S_S_S_S_S_S_S_S_S_S_S_S_S_S_S_S_S_S_S_S_S_S_S_S_S_S_S_S_S_S_S_S_S_S_S_S_S_S_S_S_S_S_S_S_S_S_S_S_S_S_S_S_S_S_S_S_S_S_S_S_S_S_S_S_S_S_S_S_S_S_S_S_S_S_S_S_S_S_S_S_S_S_S_S_S_S_S_S_S_S_S_S_S_S_S_S_S_S_S_S_S_S_S_S_S_S_S_S_S_S_S_S_S_S_S_S_S_S_S_S_S_S_S_S_S_S_S_S_S_S_S_S_S_S_S_S_S_S_S_S_S_S_S_S_S_S_S_S_S_S_S_S_S_S_S_S_S_S_S_S_S_S_S_S_S_S_S_S_S_S_S_S_S_S_S_S_S_S_S_S_S_S_S_S_S_S_S_S_S_S_S_S_S_S_S_S_S_S_S_S_S_S_S_S_S_S_S_S_S_S_S_S_S_S_S_S_S_S_S_S_S_S_S_S_S_S_S_S_S_S_S_S_S_S_S_S_S_S_S_S_S_S_S_S_S_S_S_S_S_S_S_S_S_S_S_S_S_S_S_S_S_S_S_S_S_S_S_S_S_S_S_S_S_S_S_S_S_S_S_S_S_S_S_S_S_S_S_S_S_S_S_S_S_S_S_S_S_S_S_S_S_S_S_S_S_S_S_S_S_S_S_S_S_S_S_S_S_S_S_S_S_S_S_S_S_S_S_S_S_S_S_S_S_S_S_S_S_S_S_S_S_S_S_S_S_S_S_S_S_S_S_S_S_S_S_S_S_S_S_S_S_S_S_S_S_S_S_S_S_S_S_S_S_S_S_S_S_S_S_S_S_S_S_S_S_S_S_S_S_S_S_S_S_S_S_S_S_S_S_S_S_S_S_S_S_S_S_S_S_S_S_S_S_S_S_S_S_S_S_S_S_S_S_S_S_S_S_S_S_S_S_S_S_S_S_S_S_S_S_S_S_S_S_S_S_S_S_S_S_S_S_S_S_S_S_S_S_S_S_S_S_S_S_S_S_S_S_S_S_S_S_S_S_S_S_S_S_S_S_S_S_S_S_S_S_S_S_S_S_S_S_S_S_S_S_S_S_S_S_S_S_S_S_S_S_S_S_S_S_S_S_S_S_S_S_S_S_S_S_S_S_S_S_S_S_S_S_S_S_S_S_S_S_S_S_S_S_S_S_S_S_S_S_S_S_S_S_S_S_S_S_S_S_S_S_S_S_S_S_S_S_S_S_S_S_S_S_S_S_S_S_S_S_S_S_S_S_S_S_S_S_S_S_S_S_S_S_S_S_S_S_S_S_S_S_S_S_S_S_S_S_S_S_S_S_S_S_S_S_S_S_S_S_S_S_S_S_S_S_S_S_S_S_S_S_S_S_S_S_S_S_S_S_S_S_S_S_S_S_S_S_S_S_S_S_S_S_S_S_S_S_S_S_S_S_S_S_S_S_S_S_S_S_S_S_S_S_S_S_S_S_S_S_S_S_S_S_S_S_S_S_S_S_S_S_S_S_S_S_S_S_S_S_S_S_S_S_S_S_S_S_S_S_S_S_S_S_S_S_S_S_S_S_S_S_S_S_S_S_S_S_S_S_S_S_S_S_S_S_S_S_S_S_S_S_S_S_S_S_S_S_S_S_S_S_S_S_S_S__param_245,
	.param .u64 .ptr .align 1 _Z4racePiS_S_S_S_S_S_S_S_S_S_S_S_S_S_S_S_S_S_S_S_S_S_S_S_S_S_S_S_S_S_S_S_S_S_S_S_S_S_S_S_S_S_S_S_S_S_S_S_S_S_S_S_S_S_S_S_S_S_S_S_S_S_S_S_S_S_S_S_S_S_S_S_S_S_S_S_S_S_S_S_S_S_S_S_S_S_S_S_S_S_S_S_S_S_S_S_S_S_S_S_S_S_S_S_S_S_S_S_S_S_S_S_S_S_S_S_S_S_S_S_S_S_S_S_S_S_S_S_S_S_S_S_S_S_S_S_S_S_S_S_S_S_S_S_S_S_S_S_S_S_S_S_S_S_S_S_S_S_S_S_S_S_S_S_S_S_S_S_S_S_S_S_S_S_S_S_S_S_S_S_S_S_S_S_S_S_S_S_S_S_S_S_S_S_S_S_S_S_S_S_S_S_S_S_S_S_S_S_S_S_S_S_S_S_S_S_S_S_S_S_S_S_S_S_S_S_S_S_S_S_S_S_S_S_S_S_S_S_S_S_S_S_S_S_S_S_S_S_S_S_S_S_S_S_S_S_S_S_S_S_S_S_S_S_S_S_S_S_S_S_S_S_S_S_S_S_S_S_S_S_S_S_S_S_S_S_S_S_S_S_S_S_S_S_S_S_S_S_S_S_S_S_S_S_S_S_S_S_S_S_S_S_S_S_S_S_S_S_S_S_S_S_S_S_S_S_S_S_S_S_S_S_S_S_S_S_S_S_S_S_S_S_S_S_S_S_S_S_S_S_S_S_S_S_S_S_S_S_S_S_S_S_S_S_S_S_S_S_S_S_S_S_S_S_S_S_S_S_S_S_S_S_S_S_S_S_S_S_S_S_S_S_S_S_S_S_S_S_S_S_S_S_S_S_S_S_S_S_S_S_S_S_S_S_S_S_S_S_S_S_S_S_S_S_S_S_S_S_S_S_S_S_S_S_S_S_S_S_S_S_S_S_S_S_S_S_S_S_S_S_S_S_S_S_S_S_S_S_S_S_S_S_S_S_S_S_S_S_S_S_S_S_S_S_S_S_S_S_S_S_S_S_S_S_S_S_S_S_S_S_S_S_S_S_S_S_S_S_S_S_S_S_S_S_S_S_S_S_S_S_S_S_S_S_S_S_S_S_S_S_S_S_S_S_S_S_S_S_S_S_S_S_S_S_S_S_S_S_S_S_S_S_S_S_S_S_S_S_S_S_S_S_S_S_S_S_S_S_S_S_S_S_S_S_S_S_S_S_S_S_S_S_S_S_S_S_S_S_S_S_S_S_S_S_S_S_S_S_S_S_S_S_S_S_S_S_S_S_S_S_S_S_S_S_S_S_S_S_S_S_S_S_S_S_S_S_S_S_S_S_S_S_S_S_S_S_S_S_S_S_S_S_S_S_S_S_S_S_S_S_S_S_S_S_S_S_S_S_S_S_S_S_S_S_S_S_S_S_S_S_S_S_S_S_S_S_S_S_S_S_S_S_S_S_S_S_S_S_S_S_S_S_S_S_S_S_S_S_S_S_S_S_S_S_S_S_S_S_S_S_S_S_S_S_S_S_S_S_S_S_S_S_S_S_S_S_S_S_S_S_S_S_S_S_S_S_S_S_S_S_S_S_S_S_S_S_S_S_S_S_S_S_S_S_S_S_S_S_S_S_S_S_S_S_S_S_S_S_S_S_S_S_S_S_S_S_S_S_S_S_S_S_S_S_S_S_S_S_S_S_S_S_S_S_S_S_S_S_S_S_S_S_S_S_S_S_S_S_S_S_S_S_S_S_S_S_S_S_S_S_S_S_S_S_S_S_S_S_S_S_S_S_S_S_S_S_S_S_S_S_S_S_S_S_S_S_S_S_S_S_S_S_S_S_S_S_S_S_S_S_S_S_S_S_S_S_S_S_S_S_S_S_S_S_S_S_S_S_S_S_S_S_S_S_S_S_S_S_S_S_S_S_S_S_S_S_S_S_S_S_S_S_S_S_S_S_S_S_S_S_S_S_S_S_S_S_S_S_S_S_S_S_S_S_S_S_S_S_S_S_S_S_S_S_S_S_S_S_S_S_S_S_S_S_S_S_S_S_S_S_S_S_S_S_S_S_S_S_S_S_S_S_S_S_S_S_S_S_S_S_S_S_S_S_S_S_S_S_S_S_S_S_S_S_S_S_S_S_S_S_S_S_S_S_S_S_S_S_S_S_S_S_S_S_S_S_S_S_S_S_S_S_S_S_S_S_S_S_S_S_S_S_S_S_S_S_S_S_S_S_S_S_S__param_246,
	.param .u64 .ptr .align 1 _Z4racePiS_S_S_S_S_S_S_S_S_S_S_S_S_S_S_S_S_S_S_S_S_S_S_S_S_S_S_S_S_S_S_S_S_S_S_S_S_S_S_S_S_S_S_S_S_S_S_S_S_S_S_S_S_S_S_S_S_S_S_S_S_S_S_S_S_S_S_S_S_S_S_S_S_S_S_S_S_S_S_S_S_S_S_S_S_S_S_S_S_S_S_S_S_S_S_S_S_S_S_S_S_S_S_S_S_S_S_S_S_S_S_S_S_S_S_S_S_S_S_S_S_S_S_S_S_S_S_S_S_S_S_S_S_S_S_S_S_S_S_S_S_S_S_S_S_S_S_S_S_S_S_S_S_S_S_S_S_S_S_S_S_S_S_S_S_S_S_S_S_S_S_S_S_S_S_S_S_S_S_S_S_S_S_S_S_S_S_S_S_S_S_S_S_S_S_S_S_S_S_S_S_S_S_S_S_S_S_S_S_S_S_S_S_S_S_S_S_S_S_S_S_S_S_S_S_S_S_S_S_S_S_S_S_S_S_S_S_S_S_S_S_S_S_S_S_S_S_S_S_S_S_S_S_S_S_S_S_S_S_S_S_S_S_S_S_S_S_S_S_S_S_S_S_S_S_S_S_S_S_S_S_S_S_S_S_S_S_S_S_S_S_S_S_S_S_S_S_S_S_S_S_S_S_S_S_S_S_S_S_S_S_S_S_S_S_S_S_S_S_S_S_S_S_S_S_S_S_S_S_S_S_S_S_S_S_S_S_S_S_S_S_S_S_S_S_S_S_S_S_S_S_S_S_S_S_S_S_S_S_S_S_S_S_S_S_S_S_S_S_S_S_S_S_S_S_S_S_S_S_S_S_S_S_S_S_S_S_S_S_S_S_S_S_S_S_S_S_S_S_S_S_S_S_S_S_S_S_S_S_S_S_S_S_S_S_S_S_S_S_S_S_S_S_S_S_S_S_S_S_S_S_S_S_S_S_S_S_S_S_S_S_S_S_S_S_S_S_S_S_S_S_S_S_S_S_S_S_S_S_S_S_S_S_S_S_S_S_S_S_S_S_S_S_S_S_S_S_S_S_S_S_S_S_S_S_S_S_S_S_S_S_S_S_S_S_S_S_S_S_S_S_S_S_S_S_S_S_S_S_S_S_S_S_S_S_S_S_S_S_S_S_S_S_S_S_S_S_S_S_S_S_S_S_S_S_S_S_S_S_S_S_S_S_S_S_S_S_S_S_S_S_S_S_S_S_S_S_S_S_S_S_S_S_S_S_S_S_S_S_S_S_S_S_S_S_S_S_S_S_S_S_S_S_S_S_S_S_S_S_S_S_S_S_S_S_S_S_S_S_S_S_S_S_S_S_S_S_S_S_S_S_S_S_S_S_S_S_S_S_S_S_S_S_S_S_S_S_S_S_S_S_S_S_S_S_S_S_S_S_S_S_S_S_S_S_S_S_S_S_S_S_S_S_S_S_S_S_S_S_S_S_S_S_S_S_S_S_S_S_S_S_S_S_S_S_S_S_S_S_S_S_S_S_S_S_S_S_S_S_S_S_S_S_S_S_S_S_S_S_S_S_S_S_S_S_S_S_S_S_S_S_S_S_S_S_S_S_S_S_S_S_S_S_S_S_S_S_S_S_S_S_S_S_S_S_S_S_S_S_S_S_S_S_S_S_S_S_S_S_S_S_S_S_S_S_S_S_S_S_S_S_S_S_S_S_S_S_S_S_S_S_S_S_S_S_S_S_S_S_S_S_S_S_S_S_S_S_S_S_S_S_S_S_S_S_S_S_S_S_S_S_S_S_S_S_S_S_S_S_S_S_S_S_S_S_S_S_S_S_S_S_S_S_S_S_S_S_S_S_S_S_S_S_S_S_S_S_S_S_S_S_S_S_S_S_S_S_S_S_S_S_S_S_S_S_S_S_S_S_S_S_S_S_S_S_S_S_S_S_S_S_S_S_S_S_S_S_S_S_S_S_S_S_S_S_S_S_S_S_S_S_S_S_S_S_S_S_S_S_S_S_S_S_S_S_S_S_S_S_S_S_S_S_S_S_S_S_S_S_S_S_S_S_S_S_S_S_S_S_S_S_S_S_S_S_S_S_S_S_S_S_S_S_S_S_S_S_S_S_S_S_S_S_S_S_S_S_S_S_S_S_S_S_S_S_S_S_S_S_S_S_S_S_S_S_S_S_S_S_S_S_S_S_S_S_S_S_S_S_S_S_S_S_S_S_S_S_S_S_S_S_S_S_S_S_S_S_S_S_S_S_S_S_S_S_S_S_S_S_S_S_S_S__param_247,
	.param .u64 .ptr .align 1 _Z4racePiS_S_S_S_S_S_S_S_S_S_S_S_S_S_S_S_S_S_S_S_S_S_S_S_S_S_S_S_S_S_S_S_S_S_S_S_S_S_S_S_S_S_S_S_S_S_S_S_S_S_S_S_S_S_S_S_S_S_S_S_S_S_S_S_S_S_S_S_S_S_S_S_S_S_S_S_S_S_S_S_S_S_S_S_S_S_S_S_S_S_S_S_S_S_S_S_S_S_S_S_S_S_S_S_S_S_S_S_S_S_S_S_S_S_S_S_S_S_S_S_S_S_S_S_S_S_S_S_S_S_S_S_S_S_S_S_S_S_S_S_S_S_S_S_S_S_S_S_S_S_S_S_S_S_S_S_S_S_S_S_S_S_S_S_S_S_S_S_S_S_S_S_S_S_S_S_S_S_S_S_S_S_S_S_S_S_S_S_S_S_S_S_S_S_S_S_S_S_S_S_S_S_S_S_S_S_S_S_S_S_S_S_S_S_S_S_S_S_S_S_S_S_S_S_S_S_S_S_S_S_S_S_S_S_S_S_S_S_S_S_S_S_S_S_S_S_S_S_S_S_S_S_S_S_S_S_S_S_S_S_S_S_S_S_S_S_S_S_S_S_S_S_S_S_S_S_S_S_S_S_S_S_S_S_S_S_S_S_S_S_S_S_S_S_S_S_S_S_S_S_S_S_S_S_S_S_S_S_S_S_S_S_S_S_S_S_S_S_S_S_S_S_S_S_S_S_S_S_S_S_S_S_S_S_S_S_S_S_S_S_S_S_S_S_S_S_S_S_S_S_S_S_S_S_S_S_S_S_S_S_S_S_S_S_S_S_S_S_S_S_S_S_S_S_S_S_S_S_S_S_S_S_S_S_S_S_S_S_S_S_S_S_S_S_S_S_S_S_S_S_S_S_S_S_S_S_S_S_S_S_S_S_S_S_S_S_S_S_S_S_S_S_S_S_S_S_S_S_S_S_S_S_S_S_S_S_S_S_S_S_S_S_S_S_S_S_S_S_S_S_S_S_S_S_S_S_S_S_S_S_S_S_S_S_S_S_S_S_S_S_S_S_S_S_S_S_S_S_S_S_S_S_S_S_S_S_S_S_S_S_S_S_S_S_S_S_S_S_S_S_S_S_S_S_S_S_S_S_S_S_S_S_S_S_S_S_S_S_S_S_S_S_S_S_S_S_S_S_S_S_S_S_S_S_S_S_S_S_S_S_S_S_S_S_S_S_S_S_S_S_S_S_S_S_S_S_S_S_S_S_S_S_S_S_S_S_S_S_S_S_S_S_S_S_S_S_S_S_S_S_S_S_S_S_S_S_S_S_S_S_S_S_S_S_S_S_S_S_S_S_S_S_S_S_S_S_S_S_S_S_S_S_S_S_S_S_S_S_S_S_S_S_S_S_S_S_S_S_S_S_S_S_S_S_S_S_S_S_S_S_S_S_S_S_S_S_S_S_S_S_S_S_S_S_S_S_S_S_S_S_S_S_S_S_S_S_S_S_S_S_S_S_S_S_S_S_S_S_S_S_S_S_S_S_S_S_S_S_S_S_S_S_S_S_S_S_S_S_S_S_S_S_S_S_S_S_S_S_S_S_S_S_S_S_S_S_S_S_S_S_S_S_S_S_S_S_S_S_S_S_S_S_S_S_S_S_S_S_S_S_S_S_S_S_S_S_S_S_S_S_S_S_S_S_S_S_S_S_S_S_S_S_S_S_S_S_S_S_S_S_S_S_S_S_S_S_S_S_S_S_S_S_S_S_S_S_S_S_S_S_S_S_S_S_S_S_S_S_S_S_S_S_S_S_S_S_S_S_S_S_S_S_S_S_S_S_S_S_S_S_S_S_S_S_S_S_S_S_S_S_S_S_S_S_S_S_S_S_S_S_S_S_S_S_S_S_S_S_S_S_S_S_S_S_S_S_S_S_S_S_S_S_S_S_S_S_S_S_S_S_S_S_S_S_S_S_S_S_S_S_S_S_S_S_S_S_S_S_S_S_S_S_S_S_S_S_S_S_S_S_S_S_S_S_S_S_S_S_S_S_S_S_S_S_S_S_S_S_S_S_S_S_S_S_S_S_S_S_S_S_S_S_S_S_S_S_S_S_S_S_S_S_S_S_S_S_S_S_S_S_S_S_S_S_S_S_S_S_S_S_S_S_S_S_S_S_S_S_S_S_S_S_S_S_S_S_S_S_S_S_S_S_S_S_S_S_S_S_S_S_S_S_S_S_S_S_S_S_S_S_S_S_S_S_S_S_S_S_S_S_S_S_S_S_S_S_S_S_S_S_S_S_S__param_248,
	.param .u64 .ptr .align 1 _Z4racePiS_S_S_S_S_S_S_S_S_S_S_S_S_S_S_S_S_S_S_S_S_S_S_S_S_S_S_S_S_S_S_S_S_S_S_S_S_S_S_S_S_S_S_S_S_S_S_S_S_S_S_S_S_S_S_S_S_S_S_S_S_S_S_S_S_S_S_S_S_S_S_S_S_S_S_S_S_S_S_S_S_S_S_S_S_S_S_S_S_S_S_S_S_S_S_S_S_S_S_S_S_S_S_S_S_S_S_S_S_S_S_S_S_S_S_S_S_S_S_S_S_S_S_S_S_S_S_S_S_S_S_S_S_S_S_S_S_S_S_S_S_S_S_S_S_S_S_S_S_S_S_S_S_S_S_S_S_S_S_S_S_S_S_S_S_S_S_S_S_S_S_S_S_S_S_S_S_S_S_S_S_S_S_S_S_S_S_S_S_S_S_S_S_S_S_S_S_S_S_S_S_S_S_S_S_S_S_S_S_S_S_S_S_S_S_S_S_S_S_S_S_S_S_S_S_S_S_S_S_S_S_S_S_S_S_S_S_S_S_S_S_S_S_S_S_S_S_S_S_S_S_S_S_S_S_S_S_S_S_S_S_S_S_S_S_S_S_S_S_S_S_S_S_S_S_S_S_S_S_S_S_S_S_S_S_S_S_S_S_S_S_S_S_S_S_S_S_S_S_S_S_S_S_S_S_S_S_S_S_S_S_S_S_S_S_S_S_S_S_S_S_S_S_S_S_S_S_S_S_S_S_S_S_S_S_S_S_S_S_S_S_S_S_S_S_S_S_S_S_S_S_S_S_S_S_S_S_S_S_S_S_S_S_S_S_S_S_S_S_S_S_S_S_S_S_S_S_S_S_S_S_S_S_S_S_S_S_S_S_S_S_S_S_S_S_S_S_S_S_S_S_S_S_S_S_S_S_S_S_S_S_S_S_S_S_S_S_S_S_S_S_S_S_S_S_S_S_S_S_S_S_S_S_S_S_S_S_S_S_S_S_S_S_S_S_S_S_S_S_S_S_S_S_S_S_S_S_S_S_S_S_S_S_S_S_S_S_S_S_S_S_S_S_S_S_S_S_S_S_S_S_S_S_S_S_S_S_S_S_S_S_S_S_S_S_S_S_S_S_S_S_S_S_S_S_S_S_S_S_S_S_S_S_S_S_S_S_S_S_S_S_S_S_S_S_S_S_S_S_S_S_S_S_S_S_S_S_S_S_S_S_S_S_S_S_S_S_S_S_S_S_S_S_S_S_S_S_S_S_S_S_S_S_S_S_S_S_S_S_S_S_S_S_S_S_S_S_S_S_S_S_S_S_S_S_S_S_S_S_S_S_S_S_S_S_S_S_S_S_S_S_S_S_S_S_S_S_S_S_S_S_S_S_S_S_S_S_S_S_S_S_S_S_S_S_S_S_S_S_S_S_S_S_S_S_S_S_S_S_S_S_S_S_S_S_S_S_S_S_S_S_S_S_S_S_S_S_S_S_S_S_S_S_S_S_S_S_S_S_S_S_S_S_S_S_S_S_S_S_S_S_S_S_S_S_S_S_S_S_S_S_S_S_S_S_S_S_S_S_S_S_S_S_S_S_S_S_S_S_S_S_S_S_S_S_S_S_S_S_S_S_S_S_S_S_S_S_S_S_S_S_S_S_S_S_S_S_S_S_S_S_S_S_S_S_S_S_S_S_S_S_S_S_S_S_S_S_S_S_S_S_S_S_S_S_S_S_S_S_S_S_S_S_S_S_S_S_S_S_S_S_S_S_S_S_S_S_S_S_S_S_S_S_S_S_S_S_S_S_S_S_S_S_S_S_S_S_S_S_S_S_S_S_S_S_S_S_S_S_S_S_S_S_S_S_S_S_S_S_S_S_S_S_S_S_S_S_S_S_S_S_S_S_S_S_S_S_S_S_S_S_S_S_S_S_S_S_S_S_S_S_S_S_S_S_S_S_S_S_S_S_S_S_S_S_S_S_S_S_S_S_S_S_S_S_S_S_S_S_S_S_S_S_S_S_S_S_S_S_S_S_S_S_S_S_S_S_S_S_S_S_S_S_S_S_S_S_S_S_S_S_S_S_S_S_S_S_S_S_S_S_S_S_S_S_S_S_S_S_S_S_S_S_S_S_S_S_S_S_S_S_S_S_S_S_S_S_S_S_S_S_S_S_S_S_S_S_S_S_S_S_S_S_S_S_S_S_S_S_S_S_S_S_S_S_S_S_S_S_S_S_S_S_S_S_S_S_S_S_S_S_S_S_S_S_S_S_S_S_S_S_S_S_S_S_S_S_S_S_S_S_S_S__param_249,
	.param .u64 .ptr .align 1 _Z4racePiS_S_S_S_S_S_S_S_S_S_S_S_S_S_S_S_S_S_S_S_S_S_S_S_S_S_S_S_S_S_S_S_S_S_S_S_S_S_S_S_S_S_S_S_S_S_S_S_S_S_S_S_S_S_S_S_S_S_S_S_S_S_S_S_S_S_S_S_S_S_S_S_S_S_S_S_S_S_S_S_S_S_S_S_S_S_S_S_S_S_S_S_S_S_S_S_S_S_S_S_S_S_S_S_S_S_S_S_S_S_S_S_S_S_S_S_S_S_S_S_S_S_S_S_S_S_S_S_S_S_S_S_S_S_S_S_S_S_S_S_S_S_S_S_S_S_S_S_S_S_S_S_S_S_S_S_S_S_S_S_S_S_S_S_S_S_S_S_S_S_S_S_S_S_S_S_S_S_S_S_S_S_S_S_S_S_S_S_S_S_S_S_S_S_S_S_S_S_S_S_S_S_S_S_S_S_S_S_S_S_S_S_S_S_S_S_S_S_S_S_S_S_S_S_S_S_S_S_S_S_S_S_S_S_S_S_S_S_S_S_S_S_S_S_S_S_S_S_S_S_S_S_S_S_S_S_S_S_S_S_S_S_S_S_S_S_S_S_S_S_S_S_S_S_S_S_S_S_S_S_S_S_S_S_S_S_S_S_S_S_S_S_S_S_S_S_S_S_S_S_S_S_S_S_S_S_S_S_S_S_S_S_S_S_S_S_S_S_S_S_S_S_S_S_S_S_S_S_S_S_S_S_S_S_S_S_S_S_S_S_S_S_S_S_S_S_S_S_S_S_S_S_S_S_S_S_S_S_S_S_S_S_S_S_S_S_S_S_S_S_S_S_S_S_S_S_S_S_S_S_S_S_S_S_S_S_S_S_S_S_S_S_S_S_S_S_S_S_S_S_S_S_S_S_S_S_S_S_S_S_S_S_S_S_S_S_S_S_S_S_S_S_S_S_S_S_S_S_S_S_S_S_S_S_S_S_S_S_S_S_S_S_S_S_S_S_S_S_S_S_S_S_S_S_S_S_S_S_S_S_S_S_S_S_S_S_S_S_S_S_S_S_S_S_S_S_S_S_S_S_S_S_S_S_S_S_S_S_S_S_S_S_S_S_S_S_S_S_S_S_S_S_S_S_S_S_S_S_S_S_S_S_S_S_S_S_S_S_S_S_S_S_S_S_S_S_S_S_S_S_S_S_S_S_S_S_S_S_S_S_S_S_S_S_S_S_S_S_S_S_S_S_S_S_S_S_S_S_S_S_S_S_S_S_S_S_S_S_S_S_S_S_S_S_S_S_S_S_S_S_S_S_S_S_S_S_S_S_S_S_S_S_S_S_S_S_S_S_S_S_S_S_S_S_S_S_S_S_S_S_S_S_S_S_S_S_S_S_S_S_S_S_S_S_S_S_S_S_S_S_S_S_S_S_S_S_S_S_S_S_S_S_S_S_S_S_S_S_S_S_S_S_S_S_S_S_S_S_S_S_S_S_S_S_S_S_S_S_S_S_S_S_S_S_S_S_S_S_S_S_S_S_S_S_S_S_S_S_S_S_S_S_S_S_S_S_S_S_S_S_S_S_S_S_S_S_S_S_S_S_S_S_S_S_S_S_S_S_S_S_S_S_S_S_S_S_S_S_S_S_S_S_S_S_S_S_S_S_S_S_S_S_S_S_S_S_S_S_S_S_S_S_S_S_S_S_S_S_S_S_S_S_S_S_S_S_S_S_S_S_S_S_S_S_S_S_S_S_S_S_S_S_S_S_S_S_S_S_S_S_S_S_S_S_S_S_S_S_S_S_S_S_S_S_S_S_S_S_S_S_S_S_S_S_S_S_S_S_S_S_S_S_S_S_S_S_S_S_S_S_S_S_S_S_S_S_S_S_S_S_S_S_S_S_S_S_S_S_S_S_S_S_S_S_S_S_S_S_S_S_S_S_S_S_S_S_S_S_S_S_S_S_S_S_S_S_S_S_S_S_S_S_S_S_S_S_S_S_S_S_S_S_S_S_S_S_S_S_S_S_S_S_S_S_S_S_S_S_S_S_S_S_S_S_S_S_S_S_S_S_S_S_S_S_S_S_S_S_S_S_S_S_S_S_S_S_S_S_S_S_S_S_S_S_S_S_S_S_S_S_S_S_S_S_S_S_S_S_S_S_S_S_S_S_S_S_S_S_S_S_S_S_S_S_S_S_S_S_S_S_S_S_S_S_S_S_S_S_S_S_S_S_S_S_S_S_S_S_S_S_S_S_S_S_S_S_S_S_S_S_S_S_S_S_S_S_S_S_S_S_S_S_S__param_250,
	.param .u64 .ptr .align 1 _Z4racePiS_S_S_S_S_S_S_S_S_S_S_S_S_S_S_S_S_S_S_S_S_S_S_S_S_S_S_S_S_S_S_S_S_S_S_S_S_S_S_S_S_S_S_S_S_S_S_S_S_S_S_S_S_S_S_S_S_S_S_S_S_S_S_S_S_S_S_S_S_S_S_S_S_S_S_S_S_S_S_S_S_S_S_S_S_S_S_S_S_S_S_S_S_S_S_S_S_S_S_S_S_S_S_S_S_S_S_S_S_S_S_S_S_S_S_S_S_S_S_S_S_S_S_S_S_S_S_S_S_S_S_S_S_S_S_S_S_S_S_S_S_S_S_S_S_S_S_S_S_S_S_S_S_S_S_S_S_S_S_S_S_S_S_S_S_S_S_S_S_S_S_S_S_S_S_S_S_S_S_S_S_S_S_S_S_S_S_S_S_S_S_S_S_S_S_S_S_S_S_S_S_S_S_S_S_S_S_S_S_S_S_S_S_S_S_S_S_S_S_S_S_S_S_S_S_S_S_S_S_S_S_S_S_S_S_S_S_S_S_S_S_S_S_S_S_S_S_S_S_S_S_S_S_S_S_S_S_S_S_S_S_S_S_S_S_S_S_S_S_S_S_S_S_S_S_S_S_S_S_S_S_S_S_S_S_S_S_S_S_S_S_S_S_S_S_S_S_S_S_S_S_S_S_S_S_S_S_S_S_S_S_S_S_S_S_S_S_S_S_S_S_S_S_S_S_S_S_S_S_S_S_S_S_S_S_S_S_S_S_S_S_S_S_S_S_S_S_S_S_S_S_S_S_S_S_S_S_S_S_S_S_S_S_S_S_S_S_S_S_S_S_S_S_S_S_S_S_S_S_S_S_S_S_S_S_S_S_S_S_S_S_S_S_S_S_S_S_S_S_S_S_S_S_S_S_S_S_S_S_S_S_S_S_S_S_S_S_S_S_S_S_S_S_S_S_S_S_S_S_S_S_S_S_S_S_S_S_S_S_S_S_S_S_S_S_S_S_S_S_S_S_S_S_S_S_S_S_S_S_S_S_S_S_S_S_S_S_S_S_S_S_S_S_S_S_S_S_S_S_S_S_S_S_S_S_S_S_S_S_S_S_S_S_S_S_S_S_S_S_S_S_S_S_S_S_S_S_S_S_S_S_S_S_S_S_S_S_S_S_S_S_S_S_S_S_S_S_S_S_S_S_S_S_S_S_S_S_S_S_S_S_S_S_S_S_S_S_S_S_S_S_S_S_S_S_S_S_S_S_S_S_S_S_S_S_S_S_S_S_S_S_S_S_S_S_S_S_S_S_S_S_S_S_S_S_S_S_S_S_S_S_S_S_S_S_S_S_S_S_S_S_S_S_S_S_S_S_S_S_S_S_S_S_S_S_S_S_S_S_S_S_S_S_S_S_S_S_S_S_S_S_S_S_S_S_S_S_S_S_S_S_S_S_S_S_S_S_S_S_S_S_S_S_S_S_S_S_S_S_S_S_S_S_S_S_S_S_S_S_S_S_S_S_S_S_S_S_S_S_S_S_S_S_S_S_S_S_S_S_S_S_S_S_S_S_S_S_S_S_S_S_S_S_S_S_S_S_S_S_S_S_S_S_S_S_S_S_S_S_S_S_S_S_S_S_S_S_S_S_S_S_S_S_S_S_S_S_S_S_S_S_S_S_S_S_S_S_S_S_S_S_S_S_S_S_S_S_S_S_S_S_S_S_S_S_S_S_S_S_S_S_S_S_S_S_S_S_S_S_S_S_S_S_S_S_S_S_S_S_S_S_S_S_S_S_S_S_S_S_S_S_S_S_S_S_S_S_S_S_S_S_S_S_S_S_S_S_S_S_S_S_S_S_S_S_S_S_S_S_S_S_S_S_S_S_S_S_S_S_S_S_S_S_S_S_S_S_S_S_S_S_S_S_S_S_S_S_S_S_S_S_S_S_S_S_S_S_S_S_S_S_S_S_S_S_S_S_S_S_S_S_S_S_S_S_S_S_S_S_S_S_S_S_S_S_S_S_S_S_S_S_S_S_S_S_S_S_S_S_S_S_S_S_S_S_S_S_S_S_S_S_S_S_S_S_S_S_S_S_S_S_S_S_S_S_S_S_S_S_S_S_S_S_S_S_S_S_S_S_S_S_S_S_S_S_S_S_S_S_S_S_S_S_S_S_S_S_S_S_S_S_S_S_S_S_S_S_S_S_S_S_S_S_S_S_S_S_S_S_S_S_S_S_S_S_S_S_S_S_S_S_S_S_S_S_S_S_S_S_S_S_S_S_S_S_S_S_S_S_S_S_S_S__param_251,
	.param .u64 .ptr .align 1 _Z4racePiS_S_S_S_S_S_S_S_S_S_S_S_S_S_S_S_S_S_S_S_S_S_S_S_S_S_S_S_S_S_S_S_S_S_S_S_S_S_S_S_S_S_S_S_S_S_S_S_S_S_S_S_S_S_S_S_S_S_S_S_S_S_S_S_S_S_S_S_S_S_S_S_S_S_S_S_S_S_S_S_S_S_S_S_S_S_S_S_S_S_S_S_S_S_S_S_S_S_S_S_S_S_S_S_S_S_S_S_S_S_S_S_S_S_S_S_S_S_S_S_S_S_S_S_S_S_S_S_S_S_S_S_S_S_S_S_S_S_S_S_S_S_S_S_S_S_S_S_S_S_S_S_S_S_S_S_S_S_S_S_S_S_S_S_S_S_S_S_S_S_S_S_S_S_S_S_S_S_S_S_S_S_S_S_S_S_S_S_S_S_S_S_S_S_S_S_S_S_S_S_S_S_S_S_S_S_S_S_S_S_S_S_S_S_S_S_S_S_S_S_S_S_S_S_S_S_S_S_S_S_S_S_S_S_S_S_S_S_S_S_S_S_S_S_S_S_S_S_S_S_S_S_S_S_S_S_S_S_S_S_S_S_S_S_S_S_S_S_S_S_S_S_S_S_S_S_S_S_S_S_S_S_S_S_S_S_S_S_S_S_S_S_S_S_S_S_S_S_S_S_S_S_S_S_S_S_S_S_S_S_S_S_S_S_S_S_S_S_S_S_S_S_S_S_S_S_S_S_S_S_S_S_S_S_S_S_S_S_S_S_S_S_S_S_S_S_S_S_S_S_S_S_S_S_S_S_S_S_S_S_S_S_S_S_S_S_S_S_S_S_S_S_S_S_S_S_S_S_S_S_S_S_S_S_S_S_S_S_S_S_S_S_S_S_S_S_S_S_S_S_S_S_S_S_S_S_S_S_S_S_S_S_S_S_S_S_S_S_S_S_S_S_S_S_S_S_S_S_S_S_S_S_S_S_S_S_S_S_S_S_S_S_S_S_S_S_S_S_S_S_S_S_S_S_S_S_S_S_S_S_S_S_S_S_S_S_S_S_S_S_S_S_S_S_S_S_S_S_S_S_S_S_S_S_S_S_S_S_S_S_S_S_S_S_S_S_S_S_S_S_S_S_S_S_S_S_S_S_S_S_S_S_S_S_S_S_S_S_S_S_S_S_S_S_S_S_S_S_S_S_S_S_S_S_S_S_S_S_S_S_S_S_S_S_S_S_S_S_S_S_S_S_S_S_S_S_S_S_S_S_S_S_S_S_S_S_S_S_S_S_S_S_S_S_S_S_S_S_S_S_S_S_S_S_S_S_S_S_S_S_S_S_S_S_S_S_S_S_S_S_S_S_S_S_S_S_S_S_S_S_S_S_S_S_S_S_S_S_S_S_S_S_S_S_S_S_S_S_S_S_S_S_S_S_S_S_S_S_S_S_S_S_S_S_S_S_S_S_S_S_S_S_S_S_S_S_S_S_S_S_S_S_S_S_S_S_S_S_S_S_S_S_S_S_S_S_S_S_S_S_S_S_S_S_S_S_S_S_S_S_S_S_S_S_S_S_S_S_S_S_S_S_S_S_S_S_S_S_S_S_S_S_S_S_S_S_S_S_S_S_S_S_S_S_S_S_S_S_S_S_S_S_S_S_S_S_S_S_S_S_S_S_S_S_S_S_S_S_S_S_S_S_S_S_S_S_S_S_S_S_S_S_S_S_S_S_S_S_S_S_S_S_S_S_S_S_S_S_S_S_S_S_S_S_S_S_S_S_S_S_S_S_S_S_S_S_S_S_S_S_S_S_S_S_S_S_S_S_S_S_S_S_S_S_S_S_S_S_S_S_S_S_S_S_S_S_S_S_S_S_S_S_S_S_S_S_S_S_S_S_S_S_S_S_S_S_S_S_S_S_S_S_S_S_S_S_S_S_S_S_S_S_S_S_S_S_S_S_S_S_S_S_S_S_S_S_S_S_S_S_S_S_S_S_S_S_S_S_S_S_S_S_S_S_S_S_S_S_S_S_S_S_S_S_S_S_S_S_S_S_S_S_S_S_S_S_S_S_S_S_S_S_S_S_S_S_S_S_S_S_S_S_S_S_S_S_S_S_S_S_S_S_S_S_S_S_S_S_S_S_S_S_S_S_S_S_S_S_S_S_S_S_S_S_S_S_S_S_S_S_S_S_S_S_S_S_S_S_S_S_S_S_S_S_S_S_S_S_S_S_S_S_S_S_S_S_S_S_S_S_S_S_S_S_S_S_S_S_S_S_S_S_S_S_S_S_S_S_S_S_S_S_S__param_252,
	.param .u64 .ptr .align 1 _Z4racePiS_S_S_S_S_S_S_S_S_S_S_S_S_S_S_S_S_S_S_S_S_S_S_S_S_S_S_S_S_S_S_S_S_S_S_S_S_S_S_S_S_S_S_S_S_S_S_S_S_S_S_S_S_S_S_S_S_S_S_S_S_S_S_S_S_S_S_S_S_S_S_S_S_S_S_S_S_S_S_S_S_S_S_S_S_S_S_S_S_S_S_S_S_S_S_S_S_S_S_S_S_S_S_S_S_S_S_S_S_S_S_S_S_S_S_S_S_S_S_S_S_S_S_S_S_S_S_S_S_S_S_S_S_S_S_S_S_S_S_S_S_S_S_S_S_S_S_S_S_S_S_S_S_S_S_S_S_S_S_S_S_S_S_S_S_S_S_S_S_S_S_S_S_S_S_S_S_S_S_S_S_S_S_S_S_S_S_S_S_S_S_S_S_S_S_S_S_S_S_S_S_S_S_S_S_S_S_S_S_S_S_S_S_S_S_S_S_S_S_S_S_S_S_S_S_S_S_S_S_S_S_S_S_S_S_S_S_S_S_S_S_S_S_S_S_S_S_S_S_S_S_S_S_S_S_S_S_S_S_S_S_S_S_S_S_S_S_S_S_S_S_S_S_S_S_S_S_S_S_S_S_S_S_S_S_S_S_S_S_S_S_S_S_S_S_S_S_S_S_S_S_S_S_S_S_S_S_S_S_S_S_S_S_S_S_S_S_S_S_S_S_S_S_S_S_S_S_S_S_S_S_S_S_S_S_S_S_S_S_S_S_S_S_S_S_S_S_S_S_S_S_S_S_S_S_S_S_S_S_S_S_S_S_S_S_S_S_S_S_S_S_S_S_S_S_S_S_S_S_S_S_S_S_S_S_S_S_S_S_S_S_S_S_S_S_S_S_S_S_S_S_S_S_S_S_S_S_S_S_S_S_S_S_S_S_S_S_S_S_S_S_S_S_S_S_S_S_S_S_S_S_S_S_S_S_S_S_S_S_S_S_S_S_S_S_S_S_S_S_S_S_S_S_S_S_S_S_S_S_S_S_S_S_S_S_S_S_S_S_S_S_S_S_S_S_S_S_S_S_S_S_S_S_S_S_S_S_S_S_S_S_S_S_S_S_S_S_S_S_S_S_S_S_S_S_S_S_S_S_S_S_S_S_S_S_S_S_S_S_S_S_S_S_S_S_S_S_S_S_S_S_S_S_S_S_S_S_S_S_S_S_S_S_S_S_S_S_S_S_S_S_S_S_S_S_S_S_S_S_S_S_S_S_S_S_S_S_S_S_S_S_S_S_S_S_S_S_S_S_S_S_S_S_S_S_S_S_S_S_S_S_S_S_S_S_S_S_S_S_S_S_S_S_S_S_S_S_S_S_S_S_S_S_S_S_S_S_S_S_S_S_S_S_S_S_S_S_S_S_S_S_S_S_S_S_S_S_S_S_S_S_S_S_S_S_S_S_S_S_S_S_S_S_S_S_S_S_S_S_S_S_S_S_S_S_S_S_S_S_S_S_S_S_S_S_S_S_S_S_S_S_S_S_S_S_S_S_S_S_S_S_S_S_S_S_S_S_S_S_S_S_S_S_S_S_S_S_S_S_S_S_S_S_S_S_S_S_S_S_S_S_S_S_S_S_S_S_S_S_S_S_S_S_S_S_S_S_S_S_S_S_S_S_S_S_S_S_S_S_S_S_S_S_S_S_S_S_S_S_S_S_S_S_S_S_S_S_S_S_S_S_S_S_S_S_S_S_S_S_S_S_S_S_S_S_S_S_S_S_S_S_S_S_S_S_S_S_S_S_S_S_S_S_S_S_S_S_S_S_S_S_S_S_S_S_S_S_S_S_S_S_S_S_S_S_S_S_S_S_S_S_S_S_S_S_S_S_S_S_S_S_S_S_S_S_S_S_S_S_S_S_S_S_S_S_S_S_S_S_S_S_S_S_S_S_S_S_S_S_S_S_S_S_S_S_S_S_S_S_S_S_S_S_S_S_S_S_S_S_S_S_S_S_S_S_S_S_S_S_S_S_S_S_S_S_S_S_S_S_S_S_S_S_S_S_S_S_S_S_S_S_S_S_S_S_S_S_S_S_S_S_S_S_S_S_S_S_S_S_S_S_S_S_S_S_S_S_S_S_S_S_S_S_S_S_S_S_S_S_S_S_S_S_S_S_S_S_S_S_S_S_S_S_S_S_S_S_S_S_S_S_S_S_S_S_S_S_S_S_S_S_S_S_S_S_S_S_S_S_S_S_S_S_S_S_S_S_S_S_S_S_S_S_S_S_S_S_S_S_S_S_S_S__param_253,
	.param .u64 .ptr .align 1 _Z4racePiS_S_S_S_S_S_S_S_S_S_S_S_S_S_S_S_S_S_S_S_S_S_S_S_S_S_S_S_S_S_S_S_S_S_S_S_S_S_S_S_S_S_S_S_S_S_S_S_S_S_S_S_S_S_S_S_S_S_S_S_S_S_S_S_S_S_S_S_S_S_S_S_S_S_S_S_S_S_S_S_S_S_S_S_S_S_S_S_S_S_S_S_S_S_S_S_S_S_S_S_S_S_S_S_S_S_S_S_S_S_S_S_S_S_S_S_S_S_S_S_S_S_S_S_S_S_S_S_S_S_S_S_S_S_S_S_S_S_S_S_S_S_S_S_S_S_S_S_S_S_S_S_S_S_S_S_S_S_S_S_S_S_S_S_S_S_S_S_S_S_S_S_S_S_S_S_S_S_S_S_S_S_S_S_S_S_S_S_S_S_S_S_S_S_S_S_S_S_S_S_S_S_S_S_S_S_S_S_S_S_S_S_S_S_S_S_S_S_S_S_S_S_S_S_S_S_S_S_S_S_S_S_S_S_S_S_S_S_S_S_S_S_S_S_S_S_S_S_S_S_S_S_S_S_S_S_S_S_S_S_S_S_S_S_S_S_S_S_S_S_S_S_S_S_S_S_S_S_S_S_S_S_S_S_S_S_S_S_S_S_S_S_S_S_S_S_S_S_S_S_S_S_S_S_S_S_S_S_S_S_S_S_S_S_S_S_S_S_S_S_S_S_S_S_S_S_S_S_S_S_S_S_S_S_S_S_S_S_S_S_S_S_S_S_S_S_S_S_S_S_S_S_S_S_S_S_S_S_S_S_S_S_S_S_S_S_S_S_S_S_S_S_S_S_S_S_S_S_S_S_S_S_S_S_S_S_S_S_S_S_S_S_S_S_S_S_S_S_S_S_S_S_S_S_S_S_S_S_S_S_S_S_S_S_S_S_S_S_S_S_S_S_S_S_S_S_S_S_S_S_S_S_S_S_S_S_S_S_S_S_S_S_S_S_S_S_S_S_S_S_S_S_S_S_S_S_S_S_S_S_S_S_S_S_S_S_S_S_S_S_S_S_S_S_S_S_S_S_S_S_S_S_S_S_S_S_S_S_S_S_S_S_S_S_S_S_S_S_S_S_S_S_S_S_S_S_S_S_S_S_S_S_S_S_S_S_S_S_S_S_S_S_S_S_S_S_S_S_S_S_S_S_S_S_S_S_S_S_S_S_S_S_S_S_S_S_S_S_S_S_S_S_S_S_S_S_S_S_S_S_S_S_S_S_S_S_S_S_S_S_S_S_S_S_S_S_S_S_S_S_S_S_S_S_S_S_S_S_S_S_S_S_S_S_S_S_S_S_S_S_S_S_S_S_S_S_S_S_S_S_S_S_S_S_S_S_S_S_S_S_S_S_S_S_S_S_S_S_S_S_S_S_S_S_S_S_S_S_S_S_S_S_S_S_S_S_S_S_S_S_S_S_S_S_S_S_S_S_S_S_S_S_S_S_S_S_S_S_S_S_S_S_S_S_S_S_S_S_S_S_S_S_S_S_S_S_S_S_S_S_S_S_S_S_S_S_S_S_S_S_S_S_S_S_S_S_S_S_S_S_S_S_S_S_S_S_S_S_S_S_S_S_S_S_S_S_S_S_S_S_S_S_S_S_S_S_S_S_S_S_S_S_S_S_S_S_S_S_S_S_S_S_S_S_S_S_S_S_S_S_S_S_S_S_S_S_S_S_S_S_S_S_S_S_S_S_S_S_S_S_S_S_S_S_S_S_S_S_S_S_S_S_S_S_S_S_S_S_S_S_S_S_S_S_S_S_S_S_S_S_S_S_S_S_S_S_S_S_S_S_S_S_S_S_S_S_S_S_S_S_S_S_S_S_S_S_S_S_S_S_S_S_S_S_S_S_S_S_S_S_S_S_S_S_S_S_S_S_S_S_S_S_S_S_S_S_S_S_S_S_S_S_S_S_S_S_S_S_S_S_S_S_S_S_S_S_S_S_S_S_S_S_S_S_S_S_S_S_S_S_S_S_S_S_S_S_S_S_S_S_S_S_S_S_S_S_S_S_S_S_S_S_S_S_S_S_S_S_S_S_S_S_S_S_S_S_S_S_S_S_S_S_S_S_S_S_S_S_S_S_S_S_S_S_S_S_S_S_S_S_S_S_S_S_S_S_S_S_S_S_S_S_S_S_S_S_S_S_S_S_S_S_S_S_S_S_S_S_S_S_S_S_S_S_S_S_S_S_S_S_S_S_S_S_S_S_S_S_S_S_S_S_S_S_S_S_S_S_S_S_S_S_S__param_254,
	.param .u64 .ptr .align 1 _Z4racePiS_S_S_S_S_S_S_S_S_S_S_S_S_S_S_S_S_S_S_S_S_S_S_S_S_S_S_S_S_S_S_S_S_S_S_S_S_S_S_S_S_S_S_S_S_S_S_S_S_S_S_S_S_S_S_S_S_S_S_S_S_S_S_S_S_S_S_S_S_S_S_S_S_S_S_S_S_S_S_S_S_S_S_S_S_S_S_S_S_S_S_S_S_S_S_S_S_S_S_S_S_S_S_S_S_S_S_S_S_S_S_S_S_S_S_S_S_S_S_S_S_S_S_S_S_S_S_S_S_S_S_S_S_S_S_S_S_S_S_S_S_S_S_S_S_S_S_S_S_S_S_S_S_S_S_S_S_S_S_S_S_S_S_S_S_S_S_S_S_S_S_S_S_S_S_S_S_S_S_S_S_S_S_S_S_S_S_S_S_S_S_S_S_S_S_S_S_S_S_S_S_S_S_S_S_S_S_S_S_S_S_S_S_S_S_S_S_S_S_S_S_S_S_S_S_S_S_S_S_S_S_S_S_S_S_S_S_S_S_S_S_S_S_S_S_S_S_S_S_S_S_S_S_S_S_S_S_S_S_S_S_S_S_S_S_S_S_S_S_S_S_S_S_S_S_S_S_S_S_S_S_S_S_S_S_S_S_S_S_S_S_S_S_S_S_S_S_S_S_S_S_S_S_S_S_S_S_S_S_S_S_S_S_S_S_S_S_S_S_S_S_S_S_S_S_S_S_S_S_S_S_S_S_S_S_S_S_S_S_S_S_S_S_S_S_S_S_S_S_S_S_S_S_S_S_S_S_S_S_S_S_S_S_S_S_S_S_S_S_S_S_S_S_S_S_S_S_S_S_S_S_S_S_S_S_S_S_S_S_S_S_S_S_S_S_S_S_S_S_S_S_S_S_S_S_S_S_S_S_S_S_S_S_S_S_S_S_S_S_S_S_S_S_S_S_S_S_S_S_S_S_S_S_S_S_S_S_S_S_S_S_S_S_S_S_S_S_S_S_S_S_S_S_S_S_S_S_S_S_S_S_S_S_S_S_S_S_S_S_S_S_S_S_S_S_S_S_S_S_S_S_S_S_S_S_S_S_S_S_S_S_S_S_S_S_S_S_S_S_S_S_S_S_S_S_S_S_S_S_S_S_S_S_S_S_S_S_S_S_S_S_S_S_S_S_S_S_S_S_S_S_S_S_S_S_S_S_S_S_S_S_S_S_S_S_S_S_S_S_S_S_S_S_S_S_S_S_S_S_S_S_S_S_S_S_S_S_S_S_S_S_S_S_S_S_S_S_S_S_S_S_S_S_S_S_S_S_S_S_S_S_S_S_S_S_S_S_S_S_S_S_S_S_S_S_S_S_S_S_S_S_S_S_S_S_S_S_S_S_S_S_S_S_S_S_S_S_S_S_S_S_S_S_S_S_S_S_S_S_S_S_S_S_S_S_S_S_S_S_S_S_S_S_S_S_S_S_S_S_S_S_S_S_S_S_S_S_S_S_S_S_S_S_S_S_S_S_S_S_S_S_S_S_S_S_S_S_S_S_S_S_S_S_S_S_S_S_S_S_S_S_S_S_S_S_S_S_S_S_S_S_S_S_S_S_S_S_S_S_S_S_S_S_S_S_S_S_S_S_S_S_S_S_S_S_S_S_S_S_S_S_S_S_S_S_S_S_S_S_S_S_S_S_S_S_S_S_S_S_S_S_S_S_S_S_S_S_S_S_S_S_S_S_S_S_S_S_S_S_S_S_S_S_S_S_S_S_S_S_S_S_S_S_S_S_S_S_S_S_S_S_S_S_S_S_S_S_S_S_S_S_S_S_S_S_S_S_S_S_S_S_S_S_S_S_S_S_S_S_S_S_S_S_S_S_S_S_S_S_S_S_S_S_S_S_S_S_S_S_S_S_S_S_S_S_S_S_S_S_S_S_S_S_S_S_S_S_S_S_S_S_S_S_S_S_S_S_S_S_S_S_S_S_S_S_S_S_S_S_S_S_S_S_S_S_S_S_S_S_S_S_S_S_S_S_S_S_S_S_S_S_S_S_S_S_S_S_S_S_S_S_S_S_S_S_S_S_S_S_S_S_S_S_S_S_S_S_S_S_S_S_S_S_S_S_S_S_S_S_S_S_S_S_S_S_S_S_S_S_S_S_S_S_S_S_S_S_S_S_S_S_S_S_S_S_S_S_S_S_S_S_S_S_S_S_S_S_S_S_S_S_S_S_S_S_S_S_S_S_S_S_S_S_S_S_S_S_S_S_S_S_S_S_S_S_S_S_S_S_S_S_S_S__param_255,
	.param .u64 .ptr .align 1 _Z4racePiS_S_S_S_S_S_S_S_S_S_S_S_S_S_S_S_S_S_S_S_S_S_S_S_S_S_S_S_S_S_S_S_S_S_S_S_S_S_S_S_S_S_S_S_S_S_S_S_S_S_S_S_S_S_S_S_S_S_S_S_S_S_S_S_S_S_S_S_S_S_S_S_S_S_S_S_S_S_S_S_S_S_S_S_S_S_S_S_S_S_S_S_S_S_S_S_S_S_S_S_S_S_S_S_S_S_S_S_S_S_S_S_S_S_S_S_S_S_S_S_S_S_S_S_S_S_S_S_S_S_S_S_S_S_S_S_S_S_S_S_S_S_S_S_S_S_S_S_S_S_S_S_S_S_S_S_S_S_S_S_S_S_S_S_S_S_S_S_S_S_S_S_S_S_S_S_S_S_S_S_S_S_S_S_S_S_S_S_S_S_S_S_S_S_S_S_S_S_S_S_S_S_S_S_S_S_S_S_S_S_S_S_S_S_S_S_S_S_S_S_S_S_S_S_S_S_S_S_S_S_S_S_S_S_S_S_S_S_S_S_S_S_S_S_S_S_S_S_S_S_S_S_S_S_S_S_S_S_S_S_S_S_S_S_S_S_S_S_S_S_S_S_S_S_S_S_S_S_S_S_S_S_S_S_S_S_S_S_S_S_S_S_S_S_S_S_S_S_S_S_S_S_S_S_S_S_S_S_S_S_S_S_S_S_S_S_S_S_S_S_S_S_S_S_S_S_S_S_S_S_S_S_S_S_S_S_S_S_S_S_S_S_S_S_S_S_S_S_S_S_S_S_S_S_S_S_S_S_S_S_S_S_S_S_S_S_S_S_S_S_S_S_S_S_S_S_S_S_S_S_S_S_S_S_S_S_S_S_S_S_S_S_S_S_S_S_S_S_S_S_S_S_S_S_S_S_S_S_S_S_S_S_S_S_S_S_S_S_S_S_S_S_S_S_S_S_S_S_S_S_S_S_S_S_S_S_S_S_S_S_S_S_S_S_S_S_S_S_S_S_S_S_S_S_S_S_S_S_S_S_S_S_S_S_S_S_S_S_S_S_S_S_S_S_S_S_S_S_S_S_S_S_S_S_S_S_S_S_S_S_S_S_S_S_S_S_S_S_S_S_S_S_S_S_S_S_S_S_S_S_S_S_S_S_S_S_S_S_S_S_S_S_S_S_S_S_S_S_S_S_S_S_S_S_S_S_S_S_S_S_S_S_S_S_S_S_S_S_S_S_S_S_S_S_S_S_S_S_S_S_S_S_S_S_S_S_S_S_S_S_S_S_S_S_S_S_S_S_S_S_S_S_S_S_S_S_S_S_S_S_S_S_S_S_S_S_S_S_S_S_S_S_S_S_S_S_S_S_S_S_S_S_S_S_S_S_S_S_S_S_S_S_S_S_S_S_S_S_S_S_S_S_S_S_S_S_S_S_S_S_S_S_S_S_S_S_S_S_S_S_S_S_S_S_S_S_S_S_S_S_S_S_S_S_S_S_S_S_S_S_S_S_S_S_S_S_S_S_S_S_S_S_S_S_S_S_S_S_S_S_S_S_S_S_S_S_S_S_S_S_S_S_S_S_S_S_S_S_S_S_S_S_S_S_S_S_S_S_S_S_S_S_S_S_S_S_S_S_S_S_S_S_S_S_S_S_S_S_S_S_S_S_S_S_S_S_S_S_S_S_S_S_S_S_S_S_S_S_S_S_S_S_S_S_S_S_S_S_S_S_S_S_S_S_S_S_S_S_S_S_S_S_S_S_S_S_S_S_S_S_S_S_S_S_S_S_S_S_S_S_S_S_S_S_S_S_S_S_S_S_S_S_S_S_S_S_S_S_S_S_S_S_S_S_S_S_S_S_S_S_S_S_S_S_S_S_S_S_S_S_S_S_S_S_S_S_S_S_S_S_S_S_S_S_S_S_S_S_S_S_S_S_S_S_S_S_S_S_S_S_S_S_S_S_S_S_S_S_S_S_S_S_S_S_S_S_S_S_S_S_S_S_S_S_S_S_S_S_S_S_S_S_S_S_S_S_S_S_S_S_S_S_S_S_S_S_S_S_S_S_S_S_S_S_S_S_S_S_S_S_S_S_S_S_S_S_S_S_S_S_S_S_S_S_S_S_S_S_S_S_S_S_S_S_S_S_S_S_S_S_S_S_S_S_S_S_S_S_S_S_S_S_S_S_S_S_S_S_S_S_S_S_S_S_S_S_S_S_S_S_S_S_S_S_S_S_S_S_S_S_S_S_S_S_S_S_S_S_S_S_S_S_S_S_S_S_S_S_S_S_S_S_S__param_256,
	.param .u64 .ptr .align 1 _Z4racePiS_S_S_S_S_S_S_S_S_S_S_S_S_S_S_S_S_S_S_S_S_S_S_S_S_S_S_S_S_S_S_S_S_S_S_S_S_S_S_S_S_S_S_S_S_S_S_S_S_S_S_S_S_S_S_S_S_S_S_S_S_S_S_S_S_S_S_S_S_S_S_S_S_S_S_S_S_S_S_S_S_S_S_S_S_S_S_S_S_S_S_S_S_S_S_S_S_S_S_S_S_S_S_S_S_S_S_S_S_S_S_S_S_S_S_S_S_S_S_S_S_S_S_S_S_S_S_S_S_S_S_S_S_S_S_S_S_S_S_S_S_S_S_S_S_S_S_S_S_S_S_S_S_S_S_S_S_S_S_S_S_S_S_S_S_S_S_S_S_S_S_S_S_S_S_S_S_S_S_S_S_S_S_S_S_S_S_S_S_S_S_S_S_S_S_S_S_S_S_S_S_S_S_S_S_S_S_S_S_S_S_S_S_S_S_S_S_S_S_S_S_S_S_S_S_S_S_S_S_S_S_S_S_S_S_S_S_S_S_S_S_S_S_S_S_S_S_S_S_S_S_S_S_S_S_S_S_S_S_S_S_S_S_S_S_S_S_S_S_S_S_S_S_S_S_S_S_S_S_S_S_S_S_S_S_S_S_S_S_S_S_S_S_S_S_S_S_S_S_S_S_S_S_S_S_S_S_S_S_S_S_S_S_S_S_S_S_S_S_S_S_S_S_S_S_S_S_S_S_S_S_S_S_S_S_S_S_S_S_S_S_S_S_S_S_S_S_S_S_S_S_S_S_S_S_S_S_S_S_S_S_S_S_S_S_S_S_S_S_S_S_S_S_S_S_S_S_S_S_S_S_S_S_S_S_S_S_S_S_S_S_S_S_S_S_S_S_S_S_S_S_S_S_S_S_S_S_S_S_S_S_S_S_S_S_S_S_S_S_S_S_S_S_S_S_S_S_S_S_S_S_S_S_S_S_S_S_S_S_S_S_S_S_S_S_S_S_S_S_S_S_S_S_S_S_S_S_S_S_S_S_S_S_S_S_S_S_S_S_S_S_S_S_S_S_S_S_S_S_S_S_S_S_S_S_S_S_S_S_S_S_S_S_S_S_S_S_S_S_S_S_S_S_S_S_S_S_S_S_S_S_S_S_S_S_S_S_S_S_S_S_S_S_S_S_S_S_S_S_S_S_S_S_S_S_S_S_S_S_S_S_S_S_S_S_S_S_S_S_S_S_S_S_S_S_S_S_S_S_S_S_S_S_S_S_S_S_S_S_S_S_S_S_S_S_S_S_S_S_S_S_S_S_S_S_S_S_S_S_S_S_S_S_S_S_S_S_S_S_S_S_S_S_S_S_S_S_S_S_S_S_S_S_S_S_S_S_S_S_S_S_S_S_S_S_S_S_S_S_S_S_S_S_S_S_S_S_S_S_S_S_S_S_S_S_S_S_S_S_S_S_S_S_S_S_S_S_S_S_S_S_S_S_S_S_S_S_S_S_S_S_S_S_S_S_S_S_S_S_S_S_S_S_S_S_S_S_S_S_S_S_S_S_S_S_S_S_S_S_S_S_S_S_S_S_S_S_S_S_S_S_S_S_S_S_S_S_S_S_S_S_S_S_S_S_S_S_S_S_S_S_S_S_S_S_S_S_S_S_S_S_S_S_S_S_S_S_S_S_S_S_S_S_S_S_S_S_S_S_S_S_S_S_S_S_S_S_S_S_S_S_S_S_S_S_S_S_S_S_S_S_S_S_S_S_S_S_S_S_S_S_S_S_S_S_S_S_S_S_S_S_S_S_S_S_S_S_S_S_S_S_S_S_S_S_S_S_S_S_S_S_S_S_S_S_S_S_S_S_S_S_S_S_S_S_S_S_S_S_S_S_S_S_S_S_S_S_S_S_S_S_S_S_S_S_S_S_S_S_S_S_S_S_S_S_S_S_S_S_S_S_S_S_S_S_S_S_S_S_S_S_S_S_S_S_S_S_S_S_S_S_S_S_S_S_S_S_S_S_S_S_S_S_S_S_S_S_S_S_S_S_S_S_S_S_S_S_S_S_S_S_S_S_S_S_S_S_S_S_S_S_S_S_S_S_S_S_S_S_S_S_S_S_S_S_S_S_S_S_S_S_S_S_S_S_S_S_S_S_S_S_S_S_S_S_S_S_S_S_S_S_S_S_S_S_S_S_S_S_S_S_S_S_S_S_S_S_S_S_S_S_S_S_S_S_S_S_S_S_S_S_S_S_S_S_S_S_S_S_S_S_S_S_S_S_S_S_S_S_S_S_S_S__param_257,
	.param .u64 .ptr .align 1 _Z4racePiS_S_S_S_S_S_S_S_S_S_S_S_S_S_S_S_S_S_S_S_S_S_S_S_S_S_S_S_S_S_S_S_S_S_S_S_S_S_S_S_S_S_S_S_S_S_S_S_S_S_S_S_S_S_S_S_S_S_S_S_S_S_S_S_S_S_S_S_S_S_S_S_S_S_S_S_S_S_S_S_S_S_S_S_S_S_S_S_S_S_S_S_S_S_S_S_S_S_S_S_S_S_S_S_S_S_S_S_S_S_S_S_S_S_S_S_S_S_S_S_S_S_S_S_S_S_S_S_S_S_S_S_S_S_S_S_S_S_S_S_S_S_S_S_S_S_S_S_S_S_S_S_S_S_S_S_S_S_S_S_S_S_S_S_S_S_S_S_S_S_S_S_S_S_S_S_S_S_S_S_S_S_S_S_S_S_S_S_S_S_S_S_S_S_S_S_S_S_S_S_S_S_S_S_S_S_S_S_S_S_S_S_S_S_S_S_S_S_S_S_S_S_S_S_S_S_S_S_S_S_S_S_S_S_S_S_S_S_S_S_S_S_S_S_S_S_S_S_S_S_S_S_S_S_S_S_S_S_S_S_S_S_S_S_S_S_S_S_S_S_S_S_S_S_S_S_S_S_S_S_S_S_S_S_S_S_S_S_S_S_S_S_S_S_S_S_S_S_S_S_S_S_S_S_S_S_S_S_S_S_S_S_S_S_S_S_S_S_S_S_S_S_S_S_S_S_S_S_S_S_S_S_S_S_S_S_S_S_S_S_S_S_S_S_S_S_S_S_S_S_S_S_S_S_S_S_S_S_S_S_S_S_S_S_S_S_S_S_S_S_S_S_S_S_S_S_S_S_S_S_S_S_S_S_S_S_S_S_S_S_S_S_S_S_S_S_S_S_S_S_S_S_S_S_S_S_S_S_S_S_S_S_S_S_S_S_S_S_S_S_S_S_S_S_S_S_S_S_S_S_S_S_S_S_S_S_S_S_S_S_S_S_S_S_S_S_S_S_S_S_S_S_S_S_S_S_S_S_S_S_S_S_S_S_S_S_S_S_S_S_S_S_S_S_S_S_S_S_S_S_S_S_S_S_S_S_S_S_S_S_S_S_S_S_S_S_S_S_S_S_S_S_S_S_S_S_S_S_S_S_S_S_S_S_S_S_S_S_S_S_S_S_S_S_S_S_S_S_S_S_S_S_S_S_S_S_S_S_S_S_S_S_S_S_S_S_S_S_S_S_S_S_S_S_S_S_S_S_S_S_S_S_S_S_S_S_S_S_S_S_S_S_S_S_S_S_S_S_S_S_S_S_S_S_S_S_S_S_S_S_S_S_S_S_S_S_S_S_S_S_S_S_S_S_S_S_S_S_S_S_S_S_S_S_S_S_S_S_S_S_S_S_S_S_S_S_S_S_S_S_S_S_S_S_S_S_S_S_S_S_S_S_S_S_S_S_S_S_S_S_S_S_S_S_S_S_S_S_S_S_S_S_S_S_S_S_S_S_S_S_S_S_S_S_S_S_S_S_S_S_S_S_S_S_S_S_S_S_S_S_S_S_S_S_S_S_S_S_S_S_S_S_S_S_S_S_S_S_S_S_S_S_S_S_S_S_S_S_S_S_S_S_S_S_S_S_S_S_S_S_S_S_S_S_S_S_S_S_S_S_S_S_S_S_S_S_S_S_S_S_S_S_S_S_S_S_S_S_S_S_S_S_S_S_S_S_S_S_S_S_S_S_S_S_S_S_S_S_S_S_S_S_S_S_S_S_S_S_S_S_S_S_S_S_S_S_S_S_S_S_S_S_S_S_S_S_S_S_S_S_S_S_S_S_S_S_S_S_S_S_S_S_S_S_S_S_S_S_S_S_S_S_S_S_S_S_S_S_S_S_S_S_S_S_S_S_S_S_S_S_S_S_S_S_S_S_S_S_S_S_S_S_S_S_S_S_S_S_S_S_S_S_S_S_S_S_S_S_S_S_S_S_S_S_S_S_S_S_S_S_S_S_S_S_S_S_S_S_S_S_S_S_S_S_S_S_S_S_S_S_S_S_S_S_S_S_S_S_S_S_S_S_S_S_S_S_S_S_S_S_S_S_S_S_S_S_S_S_S_S_S_S_S_S_S_S_S_S_S_S_S_S_S_S_S_S_S_S_S_S_S_S_S_S_S_S_S_S_S_S_S_S_S_S_S_S_S_S_S_S_S_S_S_S_S_S_S_S_S_S_S_S_S_S_S_S_S_S_S_S_S_S_S_S_S_S_S_S_S_S_S_S_S_S_S_S_S_S_S_S_S_S_S__param_258,
	.param .u64 .ptr .align 1 _Z4racePiS_S_S_S_S_S_S_S_S_S_S_S_S_S_S_S_S_S_S_S_S_S_S_S_S_S_S_S_S_S_S_S_S_S_S_S_S_S_S_S_S_S_S_S_S_S_S_S_S_S_S_S_S_S_S_S_S_S_S_S_S_S_S_S_S_S_S_S_S_S_S_S_S_S_S_S_S_S_S_S_S_S_S_S_S_S_S_S_S_S_S_S_S_S_S_S_S_S_S_S_S_S_S_S_S_S_S_S_S_S_S_S_S_S_S_S_S_S_S_S_S_S_S_S_S_S_S_S_S_S_S_S_S_S_S_S_S_S_S_S_S_S_S_S_S_S_S_S_S_S_S_S_S_S_S_S_S_S_S_S_S_S_S_S_S_S_S_S_S_S_S_S_S_S_S_S_S_S_S_S_S_S_S_S_S_S_S_S_S_S_S_S_S_S_S_S_S_S_S_S_S_S_S_S_S_S_S_S_S_S_S_S_S_S_S_S_S_S_S_S_S_S_S_S_S_S_S_S_S_S_S_S_S_S_S_S_S_S_S_S_S_S_S_S_S_S_S_S_S_S_S_S_S_S_S_S_S_S_S_S_S_S_S_S_S_S_S_S_S_S_S_S_S_S_S_S_S_S_S_S_S_S_S_S_S_S_S_S_S_S_S_S_S_S_S_S_S_S_S_S_S_S_S_S_S_S_S_S_S_S_S_S_S_S_S_S_S_S_S_S_S_S_S_S_S_S_S_S_S_S_S_S_S_S_S_S_S_S_S_S_S_S_S_S_S_S_S_S_S_S_S_S_S_S_S_S_S_S_S_S_S_S_S_S_S_S_S_S_S_S_S_S_S_S_S_S_S_S_S_S_S_S_S_S_S_S_S_S_S_S_S_S_S_S_S_S_S_S_S_S_S_S_S_S_S_S_S_S_S_S_S_S_S_S_S_S_S_S_S_S_S_S_S_S_S_S_S_S_S_S_S_S_S_S_S_S_S_S_S_S_S_S_S_S_S_S_S_S_S_S_S_S_S_S_S_S_S_S_S_S_S_S_S_S_S_S_S_S_S_S_S_S_S_S_S_S_S_S_S_S_S_S_S_S_S_S_S_S_S_S_S_S_S_S_S_S_S_S_S_S_S_S_S_S_S_S_S_S_S_S_S_S_S_S_S_S_S_S_S_S_S_S_S_S_S_S_S_S_S_S_S_S_S_S_S_S_S_S_S_S_S_S_S_S_S_S_S_S_S_S_S_S_S_S_S_S_S_S_S_S_S_S_S_S_S_S_S_S_S_S_S_S_S_S_S_S_S_S_S_S_S_S_S_S_S_S_S_S_S_S_S_S_S_S_S_S_S_S_S_S_S_S_S_S_S_S_S_S_S_S_S_S_S_S_S_S_S_S_S_S_S_S_S_S_S_S_S_S_S_S_S_S_S_S_S_S_S_S_S_S_S_S_S_S_S_S_S_S_S_S_S_S_S_S_S_S_S_S_S_S_S_S_S_S_S_S_S_S_S_S_S_S_S_S_S_S_S_S_S_S_S_S_S_S_S_S_S_S_S_S_S_S_S_S_S_S_S_S_S_S_S_S_S_S_S_S_S_S_S_S_S_S_S_S_S_S_S_S_S_S_S_S_S_S_S_S_S_S_S_S_S_S_S_S_S_S_S_S_S_S_S_S_S_S_S_S_S_S_S_S_S_S_S_S_S_S_S_S_S_S_S_S_S_S_S_S_S_S_S_S_S_S_S_S_S_S_S_S_S_S_S_S_S_S_S_S_S_S_S_S_S_S_S_S_S_S_S_S_S_S_S_S_S_S_S_S_S_S_S_S_S_S_S_S_S_S_S_S_S_S_S_S_S_S_S_S_S_S_S_S_S_S_S_S_S_S_S_S_S_S_S_S_S_S_S_S_S_S_S_S_S_S_S_S_S_S_S_S_S_S_S_S_S_S_S_S_S_S_S_S_S_S_S_S_S_S_S_S_S_S_S_S_S_S_S_S_S_S_S_S_S_S_S_S_S_S_S_S_S_S_S_S_S_S_S_S_S_S_S_S_S_S_S_S_S_S_S_S_S_S_S_S_S_S_S_S_S_S_S_S_S_S_S_S_S_S_S_S_S_S_S_S_S_S_S_S_S_S_S_S_S_S_S_S_S_S_S_S_S_S_S_S_S_S_S_S_S_S_S_S_S_S_S_S_S_S_S_S_S_S_S_S_S_S_S_S_S_S_S_S_S_S_S_S_S_S_S_S_S_S_S_S_S_S_S_S_S_S_S_S_S_S_S_S_S_S_S_S_S_S_S_S_S__param_259,
	.param .u64 .ptr .align 1 _Z4racePiS_S_S_S_S_S_S_S_S_S_S_S_S_S_S_S_S_S_S_S_S_S_S_S_S_S_S_S_S_S_S_S_S_S_S_S_S_S_S_S_S_S_S_S_S_S_S_S_S_S_S_S_S_S_S_S_S_S_S_S_S_S_S_S_S_S_S_S_S_S_S_S_S_S_S_S_S_S_S_S_S_S_S_S_S_S_S_S_S_S_S_S_S_S_S_S_S_S_S_S_S_S_S_S_S_S_S_S_S_S_S_S_S_S_S_S_S_S_S_S_S_S_S_S_S_S_S_S_S_S_S_S_S_S_S_S_S_S_S_S_S_S_S_S_S_S_S_S_S_S_S_S_S_S_S_S_S_S_S_S_S_S_S_S_S_S_S_S_S_S_S_S_S_S_S_S_S_S_S_S_S_S_S_S_S_S_S_S_S_S_S_S_S_S_S_S_S_S_S_S_S_S_S_S_S_S_S_S_S_S_S_S_S_S_S_S_S_S_S_S_S_S_S_S_S_S_S_S_S_S_S_S_S_S_S_S_S_S_S_S_S_S_S_S_S_S_S_S_S_S_S_S_S_S_S_S_S_S_S_S_S_S_S_S_S_S_S_S_S_S_S_S_S_S_S_S_S_S_S_S_S_S_S_S_S_S_S_S_S_S_S_S_S_S_S_S_S_S_S_S_S_S_S_S_S_S_S_S_S_S_S_S_S_S_S_S_S_S_S_S_S_S_S_S_S_S_S_S_S_S_S_S_S_S_S_S_S_S_S_S_S_S_S_S_S_S_S_S_S_S_S_S_S_S_S_S_S_S_S_S_S_S_S_S_S_S_S_S_S_S_S_S_S_S_S_S_S_S_S_S_S_S_S_S_S_S_S_S_S_S_S_S_S_S_S_S_S_S_S_S_S_S_S_S_S_S_S_S_S_S_S_S_S_S_S_S_S_S_S_S_S_S_S_S_S_S_S_S_S_S_S_S_S_S_S_S_S_S_S_S_S_S_S_S_S_S_S_S_S_S_S_S_S_S_S_S_S_S_S_S_S_S_S_S_S_S_S_S_S_S_S_S_S_S_S_S_S_S_S_S_S_S_S_S_S_S_S_S_S_S_S_S_S_S_S_S_S_S_S_S_S_S_S_S_S_S_S_S_S_S_S_S_S_S_S_S_S_S_S_S_S_S_S_S_S_S_S_S_S_S_S_S_S_S_S_S_S_S_S_S_S_S_S_S_S_S_S_S_S_S_S_S_S_S_S_S_S_S_S_S_S_S_S_S_S_S_S_S_S_S_S_S_S_S_S_S_S_S_S_S_S_S_S_S_S_S_S_S_S_S_S_S_S_S_S_S_S_S_S_S_S_S_S_S_S_S_S_S_S_S_S_S_S_S_S_S_S_S_S_S_S_S_S_S_S_S_S_S_S_S_S_S_S_S_S_S_S_S_S_S_S_S_S_S_S_S_S_S_S_S_S_S_S_S_S_S_S_S_S_S_S_S_S_S_S_S_S_S_S_S_S_S_S_S_S_S_S_S_S_S_S_S_S_S_S_S_S_S_S_S_S_S_S_S_S_S_S_S_S_S_S_S_S_S_S_S_S_S_S_S_S_S_S_S_S_S_S_S_S_S_S_S_S_S_S_S_S_S_S_S_S_S_S_S_S_S_S_S_S_S_S_S_S_S_S_S_S_S_S_S_S_S_S_S_S_S_S_S_S_S_S_S_S_S_S_S_S_S_S_S_S_S_S_S_S_S_S_S_S_S_S_S_S_S_S_S_S_S_S_S_S_S_S_S_S_S_S_S_S_S_S_S_S_S_S_S_S_S_S_S_S_S_S_S_S_S_S_S_S_S_S_S_S_S_S_S_S_S_S_S_S_S_S_S_S_S_S_S_S_S_S_S_S_S_S_S_S_S_S_S_S_S_S_S_S_S_S_S_S_S_S_S_S_S_S_S_S_S_S_S_S_S_S_S_S_S_S_S_S_S_S_S_S_S_S_S_S_S_S_S_S_S_S_S_S_S_S_S_S_S_S_S_S_S_S_S_S_S_S_S_S_S_S_S_S_S_S_S_S_S_S_S_S_S_S_S_S_S_S_S_S_S_S_S_S_S_S_S_S_S_S_S_S_S_S_S_S_S_S_S_S_S_S_S_S_S_S_S_S_S_S_S_S_S_S_S_S_S_S_S_S_S_S_S_S_S_S_S_S_S_S_S_S_S_S_S_S_S_S_S_S_S_S_S_S_S_S_S_S_S_S_S_S_S_S_S_S_S_S_S_S_S_S_S_S_S_S_S_S_S_S_S_S__param_260,
	.param .u64 .ptr .align 1 _Z4racePiS_S_S_S_S_S_S_S_S_S_S_S_S_S_S_S_S_S_S_S_S_S_S_S_S_S_S_S_S_S_S_S_S_S_S_S_S_S_S_S_S_S_S_S_S_S_S_S_S_S_S_S_S_S_S_S_S_S_S_S_S_S_S_S_S_S_S_S_S_S_S_S_S_S_S_S_S_S_S_S_S_S_S_S_S_S_S_S_S_S_S_S_S_S_S_S_S_S_S_S_S_S_S_S_S_S_S_S_S_S_S_S_S_S_S_S_S_S_S_S_S_S_S_S_S_S_S_S_S_S_S_S_S_S_S_S_S_S_S_S_S_S_S_S_S_S_S_S_S_S_S_S_S_S_S_S_S_S_S_S_S_S_S_S_S_S_S_S_S_S_S_S_S_S_S_S_S_S_S_S_S_S_S_S_S_S_S_S_S_S_S_S_S_S_S_S_S_S_S_S_S_S_S_S_S_S_S_S_S_S_S_S_S_S_S_S_S_S_S_S_S_S_S_S_S_S_S_S_S_S_S_S_S_S_S_S_S_S_S_S_S_S_S_S_S_S_S_S_S_S_S_S_S_S_S_S_S_S_S_S_S_S_S_S_S_S_S_S_S_S_S_S_S_S_S_S_S_S_S_S_S_S_S_S_S_S_S_S_S_S_S_S_S_S_S_S_S_S_S_S_S_S_S_S_S_S_S_S_S_S_S_S_S_S_S_S_S_S_S_S_S_S_S_S_S_S_S_S_S_S_S_S_S_S_S_S_S_S_S_S_S_S_S_S_S_S_S_S_S_S_S_S_S_S_S_S_S_S_S_S_S_S_S_S_S_S_S_S_S_S_S_S_S_S_S_S_S_S_S_S_S_S_S_S_S_S_S_S_S_S_S_S_S_S_S_S_S_S_S_S_S_S_S_S_S_S_S_S_S_S_S_S_S_S_S_S_S_S_S_S_S_S_S_S_S_S_S_S_S_S_S_S_S_S_S_S_S_S_S_S_S_S_S_S_S_S_S_S_S_S_S_S_S_S_S_S_S_S_S_S_S_S_S_S_S_S_S_S_S_S_S_S_S_S_S_S_S_S_S_S_S_S_S_S_S_S_S_S_S_S_S_S_S_S_S_S_S_S_S_S_S_S_S_S_S_S_S_S_S_S_S_S_S_S_S_S_S_S_S_S_S_S_S_S_S_S_S_S_S_S_S_S_S_S_S_S_S_S_S_S_S_S_S_S_S_S_S_S_S_S_S_S_S_S_S_S_S_S_S_S_S_S_S_S_S_S_S_S_S_S_S_S_S_S_S_S_S_S_S_S_S_S_S_S_S_S_S_S_S_S_S_S_S_S_S_S_S_S_S_S_S_S_S_S_S_S_S_S_S_S_S_S_S_S_S_S_S_S_S_S_S_S_S_S_S_S_S_S_S_S_S_S_S_S_S_S_S_S_S_S_S_S_S_S_S_S_S_S_S_S_S_S_S_S_S_S_S_S_S_S_S_S_S_S_S_S_S_S_S_S_S_S_S_S_S_S_S_S_S_S_S_S_S_S_S_S_S_S_S_S_S_S_S_S_S_S_S_S_S_S_S_S_S_S_S_S_S_S_S_S_S_S_S_S_S_S_S_S_S_S_S_S_S_S_S_S_S_S_S_S_S_S_S_S_S_S_S_S_S_S_S_S_S_S_S_S_S_S_S_S_S_S_S_S_S_S_S_S_S_S_S_S_S_S_S_S_S_S_S_S_S_S_S_S_S_S_S_S_S_S_S_S_S_S_S_S_S_S_S_S_S_S_S_S_S_S_S_S_S_S_S_S_S_S_S_S_S_S_S_S_S_S_S_S_S_S_S_S_S_S_S_S_S_S_S_S_S_S_S_S_S_S_S_S_S_S_S_S_S_S_S_S_S_S_S_S_S_S_S_S_S_S_S_S_S_S_S_S_S_S_S_S_S_S_S_S_S_S_S_S_S_S_S_S_S_S_S_S_S_S_S_S_S_S_S_S_S_S_S_S_S_S_S_S_S_S_S_S_S_S_S_S_S_S_S_S_S_S_S_S_S_S_S_S_S_S_S_S_S_S_S_S_S_S_S_S_S_S_S_S_S_S_S_S_S_S_S_S_S_S_S_S_S_S_S_S_S_S_S_S_S_S_S_S_S_S_S_S_S_S_S_S_S_S_S_S_S_S_S_S_S_S_S_S_S_S_S_S_S_S_S_S_S_S_S_S_S_S_S_S_S_S_S_S_S_S_S_S_S_S_S_S_S_S_S_S_S_S_S_S_S_S_S_S_S_S_S_S_S_S_S_S_S__param_261,
	.param .u64 .ptr .align 1 _Z4racePiS_S_S_S_S_S_S_S_S_S_S_S_S_S_S_S_S_S_S_S_S_S_S_S_S_S_S_S_S_S_S_S_S_S_S_S_S_S_S_S_S_S_S_S_S_S_S_S_S_S_S_S_S_S_S_S_S_S_S_S_S_S_S_S_S_S_S_S_S_S_S_S_S_S_S_S_S_S_S_S_S_S_S_S_S_S_S_S_S_S_S_S_S_S_S_S_S_S_S_S_S_S_S_S_S_S_S_S_S_S_S_S_S_S_S_S_S_S_S_S_S_S_S_S_S_S_S_S_S_S_S_S_S_S_S_S_S_S_S_S_S_S_S_S_S_S_S_S_S_S_S_S_S_S_S_S_S_S_S_S_S_S_S_S_S_S_S_S_S_S_S_S_S_S_S_S_S_S_S_S_S_S_S_S_S_S_S_S_S_S_S_S_S_S_S_S_S_S_S_S_S_S_S_S_S_S_S_S_S_S_S_S_S_S_S_S_S_S_S_S_S_S_S_S_S_S_S_S_S_S_S_S_S_S_S_S_S_S_S_S_S_S_S_S_S_S_S_S_S_S_S_S_S_S_S_S_S_S_S_S_S_S_S_S_S_S_S_S_S_S_S_S_S_S_S_S_S_S_S_S_S_S_S_S_S_S_S_S_S_S_S_S_S_S_S_S_S_S_S_S_S_S_S_S_S_S_S_S_S_S_S_S_S_S_S_S_S_S_S_S_S_S_S_S_S_S_S_S_S_S_S_S_S_S_S_S_S_S_S_S_S_S_S_S_S_S_S_S_S_S_S_S_S_S_S_S_S_S_S_S_S_S_S_S_S_S_S_S_S_S_S_S_S_S_S_S_S_S_S_S_S_S_S_S_S_S_S_S_S_S_S_S_S_S_S_S_S_S_S_S_S_S_S_S_S_S_S_S_S_S_S_S_S_S_S_S_S_S_S_S_S_S_S_S_S_S_S_S_S_S_S_S_S_S_S_S_S_S_S_S_S_S_S_S_S_S_S_S_S_S_S_S_S_S_S_S_S_S_S_S_S_S_S_S_S_S_S_S_S_S_S_S_S_S_S_S_S_S_S_S_S_S_S_S_S_S_S_S_S_S_S_S_S_S_S_S_S_S_S_S_S_S_S_S_S_S_S_S_S_S_S_S_S_S_S_S_S_S_S_S_S_S_S_S_S_S_S_S_S_S_S_S_S_S_S_S_S_S_S_S_S_S_S_S_S_S_S_S_S_S_S_S_S_S_S_S_S_S_S_S_S_S_S_S_S_S_S_S_S_S_S_S_S_S_S_S_S_S_S_S_S_S_S_S_S_S_S_S_S_S_S_S_S_S_S_S_S_S_S_S_S_S_S_S_S_S_S_S_S_S_S_S_S_S_S_S_S_S_S_S_S_S_S_S_S_S_S_S_S_S_S_S_S_S_S_S_S_S_S_S_S_S_S_S_S_S_S_S_S_S_S_S_S_S_S_S_S_S_S_S_S_S_S_S_S_S_S_S_S_S_S_S_S_S_S_S_S_S_S_S_S_S_S_S_S_S_S_S_S_S_S_S_S_S_S_S_S_S_S_S_S_S_S_S_S_S_S_S_S_S_S_S_S_S_S_S_S_S_S_S_S_S_S_S_S_S_S_S_S_S_S_S_S_S_S_S_S_S_S_S_S_S_S_S_S_S_S_S_S_S_S_S_S_S_S_S_S_S_S_S_S_S_S_S_S_S_S_S_S_S_S_S_S_S_S_S_S_S_S_S_S_S_S_S_S_S_S_S_S_S_S_S_S_S_S_S_S_S_S_S_S_S_S_S_S_S_S_S_S_S_S_S_S_S_S_S_S_S_S_S_S_S_S_S_S_S_S_S_S_S_S_S_S_S_S_S_S_S_S_S_S_S_S_S_S_S_S_S_S_S_S_S_S_S_S_S_S_S_S_S_S_S_S_S_S_S_S_S_S_S_S_S_S_S_S_S_S_S_S_S_S_S_S_S_S_S_S_S_S_S_S_S_S_S_S_S_S_S_S_S_S_S_S_S_S_S_S_S_S_S_S_S_S_S_S_S_S_S_S_S_S_S_S_S_S_S_S_S_S_S_S_S_S_S_S_S_S_S_S_S_S_S_S_S_S_S_S_S_S_S_S_S_S_S_S_S_S_S_S_S_S_S_S_S_S_S_S_S_S_S_S_S_S_S_S_S_S_S_S_S_S_S_S_S_S_S_S_S_S_S_S_S_S_S_S_S_S_S_S_S_S_S_S_S_S_S_S_S_S_S_S_S_S_S_S_S_S_S_S_S_S_S_S__param_262,
	.param .u64 .ptr .align 1 _Z4racePiS_S_S_S_S_S_S_S_S_S_S_S_S_S_S_S_S_S_S_S_S_S_S_S_S_S_S_S_S_S_S_S_S_S_S_S_S_S_S_S_S_S_S_S_S_S_S_S_S_S_S_S_S_S_S_S_S_S_S_S_S_S_S_S_S_S_S_S_S_S_S_S_S_S_S_S_S_S_S_S_S_S_S_S_S_S_S_S_S_S_S_S_S_S_S_S_S_S_S_S_S_S_S_S_S_S_S_S_S_S_S_S_S_S_S_S_S_S_S_S_S_S_S_S_S_S_S_S_S_S_S_S_S_S_S_S_S_S_S_S_S_S_S_S_S_S_S_S_S_S_S_S_S_S_S_S_S_S_S_S_S_S_S_S_S_S_S_S_S_S_S_S_S_S_S_S_S_S_S_S_S_S_S_S_S_S_S_S_S_S_S_S_S_S_S_S_S_S_S_S_S_S_S_S_S_S_S_S_S_S_S_S_S_S_S_S_S_S_S_S_S_S_S_S_S_S_S_S_S_S_S_S_S_S_S_S_S_S_S_S_S_S_S_S_S_S_S_S_S_S_S_S_S_S_S_S_S_S_S_S_S_S_S_S_S_S_S_S_S_S_S_S_S_S_S_S_S_S_S_S_S_S_S_S_S_S_S_S_S_S_S_S_S_S_S_S_S_S_S_S_S_S_S_S_S_S_S_S_S_S_S_S_S_S_S_S_S_S_S_S_S_S_S_S_S_S_S_S_S_S_S_S_S_S_S_S_S_S_S_S_S_S_S_S_S_S_S_S_S_S_S_S_S_S_S_S_S_S_S_S_S_S_S_S_S_S_S_S_S_S_S_S_S_S_S_S_S_S_S_S_S_S_S_S_S_S_S_S_S_S_S_S_S_S_S_S_S_S_S_S_S_S_S_S_S_S_S_S_S_S_S_S_S_S_S_S_S_S_S_S_S_S_S_S_S_S_S_S_S_S_S_S_S_S_S_S_S_S_S_S_S_S_S_S_S_S_S_S_S_S_S_S_S_S_S_S_S_S_S_S_S_S_S_S_S_S_S_S_S_S_S_S_S_S_S_S_S_S_S_S_S_S_S_S_S_S_S_S_S_S_S_S_S_S_S_S_S_S_S_S_S_S_S_S_S_S_S_S_S_S_S_S_S_S_S_S_S_S_S_S_S_S_S_S_S_S_S_S_S_S_S_S_S_S_S_S_S_S_S_S_S_S_S_S_S_S_S_S_S_S_S_S_S_S_S_S_S_S_S_S_S_S_S_S_S_S_S_S_S_S_S_S_S_S_S_S_S_S_S_S_S_S_S_S_S_S_S_S_S_S_S_S_S_S_S_S_S_S_S_S_S_S_S_S_S_S_S_S_S_S_S_S_S_S_S_S_S_S_S_S_S_S_S_S_S_S_S_S_S_S_S_S_S_S_S_S_S_S_S_S_S_S_S_S_S_S_S_S_S_S_S_S_S_S_S_S_S_S_S_S_S_S_S_S_S_S_S_S_S_S_S_S_S_S_S_S_S_S_S_S_S_S_S_S_S_S_S_S_S_S_S_S_S_S_S_S_S_S_S_S_S_S_S_S_S_S_S_S_S_S_S_S_S_S_S_S_S_S_S_S_S_S_S_S_S_S_S_S_S_S_S_S_S_S_S_S_S_S_S_S_S_S_S_S_S_S_S_S_S_S_S_S_S_S_S_S_S_S_S_S_S_S_S_S_S_S_S_S_S_S_S_S_S_S_S_S_S_S_S_S_S_S_S_S_S_S_S_S_S_S_S_S_S_S_S_S_S_S_S_S_S_S_S_S_S_S_S_S_S_S_S_S_S_S_S_S_S_S_S_S_S_S_S_S_S_S_S_S_S_S_S_S_S_S_S_S_S_S_S_S_S_S_S_S_S_S_S_S_S_S_S_S_S_S_S_S_S_S_S_S_S_S_S_S_S_S_S_S_S_S_S_S_S_S_S_S_S_S_S_S_S_S_S_S_S_S_S_S_S_S_S_S_S_S_S_S_S_S_S_S_S_S_S_S_S_S_S_S_S_S_S_S_S_S_S_S_S_S_S_S_S_S_S_S_S_S_S_S_S_S_S_S_S_S_S_S_S_S_S_S_S_S_S_S_S_S_S_S_S_S_S_S_S_S_S_S_S_S_S_S_S_S_S_S_S_S_S_S_S_S_S_S_S_S_S_S_S_S_S_S_S_S_S_S_S_S_S_S_S_S_S_S_S_S_S_S_S_S_S_S_S_S_S_S_S_S_S_S_S_S_S_S_S_S_S_S_S_S_S_S_S_S_S__param_263,
	.param .u64 .ptr .align 1 _Z4racePiS_S_S_S_S_S_S_S_S_S_S_S_S_S_S_S_S_S_S_S_S_S_S_S_S_S_S_S_S_S_S_S_S_S_S_S_S_S_S_S_S_S_S_S_S_S_S_S_S_S_S_S_S_S_S_S_S_S_S_S_S_S_S_S_S_S_S_S_S_S_S_S_S_S_S_S_S_S_S_S_S_S_S_S_S_S_S_S_S_S_S_S_S_S_S_S_S_S_S_S_S_S_S_S_S_S_S_S_S_S_S_S_S_S_S_S_S_S_S_S_S_S_S_S_S_S_S_S_S_S_S_S_S_S_S_S_S_S_S_S_S_S_S_S_S_S_S_S_S_S_S_S_S_S_S_S_S_S_S_S_S_S_S_S_S_S_S_S_S_S_S_S_S_S_S_S_S_S_S_S_S_S_S_S_S_S_S_S_S_S_S_S_S_S_S_S_S_S_S_S_S_S_S_S_S_S_S_S_S_S_S_S_S_S_S_S_S_S_S_S_S_S_S_S_S_S_S_S_S_S_S_S_S_S_S_S_S_S_S_S_S_S_S_S_S_S_S_S_S_S_S_S_S_S_S_S_S_S_S_S_S_S_S_S_S_S_S_S_S_S_S_S_S_S_S_S_S_S_S_S_S_S_S_S_S_S_S_S_S_S_S_S_S_S_S_S_S_S_S_S_S_S_S_S_S_S_S_S_S_S_S_S_S_S_S_S_S_S_S_S_S_S_S_S_S_S_S_S_S_S_S_S_S_S_S_S_S_S_S_S_S_S_S_S_S_S_S_S_S_S_S_S_S_S_S_S_S_S_S_S_S_S_S_S_S_S_S_S_S_S_S_S_S_S_S_S_S_S_S_S_S_S_S_S_S_S_S_S_S_S_S_S_S_S_S_S_S_S_S_S_S_S_S_S_S_S_S_S_S_S_S_S_S_S_S_S_S_S_S_S_S_S_S_S_S_S_S_S_S_S_S_S_S_S_S_S_S_S_S_S_S_S_S_S_S_S_S_S_S_S_S_S_S_S_S_S_S_S_S_S_S_S_S_S_S_S_S_S_S_S_S_S_S_S_S_S_S_S_S_S_S_S_S_S_S_S_S_S_S_S_S_S_S_S_S_S_S_S_S_S_S_S_S_S_S_S_S_S_S_S_S_S_S_S_S_S_S_S_S_S_S_S_S_S_S_S_S_S_S_S_S_S_S_S_S_S_S_S_S_S_S_S_S_S_S_S_S_S_S_S_S_S_S_S_S_S_S_S_S_S_S_S_S_S_S_S_S_S_S_S_S_S_S_S_S_S_S_S_S_S_S_S_S_S_S_S_S_S_S_S_S_S_S_S_S_S_S_S_S_S_S_S_S_S_S_S_S_S_S_S_S_S_S_S_S_S_S_S_S_S_S_S_S_S_S_S_S_S_S_S_S_S_S_S_S_S_S_S_S_S_S_S_S_S_S_S_S_S_S_S_S_S_S_S_S_S_S_S_S_S_S_S_S_S_S_S_S_S_S_S_S_S_S_S_S_S_S_S_S_S_S_S_S_S_S_S_S_S_S_S_S_S_S_S_S_S_S_S_S_S_S_S_S_S_S_S_S_S_S_S_S_S_S_S_S_S_S_S_S_S_S_S_S_S_S_S_S_S_S_S_S_S_S_S_S_S_S_S_S_S_S_S_S_S_S_S_S_S_S_S_S_S_S_S_S_S_S_S_S_S_S_S_S_S_S_S_S_S_S_S_S_S_S_S_S_S_S_S_S_S_S_S_S_S_S_S_S_S_S_S_S_S_S_S_S_S_S_S_S_S_S_S_S_S_S_S_S_S_S_S_S_S_S_S_S_S_S_S_S_S_S_S_S_S_S_S_S_S_S_S_S_S_S_S_S_S_S_S_S_S_S_S_S_S_S_S_S_S_S_S_S_S_S_S_S_S_S_S_S_S_S_S_S_S_S_S_S_S_S_S_S_S_S_S_S_S_S_S_S_S_S_S_S_S_S_S_S_S_S_S_S_S_S_S_S_S_S_S_S_S_S_S_S_S_S_S_S_S_S_S_S_S_S_S_S_S_S_S_S_S_S_S_S_S_S_S_S_S_S_S_S_S_S_S_S_S_S_S_S_S_S_S_S_S_S_S_S_S_S_S_S_S_S_S_S_S_S_S_S_S_S_S_S_S_S_S_S_S_S_S_S_S_S_S_S_S_S_S_S_S_S_S_S_S_S_S_S_S_S_S_S_S_S_S_S_S_S_S_S_S_S_S_S_S_S_S_S_S_S_S_S_S_S_S_S_S_S_S_S_S_S_S_S__param_264,
	.param .u64 .ptr .align 1 _Z4racePiS_S_S_S_S_S_S_S_S_S_S_S_S_S_S_S_S_S_S_S_S_S_S_S_S_S_S_S_S_S_S_S_S_S_S_S_S_S_S_S_S_S_S_S_S_S_S_S_S_S_S_S_S_S_S_S_S_S_S_S_S_S_S_S_S_S_S_S_S_S_S_S_S_S_S_S_S_S_S_S_S_S_S_S_S_S_S_S_S_S_S_S_S_S_S_S_S_S_S_S_S_S_S_S_S_S_S_S_S_S_S_S_S_S_S_S_S_S_S_S_S_S_S_S_S_S_S_S_S_S_S_S_S_S_S_S_S_S_S_S_S_S_S_S_S_S_S_S_S_S_S_S_S_S_S_S_S_S_S_S_S_S_S_S_S_S_S_S_S_S_S_S_S_S_S_S_S_S_S_S_S_S_S_S_S_S_S_S_S_S_S_S_S_S_S_S_S_S_S_S_S_S_S_S_S_S_S_S_S_S_S_S_S_S_S_S_S_S_S_S_S_S_S_S_S_S_S_S_S_S_S_S_S_S_S_S_S_S_S_S_S_S_S_S_S_S_S_S_S_S_S_S_S_S_S_S_S_S_S_S_S_S_S_S_S_S_S_S_S_S_S_S_S_S_S_S_S_S_S_S_S_S_S_S_S_S_S_S_S_S_S_S_S_S_S_S_S_S_S_S_S_S_S_S_S_S_S_S_S_S_S_S_S_S_S_S_S_S_S_S_S_S_S_S_S_S_S_S_S_S_S_S_S_S_S_S_S_S_S_S_S_S_S_S_S_S_S_S_S_S_S_S_S_S_S_S_S_S_S_S_S_S_S_S_S_S_S_S_S_S_S_S_S_S_S_S_S_S_S_S_S_S_S_S_S_S_S_S_S_S_S_S_S_S_S_S_S_S_S_S_S_S_S_S_S_S_S_S_S_S_S_S_S_S_S_S_S_S_S_S_S_S_S_S_S_S_S_S_S_S_S_S_S_S_S_S_S_S_S_S_S_S_S_S_S_S_S_S_S_S_S_S_S_S_S_S_S_S_S_S_S_S_S_S_S_S_S_S_S_S_S_S_S_S_S_S_S_S_S_S_S_S_S_S_S_S_S_S_S_S_S_S_S_S_S_S_S_S_S_S_S_S_S_S_S_S_S_S_S_S_S_S_S_S_S_S_S_S_S_S_S_S_S_S_S_S_S_S_S_S_S_S_S_S_S_S_S_S_S_S_S_S_S_S_S_S_S_S_S_S_S_S_S_S_S_S_S_S_S_S_S_S_S_S_S_S_S_S_S_S_S_S_S_S_S_S_S_S_S_S_S_S_S_S_S_S_S_S_S_S_S_S_S_S_S_S_S_S_S_S_S_S_S_S_S_S_S_S_S_S_S_S_S_S_S_S_S_S_S_S_S_S_S_S_S_S_S_S_S_S_S_S_S_S_S_S_S_S_S_S_S_S_S_S_S_S_S_S_S_S_S_S_S_S_S_S_S_S_S_S_S_S_S_S_S_S_S_S_S_S_S_S_S_S_S_S_S_S_S_S_S_S_S_S_S_S_S_S_S_S_S_S_S_S_S_S_S_S_S_S_S_S_S_S_S_S_S_S_S_S_S_S_S_S_S_S_S_S_S_S_S_S_S_S_S_S_S_S_S_S_S_S_S_S_S_S_S_S_S_S_S_S_S_S_S_S_S_S_S_S_S_S_S_S_S_S_S_S_S_S_S_S_S_S_S_S_S_S_S_S_S_S_S_S_S_S_S_S_S_S_S_S_S_S_S_S_S_S_S_S_S_S_S_S_S_S_S_S_S_S_S_S_S_S_S_S_S_S_S_S_S_S_S_S_S_S_S_S_S_S_S_S_S_S_S_S_S_S_S_S_S_S_S_S_S_S_S_S_S_S_S_S_S_S_S_S_S_S_S_S_S_S_S_S_S_S_S_S_S_S_S_S_S_S_S_S_S_S_S_S_S_S_S_S_S_S_S_S_S_S_S_S_S_S_S_S_S_S_S_S_S_S_S_S_S_S_S_S_S_S_S_S_S_S_S_S_S_S_S_S_S_S_S_S_S_S_S_S_S_S_S_S_S_S_S_S_S_S_S_S_S_S_S_S_S_S_S_S_S_S_S_S_S_S_S_S_S_S_S_S_S_S_S_S_S_S_S_S_S_S_S_S_S_S_S_S_S_S_S_S_S_S_S_S_S_S_S_S_S_S_S_S_S_S_S_S_S_S_S_S_S_S_S_S_S_S_S_S_S_S_S_S_S_S_S_S_S_S_S_S_S_S_S_S_S_S_S_S_S_S_S_S_S__param_265,
	.param .u64 .ptr .align 1 _Z4racePiS_S_S_S_S_S_S_S_S_S_S_S_S_S_S_S_S_S_S_S_S_S_S_S_S_S_S_S_S_S_S_S_S_S_S_S_S_S_S_S_S_S_S_S_S_S_S_S_S_S_S_S_S_S_S_S_S_S_S_S_S_S_S_S_S_S_S_S_S_S_S_S_S_S_S_S_S_S_S_S_S_S_S_S_S_S_S_S_S_S_S_S_S_S_S_S_S_S_S_S_S_S_S_S_S_S_S_S_S_S_S_S_S_S_S_S_S_S_S_S_S_S_S_S_S_S_S_S_S_S_S_S_S_S_S_S_S_S_S_S_S_S_S_S_S_S_S_S_S_S_S_S_S_S_S_S_S_S_S_S_S_S_S_S_S_S_S_S_S_S_S_S_S_S_S_S_S_S_S_S_S_S_S_S_S_S_S_S_S_S_S_S_S_S_S_S_S_S_S_S_S_S_S_S_S_S_S_S_S_S_S_S_S_S_S_S_S_S_S_S_S_S_S_S_S_S_S_S_S_S_S_S_S_S_S_S_S_S_S_S_S_S_S_S_S_S_S_S_S_S_S_S_S_S_S_S_S_S_S_S_S_S_S_S_S_S_S_S_S_S_S_S_S_S_S_S_S_S_S_S_S_S_S_S_S_S_S_S_S_S_S_S_S_S_S_S_S_S_S_S_S_S_S_S_S_S_S_S_S_S_S_S_S_S_S_S_S_S_S_S_S_S_S_S_S_S_S_S_S_S_S_S_S_S_S_S_S_S_S_S_S_S_S_S_S_S_S_S_S_S_S_S_S_S_S_S_S_S_S_S_S_S_S_S_S_S_S_S_S_S_S_S_S_S_S_S_S_S_S_S_S_S_S_S_S_S_S_S_S_S_S_S_S_S_S_S_S_S_S_S_S_S_S_S_S_S_S_S_S_S_S_S_S_S_S_S_S_S_S_S_S_S_S_S_S_S_S_S_S_S_S_S_S_S_S_S_S_S_S_S_S_S_S_S_S_S_S_S_S_S_S_S_S_S_S_S_S_S_S_S_S_S_S_S_S_S_S_S_S_S_S_S_S_S_S_S_S_S_S_S_S_S_S_S_S_S_S_S_S_S_S_S_S_S_S_S_S_S_S_S_S_S_S_S_S_S_S_S_S_S_S_S_S_S_S_S_S_S_S_S_S_S_S_S_S_S_S_S_S_S_S_S_S_S_S_S_S_S_S_S_S_S_S_S_S_S_S_S_S_S_S_S_S_S_S_S_S_S_S_S_S_S_S_S_S_S_S_S_S_S_S_S_S_S_S_S_S_S_S_S_S_S_S_S_S_S_S_S_S_S_S_S_S_S_S_S_S_S_S_S_S_S_S_S_S_S_S_S_S_S_S_S_S_S_S_S_S_S_S_S_S_S_S_S_S_S_S_S_S_S_S_S_S_S_S_S_S_S_S_S_S_S_S_S_S_S_S_S_S_S_S_S_S_S_S_S_S_S_S_S_S_S_S_S_S_S_S_S_S_S_S_S_S_S_S_S_S_S_S_S_S_S_S_S_S_S_S_S_S_S_S_S_S_S_S_S_S_S_S_S_S_S_S_S_S_S_S_S_S_S_S_S_S_S_S_S_S_S_S_S_S_S_S_S_S_S_S_S_S_S_S_S_S_S_S_S_S_S_S_S_S_S_S_S_S_S_S_S_S_S_S_S_S_S_S_S_S_S_S_S_S_S_S_S_S_S_S_S_S_S_S_S_S_S_S_S_S_S_S_S_S_S_S_S_S_S_S_S_S_S_S_S_S_S_S_S_S_S_S_S_S_S_S_S_S_S_S_S_S_S_S_S_S_S_S_S_S_S_S_S_S_S_S_S_S_S_S_S_S_S_S_S_S_S_S_S_S_S_S_S_S_S_S_S_S_S_S_S_S_S_S_S_S_S_S_S_S_S_S_S_S_S_S_S_S_S_S_S_S_S_S_S_S_S_S_S_S_S_S_S_S_S_S_S_S_S_S_S_S_S_S_S_S_S_S_S_S_S_S_S_S_S_S_S_S_S_S_S_S_S_S_S_S_S_S_S_S_S_S_S_S_S_S_S_S_S_S_S_S_S_S_S_S_S_S_S_S_S_S_S_S_S_S_S_S_S_S_S_S_S_S_S_S_S_S_S_S_S_S_S_S_S_S_S_S_S_S_S_S_S_S_S_S_S_S_S_S_S_S_S_S_S_S_S_S_S_S_S_S_S_S_S_S_S_S_S_S_S_S_S_S_S_S_S_S_S_S_S_S_S_S_S_S_S_S_S_S_S_S_S_S_S_S__param_266,
	.param .u64 .ptr .align 1 _Z4racePiS_S_S_S_S_S_S_S_S_S_S_S_S_S_S_S_S_S_S_S_S_S_S_S_S_S_S_S_S_S_S_S_S_S_S_S_S_S_S_S_S_S_S_S_S_S_S_S_S_S_S_S_S_S_S_S_S_S_S_S_S_S_S_S_S_S_S_S_S_S_S_S_S_S_S_S_S_S_S_S_S_S_S_S_S_S_S_S_S_S_S_S_S_S_S_S_S_S_S_S_S_S_S_S_S_S_S_S_S_S_S_S_S_S_S_S_S_S_S_S_S_S_S_S_S_S_S_S_S_S_S_S_S_S_S_S_S_S_S_S_S_S_S_S_S_S_S_S_S_S_S_S_S_S_S_S_S_S_S_S_S_S_S_S_S_S_S_S_S_S_S_S_S_S_S_S_S_S_S_S_S_S_S_S_S_S_S_S_S_S_S_S_S_S_S_S_S_S_S_S_S_S_S_S_S_S_S_S_S_S_S_S_S_S_S_S_S_S_S_S_S_S_S_S_S_S_S_S_S_S_S_S_S_S_S_S_S_S_S_S_S_S_S_S_S_S_S_S_S_S_S_S_S_S_S_S_S_S_S_S_S_S_S_S_S_S_S_S_S_S_S_S_S_S_S_S_S_S_S_S_S_S_S_S_S_S_S_S_S_S_S_S_S_S_S_S_S_S_S_S_S_S_S_S_S_S_S_S_S_S_S_S_S_S_S_S_S_S_S_S_S_S_S_S_S_S_S_S_S_S_S_S_S_S_S_S_S_S_S_S_S_S_S_S_S_S_S_S_S_S_S_S_S_S_S_S_S_S_S_S_S_S_S_S_S_S_S_S_S_S_S_S_S_S_S_S_S_S_S_S_S_S_S_S_S_S_S_S_S_S_S_S_S_S_S_S_S_S_S_S_S_S_S_S_S_S_S_S_S_S_S_S_S_S_S_S_S_S_S_S_S_S_S_S_S_S_S_S_S_S_S_S_S_S_S_S_S_S_S_S_S_S_S_S_S_S_S_S_S_S_S_S_S_S_S_S_S_S_S_S_S_S_S_S_S_S_S_S_S_S_S_S_S_S_S_S_S_S_S_S_S_S_S_S_S_S_S_S_S_S_S_S_S_S_S_S_S_S_S_S_S_S_S_S_S_S_S_S_S_S_S_S_S_S_S_S_S_S_S_S_S_S_S_S_S_S_S_S_S_S_S_S_S_S_S_S_S_S_S_S_S_S_S_S_S_S_S_S_S_S_S_S_S_S_S_S_S_S_S_S_S_S_S_S_S_S_S_S_S_S_S_S_S_S_S_S_S_S_S_S_S_S_S_S_S_S_S_S_S_S_S_S_S_S_S_S_S_S_S_S_S_S_S_S_S_S_S_S_S_S_S_S_S_S_S_S_S_S_S_S_S_S_S_S_S_S_S_S_S_S_S_S_S_S_S_S_S_S_S_S_S_S_S_S_S_S_S_S_S_S_S_S_S_S_S_S_S_S_S_S_S_S_S_S_S_S_S_S_S_S_S_S_S_S_S_S_S_S_S_S_S_S_S_S_S_S_S_S_S_S_S_S_S_S_S_S_S_S_S_S_S_S_S_S_S_S_S_S_S_S_S_S_S_S_S_S_S_S_S_S_S_S_S_S_S_S_S_S_S_S_S_S_S_S_S_S_S_S_S_S_S_S_S_S_S_S_S_S_S_S_S_S_S_S_S_S_S_S_S_S_S_S_S_S_S_S_S_S_S_S_S_S_S_S_S_S_S_S_S_S_S_S_S_S_S_S_S_S_S_S_S_S_S_S_S_S_S_S_S_S_S_S_S_S_S_S_S_S_S_S_S_S_S_S_S_S_S_S_S_S_S_S_S_S_S_S_S_S_S_S_S_S_S_S_S_S_S_S_S_S_S_S_S_S_S_S_S_S_S_S_S_S_S_S_S_S_S_S_S_S_S_S_S_S_S_S_S_S_S_S_S_S_S_S_S_S_S_S_S_S_S_S_S_S_S_S_S_S_S_S_S_S_S_S_S_S_S_S_S_S_S_S_S_S_S_S_S_S_S_S_S_S_S_S_S_S_S_S_S_S_S_S_S_S_S_S_S_S_S_S_S_S_S_S_S_S_S_S_S_S_S_S_S_S_S_S_S_S_S_S_S_S_S_S_S_S_S_S_S_S_S_S_S_S_S_S_S_S_S_S_S_S_S_S_S_S_S_S_S_S_S_S_S_S_S_S_S_S_S_S_S_S_S_S_S_S_S_S_S_S_S_S_S_S_S_S_S_S_S_S_S_S_S_S_S_S_S_S_S_S_S_S_S__param_267,
	.param .u64 .ptr .align 1 _Z4racePiS_S_S_S_S_S_S_S_S_S_S_S_S_S_S_S_S_S_S_S_S_S_S_S_S_S_S_S_S_S_S_S_S_S_S_S_S_S_S_S_S_S_S_S_S_S_S_S_S_S_S_S_S_S_S_S_S_S_S_S_S_S_S_S_S_S_S_S_S_S_S_S_S_S_S_S_S_S_S_S_S_S_S_S_S_S_S_S_S_S_S_S_S_S_S_S_S_S_S_S_S_S_S_S_S_S_S_S_S_S_S_S_S_S_S_S_S_S_S_S_S_S_S_S_S_S_S_S_S_S_S_S_S_S_S_S_S_S_S_S_S_S_S_S_S_S_S_S_S_S_S_S_S_S_S_S_S_S_S_S_S_S_S_S_S_S_S_S_S_S_S_S_S_S_S_S_S_S_S_S_S_S_S_S_S_S_S_S_S_S_S_S_S_S_S_S_S_S_S_S_S_S_S_S_S_S_S_S_S_S_S_S_S_S_S_S_S_S_S_S_S_S_S_S_S_S_S_S_S_S_S_S_S_S_S_S_S_S_S_S_S_S_S_S_S_S_S_S_S_S_S_S_S_S_S_S_S_S_S_S_S_S_S_S_S_S_S_S_S_S_S_S_S_S_S_S_S_S_S_S_S_S_S_S_S_S_S_S_S_S_S_S_S_S_S_S_S_S_S_S_S_S_S_S_S_S_S_S_S_S_S_S_S_S_S_S_S_S_S_S_S_S_S_S_S_S_S_S_S_S_S_S_S_S_S_S_S_S_S_S_S_S_S_S_S_S_S_S_S_S_S_S_S_S_S_S_S_S_S_S_S_S_S_S_S_S_S_S_S_S_S_S_S_S_S_S_S_S_S_S_S_S_S_S_S_S_S_S_S_S_S_S_S_S_S_S_S_S_S_S_S_S_S_S_S_S_S_S_S_S_S_S_S_S_S_S_S_S_S_S_S_S_S_S_S_S_S_S_S_S_S_S_S_S_S_S_S_S_S_S_S_S_S_S_S_S_S_S_S_S_S_S_S_S_S_S_S_S_S_S_S_S_S_S_S_S_S_S_S_S_S_S_S_S_S_S_S_S_S_S_S_S_S_S_S_S_S_S_S_S_S_S_S_S_S_S_S_S_S_S_S_S_S_S_S_S_S_S_S_S_S_S_S_S_S_S_S_S_S_S_S_S_S_S_S_S_S_S_S_S_S_S_S_S_S_S_S_S_S_S_S_S_S_S_S_S_S_S_S_S_S_S_S_S_S_S_S_S_S_S_S_S_S_S_S_S_S_S_S_S_S_S_S_S_S_S_S_S_S_S_S_S_S_S_S_S_S_S_S_S_S_S_S_S_S_S_S_S_S_S_S_S_S_S_S_S_S_S_S_S_S_S_S_S_S_S_S_S_S_S_S_S_S_S_S_S_S_S_S_S_S_S_S_S_S_S_S_S_S_S_S_S_S_S_S_S_S_S_S_S_S_S_S_S_S_S_S_S_S_S_S_S_S_S_S_S_S_S_S_S_S_S_S_S_S_S_S_S_S_S_S_S_S_S_S_S_S_S_S_S_S_S_S_S_S_S_S_S_S_S_S_S_S_S_S_S_S_S_S_S_S_S_S_S_S_S_S_S_S_S_S_S_S_S_S_S_S_S_S_S_S_S_S_S_S_S_S_S_S_S_S_S_S_S_S_S_S_S_S_S_S_S_S_S_S_S_S_S_S_S_S_S_S_S_S_S_S_S_S_S_S_S_S_S_S_S_S_S_S_S_S_S_S_S_S_S_S_S_S_S_S_S_S_S_S_S_S_S_S_S_S_S_S_S_S_S_S_S_S_S_S_S_S_S_S_S_S_S_S_S_S_S_S_S_S_S_S_S_S_S_S_S_S_S_S_S_S_S_S_S_S_S_S_S_S_S_S_S_S_S_S_S_S_S_S_S_S_S_S_S_S_S_S_S_S_S_S_S_S_S_S_S_S_S_S_S_S_S_S_S_S_S_S_S_S_S_S_S_S_S_S_S_S_S_S_S_S_S_S_S_S_S_S_S_S_S_S_S_S_S_S_S_S_S_S_S_S_S_S_S_S_S_S_S_S_S_S_S_S_S_S_S_S_S_S_S_S_S_S_S_S_S_S_S_S_S_S_S_S_S_S_S_S_S_S_S_S_S_S_S_S_S_S_S_S_S_S_S_S_S_S_S_S_S_S_S_S_S_S_S_S_S_S_S_S_S_S_S_S_S_S_S_S_S_S_S_S_S_S_S_S_S_S_S_S_S_S_S_S_S_S_S_S_S_S_S_S_S_S_S_S_S_S__param_268,
	.param .u64 .ptr .align 1 _Z4racePiS_S_S_S_S_S_S_S_S_S_S_S_S_S_S_S_S_S_S_S_S_S_S_S_S_S_S_S_S_S_S_S_S_S_S_S_S_S_S_S_S_S_S_S_S_S_S_S_S_S_S_S_S_S_S_S_S_S_S_S_S_S_S_S_S_S_S_S_S_S_S_S_S_S_S_S_S_S_S_S_S_S_S_S_S_S_S_S_S_S_S_S_S_S_S_S_S_S_S_S_S_S_S_S_S_S_S_S_S_S_S_S_S_S_S_S_S_S_S_S_S_S_S_S_S_S_S_S_S_S_S_S_S_S_S_S_S_S_S_S_S_S_S_S_S_S_S_S_S_S_S_S_S_S_S_S_S_S_S_S_S_S_S_S_S_S_S_S_S_S_S_S_S_S_S_S_S_S_S_S_S_S_S_S_S_S_S_S_S_S_S_S_S_S_S_S_S_S_S_S_S_S_S_S_S_S_S_S_S_S_S_S_S_S_S_S_S_S_S_S_S_S_S_S_S_S_S_S_S_S_S_S_S_S_S_S_S_S_S_S_S_S_S_S_S_S_S_S_S_S_S_S_S_S_S_S_S_S_S_S_S_S_S_S_S_S_S_S_S_S_S_S_S_S_S_S_S_S_S_S_S_S_S_S_S_S_S_S_S_S_S_S_S_S_S_S_S_S_S_S_S_S_S_S_S_S_S_S_S_S_S_S_S_S_S_S_S_S_S_S_S_S_S_S_S_S_S_S_S_S_S_S_S_S_S_S_S_S_S_S_S_S_S_S_S_S_S_S_S_S_S_S_S_S_S_S_S_S_S_S_S_S_S_S_S_S_S_S_S_S_S_S_S_S_S_S_S_S_S_S_S_S_S_S_S_S_S_S_S_S_S_S_S_S_S_S_S_S_S_S_S_S_S_S_S_S_S_S_S_S_S_S_S_S_S_S_S_S_S_S_S_S_S_S_S_S_S_S_S_S_S_S_S_S_S_S_S_S_S_S_S_S_S_S_S_S_S_S_S_S_S_S_S_S_S_S_S_S_S_S_S_S_S_S_S_S_S_S_S_S_S_S_S_S_S_S_S_S_S_S_S_S_S_S_S_S_S_S_S_S_S_S_S_S_S_S_S_S_S_S_S_S_S_S_S_S_S_S_S_S_S_S_S_S_S_S_S_S_S_S_S_S_S_S_S_S_S_S_S_S_S_S_S_S_S_S_S_S_S_S_S_S_S_S_S_S_S_S_S_S_S_S_S_S_S_S_S_S_S_S_S_S_S_S_S_S_S_S_S_S_S_S_S_S_S_S_S_S_S_S_S_S_S_S_S_S_S_S_S_S_S_S_S_S_S_S_S_S_S_S_S_S_S_S_S_S_S_S_S_S_S_S_S_S_S_S_S_S_S_S_S_S_S_S_S_S_S_S_S_S_S_S_S_S_S_S_S_S_S_S_S_S_S_S_S_S_S_S_S_S_S_S_S_S_S_S_S_S_S_S_S_S_S_S_S_S_S_S_S_S_S_S_S_S_S_S_S_S_S_S_S_S_S_S_S_S_S_S_S_S_S_S_S_S_S_S_S_S_S_S_S_S_S_S_S_S_S_S_S_S_S_S_S_S_S_S_S_S_S_S_S_S_S_S_S_S_S_S_S_S_S_S_S_S_S_S_S_S_S_S_S_S_S_S_S_S_S_S_S_S_S_S_S_S_S_S_S_S_S_S_S_S_S_S_S_S_S_S_S_S_S_S_S_S_S_S_S_S_S_S_S_S_S_S_S_S_S_S_S_S_S_S_S_S_S_S_S_S_S_S_S_S_S_S_S_S_S_S_S_S_S_S_S_S_S_S_S_S_S_S_S_S_S_S_S_S_S_S_S_S_S_S_S_S_S_S_S_S_S_S_S_S_S_S_S_S_S_S_S_S_S_S_S_S_S_S_S_S_S_S_S_S_S_S_S_S_S_S_S_S_S_S_S_S_S_S_S_S_S_S_S_S_S_S_S_S_S_S_S_S_S_S_S_S_S_S_S_S_S_S_S_S_S_S_S_S_S_S_S_S_S_S_S_S_S_S_S_S_S_S_S_S_S_S_S_S_S_S_S_S_S_S_S_S_S_S_S_S_S_S_S_S_S_S_S_S_S_S_S_S_S_S_S_S_S_S_S_S_S_S_S_S_S_S_S_S_S_S_S_S_S_S_S_S_S_S_S_S_S_S_S_S_S_S_S_S_S_S_S_S_S_S_S_S_S_S_S_S_S_S_S_S_S_S_S_S_S_S_S_S_S_S_S_S_S_S_S_S_S_S_S_S_S__param_269,
	.param .u64 .ptr .align 1 _Z4racePiS_S_S_S_S_S_S_S_S_S_S_S_S_S_S_S_S_S_S_S_S_S_S_S_S_S_S_S_S_S_S_S_S_S_S_S_S_S_S_S_S_S_S_S_S_S_S_S_S_S_S_S_S_S_S_S_S_S_S_S_S_S_S_S_S_S_S_S_S_S_S_S_S_S_S_S_S_S_S_S_S_S_S_S_S_S_S_S_S_S_S_S_S_S_S_S_S_S_S_S_S_S_S_S_S_S_S_S_S_S_S_S_S_S_S_S_S_S_S_S_S_S_S_S_S_S_S_S_S_S_S_S_S_S_S_S_S_S_S_S_S_S_S_S_S_S_S_S_S_S_S_S_S_S_S_S_S_S_S_S_S_S_S_S_S_S_S_S_S_S_S_S_S_S_S_S_S_S_S_S_S_S_S_S_S_S_S_S_S_S_S_S_S_S_S_S_S_S_S_S_S_S_S_S_S_S_S_S_S_S_S_S_S_S_S_S_S_S_S_S_S_S_S_S_S_S_S_S_S_S_S_S_S_S_S_S_S_S_S_S_S_S_S_S_S_S_S_S_S_S_S_S_S_S_S_S_S_S_S_S_S_S_S_S_S_S_S_S_S_S_S_S_S_S_S_S_S_S_S_S_S_S_S_S_S_S_S_S_S_S_S_S_S_S_S_S_S_S_S_S_S_S_S_S_S_S_S_S_S_S_S_S_S_S_S_S_S_S_S_S_S_S_S_S_S_S_S_S_S_S_S_S_S_S_S_S_S_S_S_S_S_S_S_S_S_S_S_S_S_S_S_S_S_S_S_S_S_S_S_S_S_S_S_S_S_S_S_S_S_S_S_S_S_S_S_S_S_S_S_S_S_S_S_S_S_S_S_S_S_S_S_S_S_S_S_S_S_S_S_S_S_S_S_S_S_S_S_S_S_S_S_S_S_S_S_S_S_S_S_S_S_S_S_S_S_S_S_S_S_S_S_S_S_S_S_S_S_S_S_S_S_S_S_S_S_S_S_S_S_S_S_S_S_S_S_S_S_S_S_S_S_S_S_S_S_S_S_S_S_S_S_S_S_S_S_S_S_S_S_S_S_S_S_S_S_S_S_S_S_S_S_S_S_S_S_S_S_S_S_S_S_S_S_S_S_S_S_S_S_S_S_S_S_S_S_S_S_S_S_S_S_S_S_S_S_S_S_S_S_S_S_S_S_S_S_S_S_S_S_S_S_S_S_S_S_S_S_S_S_S_S_S_S_S_S_S_S_S_S_S_S_S_S_S_S_S_S_S_S_S_S_S_S_S_S_S_S_S_S_S_S_S_S_S_S_S_S_S_S_S_S_S_S_S_S_S_S_S_S_S_S_S_S_S_S_S_S_S_S_S_S_S_S_S_S_S_S_S_S_S_S_S_S_S_S_S_S_S_S_S_S_S_S_S_S_S_S_S_S_S_S_S_S_S_S_S_S_S_S_S_S_S_S_S_S_S_S_S_S_S_S_S_S_S_S_S_S_S_S_S_S_S_S_S_S_S_S_S_S_S_S_S_S_S_S_S_S_S_S_S_S_S_S_S_S_S_S_S_S_S_S_S_S_S_S_S_S_S_S_S_S_S_S_S_S_S_S_S_S_S_S_S_S_S_S_S_S_S_S_S_S_S_S_S_S_S_S_S_S_S_S_S_S_S_S_S_S_S_S_S_S_S_S_S_S_S_S_S_S_S_S_S_S_S_S_S_S_S_S_S_S_S_S_S_S_S_S_S_S_S_S_S_S_S_S_S_S_S_S_S_S_S_S_S_S_S_S_S_S_S_S_S_S_S_S_S_S_S_S_S_S_S_S_S_S_S_S_S_S_S_S_S_S_S_S_S_S_S_S_S_S_S_S_S_S_S_S_S_S_S_S_S_S_S_S_S_S_S_S_S_S_S_S_S_S_S_S_S_S_S_S_S_S_S_S_S_S_S_S_S_S_S_S_S_S_S_S_S_S_S_S_S_S_S_S_S_S_S_S_S_S_S_S_S_S_S_S_S_S_S_S_S_S_S_S_S_S_S_S_S_S_S_S_S_S_S_S_S_S_S_S_S_S_S_S_S_S_S_S_S_S_S_S_S_S_S_S_S_S_S_S_S_S_S_S_S_S_S_S_S_S_S_S_S_S_S_S_S_S_S_S_S_S_S_S_S_S_S_S_S_S_S_S_S_S_S_S_S_S_S_S_S_S_S_S_S_S_S_S_S_S_S_S_S_S_S_S_S_S_S_S_S_S_S_S_S_S_S_S_S_S_S_S_S_S_S_S_S_S_S_S_S_S__param_270,
	.param .u64 .ptr .align 1 _Z4racePiS_S_S_S_S_S_S_S_S_S_S_S_S_S_S_S_S_S_S_S_S_S_S_S_S_S_S_S_S_S_S_S_S_S_S_S_S_S_S_S_S_S_S_S_S_S_S_S_S_S_S_S_S_S_S_S_S_S_S_S_S_S_S_S_S_S_S_S_S_S_S_S_S_S_S_S_S_S_S_S_S_S_S_S_S_S_S_S_S_S_S_S_S_S_S_S_S_S_S_S_S_S_S_S_S_S_S_S_S_S_S_S_S_S_S_S_S_S_S_S_S_S_S_S_S_S_S_S_S_S_S_S_S_S_S_S_S_S_S_S_S_S_S_S_S_S_S_S_S_S_S_S_S_S_S_S_S_S_S_S_S_S_S_S_S_S_S_S_S_S_S_S_S_S_S_S_S_S_S_S_S_S_S_S_S_S_S_S_S_S_S_S_S_S_S_S_S_S_S_S_S_S_S_S_S_S_S_S_S_S_S_S_S_S_S_S_S_S_S_S_S_S_S_S_S_S_S_S_S_S_S_S_S_S_S_S_S_S_S_S_S_S_S_S_S_S_S_S_S_S_S_S_S_S_S_S_S_S_S_S_S_S_S_S_S_S_S_S_S_S_S_S_S_S_S_S_S_S_S_S_S_S_S_S_S_S_S_S_S_S_S_S_S_S_S_S_S_S_S_S_S_S_S_S_S_S_S_S_S_S_S_S_S_S_S_S_S_S_S_S_S_S_S_S_S_S_S_S_S_S_S_S_S_S_S_S_S_S_S_S_S_S_S_S_S_S_S_S_S_S_S_S_S_S_S_S_S_S_S_S_S_S_S_S_S_S_S_S_S_S_S_S_S_S_S_S_S_S_S_S_S_S_S_S_S_S_S_S_S_S_S_S_S_S_S_S_S_S_S_S_S_S_S_S_S_S_S_S_S_S_S_S_S_S_S_S_S_S_S_S_S_S_S_S_S_S_S_S_S_S_S_S_S_S_S_S_S_S_S_S_S_S_S_S_S_S_S_S_S_S_S_S_S_S_S_S_S_S_S_S_S_S_S_S_S_S_S_S_S_S_S_S_S_S_S_S_S_S_S_S_S_S_S_S_S_S_S_S_S_S_S_S_S_S_S_S_S_S_S_S_S_S_S_S_S_S_S_S_S_S_S_S_S_S_S_S_S_S_S_S_S_S_S_S_S_S_S_S_S_S_S_S_S_S_S_S_S_S_S_S_S_S_S_S_S_S_S_S_S_S_S_S_S_S_S_S_S_S_S_S_S_S_S_S_S_S_S_S_S_S_S_S_S_S_S_S_S_S_S_S_S_S_S_S_S_S_S_S_S_S_S_S_S_S_S_S_S_S_S_S_S_S_S_S_S_S_S_S_S_S_S_S_S_S_S_S_S_S_S_S_S_S_S_S_S_S_S_S_S_S_S_S_S_S_S_S_S_S_S_S_S_S_S_S_S_S_S_S_S_S_S_S_S_S_S_S_S_S_S_S_S_S_S_S_S_S_S_S_S_S_S_S_S_S_S_S_S_S_S_S_S_S_S_S_S_S_S_S_S_S_S_S_S_S_S_S_S_S_S_S_S_S_S_S_S_S_S_S_S_S_S_S_S_S_S_S_S_S_S_S_S_S_S_S_S_S_S_S_S_S_S_S_S_S_S_S_S_S_S_S_S_S_S_S_S_S_S_S_S_S_S_S_S_S_S_S_S_S_S_S_S_S_S_S_S_S_S_S_S_S_S_S_S_S_S_S_S_S_S_S_S_S_S_S_S_S_S_S_S_S_S_S_S_S_S_S_S_S_S_S_S_S_S_S_S_S_S_S_S_S_S_S_S_S_S_S_S_S_S_S_S_S_S_S_S_S_S_S_S_S_S_S_S_S_S_S_S_S_S_S_S_S_S_S_S_S_S_S_S_S_S_S_S_S_S_S_S_S_S_S_S_S_S_S_S_S_S_S_S_S_S_S_S_S_S_S_S_S_S_S_S_S_S_S_S_S_S_S_S_S_S_S_S_S_S_S_S_S_S_S_S_S_S_S_S_S_S_S_S_S_S_S_S_S_S_S_S_S_S_S_S_S_S_S_S_S_S_S_S_S_S_S_S_S_S_S_S_S_S_S_S_S_S_S_S_S_S_S_S_S_S_S_S_S_S_S_S_S_S_S_S_S_S_S_S_S_S_S_S_S_S_S_S_S_S_S_S_S_S_S_S_S_S_S_S_S_S_S_S_S_S_S_S_S_S_S_S_S_S_S_S_S_S_S_S_S_S_S_S_S_S_S_S_S_S_S_S_S_S_S_S_S_S__param_271,
	.param .u64 .ptr .align 1 _Z4racePiS_S_S_S_S_S_S_S_S_S_S_S_S_S_S_S_S_S_S_S_S_S_S_S_S_S_S_S_S_S_S_S_S_S_S_S_S_S_S_S_S_S_S_S_S_S_S_S_S_S_S_S_S_S_S_S_S_S_S_S_S_S_S_S_S_S_S_S_S_S_S_S_S_S_S_S_S_S_S_S_S_S_S_S_S_S_S_S_S_S_S_S_S_S_S_S_S_S_S_S_S_S_S_S_S_S_S_S_S_S_S_S_S_S_S_S_S_S_S_S_S_S_S_S_S_S_S_S_S_S_S_S_S_S_S_S_S_S_S_S_S_S_S_S_S_S_S_S_S_S_S_S_S_S_S_S_S_S_S_S_S_S_S_S_S_S_S_S_S_S_S_S_S_S_S_S_S_S_S_S_S_S_S_S_S_S_S_S_S_S_S_S_S_S_S_S_S_S_S_S_S_S_S_S_S_S_S_S_S_S_S_S_S_S_S_S_S_S_S_S_S_S_S_S_S_S_S_S_S_S_S_S_S_S_S_S_S_S_S_S_S_S_S_S_S_S_S_S_S_S_S_S_S_S_S_S_S_S_S_S_S_S_S_S_S_S_S_S_S_S_S_S_S_S_S_S_S_S_S_S_S_S_S_S_S_S_S_S_S_S_S_S_S_S_S_S_S_S_S_S_S_S_S_S_S_S_S_S_S_S_S_S_S_S_S_S_S_S_S_S_S_S_S_S_S_S_S_S_S_S_S_S_S_S_S_S_S_S_S_S_S_S_S_S_S_S_S_S_S_S_S_S_S_S_S_S_S_S_S_S_S_S_S_S_S_S_S_S_S_S_S_S_S_S_S_S_S_S_S_S_S_S_S_S_S_S_S_S_S_S_S_S_S_S_S_S_S_S_S_S_S_S_S_S_S_S_S_S_S_S_S_S_S_S_S_S_S_S_S_S_S_S_S_S_S_S_S_S_S_S_S_S_S_S_S_S_S_S_S_S_S_S_S_S_S_S_S_S_S_S_S_S_S_S_S_S_S_S_S_S_S_S_S_S_S_S_S_S_S_S_S_S_S_S_S_S_S_S_S_S_S_S_S_S_S_S_S_S_S_S_S_S_S_S_S_S_S_S_S_S_S_S_S_S_S_S_S_S_S_S_S_S_S_S_S_S_S_S_S_S_S_S_S_S_S_S_S_S_S_S_S_S_S_S_S_S_S_S_S_S_S_S_S_S_S_S_S_S_S_S_S_S_S_S_S_S_S_S_S_S_S_S_S_S_S_S_S_S_S_S_S_S_S_S_S_S_S_S_S_S_S_S_S_S_S_S_S_S_S_S_S_S_S_S_S_S_S_S_S_S_S_S_S_S_S_S_S_S_S_S_S_S_S_S_S_S_S_S_S_S_S_S_S_S_S_S_S_S_S_S_S_S_S_S_S_S_S_S_S_S_S_S_S_S_S_S_S_S_S_S_S_S_S_S_S_S_S_S_S_S_S_S_S_S_S_S_S_S_S_S_S_S_S_S_S_S_S_S_S_S_S_S_S_S_S_S_S_S_S_S_S_S_S_S_S_S_S_S_S_S_S_S_S_S_S_S_S_S_S_S_S_S_S_S_S_S_S_S_S_S_S_S_S_S_S_S_S_S_S_S_S_S_S_S_S_S_S_S_S_S_S_S_S_S_S_S_S_S_S_S_S_S_S_S_S_S_S_S_S_S_S_S_S_S_S_S_S_S_S_S_S_S_S_S_S_S_S_S_S_S_S_S_S_S_S_S_S_S_S_S_S_S_S_S_S_S_S_S_S_S_S_S_S_S_S_S_S_S_S_S_S_S_S_S_S_S_S_S_S_S_S_S_S_S_S_S_S_S_S_S_S_S_S_S_S_S_S_S_S_S_S_S_S_S_S_S_S_S_S_S_S_S_S_S_S_S_S_S_S_S_S_S_S_S_S_S_S_S_S_S_S_S_S_S_S_S_S_S_S_S_S_S_S_S_S_S_S_S_S_S_S_S_S_S_S_S_S_S_S_S_S_S_S_S_S_S_S_S_S_S_S_S_S_S_S_S_S_S_S_S_S_S_S_S_S_S_S_S_S_S_S_S_S_S_S_S_S_S_S_S_S_S_S_S_S_S_S_S_S_S_S_S_S_S_S_S_S_S_S_S_S_S_S_S_S_S_S_S_S_S_S_S_S_S_S_S_S_S_S_S_S_S_S_S_S_S_S_S_S_S_S_S_S_S_S_S_S_S_S_S_S_S_S_S_S_S_S_S_S_S_S_S_S_S_S_S_S_S_S_S_S_S_S__param_272,
	.param .u64 .ptr .align 1 _Z4racePiS_S_S_S_S_S_S_S_S_S_S_S_S_S_S_S_S_S_S_S_S_S_S_S_S_S_S_S_S_S_S_S_S_S_S_S_S_S_S_S_S_S_S_S_S_S_S_S_S_S_S_S_S_S_S_S_S_S_S_S_S_S_S_S_S_S_S_S_S_S_S_S_S_S_S_S_S_S_S_S_S_S_S_S_S_S_S_S_S_S_S_S_S_S_S_S_S_S_S_S_S_S_S_S_S_S_S_S_S_S_S_S_S_S_S_S_S_S_S_S_S_S_S_S_S_S_S_S_S_S_S_S_S_S_S_S_S_S_S_S_S_S_S_S_S_S_S_S_S_S_S_S_S_S_S_S_S_S_S_S_S_S_S_S_S_S_S_S_S_S_S_S_S_S_S_S_S_S_S_S_S_S_S_S_S_S_S_S_S_S_S_S_S_S_S_S_S_S_S_S_S_S_S_S_S_S_S_S_S_S_S_S_S_S_S_S_S_S_S_S_S_S_S_S_S_S_S_S_S_S_S_S_S_S_S_S_S_S_S_S_S_S_S_S_S_S_S_S_S_S_S_S_S_S_S_S_S_S_S_S_S_S_S_S_S_S_S_S_S_S_S_S_S_S_S_S_S_S_S_S_S_S_S_S_S_S_S_S_S_S_S_S_S_S_S_S_S_S_S_S_S_S_S_S_S_S_S_S_S_S_S_S_S_S_S_S_S_S_S_S_S_S_S_S_S_S_S_S_S_S_S_S_S_S_S_S_S_S_S_S_S_S_S_S_S_S_S_S_S_S_S_S_S_S_S_S_S_S_S_S_S_S_S_S_S_S_S_S_S_S_S_S_S_S_S_S_S_S_S_S_S_S_S_S_S_S_S_S_S_S_S_S_S_S_S_S_S_S_S_S_S_S_S_S_S_S_S_S_S_S_S_S_S_S_S_S_S_S_S_S_S_S_S_S_S_S_S_S_S_S_S_S_S_S_S_S_S_S_S_S_S_S_S_S_S_S_S_S_S_S_S_S_S_S_S_S_S_S_S_S_S_S_S_S_S_S_S_S_S_S_S_S_S_S_S_S_S_S_S_S_S_S_S_S_S_S_S_S_S_S_S_S_S_S_S_S_S_S_S_S_S_S_S_S_S_S_S_S_S_S_S_S_S_S_S_S_S_S_S_S_S_S_S_S_S_S_S_S_S_S_S_S_S_S_S_S_S_S_S_S_S_S_S_S_S_S_S_S_S_S_S_S_S_S_S_S_S_S_S_S_S_S_S_S_S_S_S_S_S_S_S_S_S_S_S_S_S_S_S_S_S_S_S_S_S_S_S_S_S_S_S_S_S_S_S_S_S_S_S_S_S_S_S_S_S_S_S_S_S_S_S_S_S_S_S_S_S_S_S_S_S_S_S_S_S_S_S_S_S_S_S_S_S_S_S_S_S_S_S_S_S_S_S_S_S_S_S_S_S_S_S_S_S_S_S_S_S_S_S_S_S_S_S_S_S_S_S_S_S_S_S_S_S_S_S_S_S_S_S_S_S_S_S_S_S_S_S_S_S_S_S_S_S_S_S_S_S_S_S_S_S_S_S_S_S_S_S_S_S_S_S_S_S_S_S_S_S_S_S_S_S_S_S_S_S_S_S_S_S_S_S_S_S_S_S_S_S_S_S_S_S_S_S_S_S_S_S_S_S_S_S_S_S_S_S_S_S_S_S_S_S_S_S_S_S_S_S_S_S_S_S_S_S_S_S_S_S_S_S_S_S_S_S_S_S_S_S_S_S_S_S_S_S_S_S_S_S_S_S_S_S_S_S_S_S_S_S_S_S_S_S_S_S_S_S_S_S_S_S_S_S_S_S_S_S_S_S_S_S_S_S_S_S_S_S_S_S_S_S_S_S_S_S_S_S_S_S_S_S_S_S_S_S_S_S_S_S_S_S_S_S_S_S_S_S_S_S_S_S_S_S_S_S_S_S_S_S_S_S_S_S_S_S_S_S_S_S_S_S_S_S_S_S_S_S_S_S_S_S_S_S_S_S_S_S_S_S_S_S_S_S_S_S_S_S_S_S_S_S_S_S_S_S_S_S_S_S_S_S_S_S_S_S_S_S_S_S_S_S_S_S_S_S_S_S_S_S_S_S_S_S_S_S_S_S_S_S_S_S_S_S_S_S_S_S_S_S_S_S_S_S_S_S_S_S_S_S_S_S_S_S_S_S_S_S_S_S_S_S_S_S_S_S_S_S_S_S_S_S_S_S_S_S_S_S_S_S_S_S_S_S_S_S_S_S_S_S_S_S_S_S_S_S__param_273,
	.param .u64 .ptr .align 1 _Z4racePiS_S_S_S_S_S_S_S_S_S_S_S_S_S_S_S_S_S_S_S_S_S_S_S_S_S_S_S_S_S_S_S_S_S_S_S_S_S_S_S_S_S_S_S_S_S_S_S_S_S_S_S_S_S_S_S_S_S_S_S_S_S_S_S_S_S_S_S_S_S_S_S_S_S_S_S_S_S_S_S_S_S_S_S_S_S_S_S_S_S_S_S_S_S_S_S_S_S_S_S_S_S_S_S_S_S_S_S_S_S_S_S_S_S_S_S_S_S_S_S_S_S_S_S_S_S_S_S_S_S_S_S_S_S_S_S_S_S_S_S_S_S_S_S_S_S_S_S_S_S_S_S_S_S_S_S_S_S_S_S_S_S_S_S_S_S_S_S_S_S_S_S_S_S_S_S_S_S_S_S_S_S_S_S_S_S_S_S_S_S_S_S_S_S_S_S_S_S_S_S_S_S_S_S_S_S_S_S_S_S_S_S_S_S_S_S_S_S_S_S_S_S_S_S_S_S_S_S_S_S_S_S_S_S_S_S_S_S_S_S_S_S_S_S_S_S_S_S_S_S_S_S_S_S_S_S_S_S_S_S_S_S_S_S_S_S_S_S_S_S_S_S_S_S_S_S_S_S_S_S_S_S_S_S_S_S_S_S_S_S_S_S_S_S_S_S_S_S_S_S_S_S_S_S_S_S_S_S_S_S_S_S_S_S_S_S_S_S_S_S_S_S_S_S_S_S_S_S_S_S_S_S_S_S_S_S_S_S_S_S_S_S_S_S_S_S_S_S_S_S_S_S_S_S_S_S_S_S_S_S_S_S_S_S_S_S_S_S_S_S_S_S_S_S_S_S_S_S_S_S_S_S_S_S_S_S_S_S_S_S_S_S_S_S_S_S_S_S_S_S_S_S_S_S_S_S_S_S_S_S_S_S_S_S_S_S_S_S_S_S_S_S_S_S_S_S_S_S_S_S_S_S_S_S_S_S_S_S_S_S_S_S_S_S_S_S_S_S_S_S_S_S_S_S_S_S_S_S_S_S_S_S_S_S_S_S_S_S_S_S_S_S_S_S_S_S_S_S_S_S_S_S_S_S_S_S_S_S_S_S_S_S_S_S_S_S_S_S_S_S_S_S_S_S_S_S_S_S_S_S_S_S_S_S_S_S_S_S_S_S_S_S_S_S_S_S_S_S_S_S_S_S_S_S_S_S_S_S_S_S_S_S_S_S_S_S_S_S_S_S_S_S_S_S_S_S_S_S_S_S_S_S_S_S_S_S_S_S_S_S_S_S_S_S_S_S_S_S_S_S_S_S_S_S_S_S_S_S_S_S_S_S_S_S_S_S_S_S_S_S_S_S_S_S_S_S_S_S_S_S_S_S_S_S_S_S_S_S_S_S_S_S_S_S_S_S_S_S_S_S_S_S_S_S_S_S_S_S_S_S_S_S_S_S_S_S_S_S_S_S_S_S_S_S_S_S_S_S_S_S_S_S_S_S_S_S_S_S_S_S_S_S_S_S_S_S_S_S_S_S_S_S_S_S_S_S_S_S_S_S_S_S_S_S_S_S_S_S_S_S_S_S_S_S_S_S_S_S_S_S_S_S_S_S_S_S_S_S_S_S_S_S_S_S_S_S_S_S_S_S_S_S_S_S_S_S_S_S_S_S_S_S_S_S_S_S_S_S_S_S_S_S_S_S_S_S_S_S_S_S_S_S_S_S_S_S_S_S_S_S_S_S_S_S_S_S_S_S_S_S_S_S_S_S_S_S_S_S_S_S_S_S_S_S_S_S_S_S_S_S_S_S_S_S_S_S_S_S_S_S_S_S_S_S_S_S_S_S_S_S_S_S_S_S_S_S_S_S_S_S_S_S_S_S_S_S_S_S_S_S_S_S_S_S_S_S_S_S_S_S_S_S_S_S_S_S_S_S_S_S_S_S_S_S_S_S_S_S_S_S_S_S_S_S_S_S_S_S_S_S_S_S_S_S_S_S_S_S_S_S_S_S_S_S_S_S_S_S_S_S_S_S_S_S_S_S_S_S_S_S_S_S_S_S_S_S_S_S_S_S_S_S_S_S_S_S_S_S_S_S_S_S_S_S_S_S_S_S_S_S_S_S_S_S_S_S_S_S_S_S_S_S_S_S_S_S_S_S_S_S_S_S_S_S_S_S_S_S_S_S_S_S_S_S_S_S_S_S_S_S_S_S_S_S_S_S_S_S_S_S_S_S_S_S_S_S_S_S_S_S_S_S_S_S_S_S_S_S_S_S_S_S_S_S_S_S_S_S_S_S_S_S_S__param_274,
	.param .u64 .ptr .align 1 _Z4racePiS_S_S_S_S_S_S_S_S_S_S_S_S_S_S_S_S_S_S_S_S_S_S_S_S_S_S_S_S_S_S_S_S_S_S_S_S_S_S_S_S_S_S_S_S_S_S_S_S_S_S_S_S_S_S_S_S_S_S_S_S_S_S_S_S_S_S_S_S_S_S_S_S_S_S_S_S_S_S_S_S_S_S_S_S_S_S_S_S_S_S_S_S_S_S_S_S_S_S_S_S_S_S_S_S_S_S_S_S_S_S_S_S_S_S_S_S_S_S_S_S_S_S_S_S_S_S_S_S_S_S_S_S_S_S_S_S_S_S_S_S_S_S_S_S_S_S_S_S_S_S_S_S_S_S_S_S_S_S_S_S_S_S_S_S_S_S_S_S_S_S_S_S_S_S_S_S_S_S_S_S_S_S_S_S_S_S_S_S_S_S_S_S_S_S_S_S_S_S_S_S_S_S_S_S_S_S_S_S_S_S_S_S_S_S_S_S_S_S_S_S_S_S_S_S_S_S_S_S_S_S_S_S_S_S_S_S_S_S_S_S_S_S_S_S_S_S_S_S_S_S_S_S_S_S_S_S_S_S_S_S_S_S_S_S_S_S_S_S_S_S_S_S_S_S_S_S_S_S_S_S_S_S_S_S_S_S_S_S_S_S_S_S_S_S_S_S_S_S_S_S_S_S_S_S_S_S_S_S_S_S_S_S_S_S_S_S_S_S_S_S_S_S_S_S_S_S_S_S_S_S_S_S_S_S_S_S_S_S_S_S_S_S_S_S_S_S_S_S_S_S_S_S_S_S_S_S_S_S_S_S_S_S_S_S_S_S_S_S_S_S_S_S_S_S_S_S_S_S_S_S_S_S_S_S_S_S_S_S_S_S_S_S_S_S_S_S_S_S_S_S_S_S_S_S_S_S_S_S_S_S_S_S_S_S_S_S_S_S_S_S_S_S_S_S_S_S_S_S_S_S_S_S_S_S_S_S_S_S_S_S_S_S_S_S_S_S_S_S_S_S_S_S_S_S_S_S_S_S_S_S_S_S_S_S_S_S_S_S_S_S_S_S_S_S_S_S_S_S_S_S_S_S_S_S_S_S_S_S_S_S_S_S_S_S_S_S_S_S_S_S_S_S_S_S_S_S_S_S_S_S_S_S_S_S_S_S_S_S_S_S_S_S_S_S_S_S_S_S_S_S_S_S_S_S_S_S_S_S_S_S_S_S_S_S_S_S_S_S_S_S_S_S_S_S_S_S_S_S_S_S_S_S_S_S_S_S_S_S_S_S_S_S_S_S_S_S_S_S_S_S_S_S_S_S_S_S_S_S_S_S_S_S_S_S_S_S_S_S_S_S_S_S_S_S_S_S_S_S_S_S_S_S_S_S_S_S_S_S_S_S_S_S_S_S_S_S_S_S_S_S_S_S_S_S_S_S_S_S_S_S_S_S_S_S_S_S_S_S_S_S_S_S_S_S_S_S_S_S_S_S_S_S_S_S_S_S_S_S_S_S_S_S_S_S_S_S_S_S_S_S_S_S_S_S_S_S_S_S_S_S_S_S_S_S_S_S_S_S_S_S_S_S_S_S_S_S_S_S_S_S_S_S_S_S_S_S_S_S_S_S_S_S_S_S_S_S_S_S_S_S_S_S_S_S_S_S_S_S_S_S_S_S_S_S_S_S_S_S_S_S_S_S_S_S_S_S_S_S_S_S_S_S_S_S_S_S_S_S_S_S_S_S_S_S_S_S_S_S_S_S_S_S_S_S_S_S_S_S_S_S_S_S_S_S_S_S_S_S_S_S_S_S_S_S_S_S_S_S_S_S_S_S_S_S_S_S_S_S_S_S_S_S_S_S_S_S_S_S_S_S_S_S_S_S_S_S_S_S_S_S_S_S_S_S_S_S_S_S_S_S_S_S_S_S_S_S_S_S_S_S_S_S_S_S_S_S_S_S_S_S_S_S_S_S_S_S_S_S_S_S_S_S_S_S_S_S_S_S_S_S_S_S_S_S_S_S_S_S_S_S_S_S_S_S_S_S_S_S_S_S_S_S_S_S_S_S_S_S_S_S_S_S_S_S_S_S_S_S_S_S_S_S_S_S_S_S_S_S_S_S_S_S_S_S_S_S_S_S_S_S_S_S_S_S_S_S_S_S_S_S_S_S_S_S_S_S_S_S_S_S_S_S_S_S_S_S_S_S_S_S_S_S_S_S_S_S_S_S_S_S_S_S_S_S_S_S_S_S_S_S_S_S_S_S_S_S_S_S_S_S_S_S_S_S_S_S_S_S_S_S_S_S__param_275,
	.param .u64 .ptr .align 1 _Z4racePiS_S_S_S_S_S_S_S_S_S_S_S_S_S_S_S_S_S_S_S_S_S_S_S_S_S_S_S_S_S_S_S_S_S_S_S_S_S_S_S_S_S_S_S_S_S_S_S_S_S_S_S_S_S_S_S_S_S_S_S_S_S_S_S_S_S_S_S_S_S_S_S_S_S_S_S_S_S_S_S_S_S_S_S_S_S_S_S_S_S_S_S_S_S_S_S_S_S_S_S_S_S_S_S_S_S_S_S_S_S_S_S_S_S_S_S_S_S_S_S_S_S_S_S_S_S_S_S_S_S_S_S_S_S_S_S_S_S_S_S_S_S_S_S_S_S_S_S_S_S_S_S_S_S_S_S_S_S_S_S_S_S_S_S_S_S_S_S_S_S_S_S_S_S_S_S_S_S_S_S_S_S_S_S_S_S_S_S_S_S_S_S_S_S_S_S_S_S_S_S_S_S_S_S_S_S_S_S_S_S_S_S_S_S_S_S_S_S_S_S_S_S_S_S_S_S_S_S_S_S_S_S_S_S_S_S_S_S_S_S_S_S_S_S_S_S_S_S_S_S_S_S_S_S_S_S_S_S_S_S_S_S_S_S_S_S_S_S_S_S_S_S_S_S_S_S_S_S_S_S_S_S_S_S_S_S_S_S_S_S_S_S_S_S_S_S_S_S_S_S_S_S_S_S_S_S_S_S_S_S_S_S_S_S_S_S_S_S_S_S_S_S_S_S_S_S_S_S_S_S_S_S_S_S_S_S_S_S_S_S_S_S_S_S_S_S_S_S_S_S_S_S_S_S_S_S_S_S_S_S_S_S_S_S_S_S_S_S_S_S_S_S_S_S_S_S_S_S_S_S_S_S_S_S_S_S_S_S_S_S_S_S_S_S_S_S_S_S_S_S_S_S_S_S_S_S_S_S_S_S_S_S_S_S_S_S_S_S_S_S_S_S_S_S_S_S_S_S_S_S_S_S_S_S_S_S_S_S_S_S_S_S_S_S_S_S_S_S_S_S_S_S_S_S_S_S_S_S_S_S_S_S_S_S_S_S_S_S_S_S_S_S_S_S_S_S_S_S_S_S_S_S_S_S_S_S_S_S_S_S_S_S_S_S_S_S_S_S_S_S_S_S_S_S_S_S_S_S_S_S_S_S_S_S_S_S_S_S_S_S_S_S_S_S_S_S_S_S_S_S_S_S_S_S_S_S_S_S_S_S_S_S_S_S_S_S_S_S_S_S_S_S_S_S_S_S_S_S_S_S_S_S_S_S_S_S_S_S_S_S_S_S_S_S_S_S_S_S_S_S_S_S_S_S_S_S_S_S_S_S_S_S_S_S_S_S_S_S_S_S_S_S_S_S_S_S_S_S_S_S_S_S_S_S_S_S_S_S_S_S_S_S_S_S_S_S_S_S_S_S_S_S_S_S_S_S_S_S_S_S_S_S_S_S_S_S_S_S_S_S_S_S_S_S_S_S_S_S_S_S_S_S_S_S_S_S_S_S_S_S_S_S_S_S_S_S_S_S_S_S_S_S_S_S_S_S_S_S_S_S_S_S_S_S_S_S_S_S_S_S_S_S_S_S_S_S_S_S_S_S_S_S_S_S_S_S_S_S_S_S_S_S_S_S_S_S_S_S_S_S_S_S_S_S_S_S_S_S_S_S_S_S_S_S_S_S_S_S_S_S_S_S_S_S_S_S_S_S_S_S_S_S_S_S_S_S_S_S_S_S_S_S_S_S_S_S_S_S_S_S_S_S_S_S_S_S_S_S_S_S_S_S_S_S_S_S_S_S_S_S_S_S_S_S_S_S_S_S_S_S_S_S_S_S_S_S_S_S_S_S_S_S_S_S_S_S_S_S_S_S_S_S_S_S_S_S_S_S_S_S_S_S_S_S_S_S_S_S_S_S_S_S_S_S_S_S_S_S_S_S_S_S_S_S_S_S_S_S_S_S_S_S_S_S_S_S_S_S_S_S_S_S_S_S_S_S_S_S_S_S_S_S_S_S_S_S_S_S_S_S_S_S_S_S_S_S_S_S_S_S_S_S_S_S_S_S_S_S_S_S_S_S_S_S_S_S_S_S_S_S_S_S_S_S_S_S_S_S_S_S_S_S_S_S_S_S_S_S_S_S_S_S_S_S_S_S_S_S_S_S_S_S_S_S_S_S_S_S_S_S_S_S_S_S_S_S_S_S_S_S_S_S_S_S_S_S_S_S_S_S_S_S_S_S_S_S_S_S_S_S_S_S_S_S_S_S_S_S_S_S_S_S_S_S_S_S_S_S_S_S_S_S_S__param_276,
	.param .u64 .ptr .align 1 _Z4racePiS_S_S_S_S_S_S_S_S_S_S_S_S_S_S_S_S_S_S_S_S_S_S_S_S_S_S_S_S_S_S_S_S_S_S_S_S_S_S_S_S_S_S_S_S_S_S_S_S_S_S_S_S_S_S_S_S_S_S_S_S_S_S_S_S_S_S_S_S_S_S_S_S_S_S_S_S_S_S_S_S_S_S_S_S_S_S_S_S_S_S_S_S_S_S_S_S_S_S_S_S_S_S_S_S_S_S_S_S_S_S_S_S_S_S_S_S_S_S_S_S_S_S_S_S_S_S_S_S_S_S_S_S_S_S_S_S_S_S_S_S_S_S_S_S_S_S_S_S_S_S_S_S_S_S_S_S_S_S_S_S_S_S_S_S_S_S_S_S_S_S_S_S_S_S_S_S_S_S_S_S_S_S_S_S_S_S_S_S_S_S_S_S_S_S_S_S_S_S_S_S_S_S_S_S_S_S_S_S_S_S_S_S_S_S_S_S_S_S_S_S_S_S_S_S_S_S_S_S_S_S_S_S_S_S_S_S_S_S_S_S_S_S_S_S_S_S_S_S_S_S_S_S_S_S_S_S_S_S_S_S_S_S_S_S_S_S_S_S_S_S_S_S_S_S_S_S_S_S_S_S_S_S_S_S_S_S_S_S_S_S_S_S_S_S_S_S_S_S_S_S_S_S_S_S_S_S_S_S_S_S_S_S_S_S_S_S_S_S_S_S_S_S_S_S_S_S_S_S_S_S_S_S_S_S_S_S_S_S_S_S_S_S_S_S_S_S_S_S_S_S_S_S_S_S_S_S_S_S_S_S_S_S_S_S_S_S_S_S_S_S_S_S_S_S_S_S_S_S_S_S_S_S_S_S_S_S_S_S_S_S_S_S_S_S_S_S_S_S_S_S_S_S_S_S_S_S_S_S_S_S_S_S_S_S_S_S_S_S_S_S_S_S_S_S_S_S_S_S_S_S_S_S_S_S_S_S_S_S_S_S_S_S_S_S_S_S_S_S_S_S_S_S_S_S_S_S_S_S_S_S_S_S_S_S_S_S_S_S_S_S_S_S_S_S_S_S_S_S_S_S_S_S_S_S_S_S_S_S_S_S_S_S_S_S_S_S_S_S_S_S_S_S_S_S_S_S_S_S_S_S_S_S_S_S_S_S_S_S_S_S_S_S_S_S_S_S_S_S_S_S_S_S_S_S_S_S_S_S_S_S_S_S_S_S_S_S_S_S_S_S_S_S_S_S_S_S_S_S_S_S_S_S_S_S_S_S_S_S_S_S_S_S_S_S_S_S_S_S_S_S_S_S_S_S_S_S_S_S_S_S_S_S_S_S_S_S_S_S_S_S_S_S_S_S_S_S_S_S_S_S_S_S_S_S_S_S_S_S_S_S_S_S_S_S_S_S_S_S_S_S_S_S_S_S_S_S_S_S_S_S_S_S_S_S_S_S_S_S_S_S_S_S_S_S_S_S_S_S_S_S_S_S_S_S_S_S_S_S_S_S_S_S_S_S_S_S_S_S_S_S_S_S_S_S_S_S_S_S_S_S_S_S_S_S_S_S_S_S_S_S_S_S_S_S_S_S_S_S_S_S_S_S_S_S_S_S_S_S_S_S_S_S_S_S_S_S_S_S_S_S_S_S_S_S_S_S_S_S_S_S_S_S_S_S_S_S_S_S_S_S_S_S_S_S_S_S_S_S_S_S_S_S_S_S_S_S_S_S_S_S_S_S_S_S_S_S_S_S_S_S_S_S_S_S_S_S_S_S_S_S_S_S_S_S_S_S_S_S_S_S_S_S_S_S_S_S_S_S_S_S_S_S_S_S_S_S_S_S_S_S_S_S_S_S_S_S_S_S_S_S_S_S_S_S_S_S_S_S_S_S_S_S_S_S_S_S_S_S_S_S_S_S_S_S_S_S_S_S_S_S_S_S_S_S_S_S_S_S_S_S_S_S_S_S_S_S_S_S_S_S_S_S_S_S_S_S_S_S_S_S_S_S_S_S_S_S_S_S_S_S_S_S_S_S_S_S_S_S_S_S_S_S_S_S_S_S_S_S_S_S_S_S_S_S_S_S_S_S_S_S_S_S_S_S_S_S_S_S_S_S_S_S_S_S_S_S_S_S_S_S_S_S_S_S_S_S_S_S_S_S_S_S_S_S_S_S_S_S_S_S_S_S_S_S_S_S_S_S_S_S_S_S_S_S_S_S_S_S_S_S_S_S_S_S_S_S_S_S_S_S_S_S_S_S_S_S_S_S_S_S_S_S_S_S_S_S_S_S_S_S_S_S__param_277,
	.param .u64 .ptr .align 1 _Z4racePiS_S_S_S_S_S_S_S_S_S_S_S_S_S_S_S_S_S_S_S_S_S_S_S_S_S_S_S_S_S_S_S_S_S_S_S_S_S_S_S_S_S_S_S_S_S_S_S_S_S_S_S_S_S_S_S_S_S_S_S_S_S_S_S_S_S_S_S_S_S_S_S_S_S_S_S_S_S_S_S_S_S_S_S_S_S_S_S_S_S_S_S_S_S_S_S_S_S_S_S_S_S_S_S_S_S_S_S_S_S_S_S_S_S_S_S_S_S_S_S_S_S_S_S_S_S_S_S_S_S_S_S_S_S_S_S_S_S_S_S_S_S_S_S_S_S_S_S_S_S_S_S_S_S_S_S_S_S_S_S_S_S_S_S_S_S_S_S_S_S_S_S_S_S_S_S_S_S_S_S_S_S_S_S_S_S_S_S_S_S_S_S_S_S_S_S_S_S_S_S_S_S_S_S_S_S_S_S_S_S_S_S_S_S_S_S_S_S_S_S_S_S_S_S_S_S_S_S_S_S_S_S_S_S_S_S_S_S_S_S_S_S_S_S_S_S_S_S_S_S_S_S_S_S_S_S_S_S_S_S_S_S_S_S_S_S_S_S_S_S_S_S_S_S_S_S_S_S_S_S_S_S_S_S_S_S_S_S_S_S_S_S_S_S_S_S_S_S_S_S_S_S_S_S_S_S_S_S_S_S_S_S_S_S_S_S_S_S_S_S_S_S_S_S_S_S_S_S_S_S_S_S_S_S_S_S_S_S_S_S_S_S_S_S_S_S_S_S_S_S_S_S_S_S_S_S_S_S_S_S_S_S_S_S_S_S_S_S_S_S_S_S_S_S_S_S_S_S_S_S_S_S_S_S_S_S_S_S_S_S_S_S_S_S_S_S_S_S_S_S_S_S_S_S_S_S_S_S_S_S_S_S_S_S_S_S_S_S_S_S_S_S_S_S_S_S_S_S_S_S_S_S_S_S_S_S_S_S_S_S_S_S_S_S_S_S_S_S_S_S_S_S_S_S_S_S_S_S_S_S_S_S_S_S_S_S_S_S_S_S_S_S_S_S_S_S_S_S_S_S_S_S_S_S_S_S_S_S_S_S_S_S_S_S_S_S_S_S_S_S_S_S_S_S_S_S_S_S_S_S_S_S_S_S_S_S_S_S_S_S_S_S_S_S_S_S_S_S_S_S_S_S_S_S_S_S_S_S_S_S_S_S_S_S_S_S_S_S_S_S_S_S_S_S_S_S_S_S_S_S_S_S_S_S_S_S_S_S_S_S_S_S_S_S_S_S_S_S_S_S_S_S_S_S_S_S_S_S_S_S_S_S_S_S_S_S_S_S_S_S_S_S_S_S_S_S_S_S_S_S_S_S_S_S_S_S_S_S_S_S_S_S_S_S_S_S_S_S_S_S_S_S_S_S_S_S_S_S_S_S_S_S_S_S_S_S_S_S_S_S_S_S_S_S_S_S_S_S_S_S_S_S_S_S_S_S_S_S_S_S_S_S_S_S_S_S_S_S_S_S_S_S_S_S_S_S_S_S_S_S_S_S_S_S_S_S_S_S_S_S_S_S_S_S_S_S_S_S_S_S_S_S_S_S_S_S_S_S_S_S_S_S_S_S_S_S_S_S_S_S_S_S_S_S_S_S_S_S_S_S_S_S_S_S_S_S_S_S_S_S_S_S_S_S_S_S_S_S_S_S_S_S_S_S_S_S_S_S_S_S_S_S_S_S_S_S_S_S_S_S_S_S_S_S_S_S_S_S_S_S_S_S_S_S_S_S_S_S_S_S_S_S_S_S_S_S_S_S_S_S_S_S_S_S_S_S_S_S_S_S_S_S_S_S_S_S_S_S_S_S_S_S_S_S_S_S_S_S_S_S_S_S_S_S_S_S_S_S_S_S_S_S_S_S_S_S_S_S_S_S_S_S_S_S_S_S_S_S_S_S_S_S_S_S_S_S_S_S_S_S_S_S_S_S_S_S_S_S_S_S_S_S_S_S_S_S_S_S_S_S_S_S_S_S_S_S_S_S_S_S_S_S_S_S_S_S_S_S_S_S_S_S_S_S_S_S_S_S_S_S_S_S_S_S_S_S_S_S_S_S_S_S_S_S_S_S_S_S_S_S_S_S_S_S_S_S_S_S_S_S_S_S_S_S_S_S_S_S_S_S_S_S_S_S_S_S_S_S_S_S_S_S_S_S_S_S_S_S_S_S_S_S_S_S_S_S_S_S_S_S_S_S_S_S_S_S_S_S_S_S_S_S_S_S_S_S_S_S_S_S_S_S_S__param_278,
	.param .u64 .ptr .align 1 _Z4racePiS_S_S_S_S_S_S_S_S_S_S_S_S_S_S_S_S_S_S_S_S_S_S_S_S_S_S_S_S_S_S_S_S_S_S_S_S_S_S_S_S_S_S_S_S_S_S_S_S_S_S_S_S_S_S_S_S_S_S_S_S_S_S_S_S_S_S_S_S_S_S_S_S_S_S_S_S_S_S_S_S_S_S_S_S_S_S_S_S_S_S_S_S_S_S_S_S_S_S_S_S_S_S_S_S_S_S_S_S_S_S_S_S_S_S_S_S_S_S_S_S_S_S_S_S_S_S_S_S_S_S_S_S_S_S_S_S_S_S_S_S_S_S_S_S_S_S_S_S_S_S_S_S_S_S_S_S_S_S_S_S_S_S_S_S_S_S_S_S_S_S_S_S_S_S_S_S_S_S_S_S_S_S_S_S_S_S_S_S_S_S_S_S_S_S_S_S_S_S_S_S_S_S_S_S_S_S_S_S_S_S_S_S_S_S_S_S_S_S_S_S_S_S_S_S_S_S_S_S_S_S_S_S_S_S_S_S_S_S_S_S_S_S_S_S_S_S_S_S_S_S_S_S_S_S_S_S_S_S_S_S_S_S_S_S_S_S_S_S_S_S_S_S_S_S_S_S_S_S_S_S_S_S_S_S_S_S_S_S_S_S_S_S_S_S_S_S_S_S_S_S_S_S_S_S_S_S_S_S_S_S_S_S_S_S_S_S_S_S_S_S_S_S_S_S_S_S_S_S_S_S_S_S_S_S_S_S_S_S_S_S_S_S_S_S_S_S_S_S_S_S_S_S_S_S_S_S_S_S_S_S_S_S_S_S_S_S_S_S_S_S_S_S_S_S_S_S_S_S_S_S_S_S_S_S_S_S_S_S_S_S_S_S_S_S_S_S_S_S_S_S_S_S_S_S_S_S_S_S_S_S_S_S_S_S_S_S_S_S_S_S_S_S_S_S_S_S_S_S_S_S_S_S_S_S_S_S_S_S_S_S_S_S_S_S_S_S_S_S_S_S_S_S_S_S_S_S_S_S_S_S_S_S_S_S_S_S_S_S_S_S_S_S_S_S_S_S_S_S_S_S_S_S_S_S_S_S_S_S_S_S_S_S_S_S_S_S_S_S_S_S_S_S_S_S_S_S_S_S_S_S_S_S_S_S_S_S_S_S_S_S_S_S_S_S_S_S_S_S_S_S_S_S_S_S_S_S_S_S_S_S_S_S_S_S_S_S_S_S_S_S_S_S_S_S_S_S_S_S_S_S_S_S_S_S_S_S_S_S_S_S_S_S_S_S_S_S_S_S_S_S_S_S_S_S_S_S_S_S_S_S_S_S_S_S_S_S_S_S_S_S_S_S_S_S_S_S_S_S_S_S_S_S_S_S_S_S_S_S_S_S_S_S_S_S_S_S_S_S_S_S_S_S_S_S_S_S_S_S_S_S_S_S_S_S_S_S_S_S_S_S_S_S_S_S_S_S_S_S_S_S_S_S_S_S_S_S_S_S_S_S_S_S_S_S_S_S_S_S_S_S_S_S_S_S_S_S_S_S_S_S_S_S_S_S_S_S_S_S_S_S_S_S_S_S_S_S_S_S_S_S_S_S_S_S_S_S_S_S_S_S_S_S_S_S_S_S_S_S_S_S_S_S_S_S_S_S_S_S_S_S_S_S_S_S_S_S_S_S_S_S_S_S_S_S_S_S_S_S_S_S_S_S_S_S_S_S_S_S_S_S_S_S_S_S_S_S_S_S_S_S_S_S_S_S_S_S_S_S_S_S_S_S_S_S_S_S_S_S_S_S_S_S_S_S_S_S_S_S_S_S_S_S_S_S_S_S_S_S_S_S_S_S_S_S_S_S_S_S_S_S_S_S_S_S_S_S_S_S_S_S_S_S_S_S_S_S_S_S_S_S_S_S_S_S_S_S_S_S_S_S_S_S_S_S_S_S_S_S_S_S_S_S_S_S_S_S_S_S_S_S_S_S_S_S_S_S_S_S_S_S_S_S_S_S_S_S_S_S_S_S_S_S_S_S_S_S_S_S_S_S_S_S_S_S_S_S_S_S_S_S_S_S_S_S_S_S_S_S_S_S_S_S_S_S_S_S_S_S_S_S_S_S_S_S_S_S_S_S_S_S_S_S_S_S_S_S_S_S_S_S_S_S_S_S_S_S_S_S_S_S_S_S_S_S_S_S_S_S_S_S_S_S_S_S_S_S_S_S_S_S_S_S_S_S_S_S_S_S_S_S_S_S_S_S_S_S_S_S_S_S_S_S_S_S_S_S_S_S_S_S_S_S__param_279,
	.param .u64 .ptr .align 1 _Z4racePiS_S_S_S_S_S_S_S_S_S_S_S_S_S_S_S_S_S_S_S_S_S_S_S_S_S_S_S_S_S_S_S_S_S_S_S_S_S_S_S_S_S_S_S_S_S_S_S_S_S_S_S_S_S_S_S_S_S_S_S_S_S_S_S_S_S_S_S_S_S_S_S_S_S_S_S_S_S_S_S_S_S_S_S_S_S_S_S_S_S_S_S_S_S_S_S_S_S_S_S_S_S_S_S_S_S_S_S_S_S_S_S_S_S_S_S_S_S_S_S_S_S_S_S_S_S_S_S_S_S_S_S_S_S_S_S_S_S_S_S_S_S_S_S_S_S_S_S_S_S_S_S_S_S_S_S_S_S_S_S_S_S_S_S_S_S_S_S_S_S_S_S_S_S_S_S_S_S_S_S_S_S_S_S_S_S_S_S_S_S_S_S_S_S_S_S_S_S_S_S_S_S_S_S_S_S_S_S_S_S_S_S_S_S_S_S_S_S_S_S_S_S_S_S_S_S_S_S_S_S_S_S_S_S_S_S_S_S_S_S_S_S_S_S_S_S_S_S_S_S_S_S_S_S_S_S_S_S_S_S_S_S_S_S_S_S_S_S_S_S_S_S_S_S_S_S_S_S_S_S_S_S_S_S_S_S_S_S_S_S_S_S_S_S_S_S_S_S_S_S_S_S_S_S_S_S_S_S_S_S_S_S_S_S_S_S_S_S_S_S_S_S_S_S_S_S_S_S_S_S_S_S_S_S_S_S_S_S_S_S_S_S_S_S_S_S_S_S_S_S_S_S_S_S_S_S_S_S_S_S_S_S_S_S_S_S_S_S_S_S_S_S_S_S_S_S_S_S_S_S_S_S_S_S_S_S_S_S_S_S_S_S_S_S_S_S_S_S_S_S_S_S_S_S_S_S_S_S_S_S_S_S_S_S_S_S_S_S_S_S_S_S_S_S_S_S_S_S_S_S_S_S_S_S_S_S_S_S_S_S_S_S_S_S_S_S_S_S_S_S_S_S_S_S_S_S_S_S_S_S_S_S_S_S_S_S_S_S_S_S_S_S_S_S_S_S_S_S_S_S_S_S_S_S_S_S_S_S_S_S_S_S_S_S_S_S_S_S_S_S_S_S_S_S_S_S_S_S_S_S_S_S_S_S_S_S_S_S_S_S_S_S_S_S_S_S_S_S_S_S_S_S_S_S_S_S_S_S_S_S_S_S_S_S_S_S_S_S_S_S_S_S_S_S_S_S_S_S_S_S_S_S_S_S_S_S_S_S_S_S_S_S_S_S_S_S_S_S_S_S_S_S_S_S_S_S_S_S_S_S_S_S_S_S_S_S_S_S_S_S_S_S_S_S_S_S_S_S_S_S_S_S_S_S_S_S_S_S_S_S_S_S_S_S_S_S_S_S_S_S_S_S_S_S_S_S_S_S_S_S_S_S_S_S_S_S_S_S_S_S_S_S_S_S_S_S_S_S_S_S_S_S_S_S_S_S_S_S_S_S_S_S_S_S_S_S_S_S_S_S_S_S_S_S_S_S_S_S_S_S_S_S_S_S_S_S_S_S_S_S_S_S_S_S_S_S_S_S_S_S_S_S_S_S_S_S_S_S_S_S_S_S_S_S_S_S_S_S_S_S_S_S_S_S_S_S_S_S_S_S_S_S_S_S_S_S_S_S_S_S_S_S_S_S_S_S_S_S_S_S_S_S_S_S_S_S_S_S_S_S_S_S_S_S_S_S_S_S_S_S_S_S_S_S_S_S_S_S_S_S_S_S_S_S_S_S_S_S_S_S_S_S_S_S_S_S_S_S_S_S_S_S_S_S_S_S_S_S_S_S_S_S_S_S_S_S_S_S_S_S_S_S_S_S_S_S_S_S_S_S_S_S_S_S_S_S_S_S_S_S_S_S_S_S_S_S_S_S_S_S_S_S_S_S_S_S_S_S_S_S_S_S_S_S_S_S_S_S_S_S_S_S_S_S_S_S_S_S_S_S_S_S_S_S_S_S_S_S_S_S_S_S_S_S_S_S_S_S_S_S_S_S_S_S_S_S_S_S_S_S_S_S_S_S_S_S_S_S_S_S_S_S_S_S_S_S_S_S_S_S_S_S_S_S_S_S_S_S_S_S_S_S_S_S_S_S_S_S_S_S_S_S_S_S_S_S_S_S_S_S_S_S_S_S_S_S_S_S_S_S_S_S_S_S_S_S_S_S_S_S_S_S_S_S_S_S_S_S_S_S_S_S_S_S_S_S_S_S_S_S_S_S_S_S_S_S_S_S_S_S_S_S_S__param_280,
	.param .u64 .ptr .align 1 _Z4racePiS_S_S_S_S_S_S_S_S_S_S_S_S_S_S_S_S_S_S_S_S_S_S_S_S_S_S_S_S_S_S_S_S_S_S_S_S_S_S_S_S_S_S_S_S_S_S_S_S_S_S_S_S_S_S_S_S_S_S_S_S_S_S_S_S_S_S_S_S_S_S_S_S_S_S_S_S_S_S_S_S_S_S_S_S_S_S_S_S_S_S_S_S_S_S_S_S_S_S_S_S_S_S_S_S_S_S_S_S_S_S_S_S_S_S_S_S_S_S_S_S_S_S_S_S_S_S_S_S_S_S_S_S_S_S_S_S_S_S_S_S_S_S_S_S_S_S_S_S_S_S_S_S_S_S_S_S_S_S_S_S_S_S_S_S_S_S_S_S_S_S_S_S_S_S_S_S_S_S_S_S_S_S_S_S_S_S_S_S_S_S_S_S_S_S_S_S_S_S_S_S_S_S_S_S_S_S_S_S_S_S_S_S_S_S_S_S_S_S_S_S_S_S_S_S_S_S_S_S_S_S_S_S_S_S_S_S_S_S_S_S_S_S_S_S_S_S_S_S_S_S_S_S_S_S_S_S_S_S_S_S_S_S_S_S_S_S_S_S_S_S_S_S_S_S_S_S_S_S_S_S_S_S_S_S_S_S_S_S_S_S_S_S_S_S_S_S_S_S_S_S_S_S_S_S_S_S_S_S_S_S_S_S_S_S_S_S_S_S_S_S_S_S_S_S_S_S_S_S_S_S_S_S_S_S_S_S_S_S_S_S_S_S_S_S_S_S_S_S_S_S_S_S_S_S_S_S_S_S_S_S_S_S_S_S_S_S_S_S_S_S_S_S_S_S_S_S_S_S_S_S_S_S_S_S_S_S_S_S_S_S_S_S_S_S_S_S_S_S_S_S_S_S_S_S_S_S_S_S_S_S_S_S_S_S_S_S_S_S_S_S_S_S_S_S_S_S_S_S_S_S_S_S_S_S_S_S_S_S_S_S_S_S_S_S_S_S_S_S_S_S_S_S_S_S_S_S_S_S_S_S_S_S_S_S_S_S_S_S_S_S_S_S_S_S_S_S_S_S_S_S_S_S_S_S_S_S_S_S_S_S_S_S_S_S_S_S_S_S_S_S_S_S_S_S_S_S_S_S_S_S_S_S_S_S_S_S_S_S_S_S_S_S_S_S_S_S_S_S_S_S_S_S_S_S_S_S_S_S_S_S_S_S_S_S_S_S_S_S_S_S_S_S_S_S_S_S_S_S_S_S_S_S_S_S_S_S_S_S_S_S_S_S_S_S_S_S_S_S_S_S_S_S_S_S_S_S_S_S_S_S_S_S_S_S_S_S_S_S_S_S_S_S_S_S_S_S_S_S_S_S_S_S_S_S_S_S_S_S_S_S_S_S_S_S_S_S_S_S_S_S_S_S_S_S_S_S_S_S_S_S_S_S_S_S_S_S_S_S_S_S_S_S_S_S_S_S_S_S_S_S_S_S_S_S_S_S_S_S_S_S_S_S_S_S_S_S_S_S_S_S_S_S_S_S_S_S_S_S_S_S_S_S_S_S_S_S_S_S_S_S_S_S_S_S_S_S_S_S_S_S_S_S_S_S_S_S_S_S_S_S_S_S_S_S_S_S_S_S_S_S_S_S_S_S_S_S_S_S_S_S_S_S_S_S_S_S_S_S_S_S_S_S_S_S_S_S_S_S_S_S_S_S_S_S_S_S_S_S_S_S_S_S_S_S_S_S_S_S_S_S_S_S_S_S_S_S_S_S_S_S_S_S_S_S_S_S_S_S_S_S_S_S_S_S_S_S_S_S_S_S_S_S_S_S_S_S_S_S_S_S_S_S_S_S_S_S_S_S_S_S_S_S_S_S_S_S_S_S_S_S_S_S_S_S_S_S_S_S_S_S_S_S_S_S_S_S_S_S_S_S_S_S_S_S_S_S_S_S_S_S_S_S_S_S_S_S_S_S_S_S_S_S_S_S_S_S_S_S_S_S_S_S_S_S_S_S_S_S_S_S_S_S_S_S_S_S_S_S_S_S_S_S_S_S_S_S_S_S_S_S_S_S_S_S_S_S_S_S_S_S_S_S_S_S_S_S_S_S_S_S_S_S_S_S_S_S_S_S_S_S_S_S_S_S_S_S_S_S_S_S_S_S_S_S_S_S_S_S_S_S_S_S_S_S_S_S_S_S_S_S_S_S_S_S_S_S_S_S_S_S_S_S_S_S_S_S_S_S_S_S_S_S_S_S_S_S_S_S_S_S_S_S_S_S_S_S_S_S_S_S_S_S__param_281,
	.param .u64 .ptr .align 1 _Z4racePiS_S_S_S_S_S_S_S_S_S_S_S_S_S_S_S_S_S_S_S_S_S_S_S_S_S_S_S_S_S_S_S_S_S_S_S_S_S_S_S_S_S_S_S_S_S_S_S_S_S_S_S_S_S_S_S_S_S_S_S_S_S_S_S_S_S_S_S_S_S_S_S_S_S_S_S_S_S_S_S_S_S_S_S_S_S_S_S_S_S_S_S_S_S_S_S_S_S_S_S_S_S_S_S_S_S_S_S_S_S_S_S_S_S_S_S_S_S_S_S_S_S_S_S_S_S_S_S_S_S_S_S_S_S_S_S_S_S_S_S_S_S_S_S_S_S_S_S_S_S_S_S_S_S_S_S_S_S_S_S_S_S_S_S_S_S_S_S_S_S_S_S_S_S_S_S_S_S_S_S_S_S_S_S_S_S_S_S_S_S_S_S_S_S_S_S_S_S_S_S_S_S_S_S_S_S_S_S_S_S_S_S_S_S_S_S_S_S_S_S_S_S_S_S_S_S_S_S_S_S_S_S_S_S_S_S_S_S_S_S_S_S_S_S_S_S_S_S_S_S_S_S_S_S_S_S_S_S_S_S_S_S_S_S_S_S_S_S_S_S_S_S_S_S_S_S_S_S_S_S_S_S_S_S_S_S_S_S_S_S_S_S_S_S_S_S_S_S_S_S_S_S_S_S_S_S_S_S_S_S_S_S_S_S_S_S_S_S_S_S_S_S_S_S_S_S_S_S_S_S_S_S_S_S_S_S_S_S_S_S_S_S_S_S_S_S_S_S_S_S_S_S_S_S_S_S_S_S_S_S_S_S_S_S_S_S_S_S_S_S_S_S_S_S_S_S_S_S_S_S_S_S_S_S_S_S_S_S_S_S_S_S_S_S_S_S_S_S_S_S_S_S_S_S_S_S_S_S_S_S_S_S_S_S_S_S_S_S_S_S_S_S_S_S_S_S_S_S_S_S_S_S_S_S_S_S_S_S_S_S_S_S_S_S_S_S_S_S_S_S_S_S_S_S_S_S_S_S_S_S_S_S_S_S_S_S_S_S_S_S_S_S_S_S_S_S_S_S_S_S_S_S_S_S_S_S_S_S_S_S_S_S_S_S_S_S_S_S_S_S_S_S_S_S_S_S_S_S_S_S_S_S_S_S_S_S_S_S_S_S_S_S_S_S_S_S_S_S_S_S_S_S_S_S_S_S_S_S_S_S_S_S_S_S_S_S_S_S_S_S_S_S_S_S_S_S_S_S_S_S_S_S_S_S_S_S_S_S_S_S_S_S_S_S_S_S_S_S_S_S_S_S_S_S_S_S_S_S_S_S_S_S_S_S_S_S_S_S_S_S_S_S_S_S_S_S_S_S_S_S_S_S_S_S_S_S_S_S_S_S_S_S_S_S_S_S_S_S_S_S_S_S_S_S_S_S_S_S_S_S_S_S_S_S_S_S_S_S_S_S_S_S_S_S_S_S_S_S_S_S_S_S_S_S_S_S_S_S_S_S_S_S_S_S_S_S_S_S_S_S_S_S_S_S_S_S_S_S_S_S_S_S_S_S_S_S_S_S_S_S_S_S_S_S_S_S_S_S_S_S_S_S_S_S_S_S_S_S_S_S_S_S_S_S_S_S_S_S_S_S_S_S_S_S_S_S_S_S_S_S_S_S_S_S_S_S_S_S_S_S_S_S_S_S_S_S_S_S_S_S_S_S_S_S_S_S_S_S_S_S_S_S_S_S_S_S_S_S_S_S_S_S_S_S_S_S_S_S_S_S_S_S_S_S_S_S_S_S_S_S_S_S_S_S_S_S_S_S_S_S_S_S_S_S_S_S_S_S_S_S_S_S_S_S_S_S_S_S_S_S_S_S_S_S_S_S_S_S_S_S_S_S_S_S_S_S_S_S_S_S_S_S_S_S_S_S_S_S_S_S_S_S_S_S_S_S_S_S_S_S_S_S_S_S_S_S_S_S_S_S_S_S_S_S_S_S_S_S_S_S_S_S_S_S_S_S_S_S_S_S_S_S_S_S_S_S_S_S_S_S_S_S_S_S_S_S_S_S_S_S_S_S_S_S_S_S_S_S_S_S_S_S_S_S_S_S_S_S_S_S_S_S_S_S_S_S_S_S_S_S_S_S_S_S_S_S_S_S_S_S_S_S_S_S_S_S_S_S_S_S_S_S_S_S_S_S_S_S_S_S_S_S_S_S_S_S_S_S_S_S_S_S_S_S_S_S_S_S_S_S_S_S_S_S_S_S_S_S_S_S_S_S_S_S_S_S_S_S_S_S_S_S_S__param_282,
	.param .u64 .ptr .align 1 _Z4racePiS_S_S_S_S_S_S_S_S_S_S_S_S_S_S_S_S_S_S_S_S_S_S_S_S_S_S_S_S_S_S_S_S_S_S_S_S_S_S_S_S_S_S_S_S_S_S_S_S_S_S_S_S_S_S_S_S_S_S_S_S_S_S_S_S_S_S_S_S_S_S_S_S_S_S_S_S_S_S_S_S_S_S_S_S_S_S_S_S_S_S_S_S_S_S_S_S_S_S_S_S_S_S_S_S_S_S_S_S_S_S_S_S_S_S_S_S_S_S_S_S_S_S_S_S_S_S_S_S_S_S_S_S_S_S_S_S_S_S_S_S_S_S_S_S_S_S_S_S_S_S_S_S_S_S_S_S_S_S_S_S_S_S_S_S_S_S_S_S_S_S_S_S_S_S_S_S_S_S_S_S_S_S_S_S_S_S_S_S_S_S_S_S_S_S_S_S_S_S_S_S_S_S_S_S_S_S_S_S_S_S_S_S_S_S_S_S_S_S_S_S_S_S_S_S_S_S_S_S_S_S_S_S_S_S_S_S_S_S_S_S_S_S_S_S_S_S_S_S_S_S_S_S_S_S_S_S_S_S_S_S_S_S_S_S_S_S_S_S_S_S_S_S_S_S_S_S_S_S_S_S_S_S_S_S_S_S_S_S_S_S_S_S_S_S_S_S_S_S_S_S_S_S_S_S_S_S_S_S_S_S_S_S_S_S_S_S_S_S_S_S_S_S_S_S_S_S_S_S_S_S_S_S_S_S_S_S_S_S_S_S_S_S_S_S_S_S_S_S_S_S_S_S_S_S_S_S_S_S_S_S_S_S_S_S_S_S_S_S_S_S_S_S_S_S_S_S_S_S_S_S_S_S_S_S_S_S_S_S_S_S_S_S_S_S_S_S_S_S_S_S_S_S_S_S_S_S_S_S_S_S_S_S_S_S_S_S_S_S_S_S_S_S_S_S_S_S_S_S_S_S_S_S_S_S_S_S_S_S_S_S_S_S_S_S_S_S_S_S_S_S_S_S_S_S_S_S_S_S_S_S_S_S_S_S_S_S_S_S_S_S_S_S_S_S_S_S_S_S_S_S_S_S_S_S_S_S_S_S_S_S_S_S_S_S_S_S_S_S_S_S_S_S_S_S_S_S_S_S_S_S_S_S_S_S_S_S_S_S_S_S_S_S_S_S_S_S_S_S_S_S_S_S_S_S_S_S_S_S_S_S_S_S_S_S_S_S_S_S_S_S_S_S_S_S_S_S_S_S_S_S_S_S_S_S_S_S_S_S_S_S_S_S_S_S_S_S_S_S_S_S_S_S_S_S_S_S_S_S_S_S_S_S_S_S_S_S_S_S_S_S_S_S_S_S_S_S_S_S_S_S_S_S_S_S_S_S_S_S_S_S_S_S_S_S_S_S_S_S_S_S_S_S_S_S_S_S_S_S_S_S_S_S_S_S_S_S_S_S_S_S_S_S_S_S_S_S_S_S_S_S_S_S_S_S_S_S_S_S_S_S_S_S_S_S_S_S_S_S_S_S_S_S_S_S_S_S_S_S_S_S_S_S_S_S_S_S_S_S_S_S_S_S_S_S_S_S_S_S_S_S_S_S_S_S_S_S_S_S_S_S_S_S_S_S_S_S_S_S_S_S_S_S_S_S_S_S_S_S_S_S_S_S_S_S_S_S_S_S_S_S_S_S_S_S_S_S_S_S_S_S_S_S_S_S_S_S_S_S_S_S_S_S_S_S_S_S_S_S_S_S_S_S_S_S_S_S_S_S_S_S_S_S_S_S_S_S_S_S_S_S_S_S_S_S_S_S_S_S_S_S_S_S_S_S_S_S_S_S_S_S_S_S_S_S_S_S_S_S_S_S_S_S_S_S_S_S_S_S_S_S_S_S_S_S_S_S_S_S_S_S_S_S_S_S_S_S_S_S_S_S_S_S_S_S_S_S_S_S_S_S_S_S_S_S_S_S_S_S_S_S_S_S_S_S_S_S_S_S_S_S_S_S_S_S_S_S_S_S_S_S_S_S_S_S_S_S_S_S_S_S_S_S_S_S_S_S_S_S_S_S_S_S_S_S_S_S_S_S_S_S_S_S_S_S_S_S_S_S_S_S_S_S_S_S_S_S_S_S_S_S_S_S_S_S_S_S_S_S_S_S_S_S_S_S_S_S_S_S_S_S_S_S_S_S_S_S_S_S_S_S_S_S_S_S_S_S_S_S_S_S_S_S_S_S_S_S_S_S_S_S_S_S_S_S_S_S_S_S_S_S_S_S_S_S_S_S_S_S_S_S_S_S__param_283,
	.param .u64 .ptr .align 1 _Z4racePiS_S_S_S_S_S_S_S_S_S_S_S_S_S_S_S_S_S_S_S_S_S_S_S_S_S_S_S_S_S_S_S_S_S_S_S_S_S_S_S_S_S_S_S_S_S_S_S_S_S_S_S_S_S_S_S_S_S_S_S_S_S_S_S_S_S_S_S_S_S_S_S_S_S_S_S_S_S_S_S_S_S_S_S_S_S_S_S_S_S_S_S_S_S_S_S_S_S_S_S_S_S_S_S_S_S_S_S_S_S_S_S_S_S_S_S_S_S_S_S_S_S_S_S_S_S_S_S_S_S_S_S_S_S_S_S_S_S_S_S_S_S_S_S_S_S_S_S_S_S_S_S_S_S_S_S_S_S_S_S_S_S_S_S_S_S_S_S_S_S_S_S_S_S_S_S_S_S_S_S_S_S_S_S_S_S_S_S_S_S_S_S_S_S_S_S_S_S_S_S_S_S_S_S_S_S_S_S_S_S_S_S_S_S_S_S_S_S_S_S_S_S_S_S_S_S_S_S_S_S_S_S_S_S_S_S_S_S_S_S_S_S_S_S_S_S_S_S_S_S_S_S_S_S_S_S_S_S_S_S_S_S_S_S_S_S_S_S_S_S_S_S_S_S_S_S_S_S_S_S_S_S_S_S_S_S_S_S_S_S_S_S_S_S_S_S_S_S_S_S_S_S_S_S_S_S_S_S_S_S_S_S_S_S_S_S_S_S_S_S_S_S_S_S_S_S_S_S_S_S_S_S_S_S_S_S_S_S_S_S_S_S_S_S_S_S_S_S_S_S_S_S_S_S_S_S_S_S_S_S_S_S_S_S_S_S_S_S_S_S_S_S_S_S_S_S_S_S_S_S_S_S_S_S_S_S_S_S_S_S_S_S_S_S_S_S_S_S_S_S_S_S_S_S_S_S_S_S_S_S_S_S_S_S_S_S_S_S_S_S_S_S_S_S_S_S_S_S_S_S_S_S_S_S_S_S_S_S_S_S_S_S_S_S_S_S_S_S_S_S_S_S_S_S_S_S_S_S_S_S_S_S_S_S_S_S_S_S_S_S_S_S_S_S_S_S_S_S_S_S_S_S_S_S_S_S_S_S_S_S_S_S_S_S_S_S_S_S_S_S_S_S_S_S_S_S_S_S_S_S_S_S_S_S_S_S_S_S_S_S_S_S_S_S_S_S_S_S_S_S_S_S_S_S_S_S_S_S_S_S_S_S_S_S_S_S_S_S_S_S_S_S_S_S_S_S_S_S_S_S_S_S_S_S_S_S_S_S_S_S_S_S_S_S_S_S_S_S_S_S_S_S_S_S_S_S_S_S_S_S_S_S_S_S_S_S_S_S_S_S_S_S_S_S_S_S_S_S_S_S_S_S_S_S_S_S_S_S_S_S_S_S_S_S_S_S_S_S_S_S_S_S_S_S_S_S_S_S_S_S_S_S_S_S_S_S_S_S_S_S_S_S_S_S_S_S_S_S_S_S_S_S_S_S_S_S_S_S_S_S_S_S_S_S_S_S_S_S_S_S_S_S_S_S_S_S_S_S_S_S_S_S_S_S_S_S_S_S_S_S_S_S_S_S_S_S_S_S_S_S_S_S_S_S_S_S_S_S_S_S_S_S_S_S_S_S_S_S_S_S_S_S_S_S_S_S_S_S_S_S_S_S_S_S_S_S_S_S_S_S_S_S_S_S_S_S_S_S_S_S_S_S_S_S_S_S_S_S_S_S_S_S_S_S_S_S_S_S_S_S_S_S_S_S_S_S_S_S_S_S_S_S_S_S_S_S_S_S_S_S_S_S_S_S_S_S_S_S_S_S_S_S_S_S_S_S_S_S_S_S_S_S_S_S_S_S_S_S_S_S_S_S_S_S_S_S_S_S_S_S_S_S_S_S_S_S_S_S_S_S_S_S_S_S_S_S_S_S_S_S_S_S_S_S_S_S_S_S_S_S_S_S_S_S_S_S_S_S_S_S_S_S_S_S_S_S_S_S_S_S_S_S_S_S_S_S_S_S_S_S_S_S_S_S_S_S_S_S_S_S_S_S_S_S_S_S_S_S_S_S_S_S_S_S_S_S_S_S_S_S_S_S_S_S_S_S_S_S_S_S_S_S_S_S_S_S_S_S_S_S_S_S_S_S_S_S_S_S_S_S_S_S_S_S_S_S_S_S_S_S_S_S_S_S_S_S_S_S_S_S_S_S_S_S_S_S_S_S_S_S_S_S_S_S_S_S_S_S_S_S_S_S_S_S_S_S_S_S_S_S_S_S_S_S_S_S_S_S_S_S_S_S_S__param_284,
	.param .u64 .ptr .align 1 _Z4racePiS_S_S_S_S_S_S_S_S_S_S_S_S_S_S_S_S_S_S_S_S_S_S_S_S_S_S_S_S_S_S_S_S_S_S_S_S_S_S_S_S_S_S_S_S_S_S_S_S_S_S_S_S_S_S_S_S_S_S_S_S_S_S_S_S_S_S_S_S_S_S_S_S_S_S_S_S_S_S_S_S_S_S_S_S_S_S_S_S_S_S_S_S_S_S_S_S_S_S_S_S_S_S_S_S_S_S_S_S_S_S_S_S_S_S_S_S_S_S_S_S_S_S_S_S_S_S_S_S_S_S_S_S_S_S_S_S_S_S_S_S_S_S_S_S_S_S_S_S_S_S_S_S_S_S_S_S_S_S_S_S_S_S_S_S_S_S_S_S_S_S_S_S_S_S_S_S_S_S_S_S_S_S_S_S_S_S_S_S_S_S_S_S_S_S_S_S_S_S_S_S_S_S_S_S_S_S_S_S_S_S_S_S_S_S_S_S_S_S_S_S_S_S_S_S_S_S_S_S_S_S_S_S_S_S_S_S_S_S_S_S_S_S_S_S_S_S_S_S_S_S_S_S_S_S_S_S_S_S_S_S_S_S_S_S_S_S_S_S_S_S_S_S_S_S_S_S_S_S_S_S_S_S_S_S_S_S_S_S_S_S_S_S_S_S_S_S_S_S_S_S_S_S_S_S_S_S_S_S_S_S_S_S_S_S_S_S_S_S_S_S_S_S_S_S_S_S_S_S_S_S_S_S_S_S_S_S_S_S_S_S_S_S_S_S_S_S_S_S_S_S_S_S_S_S_S_S_S_S_S_S_S_S_S_S_S_S_S_S_S_S_S_S_S_S_S_S_S_S_S_S_S_S_S_S_S_S_S_S_S_S_S_S_S_S_S_S_S_S_S_S_S_S_S_S_S_S_S_S_S_S_S_S_S_S_S_S_S_S_S_S_S_S_S_S_S_S_S_S_S_S_S_S_S_S_S_S_S_S_S_S_S_S_S_S_S_S_S_S_S_S_S_S_S_S_S_S_S_S_S_S_S_S_S_S_S_S_S_S_S_S_S_S_S_S_S_S_S_S_S_S_S_S_S_S_S_S_S_S_S_S_S_S_S_S_S_S_S_S_S_S_S_S_S_S_S_S_S_S_S_S_S_S_S_S_S_S_S_S_S_S_S_S_S_S_S_S_S_S_S_S_S_S_S_S_S_S_S_S_S_S_S_S_S_S_S_S_S_S_S_S_S_S_S_S_S_S_S_S_S_S_S_S_S_S_S_S_S_S_S_S_S_S_S_S_S_S_S_S_S_S_S_S_S_S_S_S_S_S_S_S_S_S_S_S_S_S_S_S_S_S_S_S_S_S_S_S_S_S_S_S_S_S_S_S_S_S_S_S_S_S_S_S_S_S_S_S_S_S_S_S_S_S_S_S_S_S_S_S_S_S_S_S_S_S_S_S_S_S_S_S_S_S_S_S_S_S_S_S_S_S_S_S_S_S_S_S_S_S_S_S_S_S_S_S_S_S_S_S_S_S_S_S_S_S_S_S_S_S_S_S_S_S_S_S_S_S_S_S_S_S_S_S_S_S_S_S_S_S_S_S_S_S_S_S_S_S_S_S_S_S_S_S_S_S_S_S_S_S_S_S_S_S_S_S_S_S_S_S_S_S_S_S_S_S_S_S_S_S_S_S_S_S_S_S_S_S_S_S_S_S_S_S_S_S_S_S_S_S_S_S_S_S_S_S_S_S_S_S_S_S_S_S_S_S_S_S_S_S_S_S_S_S_S_S_S_S_S_S_S_S_S_S_S_S_S_S_S_S_S_S_S_S_S_S_S_S_S_S_S_S_S_S_S_S_S_S_S_S_S_S_S_S_S_S_S_S_S_S_S_S_S_S_S_S_S_S_S_S_S_S_S_S_S_S_S_S_S_S_S_S_S_S_S_S_S_S_S_S_S_S_S_S_S_S_S_S_S_S_S_S_S_S_S_S_S_S_S_S_S_S_S_S_S_S_S_S_S_S_S_S_S_S_S_S_S_S_S_S_S_S_S_S_S_S_S_S_S_S_S_S_S_S_S_S_S_S_S_S_S_S_S_S_S_S_S_S_S_S_S_S_S_S_S_S_S_S_S_S_S_S_S_S_S_S_S_S_S_S_S_S_S_S_S_S_S_S_S_S_S_S_S_S_S_S_S_S_S_S_S_S_S_S_S_S_S_S_S_S_S_S_S_S_S_S_S_S_S_S_S_S_S_S_S_S_S_S_S_S_S_S_S_S_S_S_S_S_S_S_S_S_S_S__param_285,
	.param .u64 .ptr .align 1 _Z4racePiS_S_S_S_S_S_S_S_S_S_S_S_S_S_S_S_S_S_S_S_S_S_S_S_S_S_S_S_S_S_S_S_S_S_S_S_S_S_S_S_S_S_S_S_S_S_S_S_S_S_S_S_S_S_S_S_S_S_S_S_S_S_S_S_S_S_S_S_S_S_S_S_S_S_S_S_S_S_S_S_S_S_S_S_S_S_S_S_S_S_S_S_S_S_S_S_S_S_S_S_S_S_S_S_S_S_S_S_S_S_S_S_S_S_S_S_S_S_S_S_S_S_S_S_S_S_S_S_S_S_S_S_S_S_S_S_S_S_S_S_S_S_S_S_S_S_S_S_S_S_S_S_S_S_S_S_S_S_S_S_S_S_S_S_S_S_S_S_S_S_S_S_S_S_S_S_S_S_S_S_S_S_S_S_S_S_S_S_S_S_S_S_S_S_S_S_S_S_S_S_S_S_S_S_S_S_S_S_S_S_S_S_S_S_S_S_S_S_S_S_S_S_S_S_S_S_S_S_S_S_S_S_S_S_S_S_S_S_S_S_S_S_S_S_S_S_S_S_S_S_S_S_S_S_S_S_S_S_S_S_S_S_S_S_S_S_S_S_S_S_S_S_S_S_S_S_S_S_S_S_S_S_S_S_S_S_S_S_S_S_S_S_S_S_S_S_S_S_S_S_S_S_S_S_S_S_S_S_S_S_S_S_S_S_S_S_S_S_S_S_S_S_S_S_S_S_S_S_S_S_S_S_S_S_S_S_S_S_S_S_S_S_S_S_S_S_S_S_S_S_S_S_S_S_S_S_S_S_S_S_S_S_S_S_S_S_S_S_S_S_S_S_S_S_S_S_S_S_S_S_S_S_S_S_S_S_S_S_S_S_S_S_S_S_S_S_S_S_S_S_S_S_S_S_S_S_S_S_S_S_S_S_S_S_S_S_S_S_S_S_S_S_S_S_S_S_S_S_S_S_S_S_S_S_S_S_S_S_S_S_S_S_S_S_S_S_S_S_S_S_S_S_S_S_S_S_S_S_S_S_S_S_S_S_S_S_S_S_S_S_S_S_S_S_S_S_S_S_S_S_S_S_S_S_S_S_S_S_S_S_S_S_S_S_S_S_S_S_S_S_S_S_S_S_S_S_S_S_S_S_S_S_S_S_S_S_S_S_S_S_S_S_S_S_S_S_S_S_S_S_S_S_S_S_S_S_S_S_S_S_S_S_S_S_S_S_S_S_S_S_S_S_S_S_S_S_S_S_S_S_S_S_S_S_S_S_S_S_S_S_S_S_S_S_S_S_S_S_S_S_S_S_S_S_S_S_S_S_S_S_S_S_S_S_S_S_S_S_S_S_S_S_S_S_S_S_S_S_S_S_S_S_S_S_S_S_S_S_S_S_S_S_S_S_S_S_S_S_S_S_S_S_S_S_S_S_S_S_S_S_S_S_S_S_S_S_S_S_S_S_S_S_S_S_S_S_S_S_S_S_S_S_S_S_S_S_S_S_S_S_S_S_S_S_S_S_S_S_S_S_S_S_S_S_S_S_S_S_S_S_S_S_S_S_S_S_S_S_S_S_S_S_S_S_S_S_S_S_S_S_S_S_S_S_S_S_S_S_S_S_S_S_S_S_S_S_S_S_S_S_S_S_S_S_S_S_S_S_S_S_S_S_S_S_S_S_S_S_S_S_S_S_S_S_S_S_S_S_S_S_S_S_S_S_S_S_S_S_S_S_S_S_S_S_S_S_S_S_S_S_S_S_S_S_S_S_S_S_S_S_S_S_S_S_S_S_S_S_S_S_S_S_S_S_S_S_S_S_S_S_S_S_S_S_S_S_S_S_S_S_S_S_S_S_S_S_S_S_S_S_S_S_S_S_S_S_S_S_S_S_S_S_S_S_S_S_S_S_S_S_S_S_S_S_S_S_S_S_S_S_S_S_S_S_S_S_S_S_S_S_S_S_S_S_S_S_S_S_S_S_S_S_S_S_S_S_S_S_S_S_S_S_S_S_S_S_S_S_S_S_S_S_S_S_S_S_S_S_S_S_S_S_S_S_S_S_S_S_S_S_S_S_S_S_S_S_S_S_S_S_S_S_S_S_S_S_S_S_S_S_S_S_S_S_S_S_S_S_S_S_S_S_S_S_S_S_S_S_S_S_S_S_S_S_S_S_S_S_S_S_S_S_S_S_S_S_S_S_S_S_S_S_S_S_S_S_S_S_S_S_S_S_S_S_S_S_S_S_S_S_S_S_S_S_S_S_S_S_S_S_S_S_S_S_S_S_S_S_S_S_S_S_S__param_286,
	.param .u64 .ptr .align 1 _Z4racePiS_S_S_S_S_S_S_S_S_S_S_S_S_S_S_S_S_S_S_S_S_S_S_S_S_S_S_S_S_S_S_S_S_S_S_S_S_S_S_S_S_S_S_S_S_S_S_S_S_S_S_S_S_S_S_S_S_S_S_S_S_S_S_S_S_S_S_S_S_S_S_S_S_S_S_S_S_S_S_S_S_S_S_S_S_S_S_S_S_S_S_S_S_S_S_S_S_S_S_S_S_S_S_S_S_S_S_S_S_S_S_S_S_S_S_S_S_S_S_S_S_S_S_S_S_S_S_S_S_S_S_S_S_S_S_S_S_S_S_S_S_S_S_S_S_S_S_S_S_S_S_S_S_S_S_S_S_S_S_S_S_S_S_S_S_S_S_S_S_S_S_S_S_S_S_S_S_S_S_S_S_S_S_S_S_S_S_S_S_S_S_S_S_S_S_S_S_S_S_S_S_S_S_S_S_S_S_S_S_S_S_S_S_S_S_S_S_S_S_S_S_S_S_S_S_S_S_S_S_S_S_S_S_S_S_S_S_S_S_S_S_S_S_S_S_S_S_S_S_S_S_S_S_S_S_S_S_S_S_S_S_S_S_S_S_S_S_S_S_S_S_S_S_S_S_S_S_S_S_S_S_S_S_S_S_S_S_S_S_S_S_S_S_S_S_S_S_S_S_S_S_S_S_S_S_S_S_S_S_S_S_S_S_S_S_S_S_S_S_S_S_S_S_S_S_S_S_S_S_S_S_S_S_S_S_S_S_S_S_S_S_S_S_S_S_S_S_S_S_S_S_S_S_S_S_S_S_S_S_S_S_S_S_S_S_S_S_S_S_S_S_S_S_S_S_S_S_S_S_S_S_S_S_S_S_S_S_S_S_S_S_S_S_S_S_S_S_S_S_S_S_S_S_S_S_S_S_S_S_S_S_S_S_S_S_S_S_S_S_S_S_S_S_S_S_S_S_S_S_S_S_S_S_S_S_S_S_S_S_S_S_S_S_S_S_S_S_S_S_S_S_S_S_S_S_S_S_S_S_S_S_S_S_S_S_S_S_S_S_S_S_S_S_S_S_S_S_S_S_S_S_S_S_S_S_S_S_S_S_S_S_S_S_S_S_S_S_S_S_S_S_S_S_S_S_S_S_S_S_S_S_S_S_S_S_S_S_S_S_S_S_S_S_S_S_S_S_S_S_S_S_S_S_S_S_S_S_S_S_S_S_S_S_S_S_S_S_S_S_S_S_S_S_S_S_S_S_S_S_S_S_S_S_S_S_S_S_S_S_S_S_S_S_S_S_S_S_S_S_S_S_S_S_S_S_S_S_S_S_S_S_S_S_S_S_S_S_S_S_S_S_S_S_S_S_S_S_S_S_S_S_S_S_S_S_S_S_S_S_S_S_S_S_S_S_S_S_S_S_S_S_S_S_S_S_S_S_S_S_S_S_S_S_S_S_S_S_S_S_S_S_S_S_S_S_S_S_S_S_S_S_S_S_S_S_S_S_S_S_S_S_S_S_S_S_S_S_S_S_S_S_S_S_S_S_S_S_S_S_S_S_S_S_S_S_S_S_S_S_S_S_S_S_S_S_S_S_S_S_S_S_S_S_S_S_S_S_S_S_S_S_S_S_S_S_S_S_S_S_S_S_S_S_S_S_S_S_S_S_S_S_S_S_S_S_S_S_S_S_S_S_S_S_S_S_S_S_S_S_S_S_S_S_S_S_S_S_S_S_S_S_S_S_S_S_S_S_S_S_S_S_S_S_S_S_S_S_S_S_S_S_S_S_S_S_S_S_S_S_S_S_S_S_S_S_S_S_S_S_S_S_S_S_S_S_S_S_S_S_S_S_S_S_S_S_S_S_S_S_S_S_S_S_S_S_S_S_S_S_S_S_S_S_S_S_S_S_S_S_S_S_S_S_S_S_S_S_S_S_S_S_S_S_S_S_S_S_S_S_S_S_S_S_S_S_S_S_S_S_S_S_S_S_S_S_S_S_S_S_S_S_S_S_S_S_S_S_S_S_S_S_S_S_S_S_S_S_S_S_S_S_S_S_S_S_S_S_S_S_S_S_S_S_S_S_S_S_S_S_S_S_S_S_S_S_S_S_S_S_S_S_S_S_S_S_S_S_S_S_S_S_S_S_S_S_S_S_S_S_S_S_S_S_S_S_S_S_S_S_S_S_S_S_S_S_S_S_S_S_S_S_S_S_S_S_S_S_S_S_S_S_S_S_S_S_S_S_S_S_S_S_S_S_S_S_S_S_S_S_S_S_S_S_S_S_S_S_S_S_S_S_S_S__param_287,
	.param .u64 .ptr .align 1 _Z4racePiS_S_S_S_S_S_S_S_S_S_S_S_S_S_S_S_S_S_S_S_S_S_S_S_S_S_S_S_S_S_S_S_S_S_S_S_S_S_S_S_S_S_S_S_S_S_S_S_S_S_S_S_S_S_S_S_S_S_S_S_S_S_S_S_S_S_S_S_S_S_S_S_S_S_S_S_S_S_S_S_S_S_S_S_S_S_S_S_S_S_S_S_S_S_S_S_S_S_S_S_S_S_S_S_S_S_S_S_S_S_S_S_S_S_S_S_S_S_S_S_S_S_S_S_S_S_S_S_S_S_S_S_S_S_S_S_S_S_S_S_S_S_S_S_S_S_S_S_S_S_S_S_S_S_S_S_S_S_S_S_S_S_S_S_S_S_S_S_S_S_S_S_S_S_S_S_S_S_S_S_S_S_S_S_S_S_S_S_S_S_S_S_S_S_S_S_S_S_S_S_S_S_S_S_S_S_S_S_S_S_S_S_S_S_S_S_S_S_S_S_S_S_S_S_S_S_S_S_S_S_S_S_S_S_S_S_S_S_S_S_S_S_S_S_S_S_S_S_S_S_S_S_S_S_S_S_S_S_S_S_S_S_S_S_S_S_S_S_S_S_S_S_S_S_S_S_S_S_S_S_S_S_S_S_S_S_S_S_S_S_S_S_S_S_S_S_S_S_S_S_S_S_S_S_S_S_S_S_S_S_S_S_S_S_S_S_S_S_S_S_S_S_S_S_S_S_S_S_S_S_S_S_S_S_S_S_S_S_S_S_S_S_S_S_S_S_S_S_S_S_S_S_S_S_S_S_S_S_S_S_S_S_S_S_S_S_S_S_S_S_S_S_S_S_S_S_S_S_S_S_S_S_S_S_S_S_S_S_S_S_S_S_S_S_S_S_S_S_S_S_S_S_S_S_S_S_S_S_S_S_S_S_S_S_S_S_S_S_S_S_S_S_S_S_S_S_S_S_S_S_S_S_S_S_S_S_S_S_S_S_S_S_S_S_S_S_S_S_S_S_S_S_S_S_S_S_S_S_S_S_S_S_S_S_S_S_S_S_S_S_S_S_S_S_S_S_S_S_S_S_S_S_S_S_S_S_S_S_S_S_S_S_S_S_S_S_S_S_S_S_S_S_S_S_S_S_S_S_S_S_S_S_S_S_S_S_S_S_S_S_S_S_S_S_S_S_S_S_S_S_S_S_S_S_S_S_S_S_S_S_S_S_S_S_S_S_S_S_S_S_S_S_S_S_S_S_S_S_S_S_S_S_S_S_S_S_S_S_S_S_S_S_S_S_S_S_S_S_S_S_S_S_S_S_S_S_S_S_S_S_S_S_S_S_S_S_S_S_S_S_S_S_S_S_S_S_S_S_S_S_S_S_S_S_S_S_S_S_S_S_S_S_S_S_S_S_S_S_S_S_S_S_S_S_S_S_S_S_S_S_S_S_S_S_S_S_S_S_S_S_S_S_S_S_S_S_S_S_S_S_S_S_S_S_S_S_S_S_S_S_S_S_S_S_S_S_S_S_S_S_S_S_S_S_S_S_S_S_S_S_S_S_S_S_S_S_S_S_S_S_S_S_S_S_S_S_S_S_S_S_S_S_S_S_S_S_S_S_S_S_S_S_S_S_S_S_S_S_S_S_S_S_S_S_S_S_S_S_S_S_S_S_S_S_S_S_S_S_S_S_S_S_S_S_S_S_S_S_S_S_S_S_S_S_S_S_S_S_S_S_S_S_S_S_S_S_S_S_S_S_S_S_S_S_S_S_S_S_S_S_S_S_S_S_S_S_S_S_S_S_S_S_S_S_S_S_S_S_S_S_S_S_S_S_S_S_S_S_S_S_S_S_S_S_S_S_S_S_S_S_S_S_S_S_S_S_S_S_S_S_S_S_S_S_S_S_S_S_S_S_S_S_S_S_S_S_S_S_S_S_S_S_S_S_S_S_S_S_S_S_S_S_S_S_S_S_S_S_S_S_S_S_S_S_S_S_S_S_S_S_S_S_S_S_S_S_S_S_S_S_S_S_S_S_S_S_S_S_S_S_S_S_S_S_S_S_S_S_S_S_S_S_S_S_S_S_S_S_S_S_S_S_S_S_S_S_S_S_S_S_S_S_S_S_S_S_S_S_S_S_S_S_S_S_S_S_S_S_S_S_S_S_S_S_S_S_S_S_S_S_S_S_S_S_S_S_S_S_S_S_S_S_S_S_S_S_S_S_S_S_S_S_S_S_S_S_S_S_S_S_S_S_S_S_S_S_S_S_S_S_S_S_S_S_S_S_S_S_S_S_S_S_S__param_288,
	.param .u64 .ptr .align 1 _Z4racePiS_S_S_S_S_S_S_S_S_S_S_S_S_S_S_S_S_S_S_S_S_S_S_S_S_S_S_S_S_S_S_S_S_S_S_S_S_S_S_S_S_S_S_S_S_S_S_S_S_S_S_S_S_S_S_S_S_S_S_S_S_S_S_S_S_S_S_S_S_S_S_S_S_S_S_S_S_S_S_S_S_S_S_S_S_S_S_S_S_S_S_S_S_S_S_S_S_S_S_S_S_S_S_S_S_S_S_S_S_S_S_S_S_S_S_S_S_S_S_S_S_S_S_S_S_S_S_S_S_S_S_S_S_S_S_S_S_S_S_S_S_S_S_S_S_S_S_S_S_S_S_S_S_S_S_S_S_S_S_S_S_S_S_S_S_S_S_S_S_S_S_S_S_S_S_S_S_S_S_S_S_S_S_S_S_S_S_S_S_S_S_S_S_S_S_S_S_S_S_S_S_S_S_S_S_S_S_S_S_S_S_S_S_S_S_S_S_S_S_S_S_S_S_S_S_S_S_S_S_S_S_S_S_S_S_S_S_S_S_S_S_S_S_S_S_S_S_S_S_S_S_S_S_S_S_S_S_S_S_S_S_S_S_S_S_S_S_S_S_S_S_S_S_S_S_S_S_S_S_S_S_S_S_S_S_S_S_S_S_S_S_S_S_S_S_S_S_S_S_S_S_S_S_S_S_S_S_S_S_S_S_S_S_S_S_S_S_S_S_S_S_S_S_S_S_S_S_S_S_S_S_S_S_S_S_S_S_S_S_S_S_S_S_S_S_S_S_S_S_S_S_S_S_S_S_S_S_S_S_S_S_S_S_S_S_S_S_S_S_S_S_S_S_S_S_S_S_S_S_S_S_S_S_S_S_S_S_S_S_S_S_S_S_S_S_S_S_S_S_S_S_S_S_S_S_S_S_S_S_S_S_S_S_S_S_S_S_S_S_S_S_S_S_S_S_S_S_S_S_S_S_S_S_S_S_S_S_S_S_S_S_S_S_S_S_S_S_S_S_S_S_S_S_S_S_S_S_S_S_S_S_S_S_S_S_S_S_S_S_S_S_S_S_S_S_S_S_S_S_S_S_S_S_S_S_S_S_S_S_S_S_S_S_S_S_S_S_S_S_S_S_S_S_S_S_S_S_S_S_S_S_S_S_S_S_S_S_S_S_S_S_S_S_S_S_S_S_S_S_S_S_S_S_S_S_S_S_S_S_S_S_S_S_S_S_S_S_S_S_S_S_S_S_S_S_S_S_S_S_S_S_S_S_S_S_S_S_S_S_S_S_S_S_S_S_S_S_S_S_S_S_S_S_S_S_S_S_S_S_S_S_S_S_S_S_S_S_S_S_S_S_S_S_S_S_S_S_S_S_S_S_S_S_S_S_S_S_S_S_S_S_S_S_S_S_S_S_S_S_S_S_S_S_S_S_S_S_S_S_S_S_S_S_S_S_S_S_S_S_S_S_S_S_S_S_S_S_S_S_S_S_S_S_S_S_S_S_S_S_S_S_S_S_S_S_S_S_S_S_S_S_S_S_S_S_S_S_S_S_S_S_S_S_S_S_S_S_S_S_S_S_S_S_S_S_S_S_S_S_S_S_S_S_S_S_S_S_S_S_S_S_S_S_S_S_S_S_S_S_S_S_S_S_S_S_S_S_S_S_S_S_S_S_S_S_S_S_S_S_S_S_S_S_S_S_S_S_S_S_S_S_S_S_S_S_S_S_S_S_S_S_S_S_S_S_S_S_S_S_S_S_S_S_S_S_S_S_S_S_S_S_S_S_S_S_S_S_S_S_S_S_S_S_S_S_S_S_S_S_S_S_S_S_S_S_S_S_S_S_S_S_S_S_S_S_S_S_S_S_S_S_S_S_S_S_S_S_S_S_S_S_S_S_S_S_S_S_S_S_S_S_S_S_S_S_S_S_S_S_S_S_S_S_S_S_S_S_S_S_S_S_S_S_S_S_S_S_S_S_S_S_S_S_S_S_S_S_S_S_S_S_S_S_S_S_S_S_S_S_S_S_S_S_S_S_S_S_S_S_S_S_S_S_S_S_S_S_S_S_S_S_S_S_S_S_S_S_S_S_S_S_S_S_S_S_S_S_S_S_S_S_S_S_S_S_S_S_S_S_S_S_S_S_S_S_S_S_S_S_S_S_S_S_S_S_S_S_S_S_S_S_S_S_S_S_S_S_S_S_S_S_S_S_S_S_S_S_S_S_S_S_S_S_S_S_S_S_S_S_S_S_S_S_S_S_S_S_S_S_S_S_S_S_S_S_S_S_S_S_S_S_S_S__param_289,
	.param .u64 .ptr .align 1 _Z4racePiS_S_S_S_S_S_S_S_S_S_S_S_S_S_S_S_S_S_S_S_S_S_S_S_S_S_S_S_S_S_S_S_S_S_S_S_S_S_S_S_S_S_S_S_S_S_S_S_S_S_S_S_S_S_S_S_S_S_S_S_S_S_S_S_S_S_S_S_S_S_S_S_S_S_S_S_S_S_S_S_S_S_S_S_S_S_S_S_S_S_S_S_S_S_S_S_S_S_S_S_S_S_S_S_S_S_S_S_S_S_S_S_S_S_S_S_S_S_S_S_S_S_S_S_S_S_S_S_S_S_S_S_S_S_S_S_S_S_S_S_S_S_S_S_S_S_S_S_S_S_S_S_S_S_S_S_S_S_S_S_S_S_S_S_S_S_S_S_S_S_S_S_S_S_S_S_S_S_S_S_S_S_S_S_S_S_S_S_S_S_S_S_S_S_S_S_S_S_S_S_S_S_S_S_S_S_S_S_S_S_S_S_S_S_S_S_S_S_S_S_S_S_S_S_S_S_S_S_S_S_S_S_S_S_S_S_S_S_S_S_S_S_S_S_S_S_S_S_S_S_S_S_S_S_S_S_S_S_S_S_S_S_S_S_S_S_S_S_S_S_S_S_S_S_S_S_S_S_S_S_S_S_S_S_S_S_S_S_S_S_S_S_S_S_S_S_S_S_S_S_S_S_S_S_S_S_S_S_S_S_S_S_S_S_S_S_S_S_S_S_S_S_S_S_S_S_S_S_S_S_S_S_S_S_S_S_S_S_S_S_S_S_S_S_S_S_S_S_S_S_S_S_S_S_S_S_S_S_S_S_S_S_S_S_S_S_S_S_S_S_S_S_S_S_S_S_S_S_S_S_S_S_S_S_S_S_S_S_S_S_S_S_S_S_S_S_S_S_S_S_S_S_S_S_S_S_S_S_S_S_S_S_S_S_S_S_S_S_S_S_S_S_S_S_S_S_S_S_S_S_S_S_S_S_S_S_S_S_S_S_S_S_S_S_S_S_S_S_S_S_S_S_S_S_S_S_S_S_S_S_S_S_S_S_S_S_S_S_S_S_S_S_S_S_S_S_S_S_S_S_S_S_S_S_S_S_S_S_S_S_S_S_S_S_S_S_S_S_S_S_S_S_S_S_S_S_S_S_S_S_S_S_S_S_S_S_S_S_S_S_S_S_S_S_S_S_S_S_S_S_S_S_S_S_S_S_S_S_S_S_S_S_S_S_S_S_S_S_S_S_S_S_S_S_S_S_S_S_S_S_S_S_S_S_S_S_S_S_S_S_S_S_S_S_S_S_S_S_S_S_S_S_S_S_S_S_S_S_S_S_S_S_S_S_S_S_S_S_S_S_S_S_S_S_S_S_S_S_S_S_S_S_S_S_S_S_S_S_S_S_S_S_S_S_S_S_S_S_S_S_S_S_S_S_S_S_S_S_S_S_S_S_S_S_S_S_S_S_S_S_S_S_S_S_S_S_S_S_S_S_S_S_S_S_S_S_S_S_S_S_S_S_S_S_S_S_S_S_S_S_S_S_S_S_S_S_S_S_S_S_S_S_S_S_S_S_S_S_S_S_S_S_S_S_S_S_S_S_S_S_S_S_S_S_S_S_S_S_S_S_S_S_S_S_S_S_S_S_S_S_S_S_S_S_S_S_S_S_S_S_S_S_S_S_S_S_S_S_S_S_S_S_S_S_S_S_S_S_S_S_S_S_S_S_S_S_S_S_S_S_S_S_S_S_S_S_S_S_S_S_S_S_S_S_S_S_S_S_S_S_S_S_S_S_S_S_S_S_S_S_S_S_S_S_S_S_S_S_S_S_S_S_S_S_S_S_S_S_S_S_S_S_S_S_S_S_S_S_S_S_S_S_S_S_S_S_S_S_S_S_S_S_S_S_S_S_S_S_S_S_S_S_S_S_S_S_S_S_S_S_S_S_S_S_S_S_S_S_S_S_S_S_S_S_S_S_S_S_S_S_S_S_S_S_S_S_S_S_S_S_S_S_S_S_S_S_S_S_S_S_S_S_S_S_S_S_S_S_S_S_S_S_S_S_S_S_S_S_S_S_S_S_S_S_S_S_S_S_S_S_S_S_S_S_S_S_S_S_S_S_S_S_S_S_S_S_S_S_S_S_S_S_S_S_S_S_S_S_S_S_S_S_S_S_S_S_S_S_S_S_S_S_S_S_S_S_S_S_S_S_S_S_S_S_S_S_S_S_S_S_S_S_S_S_S_S_S_S_S_S_S_S_S_S_S_S_S_S_S_S_S_S_S_S_S_S_S_S_S_S_S_S_S__param_290,
	.param .u64 .ptr .align 1 _Z4racePiS_S_S_S_S_S_S_S_S_S_S_S_S_S_S_S_S_S_S_S_S_S_S_S_S_S_S_S_S_S_S_S_S_S_S_S_S_S_S_S_S_S_S_S_S_S_S_S_S_S_S_S_S_S_S_S_S_S_S_S_S_S_S_S_S_S_S_S_S_S_S_S_S_S_S_S_S_S_S_S_S_S_S_S_S_S_S_S_S_S_S_S_S_S_S_S_S_S_S_S_S_S_S_S_S_S_S_S_S_S_S_S_S_S_S_S_S_S_S_S_S_S_S_S_S_S_S_S_S_S_S_S_S_S_S_S_S_S_S_S_S_S_S_S_S_S_S_S_S_S_S_S_S_S_S_S_S_S_S_S_S_S_S_S_S_S_S_S_S_S_S_S_S_S_S_S_S_S_S_S_S_S_S_S_S_S_S_S_S_S_S_S_S_S_S_S_S_S_S_S_S_S_S_S_S_S_S_S_S_S_S_S_S_S_S_S_S_S_S_S_S_S_S_S_S_S_S_S_S_S_S_S_S_S_S_S_S_S_S_S_S_S_S_S_S_S_S_S_S_S_S_S_S_S_S_S_S_S_S_S_S_S_S_S_S_S_S_S_S_S_S_S_S_S_S_S_S_S_S_S_S_S_S_S_S_S_S_S_S_S_S_S_S_S_S_S_S_S_S_S_S_S_S_S_S_S_S_S_S_S_S_S_S_S_S_S_S_S_S_S_S_S_S_S_S_S_S_S_S_S_S_S_S_S_S_S_S_S_S_S_S_S_S_S_S_S_S_S_S_S_S_S_S_S_S_S_S_S_S_S_S_S_S_S_S_S_S_S_S_S_S_S_S_S_S_S_S_S_S_S_S_S_S_S_S_S_S_S_S_S_S_S_S_S_S_S_S_S_S_S_S_S_S_S_S_S_S_S_S_S_S_S_S_S_S_S_S_S_S_S_S_S_S_S_S_S_S_S_S_S_S_S_S_S_S_S_S_S_S_S_S_S_S_S_S_S_S_S_S_S_S_S_S_S_S_S_S_S_S_S_S_S_S_S_S_S_S_S_S_S_S_S_S_S_S_S_S_S_S_S_S_S_S_S_S_S_S_S_S_S_S_S_S_S_S_S_S_S_S_S_S_S_S_S_S_S_S_S_S_S_S_S_S_S_S_S_S_S_S_S_S_S_S_S_S_S_S_S_S_S_S_S_S_S_S_S_S_S_S_S_S_S_S_S_S_S_S_S_S_S_S_S_S_S_S_S_S_S_S_S_S_S_S_S_S_S_S_S_S_S_S_S_S_S_S_S_S_S_S_S_S_S_S_S_S_S_S_S_S_S_S_S_S_S_S_S_S_S_S_S_S_S_S_S_S_S_S_S_S_S_S_S_S_S_S_S_S_S_S_S_S_S_S_S_S_S_S_S_S_S_S_S_S_S_S_S_S_S_S_S_S_S_S_S_S_S_S_S_S_S_S_S_S_S_S_S_S_S_S_S_S_S_S_S_S_S_S_S_S_S_S_S_S_S_S_S_S_S_S_S_S_S_S_S_S_S_S_S_S_S_S_S_S_S_S_S_S_S_S_S_S_S_S_S_S_S_S_S_S_S_S_S_S_S_S_S_S_S_S_S_S_S_S_S_S_S_S_S_S_S_S_S_S_S_S_S_S_S_S_S_S_S_S_S_S_S_S_S_S_S_S_S_S_S_S_S_S_S_S_S_S_S_S_S_S_S_S_S_S_S_S_S_S_S_S_S_S_S_S_S_S_S_S_S_S_S_S_S_S_S_S_S_S_S_S_S_S_S_S_S_S_S_S_S_S_S_S_S_S_S_S_S_S_S_S_S_S_S_S_S_S_S_S_S_S_S_S_S_S_S_S_S_S_S_S_S_S_S_S_S_S_S_S_S_S_S_S_S_S_S_S_S_S_S_S_S_S_S_S_S_S_S_S_S_S_S_S_S_S_S_S_S_S_S_S_S_S_S_S_S_S_S_S_S_S_S_S_S_S_S_S_S_S_S_S_S_S_S_S_S_S_S_S_S_S_S_S_S_S_S_S_S_S_S_S_S_S_S_S_S_S_S_S_S_S_S_S_S_S_S_S_S_S_S_S_S_S_S_S_S_S_S_S_S_S_S_S_S_S_S_S_S_S_S_S_S_S_S_S_S_S_S_S_S_S_S_S_S_S_S_S_S_S_S_S_S_S_S_S_S_S_S_S_S_S_S_S_S_S_S_S_S_S_S_S_S_S_S_S_S_S_S_S_S_S_S_S_S_S_S_S_S_S_S_S_S_S_S_S_S_S_S_S__param_291,
	.param .u64 .ptr .align 1 _Z4racePiS_S_S_S_S_S_S_S_S_S_S_S_S_S_S_S_S_S_S_S_S_S_S_S_S_S_S_S_S_S_S_S_S_S_S_S_S_S_S_S_S_S_S_S_S_S_S_S_S_S_S_S_S_S_S_S_S_S_S_S_S_S_S_S_S_S_S_S_S_S_S_S_S_S_S_S_S_S_S_S_S_S_S_S_S_S_S_S_S_S_S_S_S_S_S_S_S_S_S_S_S_S_S_S_S_S_S_S_S_S_S_S_S_S_S_S_S_S_S_S_S_S_S_S_S_S_S_S_S_S_S_S_S_S_S_S_S_S_S_S_S_S_S_S_S_S_S_S_S_S_S_S_S_S_S_S_S_S_S_S_S_S_S_S_S_S_S_S_S_S_S_S_S_S_S_S_S_S_S_S_S_S_S_S_S_S_S_S_S_S_S_S_S_S_S_S_S_S_S_S_S_S_S_S_S_S_S_S_S_S_S_S_S_S_S_S_S_S_S_S_S_S_S_S_S_S_S_S_S_S_S_S_S_S_S_S_S_S_S_S_S_S_S_S_S_S_S_S_S_S_S_S_S_S_S_S_S_S_S_S_S_S_S_S_S_S_S_S_S_S_S_S_S_S_S_S_S_S_S_S_S_S_S_S_S_S_S_S_S_S_S_S_S_S_S_S_S_S_S_S_S_S_S_S_S_S_S_S_S_S_S_S_S_S_S_S_S_S_S_S_S_S_S_S_S_S_S_S_S_S_S_S_S_S_S_S_S_S_S_S_S_S_S_S_S_S_S_S_S_S_S_S_S_S_S_S_S_S_S_S_S_S_S_S_S_S_S_S_S_S_S_S_S_S_S_S_S_S_S_S_S_S_S_S_S_S_S_S_S_S_S_S_S_S_S_S_S_S_S_S_S_S_S_S_S_S_S_S_S_S_S_S_S_S_S_S_S_S_S_S_S_S_S_S_S_S_S_S_S_S_S_S_S_S_S_S_S_S_S_S_S_S_S_S_S_S_S_S_S_S_S_S_S_S_S_S_S_S_S_S_S_S_S_S_S_S_S_S_S_S_S_S_S_S_S_S_S_S_S_S_S_S_S_S_S_S_S_S_S_S_S_S_S_S_S_S_S_S_S_S_S_S_S_S_S_S_S_S_S_S_S_S_S_S_S_S_S_S_S_S_S_S_S_S_S_S_S_S_S_S_S_S_S_S_S_S_S_S_S_S_S_S_S_S_S_S_S_S_S_S_S_S_S_S_S_S_S_S_S_S_S_S_S_S_S_S_S_S_S_S_S_S_S_S_S_S_S_S_S_S_S_S_S_S_S_S_S_S_S_S_S_S_S_S_S_S_S_S_S_S_S_S_S_S_S_S_S_S_S_S_S_S_S_S_S_S_S_S_S_S_S_S_S_S_S_S_S_S_S_S_S_S_S_S_S_S_S_S_S_S_S_S_S_S_S_S_S_S_S_S_S_S_S_S_S_S_S_S_S_S_S_S_S_S_S_S_S_S_S_S_S_S_S_S_S_S_S_S_S_S_S_S_S_S_S_S_S_S_S_S_S_S_S_S_S_S_S_S_S_S_S_S_S_S_S_S_S_S_S_S_S_S_S_S_S_S_S_S_S_S_S_S_S_S_S_S_S_S_S_S_S_S_S_S_S_S_S_S_S_S_S_S_S_S_S_S_S_S_S_S_S_S_S_S_S_S_S_S_S_S_S_S_S_S_S_S_S_S_S_S_S_S_S_S_S_S_S_S_S_S_S_S_S_S_S_S_S_S_S_S_S_S_S_S_S_S_S_S_S_S_S_S_S_S_S_S_S_S_S_S_S_S_S_S_S_S_S_S_S_S_S_S_S_S_S_S_S_S_S_S_S_S_S_S_S_S_S_S_S_S_S_S_S_S_S_S_S_S_S_S_S_S_S_S_S_S_S_S_S_S_S_S_S_S_S_S_S_S_S_S_S_S_S_S_S_S_S_S_S_S_S_S_S_S_S_S_S_S_S_S_S_S_S_S_S_S_S_S_S_S_S_S_S_S_S_S_S_S_S_S_S_S_S_S_S_S_S_S_S_S_S_S_S_S_S_S_S_S_S_S_S_S_S_S_S_S_S_S_S_S_S_S_S_S_S_S_S_S_S_S_S_S_S_S_S_S_S_S_S_S_S_S_S_S_S_S_S_S_S_S_S_S_S_S_S_S_S_S_S_S_S_S_S_S_S_S_S_S_S_S_S_S_S_S_S_S_S_S_S_S_S_S_S_S_S_S_S_S_S_S_S_S_S_S_S_S_S_S_S_S_S_S_S__param_292,
	.param .u64 .ptr .align 1 _Z4racePiS_S_S_S_S_S_S_S_S_S_S_S_S_S_S_S_S_S_S_S_S_S_S_S_S_S_S_S_S_S_S_S_S_S_S_S_S_S_S_S_S_S_S_S_S_S_S_S_S_S_S_S_S_S_S_S_S_S_S_S_S_S_S_S_S_S_S_S_S_S_S_S_S_S_S_S_S_S_S_S_S_S_S_S_S_S_S_S_S_S_S_S_S_S_S_S_S_S_S_S_S_S_S_S_S_S_S_S_S_S_S_S_S_S_S_S_S_S_S_S_S_S_S_S_S_S_S_S_S_S_S_S_S_S_S_S_S_S_S_S_S_S_S_S_S_S_S_S_S_S_S_S_S_S_S_S_S_S_S_S_S_S_S_S_S_S_S_S_S_S_S_S_S_S_S_S_S_S_S_S_S_S_S_S_S_S_S_S_S_S_S_S_S_S_S_S_S_S_S_S_S_S_S_S_S_S_S_S_S_S_S_S_S_S_S_S_S_S_S_S_S_S_S_S_S_S_S_S_S_S_S_S_S_S_S_S_S_S_S_S_S_S_S_S_S_S_S_S_S_S_S_S_S_S_S_S_S_S_S_S_S_S_S_S_S_S_S_S_S_S_S_S_S_S_S_S_S_S_S_S_S_S_S_S_S_S_S_S_S_S_S_S_S_S_S_S_S_S_S_S_S_S_S_S_S_S_S_S_S_S_S_S_S_S_S_S_S_S_S_S_S_S_S_S_S_S_S_S_S_S_S_S_S_S_S_S_S_S_S_S_S_S_S_S_S_S_S_S_S_S_S_S_S_S_S_S_S_S_S_S_S_S_S_S_S_S_S_S_S_S_S_S_S_S_S_S_S_S_S_S_S_S_S_S_S_S_S_S_S_S_S_S_S_S_S_S_S_S_S_S_S_S_S_S_S_S_S_S_S_S_S_S_S_S_S_S_S_S_S_S_S_S_S_S_S_S_S_S_S_S_S_S_S_S_S_S_S_S_S_S_S_S_S_S_S_S_S_S_S_S_S_S_S_S_S_S_S_S_S_S_S_S_S_S_S_S_S_S_S_S_S_S_S_S_S_S_S_S_S_S_S_S_S_S_S_S_S_S_S_S_S_S_S_S_S_S_S_S_S_S_S_S_S_S_S_S_S_S_S_S_S_S_S_S_S_S_S_S_S_S_S_S_S_S_S_S_S_S_S_S_S_S_S_S_S_S_S_S_S_S_S_S_S_S_S_S_S_S_S_S_S_S_S_S_S_S_S_S_S_S_S_S_S_S_S_S_S_S_S_S_S_S_S_S_S_S_S_S_S_S_S_S_S_S_S_S_S_S_S_S_S_S_S_S_S_S_S_S_S_S_S_S_S_S_S_S_S_S_S_S_S_S_S_S_S_S_S_S_S_S_S_S_S_S_S_S_S_S_S_S_S_S_S_S_S_S_S_S_S_S_S_S_S_S_S_S_S_S_S_S_S_S_S_S_S_S_S_S_S_S_S_S_S_S_S_S_S_S_S_S_S_S_S_S_S_S_S_S_S_S_S_S_S_S_S_S_S_S_S_S_S_S_S_S_S_S_S_S_S_S_S_S_S_S_S_S_S_S_S_S_S_S_S_S_S_S_S_S_S_S_S_S_S_S_S_S_S_S_S_S_S_S_S_S_S_S_S_S_S_S_S_S_S_S_S_S_S_S_S_S_S_S_S_S_S_S_S_S_S_S_S_S_S_S_S_S_S_S_S_S_S_S_S_S_S_S_S_S_S_S_S_S_S_S_S_S_S_S_S_S_S_S_S_S_S_S_S_S_S_S_S_S_S_S_S_S_S_S_S_S_S_S_S_S_S_S_S_S_S_S_S_S_S_S_S_S_S_S_S_S_S_S_S_S_S_S_S_S_S_S_S_S_S_S_S_S_S_S_S_S_S_S_S_S_S_S_S_S_S_S_S_S_S_S_S_S_S_S_S_S_S_S_S_S_S_S_S_S_S_S_S_S_S_S_S_S_S_S_S_S_S_S_S_S_S_S_S_S_S_S_S_S_S_S_S_S_S_S_S_S_S_S_S_S_S_S_S_S_S_S_S_S_S_S_S_S_S_S_S_S_S_S_S_S_S_S_S_S_S_S_S_S_S_S_S_S_S_S_S_S_S_S_S_S_S_S_S_S_S_S_S_S_S_S_S_S_S_S_S_S_S_S_S_S_S_S_S_S_S_S_S_S_S_S_S_S_S_S_S_S_S_S_S_S_S_S_S_S_S_S_S_S_S_S_S_S_S_S_S_S_S_S_S_S_S_S_S_S_S_S_S_S_S__param_293,
	.param .u64 .ptr .align 1 _Z4racePiS_S_S_S_S_S_S_S_S_S_S_S_S_S_S_S_S_S_S_S_S_S_S_S_S_S_S_S_S_S_S_S_S_S_S_S_S_S_S_S_S_S_S_S_S_S_S_S_S_S_S_S_S_S_S_S_S_S_S_S_S_S_S_S_S_S_S_S_S_S_S_S_S_S_S_S_S_S_S_S_S_S_S_S_S_S_S_S_S_S_S_S_S_S_S_S_S_S_S_S_S_S_S_S_S_S_S_S_S_S_S_S_S_S_S_S_S_S_S_S_S_S_S_S_S_S_S_S_S_S_S_S_S_S_S_S_S_S_S_S_S_S_S_S_S_S_S_S_S_S_S_S_S_S_S_S_S_S_S_S_S_S_S_S_S_S_S_S_S_S_S_S_S_S_S_S_S_S_S_S_S_S_S_S_S_S_S_S_S_S_S_S_S_S_S_S_S_S_S_S_S_S_S_S_S_S_S_S_S_S_S_S_S_S_S_S_S_S_S_S_S_S_S_S_S_S_S_S_S_S_S_S_S_S_S_S_S_S_S_S_S_S_S_S_S_S_S_S_S_S_S_S_S_S_S_S_S_S_S_S_S_S_S_S_S_S_S_S_S_S_S_S_S_S_S_S_S_S_S_S_S_S_S_S_S_S_S_S_S_S_S_S_S_S_S_S_S_S_S_S_S_S_S_S_S_S_S_S_S_S_S_S_S_S_S_S_S_S_S_S_S_S_S_S_S_S_S_S_S_S_S_S_S_S_S_S_S_S_S_S_S_S_S_S_S_S_S_S_S_S_S_S_S_S_S_S_S_S_S_S_S_S_S_S_S_S_S_S_S_S_S_S_S_S_S_S_S_S_S_S_S_S_S_S_S_S_S_S_S_S_S_S_S_S_S_S_S_S_S_S_S_S_S_S_S_S_S_S_S_S_S_S_S_S_S_S_S_S_S_S_S_S_S_S_S_S_S_S_S_S_S_S_S_S_S_S_S_S_S_S_S_S_S_S_S_S_S_S_S_S_S_S_S_S_S_S_S_S_S_S_S_S_S_S_S_S_S_S_S_S_S_S_S_S_S_S_S_S_S_S_S_S_S_S_S_S_S_S_S_S_S_S_S_S_S_S_S_S_S_S_S_S_S_S_S_S_S_S_S_S_S_S_S_S_S_S_S_S_S_S_S_S_S_S_S_S_S_S_S_S_S_S_S_S_S_S_S_S_S_S_S_S_S_S_S_S_S_S_S_S_S_S_S_S_S_S_S_S_S_S_S_S_S_S_S_S_S_S_S_S_S_S_S_S_S_S_S_S_S_S_S_S_S_S_S_S_S_S_S_S_S_S_S_S_S_S_S_S_S_S_S_S_S_S_S_S_S_S_S_S_S_S_S_S_S_S_S_S_S_S_S_S_S_S_S_S_S_S_S_S_S_S_S_S_S_S_S_S_S_S_S_S_S_S_S_S_S_S_S_S_S_S_S_S_S_S_S_S_S_S_S_S_S_S_S_S_S_S_S_S_S_S_S_S_S_S_S_S_S_S_S_S_S_S_S_S_S_S_S_S_S_S_S_S_S_S_S_S_S_S_S_S_S_S_S_S_S_S_S_S_S_S_S_S_S_S_S_S_S_S_S_S_S_S_S_S_S_S_S_S_S_S_S_S_S_S_S_S_S_S_S_S_S_S_S_S_S_S_S_S_S_S_S_S_S_S_S_S_S_S_S_S_S_S_S_S_S_S_S_S_S_S_S_S_S_S_S_S_S_S_S_S_S_S_S_S_S_S_S_S_S_S_S_S_S_S_S_S_S_S_S_S_S_S_S_S_S_S_S_S_S_S_S_S_S_S_S_S_S_S_S_S_S_S_S_S_S_S_S_S_S_S_S_S_S_S_S_S_S_S_S_S_S_S_S_S_S_S_S_S_S_S_S_S_S_S_S_S_S_S_S_S_S_S_S_S_S_S_S_S_S_S_S_S_S_S_S_S_S_S_S_S_S_S_S_S_S_S_S_S_S_S_S_S_S_S_S_S_S_S_S_S_S_S_S_S_S_S_S_S_S_S_S_S_S_S_S_S_S_S_S_S_S_S_S_S_S_S_S_S_S_S_S_S_S_S_S_S_S_S_S_S_S_S_S_S_S_S_S_S_S_S_S_S_S_S_S_S_S_S_S_S_S_S_S_S_S_S_S_S_S_S_S_S_S_S_S_S_S_S_S_S_S_S_S_S_S_S_S_S_S_S_S_S_S_S_S_S_S_S_S_S_S_S_S_S_S_S_S_S_S_S_S_S_S_S_S_S_S_S_S_S_S__param_294,
	.param .u64 .ptr .align 1 _Z4racePiS_S_S_S_S_S_S_S_S_S_S_S_S_S_S_S_S_S_S_S_S_S_S_S_S_S_S_S_S_S_S_S_S_S_S_S_S_S_S_S_S_S_S_S_S_S_S_S_S_S_S_S_S_S_S_S_S_S_S_S_S_S_S_S_S_S_S_S_S_S_S_S_S_S_S_S_S_S_S_S_S_S_S_S_S_S_S_S_S_S_S_S_S_S_S_S_S_S_S_S_S_S_S_S_S_S_S_S_S_S_S_S_S_S_S_S_S_S_S_S_S_S_S_S_S_S_S_S_S_S_S_S_S_S_S_S_S_S_S_S_S_S_S_S_S_S_S_S_S_S_S_S_S_S_S_S_S_S_S_S_S_S_S_S_S_S_S_S_S_S_S_S_S_S_S_S_S_S_S_S_S_S_S_S_S_S_S_S_S_S_S_S_S_S_S_S_S_S_S_S_S_S_S_S_S_S_S_S_S_S_S_S_S_S_S_S_S_S_S_S_S_S_S_S_S_S_S_S_S_S_S_S_S_S_S_S_S_S_S_S_S_S_S_S_S_S_S_S_S_S_S_S_S_S_S_S_S_S_S_S_S_S_S_S_S_S_S_S_S_S_S_S_S_S_S_S_S_S_S_S_S_S_S_S_S_S_S_S_S_S_S_S_S_S_S_S_S_S_S_S_S_S_S_S_S_S_S_S_S_S_S_S_S_S_S_S_S_S_S_S_S_S_S_S_S_S_S_S_S_S_S_S_S_S_S_S_S_S_S_S_S_S_S_S_S_S_S_S_S_S_S_S_S_S_S_S_S_S_S_S_S_S_S_S_S_S_S_S_S_S_S_S_S_S_S_S_S_S_S_S_S_S_S_S_S_S_S_S_S_S_S_S_S_S_S_S_S_S_S_S_S_S_S_S_S_S_S_S_S_S_S_S_S_S_S_S_S_S_S_S_S_S_S_S_S_S_S_S_S_S_S_S_S_S_S_S_S_S_S_S_S_S_S_S_S_S_S_S_S_S_S_S_S_S_S_S_S_S_S_S_S_S_S_S_S_S_S_S_S_S_S_S_S_S_S_S_S_S_S_S_S_S_S_S_S_S_S_S_S_S_S_S_S_S_S_S_S_S_S_S_S_S_S_S_S_S_S_S_S_S_S_S_S_S_S_S_S_S_S_S_S_S_S_S_S_S_S_S_S_S_S_S_S_S_S_S_S_S_S_S_S_S_S_S_S_S_S_S_S_S_S_S_S_S_S_S_S_S_S_S_S_S_S_S_S_S_S_S_S_S_S_S_S_S_S_S_S_S_S_S_S_S_S_S_S_S_S_S_S_S_S_S_S_S_S_S_S_S_S_S_S_S_S_S_S_S_S_S_S_S_S_S_S_S_S_S_S_S_S_S_S_S_S_S_S_S_S_S_S_S_S_S_S_S_S_S_S_S_S_S_S_S_S_S_S_S_S_S_S_S_S_S_S_S_S_S_S_S_S_S_S_S_S_S_S_S_S_S_S_S_S_S_S_S_S_S_S_S_S_S_S_S_S_S_S_S_S_S_S_S_S_S_S_S_S_S_S_S_S_S_S_S_S_S_S_S_S_S_S_S_S_S_S_S_S_S_S_S_S_S_S_S_S_S_S_S_S_S_S_S_S_S_S_S_S_S_S_S_S_S_S_S_S_S_S_S_S_S_S_S_S_S_S_S_S_S_S_S_S_S_S_S_S_S_S_S_S_S_S_S_S_S_S_S_S_S_S_S_S_S_S_S_S_S_S_S_S_S_S_S_S_S_S_S_S_S_S_S_S_S_S_S_S_S_S_S_S_S_S_S_S_S_S_S_S_S_S_S_S_S_S_S_S_S_S_S_S_S_S_S_S_S_S_S_S_S_S_S_S_S_S_S_S_S_S_S_S_S_S_S_S_S_S_S_S_S_S_S_S_S_S_S_S_S_S_S_S_S_S_S_S_S_S_S_S_S_S_S_S_S_S_S_S_S_S_S_S_S_S_S_S_S_S_S_S_S_S_S_S_S_S_S_S_S_S_S_S_S_S_S_S_S_S_S_S_S_S_S_S_S_S_S_S_S_S_S_S_S_S_S_S_S_S_S_S_S_S_S_S_S_S_S_S_S_S_S_S_S_S_S_S_S_S_S_S_S_S_S_S_S_S_S_S_S_S_S_S_S_S_S_S_S_S_S_S_S_S_S_S_S_S_S_S_S_S_S_S_S_S_S_S_S_S_S_S_S_S_S_S_S_S_S_S_S_S_S_S_S_S_S_S_S_S_S_S_S_S_S_S_S_S_S_S__param_295,
	.param .u64 .ptr .align 1 _Z4racePiS_S_S_S_S_S_S_S_S_S_S_S_S_S_S_S_S_S_S_S_S_S_S_S_S_S_S_S_S_S_S_S_S_S_S_S_S_S_S_S_S_S_S_S_S_S_S_S_S_S_S_S_S_S_S_S_S_S_S_S_S_S_S_S_S_S_S_S_S_S_S_S_S_S_S_S_S_S_S_S_S_S_S_S_S_S_S_S_S_S_S_S_S_S_S_S_S_S_S_S_S_S_S_S_S_S_S_S_S_S_S_S_S_S_S_S_S_S_S_S_S_S_S_S_S_S_S_S_S_S_S_S_S_S_S_S_S_S_S_S_S_S_S_S_S_S_S_S_S_S_S_S_S_S_S_S_S_S_S_S_S_S_S_S_S_S_S_S_S_S_S_S_S_S_S_S_S_S_S_S_S_S_S_S_S_S_S_S_S_S_S_S_S_S_S_S_S_S_S_S_S_S_S_S_S_S_S_S_S_S_S_S_S_S_S_S_S_S_S_S_S_S_S_S_S_S_S_S_S_S_S_S_S_S_S_S_S_S_S_S_S_S_S_S_S_S_S_S_S_S_S_S_S_S_S_S_S_S_S_S_S_S_S_S_S_S_S_S_S_S_S_S_S_S_S_S_S_S_S_S_S_S_S_S_S_S_S_S_S_S_S_S_S_S_S_S_S_S_S_S_S_S_S_S_S_S_S_S_S_S_S_S_S_S_S_S_S_S_S_S_S_S_S_S_S_S_S_S_S_S_S_S_S_S_S_S_S_S_S_S_S_S_S_S_S_S_S_S_S_S_S_S_S_S_S_S_S_S_S_S_S_S_S_S_S_S_S_S_S_S_S_S_S_S_S_S_S_S_S_S_S_S_S_S_S_S_S_S_S_S_S_S_S_S_S_S_S_S_S_S_S_S_S_S_S_S_S_S_S_S_S_S_S_S_S_S_S_S_S_S_S_S_S_S_S_S_S_S_S_S_S_S_S_S_S_S_S_S_S_S_S_S_S_S_S_S_S_S_S_S_S_S_S_S_S_S_S_S_S_S_S_S_S_S_S_S_S_S_S_S_S_S_S_S_S_S_S_S_S_S_S_S_S_S_S_S_S_S_S_S_S_S_S_S_S_S_S_S_S_S_S_S_S_S_S_S_S_S_S_S_S_S_S_S_S_S_S_S_S_S_S_S_S_S_S_S_S_S_S_S_S_S_S_S_S_S_S_S_S_S_S_S_S_S_S_S_S_S_S_S_S_S_S_S_S_S_S_S_S_S_S_S_S_S_S_S_S_S_S_S_S_S_S_S_S_S_S_S_S_S_S_S_S_S_S_S_S_S_S_S_S_S_S_S_S_S_S_S_S_S_S_S_S_S_S_S_S_S_S_S_S_S_S_S_S_S_S_S_S_S_S_S_S_S_S_S_S_S_S_S_S_S_S_S_S_S_S_S_S_S_S_S_S_S_S_S_S_S_S_S_S_S_S_S_S_S_S_S_S_S_S_S_S_S_S_S_S_S_S_S_S_S_S_S_S_S_S_S_S_S_S_S_S_S_S_S_S_S_S_S_S_S_S_S_S_S_S_S_S_S_S_S_S_S_S_S_S_S_S_S_S_S_S_S_S_S_S_S_S_S_S_S_S_S_S_S_S_S_S_S_S_S_S_S_S_S_S_S_S_S_S_S_S_S_S_S_S_S_S_S_S_S_S_S_S_S_S_S_S_S_S_S_S_S_S_S_S_S_S_S_S_S_S_S_S_S_S_S_S_S_S_S_S_S_S_S_S_S_S_S_S_S_S_S_S_S_S_S_S_S_S_S_S_S_S_S_S_S_S_S_S_S_S_S_S_S_S_S_S_S_S_S_S_S_S_S_S_S_S_S_S_S_S_S_S_S_S_S_S_S_S_S_S_S_S_S_S_S_S_S_S_S_S_S_S_S_S_S_S_S_S_S_S_S_S_S_S_S_S_S_S_S_S_S_S_S_S_S_S_S_S_S_S_S_S_S_S_S_S_S_S_S_S_S_S_S_S_S_S_S_S_S_S_S_S_S_S_S_S_S_S_S_S_S_S_S_S_S_S_S_S_S_S_S_S_S_S_S_S_S_S_S_S_S_S_S_S_S_S_S_S_S_S_S_S_S_S_S_S_S_S_S_S_S_S_S_S_S_S_S_S_S_S_S_S_S_S_S_S_S_S_S_S_S_S_S_S_S_S_S_S_S_S_S_S_S_S_S_S_S_S_S_S_S_S_S_S_S_S_S_S_S_S_S_S_S_S_S_S_S_S_S_S_S_S_S_S_S_S_S_S_S_S__param_296,
	.param .u64 .ptr .align 1 _Z4racePiS_S_S_S_S_S_S_S_S_S_S_S_S_S_S_S_S_S_S_S_S_S_S_S_S_S_S_S_S_S_S_S_S_S_S_S_S_S_S_S_S_S_S_S_S_S_S_S_S_S_S_S_S_S_S_S_S_S_S_S_S_S_S_S_S_S_S_S_S_S_S_S_S_S_S_S_S_S_S_S_S_S_S_S_S_S_S_S_S_S_S_S_S_S_S_S_S_S_S_S_S_S_S_S_S_S_S_S_S_S_S_S_S_S_S_S_S_S_S_S_S_S_S_S_S_S_S_S_S_S_S_S_S_S_S_S_S_S_S_S_S_S_S_S_S_S_S_S_S_S_S_S_S_S_S_S_S_S_S_S_S_S_S_S_S_S_S_S_S_S_S_S_S_S_S_S_S_S_S_S_S_S_S_S_S_S_S_S_S_S_S_S_S_S_S_S_S_S_S_S_S_S_S_S_S_S_S_S_S_S_S_S_S_S_S_S_S_S_S_S_S_S_S_S_S_S_S_S_S_S_S_S_S_S_S_S_S_S_S_S_S_S_S_S_S_S_S_S_S_S_S_S_S_S_S_S_S_S_S_S_S_S_S_S_S_S_S_S_S_S_S_S_S_S_S_S_S_S_S_S_S_S_S_S_S_S_S_S_S_S_S_S_S_S_S_S_S_S_S_S_S_S_S_S_S_S_S_S_S_S_S_S_S_S_S_S_S_S_S_S_S_S_S_S_S_S_S_S_S_S_S_S_S_S_S_S_S_S_S_S_S_S_S_S_S_S_S_S_S_S_S_S_S_S_S_S_S_S_S_S_S_S_S_S_S_S_S_S_S_S_S_S_S_S_S_S_S_S_S_S_S_S_S_S_S_S_S_S_S_S_S_S_S_S_S_S_S_S_S_S_S_S_S_S_S_S_S_S_S_S_S_S_S_S_S_S_S_S_S_S_S_S_S_S_S_S_S_S_S_S_S_S_S_S_S_S_S_S_S_S_S_S_S_S_S_S_S_S_S_S_S_S_S_S_S_S_S_S_S_S_S_S_S_S_S_S_S_S_S_S_S_S_S_S_S_S_S_S_S_S_S_S_S_S_S_S_S_S_S_S_S_S_S_S_S_S_S_S_S_S_S_S_S_S_S_S_S_S_S_S_S_S_S_S_S_S_S_S_S_S_S_S_S_S_S_S_S_S_S_S_S_S_S_S_S_S_S_S_S_S_S_S_S_S_S_S_S_S_S_S_S_S_S_S_S_S_S_S_S_S_S_S_S_S_S_S_S_S_S_S_S_S_S_S_S_S_S_S_S_S_S_S_S_S_S_S_S_S_S_S_S_S_S_S_S_S_S_S_S_S_S_S_S_S_S_S_S_S_S_S_S_S_S_S_S_S_S_S_S_S_S_S_S_S_S_S_S_S_S_S_S_S_S_S_S_S_S_S_S_S_S_S_S_S_S_S_S_S_S_S_S_S_S_S_S_S_S_S_S_S_S_S_S_S_S_S_S_S_S_S_S_S_S_S_S_S_S_S_S_S_S_S_S_S_S_S_S_S_S_S_S_S_S_S_S_S_S_S_S_S_S_S_S_S_S_S_S_S_S_S_S_S_S_S_S_S_S_S_S_S_S_S_S_S_S_S_S_S_S_S_S_S_S_S_S_S_S_S_S_S_S_S_S_S_S_S_S_S_S_S_S_S_S_S_S_S_S_S_S_S_S_S_S_S_S_S_S_S_S_S_S_S_S_S_S_S_S_S_S_S_S_S_S_S_S_S_S_S_S_S_S_S_S_S_S_S_S_S_S_S_S_S_S_S_S_S_S_S_S_S_S_S_S_S_S_S_S_S_S_S_S_S_S_S_S_S_S_S_S_S_S_S_S_S_S_S_S_S_S_S_S_S_S_S_S_S_S_S_S_S_S_S_S_S_S_S_S_S_S_S_S_S_S_S_S_S_S_S_S_S_S_S_S_S_S_S_S_S_S_S_S_S_S_S_S_S_S_S_S_S_S_S_S_S_S_S_S_S_S_S_S_S_S_S_S_S_S_S_S_S_S_S_S_S_S_S_S_S_S_S_S_S_S_S_S_S_S_S_S_S_S_S_S_S_S_S_S_S_S_S_S_S_S_S_S_S_S_S_S_S_S_S_S_S_S_S_S_S_S_S_S_S_S_S_S_S_S_S_S_S_S_S_S_S_S_S_S_S_S_S_S_S_S_S_S_S_S_S_S_S_S_S_S_S_S_S_S_S_S_S_S_S_S_S_S_S_S_S_S_S_S_S_S_S_S_S_S_S_S_S_S_S_S__param_297,
	.param .u64 .ptr .align 1 _Z4racePiS_S_S_S_S_S_S_S_S_S_S_S_S_S_S_S_S_S_S_S_S_S_S_S_S_S_S_S_S_S_S_S_S_S_S_S_S_S_S_S_S_S_S_S_S_S_S_S_S_S_S_S_S_S_S_S_S_S_S_S_S_S_S_S_S_S_S_S_S_S_S_S_S_S_S_S_S_S_S_S_S_S_S_S_S_S_S_S_S_S_S_S_S_S_S_S_S_S_S_S_S_S_S_S_S_S_S_S_S_S_S_S_S_S_S_S_S_S_S_S_S_S_S_S_S_S_S_S_S_S_S_S_S_S_S_S_S_S_S_S_S_S_S_S_S_S_S_S_S_S_S_S_S_S_S_S_S_S_S_S_S_S_S_S_S_S_S_S_S_S_S_S_S_S_S_S_S_S_S_S_S_S_S_S_S_S_S_S_S_S_S_S_S_S_S_S_S_S_S_S_S_S_S_S_S_S_S_S_S_S_S_S_S_S_S_S_S_S_S_S_S_S_S_S_S_S_S_S_S_S_S_S_S_S_S_S_S_S_S_S_S_S_S_S_S_S_S_S_S_S_S_S_S_S_S_S_S_S_S_S_S_S_S_S_S_S_S_S_S_S_S_S_S_S_S_S_S_S_S_S_S_S_S_S_S_S_S_S_S_S_S_S_S_S_S_S_S_S_S_S_S_S_S_S_S_S_S_S_S_S_S_S_S_S_S_S_S_S_S_S_S_S_S_S_S_S_S_S_S_S_S_S_S_S_S_S_S_S_S_S_S_S_S_S_S_S_S_S_S_S_S_S_S_S_S_S_S_S_S_S_S_S_S_S_S_S_S_S_S_S_S_S_S_S_S_S_S_S_S_S_S_S_S_S_S_S_S_S_S_S_S_S_S_S_S_S_S_S_S_S_S_S_S_S_S_S_S_S_S_S_S_S_S_S_S_S_S_S_S_S_S_S_S_S_S_S_S_S_S_S_S_S_S_S_S_S_S_S_S_S_S_S_S_S_S_S_S_S_S_S_S_S_S_S_S_S_S_S_S_S_S_S_S_S_S_S_S_S_S_S_S_S_S_S_S_S_S_S_S_S_S_S_S_S_S_S_S_S_S_S_S_S_S_S_S_S_S_S_S_S_S_S_S_S_S_S_S_S_S_S_S_S_S_S_S_S_S_S_S_S_S_S_S_S_S_S_S_S_S_S_S_S_S_S_S_S_S_S_S_S_S_S_S_S_S_S_S_S_S_S_S_S_S_S_S_S_S_S_S_S_S_S_S_S_S_S_S_S_S_S_S_S_S_S_S_S_S_S_S_S_S_S_S_S_S_S_S_S_S_S_S_S_S_S_S_S_S_S_S_S_S_S_S_S_S_S_S_S_S_S_S_S_S_S_S_S_S_S_S_S_S_S_S_S_S_S_S_S_S_S_S_S_S_S_S_S_S_S_S_S_S_S_S_S_S_S_S_S_S_S_S_S_S_S_S_S_S_S_S_S_S_S_S_S_S_S_S_S_S_S_S_S_S_S_S_S_S_S_S_S_S_S_S_S_S_S_S_S_S_S_S_S_S_S_S_S_S_S_S_S_S_S_S_S_S_S_S_S_S_S_S_S_S_S_S_S_S_S_S_S_S_S_S_S_S_S_S_S_S_S_S_S_S_S_S_S_S_S_S_S_S_S_S_S_S_S_S_S_S_S_S_S_S_S_S_S_S_S_S_S_S_S_S_S_S_S_S_S_S_S_S_S_S_S_S_S_S_S_S_S_S_S_S_S_S_S_S_S_S_S_S_S_S_S_S_S_S_S_S_S_S_S_S_S_S_S_S_S_S_S_S_S_S_S_S_S_S_S_S_S_S_S_S_S_S_S_S_S_S_S_S_S_S_S_S_S_S_S_S_S_S_S_S_S_S_S_S_S_S_S_S_S_S_S_S_S_S_S_S_S_S_S_S_S_S_S_S_S_S_S_S_S_S_S_S_S_S_S_S_S_S_S_S_S_S_S_S_S_S_S_S_S_S_S_S_S_S_S_S_S_S_S_S_S_S_S_S_S_S_S_S_S_S_S_S_S_S_S_S_S_S_S_S_S_S_S_S_S_S_S_S_S_S_S_S_S_S_S_S_S_S_S_S_S_S_S_S_S_S_S_S_S_S_S_S_S_S_S_S_S_S_S_S_S_S_S_S_S_S_S_S_S_S_S_S_S_S_S_S_S_S_S_S_S_S_S_S_S_S_S_S_S_S_S_S_S_S_S_S_S_S_S_S_S_S_S_S_S_S_S_S_S_S_S_S_S_S_S_S_S_S_S_S__param_298,
	.param .u64 .ptr .align 1 _Z4racePiS_S_S_S_S_S_S_S_S_S_S_S_S_S_S_S_S_S_S_S_S_S_S_S_S_S_S_S_S_S_S_S_S_S_S_S_S_S_S_S_S_S_S_S_S_S_S_S_S_S_S_S_S_S_S_S_S_S_S_S_S_S_S_S_S_S_S_S_S_S_S_S_S_S_S_S_S_S_S_S_S_S_S_S_S_S_S_S_S_S_S_S_S_S_S_S_S_S_S_S_S_S_S_S_S_S_S_S_S_S_S_S_S_S_S_S_S_S_S_S_S_S_S_S_S_S_S_S_S_S_S_S_S_S_S_S_S_S_S_S_S_S_S_S_S_S_S_S_S_S_S_S_S_S_S_S_S_S_S_S_S_S_S_S_S_S_S_S_S_S_S_S_S_S_S_S_S_S_S_S_S_S_S_S_S_S_S_S_S_S_S_S_S_S_S_S_S_S_S_S_S_S_S_S_S_S_S_S_S_S_S_S_S_S_S_S_S_S_S_S_S_S_S_S_S_S_S_S_S_S_S_S_S_S_S_S_S_S_S_S_S_S_S_S_S_S_S_S_S_S_S_S_S_S_S_S_S_S_S_S_S_S_S_S_S_S_S_S_S_S_S_S_S_S_S_S_S_S_S_S_S_S_S_S_S_S_S_S_S_S_S_S_S_S_S_S_S_S_S_S_S_S_S_S_S_S_S_S_S_S_S_S_S_S_S_S_S_S_S_S_S_S_S_S_S_S_S_S_S_S_S_S_S_S_S_S_S_S_S_S_S_S_S_S_S_S_S_S_S_S_S_S_S_S_S_S_S_S_S_S_S_S_S_S_S_S_S_S_S_S_S_S_S_S_S_S_S_S_S_S_S_S_S_S_S_S_S_S_S_S_S_S_S_S_S_S_S_S_S_S_S_S_S_S_S_S_S_S_S_S_S_S_S_S_S_S_S_S_S_S_S_S_S_S_S_S_S_S_S_S_S_S_S_S_S_S_S_S_S_S_S_S_S_S_S_S_S_S_S_S_S_S_S_S_S_S_S_S_S_S_S_S_S_S_S_S_S_S_S_S_S_S_S_S_S_S_S_S_S_S_S_S_S_S_S_S_S_S_S_S_S_S_S_S_S_S_S_S_S_S_S_S_S_S_S_S_S_S_S_S_S_S_S_S_S_S_S_S_S_S_S_S_S_S_S_S_S_S_S_S_S_S_S_S_S_S_S_S_S_S_S_S_S_S_S_S_S_S_S_S_S_S_S_S_S_S_S_S_S_S_S_S_S_S_S_S_S_S_S_S_S_S_S_S_S_S_S_S_S_S_S_S_S_S_S_S_S_S_S_S_S_S_S_S_S_S_S_S_S_S_S_S_S_S_S_S_S_S_S_S_S_S_S_S_S_S_S_S_S_S_S_S_S_S_S_S_S_S_S_S_S_S_S_S_S_S_S_S_S_S_S_S_S_S_S_S_S_S_S_S_S_S_S_S_S_S_S_S_S_S_S_S_S_S_S_S_S_S_S_S_S_S_S_S_S_S_S_S_S_S_S_S_S_S_S_S_S_S_S_S_S_S_S_S_S_S_S_S_S_S_S_S_S_S_S_S_S_S_S_S_S_S_S_S_S_S_S_S_S_S_S_S_S_S_S_S_S_S_S_S_S_S_S_S_S_S_S_S_S_S_S_S_S_S_S_S_S_S_S_S_S_S_S_S_S_S_S_S_S_S_S_S_S_S_S_S_S_S_S_S_S_S_S_S_S_S_S_S_S_S_S_S_S_S_S_S_S_S_S_S_S_S_S_S_S_S_S_S_S_S_S_S_S_S_S_S_S_S_S_S_S_S_S_S_S_S_S_S_S_S_S_S_S_S_S_S_S_S_S_S_S_S_S_S_S_S_S_S_S_S_S_S_S_S_S_S_S_S_S_S_S_S_S_S_S_S_S_S_S_S_S_S_S_S_S_S_S_S_S_S_S_S_S_S_S_S_S_S_S_S_S_S_S_S_S_S_S_S_S_S_S_S_S_S_S_S_S_S_S_S_S_S_S_S_S_S_S_S_S_S_S_S_S_S_S_S_S_S_S_S_S_S_S_S_S_S_S_S_S_S_S_S_S_S_S_S_S_S_S_S_S_S_S_S_S_S_S_S_S_S_S_S_S_S_S_S_S_S_S_S_S_S_S_S_S_S_S_S_S_S_S_S_S_S_S_S_S_S_S_S_S_S_S_S_S_S_S_S_S_S_S_S_S_S_S_S_S_S_S_S_S_S_S_S_S_S_S_S_S_S_S_S_S_S_S_S_S_S_S_S_S_S_S__param_299,
	.param .u64 .ptr .align 1 _Z4racePiS_S_S_S_S_S_S_S_S_S_S_S_S_S_S_S_S_S_S_S_S_S_S_S_S_S_S_S_S_S_S_S_S_S_S_S_S_S_S_S_S_S_S_S_S_S_S_S_S_S_S_S_S_S_S_S_S_S_S_S_S_S_S_S_S_S_S_S_S_S_S_S_S_S_S_S_S_S_S_S_S_S_S_S_S_S_S_S_S_S_S_S_S_S_S_S_S_S_S_S_S_S_S_S_S_S_S_S_S_S_S_S_S_S_S_S_S_S_S_S_S_S_S_S_S_S_S_S_S_S_S_S_S_S_S_S_S_S_S_S_S_S_S_S_S_S_S_S_S_S_S_S_S_S_S_S_S_S_S_S_S_S_S_S_S_S_S_S_S_S_S_S_S_S_S_S_S_S_S_S_S_S_S_S_S_S_S_S_S_S_S_S_S_S_S_S_S_S_S_S_S_S_S_S_S_S_S_S_S_S_S_S_S_S_S_S_S_S_S_S_S_S_S_S_S_S_S_S_S_S_S_S_S_S_S_S_S_S_S_S_S_S_S_S_S_S_S_S_S_S_S_S_S_S_S_S_S_S_S_S_S_S_S_S_S_S_S_S_S_S_S_S_S_S_S_S_S_S_S_S_S_S_S_S_S_S_S_S_S_S_S_S_S_S_S_S_S_S_S_S_S_S_S_S_S_S_S_S_S_S_S_S_S_S_S_S_S_S_S_S_S_S_S_S_S_S_S_S_S_S_S_S_S_S_S_S_S_S_S_S_S_S_S_S_S_S_S_S_S_S_S_S_S_S_S_S_S_S_S_S_S_S_S_S_S_S_S_S_S_S_S_S_S_S_S_S_S_S_S_S_S_S_S_S_S_S_S_S_S_S_S_S_S_S_S_S_S_S_S_S_S_S_S_S_S_S_S_S_S_S_S_S_S_S_S_S_S_S_S_S_S_S_S_S_S_S_S_S_S_S_S_S_S_S_S_S_S_S_S_S_S_S_S_S_S_S_S_S_S_S_S_S_S_S_S_S_S_S_S_S_S_S_S_S_S_S_S_S_S_S_S_S_S_S_S_S_S_S_S_S_S_S_S_S_S_S_S_S_S_S_S_S_S_S_S_S_S_S_S_S_S_S_S_S_S_S_S_S_S_S_S_S_S_S_S_S_S_S_S_S_S_S_S_S_S_S_S_S_S_S_S_S_S_S_S_S_S_S_S_S_S_S_S_S_S_S_S_S_S_S_S_S_S_S_S_S_S_S_S_S_S_S_S_S_S_S_S_S_S_S_S_S_S_S_S_S_S_S_S_S_S_S_S_S_S_S_S_S_S_S_S_S_S_S_S_S_S_S_S_S_S_S_S_S_S_S_S_S_S_S_S_S_S_S_S_S_S_S_S_S_S_S_S_S_S_S_S_S_S_S_S_S_S_S_S_S_S_S_S_S_S_S_S_S_S_S_S_S_S_S_S_S_S_S_S_S_S_S_S_S_S_S_S_S_S_S_S_S_S_S_S_S_S_S_S_S_S_S_S_S_S_S_S_S_S_S_S_S_S_S_S_S_S_S_S_S_S_S_S_S_S_S_S_S_S_S_S_S_S_S_S_S_S_S_S_S_S_S_S_S_S_S_S_S_S_S_S_S_S_S_S_S_S_S_S_S_S_S_S_S_S_S_S_S_S_S_S_S_S_S_S_S_S_S_S_S_S_S_S_S_S_S_S_S_S_S_S_S_S_S_S_S_S_S_S_S_S_S_S_S_S_S_S_S_S_S_S_S_S_S_S_S_S_S_S_S_S_S_S_S_S_S_S_S_S_S_S_S_S_S_S_S_S_S_S_S_S_S_S_S_S_S_S_S_S_S_S_S_S_S_S_S_S_S_S_S_S_S_S_S_S_S_S_S_S_S_S_S_S_S_S_S_S_S_S_S_S_S_S_S_S_S_S_S_S_S_S_S_S_S_S_S_S_S_S_S_S_S_S_S_S_S_S_S_S_S_S_S_S_S_S_S_S_S_S_S_S_S_S_S_S_S_S_S_S_S_S_S_S_S_S_S_S_S_S_S_S_S_S_S_S_S_S_S_S_S_S_S_S_S_S_S_S_S_S_S_S_S_S_S_S_S_S_S_S_S_S_S_S_S_S_S_S_S_S_S_S_S_S_S_S_S_S_S_S_S_S_S_S_S_S_S_S_S_S_S_S_S_S_S_S_S_S_S_S_S_S_S_S_S_S_S_S_S_S_S_S_S_S_S_S_S_S_S_S_S_S_S_S_S_S_S_S_S_S_S_S_S_S_S_S_S_S__param_300,
	.param .u64 .ptr .align 1 _Z4racePiS_S_S_S_S_S_S_S_S_S_S_S_S_S_S_S_S_S_S_S_S_S_S_S_S_S_S_S_S_S_S_S_S_S_S_S_S_S_S_S_S_S_S_S_S_S_S_S_S_S_S_S_S_S_S_S_S_S_S_S_S_S_S_S_S_S_S_S_S_S_S_S_S_S_S_S_S_S_S_S_S_S_S_S_S_S_S_S_S_S_S_S_S_S_S_S_S_S_S_S_S_S_S_S_S_S_S_S_S_S_S_S_S_S_S_S_S_S_S_S_S_S_S_S_S_S_S_S_S_S_S_S_S_S_S_S_S_S_S_S_S_S_S_S_S_S_S_S_S_S_S_S_S_S_S_S_S_S_S_S_S_S_S_S_S_S_S_S_S_S_S_S_S_S_S_S_S_S_S_S_S_S_S_S_S_S_S_S_S_S_S_S_S_S_S_S_S_S_S_S_S_S_S_S_S_S_S_S_S_S_S_S_S_S_S_S_S_S_S_S_S_S_S_S_S_S_S_S_S_S_S_S_S_S_S_S_S_S_S_S_S_S_S_S_S_S_S_S_S_S_S_S_S_S_S_S_S_S_S_S_S_S_S_S_S_S_S_S_S_S_S_S_S_S_S_S_S_S_S_S_S_S_S_S_S_S_S_S_S_S_S_S_S_S_S_S_S_S_S_S_S_S_S_S_S_S_S_S_S_S_S_S_S_S_S_S_S_S_S_S_S_S_S_S_S_S_S_S_S_S_S_S_S_S_S_S_S_S_S_S_S_S_S_S_S_S_S_S_S_S_S_S_S_S_S_S_S_S_S_S_S_S_S_S_S_S_S_S_S_S_S_S_S_S_S_S_S_S_S_S_S_S_S_S_S_S_S_S_S_S_S_S_S_S_S_S_S_S_S_S_S_S_S_S_S_S_S_S_S_S_S_S_S_S_S_S_S_S_S_S_S_S_S_S_S_S_S_S_S_S_S_S_S_S_S_S_S_S_S_S_S_S_S_S_S_S_S_S_S_S_S_S_S_S_S_S_S_S_S_S_S_S_S_S_S_S_S_S_S_S_S_S_S_S_S_S_S_S_S_S_S_S_S_S_S_S_S_S_S_S_S_S_S_S_S_S_S_S_S_S_S_S_S_S_S_S_S_S_S_S_S_S_S_S_S_S_S_S_S_S_S_S_S_S_S_S_S_S_S_S_S_S_S_S_S_S_S_S_S_S_S_S_S_S_S_S_S_S_S_S_S_S_S_S_S_S_S_S_S_S_S_S_S_S_S_S_S_S_S_S_S_S_S_S_S_S_S_S_S_S_S_S_S_S_S_S_S_S_S_S_S_S_S_S_S_S_S_S_S_S_S_S_S_S_S_S_S_S_S_S_S_S_S_S_S_S_S_S_S_S_S_S_S_S_S_S_S_S_S_S_S_S_S_S_S_S_S_S_S_S_S_S_S_S_S_S_S_S_S_S_S_S_S_S_S_S_S_S_S_S_S_S_S_S_S_S_S_S_S_S_S_S_S_S_S_S_S_S_S_S_S_S_S_S_S_S_S_S_S_S_S_S_S_S_S_S_S_S_S_S_S_S_S_S_S_S_S_S_S_S_S_S_S_S_S_S_S_S_S_S_S_S_S_S_S_S_S_S_S_S_S_S_S_S_S_S_S_S_S_S_S_S_S_S_S_S_S_S_S_S_S_S_S_S_S_S_S_S_S_S_S_S_S_S_S_S_S_S_S_S_S_S_S_S_S_S_S_S_S_S_S_S_S_S_S_S_S_S_S_S_S_S_S_S_S_S_S_S_S_S_S_S_S_S_S_S_S_S_S_S_S_S_S_S_S_S_S_S_S_S_S_S_S_S_S_S_S_S_S_S_S_S_S_S_S_S_S_S_S_S_S_S_S_S_S_S_S_S_S_S_S_S_S_S_S_S_S_S_S_S_S_S_S_S_S_S_S_S_S_S_S_S_S_S_S_S_S_S_S_S_S_S_S_S_S_S_S_S_S_S_S_S_S_S_S_S_S_S_S_S_S_S_S_S_S_S_S_S_S_S_S_S_S_S_S_S_S_S_S_S_S_S_S_S_S_S_S_S_S_S_S_S_S_S_S_S_S_S_S_S_S_S_S_S_S_S_S_S_S_S_S_S_S_S_S_S_S_S_S_S_S_S_S_S_S_S_S_S_S_S_S_S_S_S_S_S_S_S_S_S_S_S_S_S_S_S_S_S_S_S_S_S_S_S_S_S_S_S_S_S_S_S_S_S_S_S_S_S_S_S_S_S_S_S_S_S_S_S_S_S_S_S_S__param_301,
	.param .u64 .ptr .align 1 _Z4racePiS_S_S_S_S_S_S_S_S_S_S_S_S_S_S_S_S_S_S_S_S_S_S_S_S_S_S_S_S_S_S_S_S_S_S_S_S_S_S_S_S_S_S_S_S_S_S_S_S_S_S_S_S_S_S_S_S_S_S_S_S_S_S_S_S_S_S_S_S_S_S_S_S_S_S_S_S_S_S_S_S_S_S_S_S_S_S_S_S_S_S_S_S_S_S_S_S_S_S_S_S_S_S_S_S_S_S_S_S_S_S_S_S_S_S_S_S_S_S_S_S_S_S_S_S_S_S_S_S_S_S_S_S_S_S_S_S_S_S_S_S_S_S_S_S_S_S_S_S_S_S_S_S_S_S_S_S_S_S_S_S_S_S_S_S_S_S_S_S_S_S_S_S_S_S_S_S_S_S_S_S_S_S_S_S_S_S_S_S_S_S_S_S_S_S_S_S_S_S_S_S_S_S_S_S_S_S_S_S_S_S_S_S_S_S_S_S_S_S_S_S_S_S_S_S_S_S_S_S_S_S_S_S_S_S_S_S_S_S_S_S_S_S_S_S_S_S_S_S_S_S_S_S_S_S_S_S_S_S_S_S_S_S_S_S_S_S_S_S_S_S_S_S_S_S_S_S_S_S_S_S_S_S_S_S_S_S_S_S_S_S_S_S_S_S_S_S_S_S_S_S_S_S_S_S_S_S_S_S_S_S_S_S_S_S_S_S_S_S_S_S_S_S_S_S_S_S_S_S_S_S_S_S_S_S_S_S_S_S_S_S_S_S_S_S_S_S_S_S_S_S_S_S_S_S_S_S_S_S_S_S_S_S_S_S_S_S_S_S_S_S_S_S_S_S_S_S_S_S_S_S_S_S_S_S_S_S_S_S_S_S_S_S_S_S_S_S_S_S_S_S_S_S_S_S_S_S_S_S_S_S_S_S_S_S_S_S_S_S_S_S_S_S_S_S_S_S_S_S_S_S_S_S_S_S_S_S_S_S_S_S_S_S_S_S_S_S_S_S_S_S_S_S_S_S_S_S_S_S_S_S_S_S_S_S_S_S_S_S_S_S_S_S_S_S_S_S_S_S_S_S_S_S_S_S_S_S_S_S_S_S_S_S_S_S_S_S_S_S_S_S_S_S_S_S_S_S_S_S_S_S_S_S_S_S_S_S_S_S_S_S_S_S_S_S_S_S_S_S_S_S_S_S_S_S_S_S_S_S_S_S_S_S_S_S_S_S_S_S_S_S_S_S_S_S_S_S_S_S_S_S_S_S_S_S_S_S_S_S_S_S_S_S_S_S_S_S_S_S_S_S_S_S_S_S_S_S_S_S_S_S_S_S_S_S_S_S_S_S_S_S_S_S_S_S_S_S_S_S_S_S_S_S_S_S_S_S_S_S_S_S_S_S_S_S_S_S_S_S_S_S_S_S_S_S_S_S_S_S_S_S_S_S_S_S_S_S_S_S_S_S_S_S_S_S_S_S_S_S_S_S_S_S_S_S_S_S_S_S_S_S_S_S_S_S_S_S_S_S_S_S_S_S_S_S_S_S_S_S_S_S_S_S_S_S_S_S_S_S_S_S_S_S_S_S_S_S_S_S_S_S_S_S_S_S_S_S_S_S_S_S_S_S_S_S_S_S_S_S_S_S_S_S_S_S_S_S_S_S_S_S_S_S_S_S_S_S_S_S_S_S_S_S_S_S_S_S_S_S_S_S_S_S_S_S_S_S_S_S_S_S_S_S_S_S_S_S_S_S_S_S_S_S_S_S_S_S_S_S_S_S_S_S_S_S_S_S_S_S_S_S_S_S_S_S_S_S_S_S_S_S_S_S_S_S_S_S_S_S_S_S_S_S_S_S_S_S_S_S_S_S_S_S_S_S_S_S_S_S_S_S_S_S_S_S_S_S_S_S_S_S_S_S_S_S_S_S_S_S_S_S_S_S_S_S_S_S_S_S_S_S_S_S_S_S_S_S_S_S_S_S_S_S_S_S_S_S_S_S_S_S_S_S_S_S_S_S_S_S_S_S_S_S_S_S_S_S_S_S_S_S_S_S_S_S_S_S_S_S_S_S_S_S_S_S_S_S_S_S_S_S_S_S_S_S_S_S_S_S_S_S_S_S_S_S_S_S_S_S_S_S_S_S_S_S_S_S_S_S_S_S_S_S_S_S_S_S_S_S_S_S_S_S_S_S_S_S_S_S_S_S_S_S_S_S_S_S_S_S_S_S_S_S_S_S_S_S_S_S_S_S_S_S_S_S_S_S_S_S_S_S_S_S_S_S_S_S_S_S_S_S_S_S__param_302,
	.param .u64 .ptr .align 1 _Z4racePiS_S_S_S_S_S_S_S_S_S_S_S_S_S_S_S_S_S_S_S_S_S_S_S_S_S_S_S_S_S_S_S_S_S_S_S_S_S_S_S_S_S_S_S_S_S_S_S_S_S_S_S_S_S_S_S_S_S_S_S_S_S_S_S_S_S_S_S_S_S_S_S_S_S_S_S_S_S_S_S_S_S_S_S_S_S_S_S_S_S_S_S_S_S_S_S_S_S_S_S_S_S_S_S_S_S_S_S_S_S_S_S_S_S_S_S_S_S_S_S_S_S_S_S_S_S_S_S_S_S_S_S_S_S_S_S_S_S_S_S_S_S_S_S_S_S_S_S_S_S_S_S_S_S_S_S_S_S_S_S_S_S_S_S_S_S_S_S_S_S_S_S_S_S_S_S_S_S_S_S_S_S_S_S_S_S_S_S_S_S_S_S_S_S_S_S_S_S_S_S_S_S_S_S_S_S_S_S_S_S_S_S_S_S_S_S_S_S_S_S_S_S_S_S_S_S_S_S_S_S_S_S_S_S_S_S_S_S_S_S_S_S_S_S_S_S_S_S_S_S_S_S_S_S_S_S_S_S_S_S_S_S_S_S_S_S_S_S_S_S_S_S_S_S_S_S_S_S_S_S_S_S_S_S_S_S_S_S_S_S_S_S_S_S_S_S_S_S_S_S_S_S_S_S_S_S_S_S_S_S_S_S_S_S_S_S_S_S_S_S_S_S_S_S_S_S_S_S_S_S_S_S_S_S_S_S_S_S_S_S_S_S_S_S_S_S_S_S_S_S_S_S_S_S_S_S_S_S_S_S_S_S_S_S_S_S_S_S_S_S_S_S_S_S_S_S_S_S_S_S_S_S_S_S_S_S_S_S_S_S_S_S_S_S_S_S_S_S_S_S_S_S_S_S_S_S_S_S_S_S_S_S_S_S_S_S_S_S_S_S_S_S_S_S_S_S_S_S_S_S_S_S_S_S_S_S_S_S_S_S_S_S_S_S_S_S_S_S_S_S_S_S_S_S_S_S_S_S_S_S_S_S_S_S_S_S_S_S_S_S_S_S_S_S_S_S_S_S_S_S_S_S_S_S_S_S_S_S_S_S_S_S_S_S_S_S_S_S_S_S_S_S_S_S_S_S_S_S_S_S_S_S_S_S_S_S_S_S_S_S_S_S_S_S_S_S_S_S_S_S_S_S_S_S_S_S_S_S_S_S_S_S_S_S_S_S_S_S_S_S_S_S_S_S_S_S_S_S_S_S_S_S_S_S_S_S_S_S_S_S_S_S_S_S_S_S_S_S_S_S_S_S_S_S_S_S_S_S_S_S_S_S_S_S_S_S_S_S_S_S_S_S_S_S_S_S_S_S_S_S_S_S_S_S_S_S_S_S_S_S_S_S_S_S_S_S_S_S_S_S_S_S_S_S_S_S_S_S_S_S_S_S_S_S_S_S_S_S_S_S_S_S_S_S_S_S_S_S_S_S_S_S_S_S_S_S_S_S_S_S_S_S_S_S_S_S_S_S_S_S_S_S_S_S_S_S_S_S_S_S_S_S_S_S_S_S_S_S_S_S_S_S_S_S_S_S_S_S_S_S_S_S_S_S_S_S_S_S_S_S_S_S_S_S_S_S_S_S_S_S_S_S_S_S_S_S_S_S_S_S_S_S_S_S_S_S_S_S_S_S_S_S_S_S_S_S_S_S_S_S_S_S_S_S_S_S_S_S_S_S_S_S_S_S_S_S_S_S_S_S_S_S_S_S_S_S_S_S_S_S_S_S_S_S_S_S_S_S_S_S_S_S_S_S_S_S_S_S_S_S_S_S_S_S_S_S_S_S_S_S_S_S_S_S_S_S_S_S_S_S_S_S_S_S_S_S_S_S_S_S_S_S_S_S_S_S_S_S_S_S_S_S_S_S_S_S_S_S_S_S_S_S_S_S_S_S_S_S_S_S_S_S_S_S_S_S_S_S_S_S_S_S_S_S_S_S_S_S_S_S_S_S_S_S_S_S_S_S_S_S_S_S_S_S_S_S_S_S_S_S_S_S_S_S_S_S_S_S_S_S_S_S_S_S_S_S_S_S_S_S_S_S_S_S_S_S_S_S_S_S_S_S_S_S_S_S_S_S_S_S_S_S_S_S_S_S_S_S_S_S_S_S_S_S_S_S_S_S_S_S_S_S_S_S_S_S_S_S_S_S_S_S_S_S_S_S_S_S_S_S_S_S_S_S_S_S_S_S_S_S_S_S_S_S_S_S_S_S_S_S_S_S_S_S_S_S_S_S_S_S_S_S_S__param_303,
	.param .u64 .ptr .align 1 _Z4racePiS_S_S_S_S_S_S_S_S_S_S_S_S_S_S_S_S_S_S_S_S_S_S_S_S_S_S_S_S_S_S_S_S_S_S_S_S_S_S_S_S_S_S_S_S_S_S_S_S_S_S_S_S_S_S_S_S_S_S_S_S_S_S_S_S_S_S_S_S_S_S_S_S_S_S_S_S_S_S_S_S_S_S_S_S_S_S_S_S_S_S_S_S_S_S_S_S_S_S_S_S_S_S_S_S_S_S_S_S_S_S_S_S_S_S_S_S_S_S_S_S_S_S_S_S_S_S_S_S_S_S_S_S_S_S_S_S_S_S_S_S_S_S_S_S_S_S_S_S_S_S_S_S_S_S_S_S_S_S_S_S_S_S_S_S_S_S_S_S_S_S_S_S_S_S_S_S_S_S_S_S_S_S_S_S_S_S_S_S_S_S_S_S_S_S_S_S_S_S_S_S_S_S_S_S_S_S_S_S_S_S_S_S_S_S_S_S_S_S_S_S_S_S_S_S_S_S_S_S_S_S_S_S_S_S_S_S_S_S_S_S_S_S_S_S_S_S_S_S_S_S_S_S_S_S_S_S_S_S_S_S_S_S_S_S_S_S_S_S_S_S_S_S_S_S_S_S_S_S_S_S_S_S_S_S_S_S_S_S_S_S_S_S_S_S_S_S_S_S_S_S_S_S_S_S_S_S_S_S_S_S_S_S_S_S_S_S_S_S_S_S_S_S_S_S_S_S_S_S_S_S_S_S_S_S_S_S_S_S_S_S_S_S_S_S_S_S_S_S_S_S_S_S_S_S_S_S_S_S_S_S_S_S_S_S_S_S_S_S_S_S_S_S_S_S_S_S_S_S_S_S_S_S_S_S_S_S_S_S_S_S_S_S_S_S_S_S_S_S_S_S_S_S_S_S_S_S_S_S_S_S_S_S_S_S_S_S_S_S_S_S_S_S_S_S_S_S_S_S_S_S_S_S_S_S_S_S_S_S_S_S_S_S_S_S_S_S_S_S_S_S_S_S_S_S_S_S_S_S_S_S_S_S_S_S_S_S_S_S_S_S_S_S_S_S_S_S_S_S_S_S_S_S_S_S_S_S_S_S_S_S_S_S_S_S_S_S_S_S_S_S_S_S_S_S_S_S_S_S_S_S_S_S_S_S_S_S_S_S_S_S_S_S_S_S_S_S_S_S_S_S_S_S_S_S_S_S_S_S_S_S_S_S_S_S_S_S_S_S_S_S_S_S_S_S_S_S_S_S_S_S_S_S_S_S_S_S_S_S_S_S_S_S_S_S_S_S_S_S_S_S_S_S_S_S_S_S_S_S_S_S_S_S_S_S_S_S_S_S_S_S_S_S_S_S_S_S_S_S_S_S_S_S_S_S_S_S_S_S_S_S_S_S_S_S_S_S_S_S_S_S_S_S_S_S_S_S_S_S_S_S_S_S_S_S_S_S_S_S_S_S_S_S_S_S_S_S_S_S_S_S_S_S_S_S_S_S_S_S_S_S_S_S_S_S_S_S_S_S_S_S_S_S_S_S_S_S_S_S_S_S_S_S_S_S_S_S_S_S_S_S_S_S_S_S_S_S_S_S_S_S_S_S_S_S_S_S_S_S_S_S_S_S_S_S_S_S_S_S_S_S_S_S_S_S_S_S_S_S_S_S_S_S_S_S_S_S_S_S_S_S_S_S_S_S_S_S_S_S_S_S_S_S_S_S_S_S_S_S_S_S_S_S_S_S_S_S_S_S_S_S_S_S_S_S_S_S_S_S_S_S_S_S_S_S_S_S_S_S_S_S_S_S_S_S_S_S_S_S_S_S_S_S_S_S_S_S_S_S_S_S_S_S_S_S_S_S_S_S_S_S_S_S_S_S_S_S_S_S_S_S_S_S_S_S_S_S_S_S_S_S_S_S_S_S_S_S_S_S_S_S_S_S_S_S_S_S_S_S_S_S_S_S_S_S_S_S_S_S_S_S_S_S_S_S_S_S_S_S_S_S_S_S_S_S_S_S_S_S_S_S_S_S_S_S_S_S_S_S_S_S_S_S_S_S_S_S_S_S_S_S_S_S_S_S_S_S_S_S_S_S_S_S_S_S_S_S_S_S_S_S_S_S_S_S_S_S_S_S_S_S_S_S_S_S_S_S_S_S_S_S_S_S_S_S_S_S_S_S_S_S_S_S_S_S_S_S_S_S_S_S_S_S_S_S_S_S_S_S_S_S_S_S_S_S_S_S_S_S_S_S_S_S_S_S_S_S_S_S_S_S_S_S_S_S_S_S_S_S_S_S_S_S__param_304,
	.param .u64 .ptr .align 1 _Z4racePiS_S_S_S_S_S_S_S_S_S_S_S_S_S_S_S_S_S_S_S_S_S_S_S_S_S_S_S_S_S_S_S_S_S_S_S_S_S_S_S_S_S_S_S_S_S_S_S_S_S_S_S_S_S_S_S_S_S_S_S_S_S_S_S_S_S_S_S_S_S_S_S_S_S_S_S_S_S_S_S_S_S_S_S_S_S_S_S_S_S_S_S_S_S_S_S_S_S_S_S_S_S_S_S_S_S_S_S_S_S_S_S_S_S_S_S_S_S_S_S_S_S_S_S_S_S_S_S_S_S_S_S_S_S_S_S_S_S_S_S_S_S_S_S_S_S_S_S_S_S_S_S_S_S_S_S_S_S_S_S_S_S_S_S_S_S_S_S_S_S_S_S_S_S_S_S_S_S_S_S_S_S_S_S_S_S_S_S_S_S_S_S_S_S_S_S_S_S_S_S_S_S_S_S_S_S_S_S_S_S_S_S_S_S_S_S_S_S_S_S_S_S_S_S_S_S_S_S_S_S_S_S_S_S_S_S_S_S_S_S_S_S_S_S_S_S_S_S_S_S_S_S_S_S_S_S_S_S_S_S_S_S_S_S_S_S_S_S_S_S_S_S_S_S_S_S_S_S_S_S_S_S_S_S_S_S_S_S_S_S_S_S_S_S_S_S_S_S_S_S_S_S_S_S_S_S_S_S_S_S_S_S_S_S_S_S_S_S_S_S_S_S_S_S_S_S_S_S_S_S_S_S_S_S_S_S_S_S_S_S_S_S_S_S_S_S_S_S_S_S_S_S_S_S_S_S_S_S_S_S_S_S_S_S_S_S_S_S_S_S_S_S_S_S_S_S_S_S_S_S_S_S_S_S_S_S_S_S_S_S_S_S_S_S_S_S_S_S_S_S_S_S_S_S_S_S_S_S_S_S_S_S_S_S_S_S_S_S_S_S_S_S_S_S_S_S_S_S_S_S_S_S_S_S_S_S_S_S_S_S_S_S_S_S_S_S_S_S_S_S_S_S_S_S_S_S_S_S_S_S_S_S_S_S_S_S_S_S_S_S_S_S_S_S_S_S_S_S_S_S_S_S_S_S_S_S_S_S_S_S_S_S_S_S_S_S_S_S_S_S_S_S_S_S_S_S_S_S_S_S_S_S_S_S_S_S_S_S_S_S_S_S_S_S_S_S_S_S_S_S_S_S_S_S_S_S_S_S_S_S_S_S_S_S_S_S_S_S_S_S_S_S_S_S_S_S_S_S_S_S_S_S_S_S_S_S_S_S_S_S_S_S_S_S_S_S_S_S_S_S_S_S_S_S_S_S_S_S_S_S_S_S_S_S_S_S_S_S_S_S_S_S_S_S_S_S_S_S_S_S_S_S_S_S_S_S_S_S_S_S_S_S_S_S_S_S_S_S_S_S_S_S_S_S_S_S_S_S_S_S_S_S_S_S_S_S_S_S_S_S_S_S_S_S_S_S_S_S_S_S_S_S_S_S_S_S_S_S_S_S_S_S_S_S_S_S_S_S_S_S_S_S_S_S_S_S_S_S_S_S_S_S_S_S_S_S_S_S_S_S_S_S_S_S_S_S_S_S_S_S_S_S_S_S_S_S_S_S_S_S_S_S_S_S_S_S_S_S_S_S_S_S_S_S_S_S_S_S_S_S_S_S_S_S_S_S_S_S_S_S_S_S_S_S_S_S_S_S_S_S_S_S_S_S_S_S_S_S_S_S_S_S_S_S_S_S_S_S_S_S_S_S_S_S_S_S_S_S_S_S_S_S_S_S_S_S_S_S_S_S_S_S_S_S_S_S_S_S_S_S_S_S_S_S_S_S_S_S_S_S_S_S_S_S_S_S_S_S_S_S_S_S_S_S_S_S_S_S_S_S_S_S_S_S_S_S_S_S_S_S_S_S_S_S_S_S_S_S_S_S_S_S_S_S_S_S_S_S_S_S_S_S_S_S_S_S_S_S_S_S_S_S_S_S_S_S_S_S_S_S_S_S_S_S_S_S_S_S_S_S_S_S_S_S_S_S_S_S_S_S_S_S_S_S_S_S_S_S_S_S_S_S_S_S_S_S_S_S_S_S_S_S_S_S_S_S_S_S_S_S_S_S_S_S_S_S_S_S_S_S_S_S_S_S_S_S_S_S_S_S_S_S_S_S_S_S_S_S_S_S_S_S_S_S_S_S_S_S_S_S_S_S_S_S_S_S_S_S_S_S_S_S_S_S_S_S_S_S_S_S_S_S_S_S_S_S_S_S_S_S_S_S_S_S_S_S_S_S_S_S_S_S_S__param_305,
	.param .u64 .ptr .align 1 _Z4racePiS_S_S_S_S_S_S_S_S_S_S_S_S_S_S_S_S_S_S_S_S_S_S_S_S_S_S_S_S_S_S_S_S_S_S_S_S_S_S_S_S_S_S_S_S_S_S_S_S_S_S_S_S_S_S_S_S_S_S_S_S_S_S_S_S_S_S_S_S_S_S_S_S_S_S_S_S_S_S_S_S_S_S_S_S_S_S_S_S_S_S_S_S_S_S_S_S_S_S_S_S_S_S_S_S_S_S_S_S_S_S_S_S_S_S_S_S_S_S_S_S_S_S_S_S_S_S_S_S_S_S_S_S_S_S_S_S_S_S_S_S_S_S_S_S_S_S_S_S_S_S_S_S_S_S_S_S_S_S_S_S_S_S_S_S_S_S_S_S_S_S_S_S_S_S_S_S_S_S_S_S_S_S_S_S_S_S_S_S_S_S_S_S_S_S_S_S_S_S_S_S_S_S_S_S_S_S_S_S_S_S_S_S_S_S_S_S_S_S_S_S_S_S_S_S_S_S_S_S_S_S_S_S_S_S_S_S_S_S_S_S_S_S_S_S_S_S_S_S_S_S_S_S_S_S_S_S_S_S_S_S_S_S_S_S_S_S_S_S_S_S_S_S_S_S_S_S_S_S_S_S_S_S_S_S_S_S_S_S_S_S_S_S_S_S_S_S_S_S_S_S_S_S_S_S_S_S_S_S_S_S_S_S_S_S_S_S_S_S_S_S_S_S_S_S_S_S_S_S_S_S_S_S_S_S_S_S_S_S_S_S_S_S_S_S_S_S_S_S_S_S_S_S_S_S_S_S_S_S_S_S_S_S_S_S_S_S_S_S_S_S_S_S_S_S_S_S_S_S_S_S_S_S_S_S_S_S_S_S_S_S_S_S_S_S_S_S_S_S_S_S_S_S_S_S_S_S_S_S_S_S_S_S_S_S_S_S_S_S_S_S_S_S_S_S_S_S_S_S_S_S_S_S_S_S_S_S_S_S_S_S_S_S_S_S_S_S_S_S_S_S_S_S_S_S_S_S_S_S_S_S_S_S_S_S_S_S_S_S_S_S_S_S_S_S_S_S_S_S_S_S_S_S_S_S_S_S_S_S_S_S_S_S_S_S_S_S_S_S_S_S_S_S_S_S_S_S_S_S_S_S_S_S_S_S_S_S_S_S_S_S_S_S_S_S_S_S_S_S_S_S_S_S_S_S_S_S_S_S_S_S_S_S_S_S_S_S_S_S_S_S_S_S_S_S_S_S_S_S_S_S_S_S_S_S_S_S_S_S_S_S_S_S_S_S_S_S_S_S_S_S_S_S_S_S_S_S_S_S_S_S_S_S_S_S_S_S_S_S_S_S_S_S_S_S_S_S_S_S_S_S_S_S_S_S_S_S_S_S_S_S_S_S_S_S_S_S_S_S_S_S_S_S_S_S_S_S_S_S_S_S_S_S_S_S_S_S_S_S_S_S_S_S_S_S_S_S_S_S_S_S_S_S_S_S_S_S_S_S_S_S_S_S_S_S_S_S_S_S_S_S_S_S_S_S_S_S_S_S_S_S_S_S_S_S_S_S_S_S_S_S_S_S_S_S_S_S_S_S_S_S_S_S_S_S_S_S_S_S_S_S_S_S_S_S_S_S_S_S_S_S_S_S_S_S_S_S_S_S_S_S_S_S_S_S_S_S_S_S_S_S_S_S_S_S_S_S_S_S_S_S_S_S_S_S_S_S_S_S_S_S_S_S_S_S_S_S_S_S_S_S_S_S_S_S_S_S_S_S_S_S_S_S_S_S_S_S_S_S_S_S_S_S_S_S_S_S_S_S_S_S_S_S_S_S_S_S_S_S_S_S_S_S_S_S_S_S_S_S_S_S_S_S_S_S_S_S_S_S_S_S_S_S_S_S_S_S_S_S_S_S_S_S_S_S_S_S_S_S_S_S_S_S_S_S_S_S_S_S_S_S_S_S_S_S_S_S_S_S_S_S_S_S_S_S_S_S_S_S_S_S_S_S_S_S_S_S_S_S_S_S_S_S_S_S_S_S_S_S_S_S_S_S_S_S_S_S_S_S_S_S_S_S_S_S_S_S_S_S_S_S_S_S_S_S_S_S_S_S_S_S_S_S_S_S_S_S_S_S_S_S_S_S_S_S_S_S_S_S_S_S_S_S_S_S_S_S_S_S_S_S_S_S_S_S_S_S_S_S_S_S_S_S_S_S_S_S_S_S_S_S_S_S_S_S_S_S_S_S_S_S_S_S_S_S_S_S_S_S_S_S_S_S_S_S_S_S_S_S_S_S_S_S__param_306,
	.param .u64 .ptr .align 1 _Z4racePiS_S_S_S_S_S_S_S_S_S_S_S_S_S_S_S_S_S_S_S_S_S_S_S_S_S_S_S_S_S_S_S_S_S_S_S_S_S_S_S_S_S_S_S_S_S_S_S_S_S_S_S_S_S_S_S_S_S_S_S_S_S_S_S_S_S_S_S_S_S_S_S_S_S_S_S_S_S_S_S_S_S_S_S_S_S_S_S_S_S_S_S_S_S_S_S_S_S_S_S_S_S_S_S_S_S_S_S_S_S_S_S_S_S_S_S_S_S_S_S_S_S_S_S_S_S_S_S_S_S_S_S_S_S_S_S_S_S_S_S_S_S_S_S_S_S_S_S_S_S_S_S_S_S_S_S_S_S_S_S_S_S_S_S_S_S_S_S_S_S_S_S_S_S_S_S_S_S_S_S_S_S_S_S_S_S_S_S_S_S_S_S_S_S_S_S_S_S_S_S_S_S_S_S_S_S_S_S_S_S_S_S_S_S_S_S_S_S_S_S_S_S_S_S_S_S_S_S_S_S_S_S_S_S_S_S_S_S_S_S_S_S_S_S_S_S_S_S_S_S_S_S_S_S_S_S_S_S_S_S_S_S_S_S_S_S_S_S_S_S_S_S_S_S_S_S_S_S_S_S_S_S_S_S_S_S_S_S_S_S_S_S_S_S_S_S_S_S_S_S_S_S_S_S_S_S_S_S_S_S_S_S_S_S_S_S_S_S_S_S_S_S_S_S_S_S_S_S_S_S_S_S_S_S_S_S_S_S_S_S_S_S_S_S_S_S_S_S_S_S_S_S_S_S_S_S_S_S_S_S_S_S_S_S_S_S_S_S_S_S_S_S_S_S_S_S_S_S_S_S_S_S_S_S_S_S_S_S_S_S_S_S_S_S_S_S_S_S_S_S_S_S_S_S_S_S_S_S_S_S_S_S_S_S_S_S_S_S_S_S_S_S_S_S_S_S_S_S_S_S_S_S_S_S_S_S_S_S_S_S_S_S_S_S_S_S_S_S_S_S_S_S_S_S_S_S_S_S_S_S_S_S_S_S_S_S_S_S_S_S_S_S_S_S_S_S_S_S_S_S_S_S_S_S_S_S_S_S_S_S_S_S_S_S_S_S_S_S_S_S_S_S_S_S_S_S_S_S_S_S_S_S_S_S_S_S_S_S_S_S_S_S_S_S_S_S_S_S_S_S_S_S_S_S_S_S_S_S_S_S_S_S_S_S_S_S_S_S_S_S_S_S_S_S_S_S_S_S_S_S_S_S_S_S_S_S_S_S_S_S_S_S_S_S_S_S_S_S_S_S_S_S_S_S_S_S_S_S_S_S_S_S_S_S_S_S_S_S_S_S_S_S_S_S_S_S_S_S_S_S_S_S_S_S_S_S_S_S_S_S_S_S_S_S_S_S_S_S_S_S_S_S_S_S_S_S_S_S_S_S_S_S_S_S_S_S_S_S_S_S_S_S_S_S_S_S_S_S_S_S_S_S_S_S_S_S_S_S_S_S_S_S_S_S_S_S_S_S_S_S_S_S_S_S_S_S_S_S_S_S_S_S_S_S_S_S_S_S_S_S_S_S_S_S_S_S_S_S_S_S_S_S_S_S_S_S_S_S_S_S_S_S_S_S_S_S_S_S_S_S_S_S_S_S_S_S_S_S_S_S_S_S_S_S_S_S_S_S_S_S_S_S_S_S_S_S_S_S_S_S_S_S_S_S_S_S_S_S_S_S_S_S_S_S_S_S_S_S_S_S_S_S_S_S_S_S_S_S_S_S_S_S_S_S_S_S_S_S_S_S_S_S_S_S_S_S_S_S_S_S_S_S_S_S_S_S_S_S_S_S_S_S_S_S_S_S_S_S_S_S_S_S_S_S_S_S_S_S_S_S_S_S_S_S_S_S_S_S_S_S_S_S_S_S_S_S_S_S_S_S_S_S_S_S_S_S_S_S_S_S_S_S_S_S_S_S_S_S_S_S_S_S_S_S_S_S_S_S_S_S_S_S_S_S_S_S_S_S_S_S_S_S_S_S_S_S_S_S_S_S_S_S_S_S_S_S_S_S_S_S_S_S_S_S_S_S_S_S_S_S_S_S_S_S_S_S_S_S_S_S_S_S_S_S_S_S_S_S_S_S_S_S_S_S_S_S_S_S_S_S_S_S_S_S_S_S_S_S_S_S_S_S_S_S_S_S_S_S_S_S_S_S_S_S_S_S_S_S_S_S_S_S_S_S_S_S_S_S_S_S_S_S_S_S_S_S_S_S_S_S_S_S_S_S_S_S_S_S_S_S_S_S_S__param_307,
	.param .u64 .ptr .align 1 _Z4racePiS_S_S_S_S_S_S_S_S_S_S_S_S_S_S_S_S_S_S_S_S_S_S_S_S_S_S_S_S_S_S_S_S_S_S_S_S_S_S_S_S_S_S_S_S_S_S_S_S_S_S_S_S_S_S_S_S_S_S_S_S_S_S_S_S_S_S_S_S_S_S_S_S_S_S_S_S_S_S_S_S_S_S_S_S_S_S_S_S_S_S_S_S_S_S_S_S_S_S_S_S_S_S_S_S_S_S_S_S_S_S_S_S_S_S_S_S_S_S_S_S_S_S_S_S_S_S_S_S_S_S_S_S_S_S_S_S_S_S_S_S_S_S_S_S_S_S_S_S_S_S_S_S_S_S_S_S_S_S_S_S_S_S_S_S_S_S_S_S_S_S_S_S_S_S_S_S_S_S_S_S_S_S_S_S_S_S_S_S_S_S_S_S_S_S_S_S_S_S_S_S_S_S_S_S_S_S_S_S_S_S_S_S_S_S_S_S_S_S_S_S_S_S_S_S_S_S_S_S_S_S_S_S_S_S_S_S_S_S_S_S_S_S_S_S_S_S_S_S_S_S_S_S_S_S_S_S_S_S_S_S_S_S_S_S_S_S_S_S_S_S_S_S_S_S_S_S_S_S_S_S_S_S_S_S_S_S_S_S_S_S_S_S_S_S_S_S_S_S_S_S_S_S_S_S_S_S_S_S_S_S_S_S_S_S_S_S_S_S_S_S_S_S_S_S_S_S_S_S_S_S_S_S_S_S_S_S_S_S_S_S_S_S_S_S_S_S_S_S_S_S_S_S_S_S_S_S_S_S_S_S_S_S_S_S_S_S_S_S_S_S_S_S_S_S_S_S_S_S_S_S_S_S_S_S_S_S_S_S_S_S_S_S_S_S_S_S_S_S_S_S_S_S_S_S_S_S_S_S_S_S_S_S_S_S_S_S_S_S_S_S_S_S_S_S_S_S_S_S_S_S_S_S_S_S_S_S_S_S_S_S_S_S_S_S_S_S_S_S_S_S_S_S_S_S_S_S_S_S_S_S_S_S_S_S_S_S_S_S_S_S_S_S_S_S_S_S_S_S_S_S_S_S_S_S_S_S_S_S_S_S_S_S_S_S_S_S_S_S_S_S_S_S_S_S_S_S_S_S_S_S_S_S_S_S_S_S_S_S_S_S_S_S_S_S_S_S_S_S_S_S_S_S_S_S_S_S_S_S_S_S_S_S_S_S_S_S_S_S_S_S_S_S_S_S_S_S_S_S_S_S_S_S_S_S_S_S_S_S_S_S_S_S_S_S_S_S_S_S_S_S_S_S_S_S_S_S_S_S_S_S_S_S_S_S_S_S_S_S_S_S_S_S_S_S_S_S_S_S_S_S_S_S_S_S_S_S_S_S_S_S_S_S_S_S_S_S_S_S_S_S_S_S_S_S_S_S_S_S_S_S_S_S_S_S_S_S_S_S_S_S_S_S_S_S_S_S_S_S_S_S_S_S_S_S_S_S_S_S_S_S_S_S_S_S_S_S_S_S_S_S_S_S_S_S_S_S_S_S_S_S_S_S_S_S_S_S_S_S_S_S_S_S_S_S_S_S_S_S_S_S_S_S_S_S_S_S_S_S_S_S_S_S_S_S_S_S_S_S_S_S_S_S_S_S_S_S_S_S_S_S_S_S_S_S_S_S_S_S_S_S_S_S_S_S_S_S_S_S_S_S_S_S_S_S_S_S_S_S_S_S_S_S_S_S_S_S_S_S_S_S_S_S_S_S_S_S_S_S_S_S_S_S_S_S_S_S_S_S_S_S_S_S_S_S_S_S_S_S_S_S_S_S_S_S_S_S_S_S_S_S_S_S_S_S_S_S_S_S_S_S_S_S_S_S_S_S_S_S_S_S_S_S_S_S_S_S_S_S_S_S_S_S_S_S_S_S_S_S_S_S_S_S_S_S_S_S_S_S_S_S_S_S_S_S_S_S_S_S_S_S_S_S_S_S_S_S_S_S_S_S_S_S_S_S_S_S_S_S_S_S_S_S_S_S_S_S_S_S_S_S_S_S_S_S_S_S_S_S_S_S_S_S_S_S_S_S_S_S_S_S_S_S_S_S_S_S_S_S_S_S_S_S_S_S_S_S_S_S_S_S_S_S_S_S_S_S_S_S_S_S_S_S_S_S_S_S_S_S_S_S_S_S_S_S_S_S_S_S_S_S_S_S_S_S_S_S_S_S_S_S_S_S_S_S_S_S_S_S_S_S_S_S_S_S_S_S_S_S_S_S_S_S_S_S_S_S_S_S_S_S_S_S__param_308,
	.param .u64 .ptr .align 1 _Z4racePiS_S_S_S_S_S_S_S_S_S_S_S_S_S_S_S_S_S_S_S_S_S_S_S_S_S_S_S_S_S_S_S_S_S_S_S_S_S_S_S_S_S_S_S_S_S_S_S_S_S_S_S_S_S_S_S_S_S_S_S_S_S_S_S_S_S_S_S_S_S_S_S_S_S_S_S_S_S_S_S_S_S_S_S_S_S_S_S_S_S_S_S_S_S_S_S_S_S_S_S_S_S_S_S_S_S_S_S_S_S_S_S_S_S_S_S_S_S_S_S_S_S_S_S_S_S_S_S_S_S_S_S_S_S_S_S_S_S_S_S_S_S_S_S_S_S_S_S_S_S_S_S_S_S_S_S_S_S_S_S_S_S_S_S_S_S_S_S_S_S_S_S_S_S_S_S_S_S_S_S_S_S_S_S_S_S_S_S_S_S_S_S_S_S_S_S_S_S_S_S_S_S_S_S_S_S_S_S_S_S_S_S_S_S_S_S_S_S_S_S_S_S_S_S_S_S_S_S_S_S_S_S_S_S_S_S_S_S_S_S_S_S_S_S_S_S_S_S_S_S_S_S_S_S_S_S_S_S_S_S_S_S_S_S_S_S_S_S_S_S_S_S_S_S_S_S_S_S_S_S_S_S_S_S_S_S_S_S_S_S_S_S_S_S_S_S_S_S_S_S_S_S_S_S_S_S_S_S_S_S_S_S_S_S_S_S_S_S_S_S_S_S_S_S_S_S_S_S_S_S_S_S_S_S_S_S_S_S_S_S_S_S_S_S_S_S_S_S_S_S_S_S_S_S_S_S_S_S_S_S_S_S_S_S_S_S_S_S_S_S_S_S_S_S_S_S_S_S_S_S_S_S_S_S_S_S_S_S_S_S_S_S_S_S_S_S_S_S_S_S_S_S_S_S_S_S_S_S_S_S_S_S_S_S_S_S_S_S_S_S_S_S_S_S_S_S_S_S_S_S_S_S_S_S_S_S_S_S_S_S_S_S_S_S_S_S_S_S_S_S_S_S_S_S_S_S_S_S_S_S_S_S_S_S_S_S_S_S_S_S_S_S_S_S_S_S_S_S_S_S_S_S_S_S_S_S_S_S_S_S_S_S_S_S_S_S_S_S_S_S_S_S_S_S_S_S_S_S_S_S_S_S_S_S_S_S_S_S_S_S_S_S_S_S_S_S_S_S_S_S_S_S_S_S_S_S_S_S_S_S_S_S_S_S_S_S_S_S_S_S_S_S_S_S_S_S_S_S_S_S_S_S_S_S_S_S_S_S_S_S_S_S_S_S_S_S_S_S_S_S_S_S_S_S_S_S_S_S_S_S_S_S_S_S_S_S_S_S_S_S_S_S_S_S_S_S_S_S_S_S_S_S_S_S_S_S_S_S_S_S_S_S_S_S_S_S_S_S_S_S_S_S_S_S_S_S_S_S_S_S_S_S_S_S_S_S_S_S_S_S_S_S_S_S_S_S_S_S_S_S_S_S_S_S_S_S_S_S_S_S_S_S_S_S_S_S_S_S_S_S_S_S_S_S_S_S_S_S_S_S_S_S_S_S_S_S_S_S_S_S_S_S_S_S_S_S_S_S_S_S_S_S_S_S_S_S_S_S_S_S_S_S_S_S_S_S_S_S_S_S_S_S_S_S_S_S_S_S_S_S_S_S_S_S_S_S_S_S_S_S_S_S_S_S_S_S_S_S_S_S_S_S_S_S_S_S_S_S_S_S_S_S_S_S_S_S_S_S_S_S_S_S_S_S_S_S_S_S_S_S_S_S_S_S_S_S_S_S_S_S_S_S_S_S_S_S_S_S_S_S_S_S_S_S_S_S_S_S_S_S_S_S_S_S_S_S_S_S_S_S_S_S_S_S_S_S_S_S_S_S_S_S_S_S_S_S_S_S_S_S_S_S_S_S_S_S_S_S_S_S_S_S_S_S_S_S_S_S_S_S_S_S_S_S_S_S_S_S_S_S_S_S_S_S_S_S_S_S_S_S_S_S_S_S_S_S_S_S_S_S_S_S_S_S_S_S_S_S_S_S_S_S_S_S_S_S_S_S_S_S_S_S_S_S_S_S_S_S_S_S_S_S_S_S_S_S_S_S_S_S_S_S_S_S_S_S_S_S_S_S_S_S_S_S_S_S_S_S_S_S_S_S_S_S_S_S_S_S_S_S_S_S_S_S_S_S_S_S_S_S_S_S_S_S_S_S_S_S_S_S_S_S_S_S_S_S_S_S_S_S_S_S_S_S_S_S_S_S_S_S_S_S_S_S_S_S_S_S_S_S_S_S_S__param_309,
	.param .u64 .ptr .align 1 _Z4racePiS_S_S_S_S_S_S_S_S_S_S_S_S_S_S_S_S_S_S_S_S_S_S_S_S_S_S_S_S_S_S_S_S_S_S_S_S_S_S_S_S_S_S_S_S_S_S_S_S_S_S_S_S_S_S_S_S_S_S_S_S_S_S_S_S_S_S_S_S_S_S_S_S_S_S_S_S_S_S_S_S_S_S_S_S_S_S_S_S_S_S_S_S_S_S_S_S_S_S_S_S_S_S_S_S_S_S_S_S_S_S_S_S_S_S_S_S_S_S_S_S_S_S_S_S_S_S_S_S_S_S_S_S_S_S_S_S_S_S_S_S_S_S_S_S_S_S_S_S_S_S_S_S_S_S_S_S_S_S_S_S_S_S_S_S_S_S_S_S_S_S_S_S_S_S_S_S_S_S_S_S_S_S_S_S_S_S_S_S_S_S_S_S_S_S_S_S_S_S_S_S_S_S_S_S_S_S_S_S_S_S_S_S_S_S_S_S_S_S_S_S_S_S_S_S_S_S_S_S_S_S_S_S_S_S_S_S_S_S_S_S_S_S_S_S_S_S_S_S_S_S_S_S_S_S_S_S_S_S_S_S_S_S_S_S_S_S_S_S_S_S_S_S_S_S_S_S_S_S_S_S_S_S_S_S_S_S_S_S_S_S_S_S_S_S_S_S_S_S_S_S_S_S_S_S_S_S_S_S_S_S_S_S_S_S_S_S_S_S_S_S_S_S_S_S_S_S_S_S_S_S_S_S_S_S_S_S_S_S_S_S_S_S_S_S_S_S_S_S_S_S_S_S_S_S_S_S_S_S_S_S_S_S_S_S_S_S_S_S_S_S_S_S_S_S_S_S_S_S_S_S_S_S_S_S_S_S_S_S_S_S_S_S_S_S_S_S_S_S_S_S_S_S_S_S_S_S_S_S_S_S_S_S_S_S_S_S_S_S_S_S_S_S_S_S_S_S_S_S_S_S_S_S_S_S_S_S_S_S_S_S_S_S_S_S_S_S_S_S_S_S_S_S_S_S_S_S_S_S_S_S_S_S_S_S_S_S_S_S_S_S_S_S_S_S_S_S_S_S_S_S_S_S_S_S_S_S_S_S_S_S_S_S_S_S_S_S_S_S_S_S_S_S_S_S_S_S_S_S_S_S_S_S_S_S_S_S_S_S_S_S_S_S_S_S_S_S_S_S_S_S_S_S_S_S_S_S_S_S_S_S_S_S_S_S_S_S_S_S_S_S_S_S_S_S_S_S_S_S_S_S_S_S_S_S_S_S_S_S_S_S_S_S_S_S_S_S_S_S_S_S_S_S_S_S_S_S_S_S_S_S_S_S_S_S_S_S_S_S_S_S_S_S_S_S_S_S_S_S_S_S_S_S_S_S_S_S_S_S_S_S_S_S_S_S_S_S_S_S_S_S_S_S_S_S_S_S_S_S_S_S_S_S_S_S_S_S_S_S_S_S_S_S_S_S_S_S_S_S_S_S_S_S_S_S_S_S_S_S_S_S_S_S_S_S_S_S_S_S_S_S_S_S_S_S_S_S_S_S_S_S_S_S_S_S_S_S_S_S_S_S_S_S_S_S_S_S_S_S_S_S_S_S_S_S_S_S_S_S_S_S_S_S_S_S_S_S_S_S_S_S_S_S_S_S_S_S_S_S_S_S_S_S_S_S_S_S_S_S_S_S_S_S_S_S_S_S_S_S_S_S_S_S_S_S_S_S_S_S_S_S_S_S_S_S_S_S_S_S_S_S_S_S_S_S_S_S_S_S_S_S_S_S_S_S_S_S_S_S_S_S_S_S_S_S_S_S_S_S_S_S_S_S_S_S_S_S_S_S_S_S_S_S_S_S_S_S_S_S_S_S_S_S_S_S_S_S_S_S_S_S_S_S_S_S_S_S_S_S_S_S_S_S_S_S_S_S_S_S_S_S_S_S_S_S_S_S_S_S_S_S_S_S_S_S_S_S_S_S_S_S_S_S_S_S_S_S_S_S_S_S_S_S_S_S_S_S_S_S_S_S_S_S_S_S_S_S_S_S_S_S_S_S_S_S_S_S_S_S_S_S_S_S_S_S_S_S_S_S_S_S_S_S_S_S_S_S_S_S_S_S_S_S_S_S_S_S_S_S_S_S_S_S_S_S_S_S_S_S_S_S_S_S_S_S_S_S_S_S_S_S_S_S_S_S_S_S_S_S_S_S_S_S_S_S_S_S_S_S_S_S_S_S_S_S_S_S_S_S_S_S_S_S_S_S_S_S_S_S_S_S_S_S_S_S_S_S_S_S_S_S_S_S__param_310,
	.param .u64 .ptr .align 1 _Z4racePiS_S_S_S_S_S_S_S_S_S_S_S_S_S_S_S_S_S_S_S_S_S_S_S_S_S_S_S_S_S_S_S_S_S_S_S_S_S_S_S_S_S_S_S_S_S_S_S_S_S_S_S_S_S_S_S_S_S_S_S_S_S_S_S_S_S_S_S_S_S_S_S_S_S_S_S_S_S_S_S_S_S_S_S_S_S_S_S_S_S_S_S_S_S_S_S_S_S_S_S_S_S_S_S_S_S_S_S_S_S_S_S_S_S_S_S_S_S_S_S_S_S_S_S_S_S_S_S_S_S_S_S_S_S_S_S_S_S_S_S_S_S_S_S_S_S_S_S_S_S_S_S_S_S_S_S_S_S_S_S_S_S_S_S_S_S_S_S_S_S_S_S_S_S_S_S_S_S_S_S_S_S_S_S_S_S_S_S_S_S_S_S_S_S_S_S_S_S_S_S_S_S_S_S_S_S_S_S_S_S_S_S_S_S_S_S_S_S_S_S_S_S_S_S_S_S_S_S_S_S_S_S_S_S_S_S_S_S_S_S_S_S_S_S_S_S_S_S_S_S_S_S_S_S_S_S_S_S_S_S_S_S_S_S_S_S_S_S_S_S_S_S_S_S_S_S_S_S_S_S_S_S_S_S_S_S_S_S_S_S_S_S_S_S_S_S_S_S_S_S_S_S_S_S_S_S_S_S_S_S_S_S_S_S_S_S_S_S_S_S_S_S_S_S_S_S_S_S_S_S_S_S_S_S_S_S_S_S_S_S_S_S_S_S_S_S_S_S_S_S_S_S_S_S_S_S_S_S_S_S_S_S_S_S_S_S_S_S_S_S_S_S_S_S_S_S_S_S_S_S_S_S_S_S_S_S_S_S_S_S_S_S_S_S_S_S_S_S_S_S_S_S_S_S_S_S_S_S_S_S_S_S_S_S_S_S_S_S_S_S_S_S_S_S_S_S_S_S_S_S_S_S_S_S_S_S_S_S_S_S_S_S_S_S_S_S_S_S_S_S_S_S_S_S_S_S_S_S_S_S_S_S_S_S_S_S_S_S_S_S_S_S_S_S_S_S_S_S_S_S_S_S_S_S_S_S_S_S_S_S_S_S_S_S_S_S_S_S_S_S_S_S_S_S_S_S_S_S_S_S_S_S_S_S_S_S_S_S_S_S_S_S_S_S_S_S_S_S_S_S_S_S_S_S_S_S_S_S_S_S_S_S_S_S_S_S_S_S_S_S_S_S_S_S_S_S_S_S_S_S_S_S_S_S_S_S_S_S_S_S_S_S_S_S_S_S_S_S_S_S_S_S_S_S_S_S_S_S_S_S_S_S_S_S_S_S_S_S_S_S_S_S_S_S_S_S_S_S_S_S_S_S_S_S_S_S_S_S_S_S_S_S_S_S_S_S_S_S_S_S_S_S_S_S_S_S_S_S_S_S_S_S_S_S_S_S_S_S_S_S_S_S_S_S_S_S_S_S_S_S_S_S_S_S_S_S_S_S_S_S_S_S_S_S_S_S_S_S_S_S_S_S_S_S_S_S_S_S_S_S_S_S_S_S_S_S_S_S_S_S_S_S_S_S_S_S_S_S_S_S_S_S_S_S_S_S_S_S_S_S_S_S_S_S_S_S_S_S_S_S_S_S_S_S_S_S_S_S_S_S_S_S_S_S_S_S_S_S_S_S_S_S_S_S_S_S_S_S_S_S_S_S_S_S_S_S_S_S_S_S_S_S_S_S_S_S_S_S_S_S_S_S_S_S_S_S_S_S_S_S_S_S_S_S_S_S_S_S_S_S_S_S_S_S_S_S_S_S_S_S_S_S_S_S_S_S_S_S_S_S_S_S_S_S_S_S_S_S_S_S_S_S_S_S_S_S_S_S_S_S_S_S_S_S_S_S_S_S_S_S_S_S_S_S_S_S_S_S_S_S_S_S_S_S_S_S_S_S_S_S_S_S_S_S_S_S_S_S_S_S_S_S_S_S_S_S_S_S_S_S_S_S_S_S_S_S_S_S_S_S_S_S_S_S_S_S_S_S_S_S_S_S_S_S_S_S_S_S_S_S_S_S_S_S_S_S_S_S_S_S_S_S_S_S_S_S_S_S_S_S_S_S_S_S_S_S_S_S_S_S_S_S_S_S_S_S_S_S_S_S_S_S_S_S_S_S_S_S_S_S_S_S_S_S_S_S_S_S_S_S_S_S_S_S_S_S_S_S_S_S_S_S_S_S_S_S_S_S_S_S_S_S_S_S_S_S_S_S_S_S_S_S_S_S_S_S_S_S_S_S_S_S_S__param_311,
	.param .u64 .ptr .align 1 _Z4racePiS_S_S_S_S_S_S_S_S_S_S_S_S_S_S_S_S_S_S_S_S_S_S_S_S_S_S_S_S_S_S_S_S_S_S_S_S_S_S_S_S_S_S_S_S_S_S_S_S_S_S_S_S_S_S_S_S_S_S_S_S_S_S_S_S_S_S_S_S_S_S_S_S_S_S_S_S_S_S_S_S_S_S_S_S_S_S_S_S_S_S_S_S_S_S_S_S_S_S_S_S_S_S_S_S_S_S_S_S_S_S_S_S_S_S_S_S_S_S_S_S_S_S_S_S_S_S_S_S_S_S_S_S_S_S_S_S_S_S_S_S_S_S_S_S_S_S_S_S_S_S_S_S_S_S_S_S_S_S_S_S_S_S_S_S_S_S_S_S_S_S_S_S_S_S_S_S_S_S_S_S_S_S_S_S_S_S_S_S_S_S_S_S_S_S_S_S_S_S_S_S_S_S_S_S_S_S_S_S_S_S_S_S_S_S_S_S_S_S_S_S_S_S_S_S_S_S_S_S_S_S_S_S_S_S_S_S_S_S_S_S_S_S_S_S_S_S_S_S_S_S_S_S_S_S_S_S_S_S_S_S_S_S_S_S_S_S_S_S_S_S_S_S_S_S_S_S_S_S_S_S_S_S_S_S_S_S_S_S_S_S_S_S_S_S_S_S_S_S_S_S_S_S_S_S_S_S_S_S_S_S_S_S_S_S_S_S_S_S_S_S_S_S_S_S_S_S_S_S_S_S_S_S_S_S_S_S_S_S_S_S_S_S_S_S_S_S_S_S_S_S_S_S_S_S_S_S_S_S_S_S_S_S_S_S_S_S_S_S_S_S_S_S_S_S_S_S_S_S_S_S_S_S_S_S_S_S_S_S_S_S_S_S_S_S_S_S_S_S_S_S_S_S_S_S_S_S_S_S_S_S_S_S_S_S_S_S_S_S_S_S_S_S_S_S_S_S_S_S_S_S_S_S_S_S_S_S_S_S_S_S_S_S_S_S_S_S_S_S_S_S_S_S_S_S_S_S_S_S_S_S_S_S_S_S_S_S_S_S_S_S_S_S_S_S_S_S_S_S_S_S_S_S_S_S_S_S_S_S_S_S_S_S_S_S_S_S_S_S_S_S_S_S_S_S_S_S_S_S_S_S_S_S_S_S_S_S_S_S_S_S_S_S_S_S_S_S_S_S_S_S_S_S_S_S_S_S_S_S_S_S_S_S_S_S_S_S_S_S_S_S_S_S_S_S_S_S_S_S_S_S_S_S_S_S_S_S_S_S_S_S_S_S_S_S_S_S_S_S_S_S_S_S_S_S_S_S_S_S_S_S_S_S_S_S_S_S_S_S_S_S_S_S_S_S_S_S_S_S_S_S_S_S_S_S_S_S_S_S_S_S_S_S_S_S_S_S_S_S_S_S_S_S_S_S_S_S_S_S_S_S_S_S_S_S_S_S_S_S_S_S_S_S_S_S_S_S_S_S_S_S_S_S_S_S_S_S_S_S_S_S_S_S_S_S_S_S_S_S_S_S_S_S_S_S_S_S_S_S_S_S_S_S_S_S_S_S_S_S_S_S_S_S_S_S_S_S_S_S_S_S_S_S_S_S_S_S_S_S_S_S_S_S_S_S_S_S_S_S_S_S_S_S_S_S_S_S_S_S_S_S_S_S_S_S_S_S_S_S_S_S_S_S_S_S_S_S_S_S_S_S_S_S_S_S_S_S_S_S_S_S_S_S_S_S_S_S_S_S_S_S_S_S_S_S_S_S_S_S_S_S_S_S_S_S_S_S_S_S_S_S_S_S_S_S_S_S_S_S_S_S_S_S_S_S_S_S_S_S_S_S_S_S_S_S_S_S_S_S_S_S_S_S_S_S_S_S_S_S_S_S_S_S_S_S_S_S_S_S_S_S_S_S_S_S_S_S_S_S_S_S_S_S_S_S_S_S_S_S_S_S_S_S_S_S_S_S_S_S_S_S_S_S_S_S_S_S_S_S_S_S_S_S_S_S_S_S_S_S_S_S_S_S_S_S_S_S_S_S_S_S_S_S_S_S_S_S_S_S_S_S_S_S_S_S_S_S_S_S_S_S_S_S_S_S_S_S_S_S_S_S_S_S_S_S_S_S_S_S_S_S_S_S_S_S_S_S_S_S_S_S_S_S_S_S_S_S_S_S_S_S_S_S_S_S_S_S_S_S_S_S_S_S_S_S_S_S_S_S_S_S_S_S_S_S_S_S_S_S_S_S_S_S_S_S_S_S_S_S_S_S_S_S_S_S_S_S_S_S_S_S_S_S__param_312,
	.param .u64 .ptr .align 1 _Z4racePiS_S_S_S_S_S_S_S_S_S_S_S_S_S_S_S_S_S_S_S_S_S_S_S_S_S_S_S_S_S_S_S_S_S_S_S_S_S_S_S_S_S_S_S_S_S_S_S_S_S_S_S_S_S_S_S_S_S_S_S_S_S_S_S_S_S_S_S_S_S_S_S_S_S_S_S_S_S_S_S_S_S_S_S_S_S_S_S_S_S_S_S_S_S_S_S_S_S_S_S_S_S_S_S_S_S_S_S_S_S_S_S_S_S_S_S_S_S_S_S_S_S_S_S_S_S_S_S_S_S_S_S_S_S_S_S_S_S_S_S_S_S_S_S_S_S_S_S_S_S_S_S_S_S_S_S_S_S_S_S_S_S_S_S_S_S_S_S_S_S_S_S_S_S_S_S_S_S_S_S_S_S_S_S_S_S_S_S_S_S_S_S_S_S_S_S_S_S_S_S_S_S_S_S_S_S_S_S_S_S_S_S_S_S_S_S_S_S_S_S_S_S_S_S_S_S_S_S_S_S_S_S_S_S_S_S_S_S_S_S_S_S_S_S_S_S_S_S_S_S_S_S_S_S_S_S_S_S_S_S_S_S_S_S_S_S_S_S_S_S_S_S_S_S_S_S_S_S_S_S_S_S_S_S_S_S_S_S_S_S_S_S_S_S_S_S_S_S_S_S_S_S_S_S_S_S_S_S_S_S_S_S_S_S_S_S_S_S_S_S_S_S_S_S_S_S_S_S_S_S_S_S_S_S_S_S_S_S_S_S_S_S_S_S_S_S_S_S_S_S_S_S_S_S_S_S_S_S_S_S_S_S_S_S_S_S_S_S_S_S_S_S_S_S_S_S_S_S_S_S_S_S_S_S_S_S_S_S_S_S_S_S_S_S_S_S_S_S_S_S_S_S_S_S_S_S_S_S_S_S_S_S_S_S_S_S_S_S_S_S_S_S_S_S_S_S_S_S_S_S_S_S_S_S_S_S_S_S_S_S_S_S_S_S_S_S_S_S_S_S_S_S_S_S_S_S_S_S_S_S_S_S_S_S_S_S_S_S_S_S_S_S_S_S_S_S_S_S_S_S_S_S_S_S_S_S_S_S_S_S_S_S_S_S_S_S_S_S_S_S_S_S_S_S_S_S_S_S_S_S_S_S_S_S_S_S_S_S_S_S_S_S_S_S_S_S_S_S_S_S_S_S_S_S_S_S_S_S_S_S_S_S_S_S_S_S_S_S_S_S_S_S_S_S_S_S_S_S_S_S_S_S_S_S_S_S_S_S_S_S_S_S_S_S_S_S_S_S_S_S_S_S_S_S_S_S_S_S_S_S_S_S_S_S_S_S_S_S_S_S_S_S_S_S_S_S_S_S_S_S_S_S_S_S_S_S_S_S_S_S_S_S_S_S_S_S_S_S_S_S_S_S_S_S_S_S_S_S_S_S_S_S_S_S_S_S_S_S_S_S_S_S_S_S_S_S_S_S_S_S_S_S_S_S_S_S_S_S_S_S_S_S_S_S_S_S_S_S_S_S_S_S_S_S_S_S_S_S_S_S_S_S_S_S_S_S_S_S_S_S_S_S_S_S_S_S_S_S_S_S_S_S_S_S_S_S_S_S_S_S_S_S_S_S_S_S_S_S_S_S_S_S_S_S_S_S_S_S_S_S_S_S_S_S_S_S_S_S_S_S_S_S_S_S_S_S_S_S_S_S_S_S_S_S_S_S_S_S_S_S_S_S_S_S_S_S_S_S_S_S_S_S_S_S_S_S_S_S_S_S_S_S_S_S_S_S_S_S_S_S_S_S_S_S_S_S_S_S_S_S_S_S_S_S_S_S_S_S_S_S_S_S_S_S_S_S_S_S_S_S_S_S_S_S_S_S_S_S_S_S_S_S_S_S_S_S_S_S_S_S_S_S_S_S_S_S_S_S_S_S_S_S_S_S_S_S_S_S_S_S_S_S_S_S_S_S_S_S_S_S_S_S_S_S_S_S_S_S_S_S_S_S_S_S_S_S_S_S_S_S_S_S_S_S_S_S_S_S_S_S_S_S_S_S_S_S_S_S_S_S_S_S_S_S_S_S_S_S_S_S_S_S_S_S_S_S_S_S_S_S_S_S_S_S_S_S_S_S_S_S_S_S_S_S_S_S_S_S_S_S_S_S_S_S_S_S_S_S_S_S_S_S_S_S_S_S_S_S_S_S_S_S_S_S_S_S_S_S_S_S_S_S_S_S_S_S_S_S_S_S_S_S_S_S_S_S_S_S_S_S_S_S_S_S_S_S_S_S_S_S_S_S_S__param_313,
	.param .u64 .ptr .align 1 _Z4racePiS_S_S_S_S_S_S_S_S_S_S_S_S_S_S_S_S_S_S_S_S_S_S_S_S_S_S_S_S_S_S_S_S_S_S_S_S_S_S_S_S_S_S_S_S_S_S_S_S_S_S_S_S_S_S_S_S_S_S_S_S_S_S_S_S_S_S_S_S_S_S_S_S_S_S_S_S_S_S_S_S_S_S_S_S_S_S_S_S_S_S_S_S_S_S_S_S_S_S_S_S_S_S_S_S_S_S_S_S_S_S_S_S_S_S_S_S_S_S_S_S_S_S_S_S_S_S_S_S_S_S_S_S_S_S_S_S_S_S_S_S_S_S_S_S_S_S_S_S_S_S_S_S_S_S_S_S_S_S_S_S_S_S_S_S_S_S_S_S_S_S_S_S_S_S_S_S_S_S_S_S_S_S_S_S_S_S_S_S_S_S_S_S_S_S_S_S_S_S_S_S_S_S_S_S_S_S_S_S_S_S_S_S_S_S_S_S_S_S_S_S_S_S_S_S_S_S_S_S_S_S_S_S_S_S_S_S_S_S_S_S_S_S_S_S_S_S_S_S_S_S_S_S_S_S_S_S_S_S_S_S_S_S_S_S_S_S_S_S_S_S_S_S_S_S_S_S_S_S_S_S_S_S_S_S_S_S_S_S_S_S_S_S_S_S_S_S_S_S_S_S_S_S_S_S_S_S_S_S_S_S_S_S_S_S_S_S_S_S_S_S_S_S_S_S_S_S_S_S_S_S_S_S_S_S_S_S_S_S_S_S_S_S_S_S_S_S_S_S_S_S_S_S_S_S_S_S_S_S_S_S_S_S_S_S_S_S_S_S_S_S_S_S_S_S_S_S_S_S_S_S_S_S_S_S_S_S_S_S_S_S_S_S_S_S_S_S_S_S_S_S_S_S_S_S_S_S_S_S_S_S_S_S_S_S_S_S_S_S_S_S_S_S_S_S_S_S_S_S_S_S_S_S_S_S_S_S_S_S_S_S_S_S_S_S_S_S_S_S_S_S_S_S_S_S_S_S_S_S_S_S_S_S_S_S_S_S_S_S_S_S_S_S_S_S_S_S_S_S_S_S_S_S_S_S_S_S_S_S_S_S_S_S_S_S_S_S_S_S_S_S_S_S_S_S_S_S_S_S_S_S_S_S_S_S_S_S_S_S_S_S_S_S_S_S_S_S_S_S_S_S_S_S_S_S_S_S_S_S_S_S_S_S_S_S_S_S_S_S_S_S_S_S_S_S_S_S_S_S_S_S_S_S_S_S_S_S_S_S_S_S_S_S_S_S_S_S_S_S_S_S_S_S_S_S_S_S_S_S_S_S_S_S_S_S_S_S_S_S_S_S_S_S_S_S_S_S_S_S_S_S_S_S_S_S_S_S_S_S_S_S_S_S_S_S_S_S_S_S_S_S_S_S_S_S_S_S_S_S_S_S_S_S_S_S_S_S_S_S_S_S_S_S_S_S_S_S_S_S_S_S_S_S_S_S_S_S_S_S_S_S_S_S_S_S_S_S_S_S_S_S_S_S_S_S_S_S_S_S_S_S_S_S_S_S_S_S_S_S_S_S_S_S_S_S_S_S_S_S_S_S_S_S_S_S_S_S_S_S_S_S_S_S_S_S_S_S_S_S_S_S_S_S_S_S_S_S_S_S_S_S_S_S_S_S_S_S_S_S_S_S_S_S_S_S_S_S_S_S_S_S_S_S_S_S_S_S_S_S_S_S_S_S_S_S_S_S_S_S_S_S_S_S_S_S_S_S_S_S_S_S_S_S_S_S_S_S_S_S_S_S_S_S_S_S_S_S_S_S_S_S_S_S_S_S_S_S_S_S_S_S_S_S_S_S_S_S_S_S_S_S_S_S_S_S_S_S_S_S_S_S_S_S_S_S_S_S_S_S_S_S_S_S_S_S_S_S_S_S_S_S_S_S_S_S_S_S_S_S_S_S_S_S_S_S_S_S_S_S_S_S_S_S_S_S_S_S_S_S_S_S_S_S_S_S_S_S_S_S_S_S_S_S_S_S_S_S_S_S_S_S_S_S_S_S_S_S_S_S_S_S_S_S_S_S_S_S_S_S_S_S_S_S_S_S_S_S_S_S_S_S_S_S_S_S_S_S_S_S_S_S_S_S_S_S_S_S_S_S_S_S_S_S_S_S_S_S_S_S_S_S_S_S_S_S_S_S_S_S_S_S_S_S_S_S_S_S_S_S_S_S_S_S_S_S_S_S_S_S_S_S_S_S_S_S_S_S_S_S_S_S_S_S_S_S_S_S_S_S_S_S_S_S__param_314,
	.param .u64 .ptr .align 1 _Z4racePiS_S_S_S_S_S_S_S_S_S_S_S_S_S_S_S_S_S_S_S_S_S_S_S_S_S_S_S_S_S_S_S_S_S_S_S_S_S_S_S_S_S_S_S_S_S_S_S_S_S_S_S_S_S_S_S_S_S_S_S_S_S_S_S_S_S_S_S_S_S_S_S_S_S_S_S_S_S_S_S_S_S_S_S_S_S_S_S_S_S_S_S_S_S_S_S_S_S_S_S_S_S_S_S_S_S_S_S_S_S_S_S_S_S_S_S_S_S_S_S_S_S_S_S_S_S_S_S_S_S_S_S_S_S_S_S_S_S_S_S_S_S_S_S_S_S_S_S_S_S_S_S_S_S_S_S_S_S_S_S_S_S_S_S_S_S_S_S_S_S_S_S_S_S_S_S_S_S_S_S_S_S_S_S_S_S_S_S_S_S_S_S_S_S_S_S_S_S_S_S_S_S_S_S_S_S_S_S_S_S_S_S_S_S_S_S_S_S_S_S_S_S_S_S_S_S_S_S_S_S_S_S_S_S_S_S_S_S_S_S_S_S_S_S_S_S_S_S_S_S_S_S_S_S_S_S_S_S_S_S_S_S_S_S_S_S_S_S_S_S_S_S_S_S_S_S_S_S_S_S_S_S_S_S_S_S_S_S_S_S_S_S_S_S_S_S_S_S_S_S_S_S_S_S_S_S_S_S_S_S_S_S_S_S_S_S_S_S_S_S_S_S_S_S_S_S_S_S_S_S_S_S_S_S_S_S_S_S_S_S_S_S_S_S_S_S_S_S_S_S_S_S_S_S_S_S_S_S_S_S_S_S_S_S_S_S_S_S_S_S_S_S_S_S_S_S_S_S_S_S_S_S_S_S_S_S_S_S_S_S_S_S_S_S_S_S_S_S_S_S_S_S_S_S_S_S_S_S_S_S_S_S_S_S_S_S_S_S_S_S_S_S_S_S_S_S_S_S_S_S_S_S_S_S_S_S_S_S_S_S_S_S_S_S_S_S_S_S_S_S_S_S_S_S_S_S_S_S_S_S_S_S_S_S_S_S_S_S_S_S_S_S_S_S_S_S_S_S_S_S_S_S_S_S_S_S_S_S_S_S_S_S_S_S_S_S_S_S_S_S_S_S_S_S_S_S_S_S_S_S_S_S_S_S_S_S_S_S_S_S_S_S_S_S_S_S_S_S_S_S_S_S_S_S_S_S_S_S_S_S_S_S_S_S_S_S_S_S_S_S_S_S_S_S_S_S_S_S_S_S_S_S_S_S_S_S_S_S_S_S_S_S_S_S_S_S_S_S_S_S_S_S_S_S_S_S_S_S_S_S_S_S_S_S_S_S_S_S_S_S_S_S_S_S_S_S_S_S_S_S_S_S_S_S_S_S_S_S_S_S_S_S_S_S_S_S_S_S_S_S_S_S_S_S_S_S_S_S_S_S_S_S_S_S_S_S_S_S_S_S_S_S_S_S_S_S_S_S_S_S_S_S_S_S_S_S_S_S_S_S_S_S_S_S_S_S_S_S_S_S_S_S_S_S_S_S_S_S_S_S_S_S_S_S_S_S_S_S_S_S_S_S_S_S_S_S_S_S_S_S_S_S_S_S_S_S_S_S_S_S_S_S_S_S_S_S_S_S_S_S_S_S_S_S_S_S_S_S_S_S_S_S_S_S_S_S_S_S_S_S_S_S_S_S_S_S_S_S_S_S_S_S_S_S_S_S_S_S_S_S_S_S_S_S_S_S_S_S_S_S_S_S_S_S_S_S_S_S_S_S_S_S_S_S_S_S_S_S_S_S_S_S_S_S_S_S_S_S_S_S_S_S_S_S_S_S_S_S_S_S_S_S_S_S_S_S_S_S_S_S_S_S_S_S_S_S_S_S_S_S_S_S_S_S_S_S_S_S_S_S_S_S_S_S_S_S_S_S_S_S_S_S_S_S_S_S_S_S_S_S_S_S_S_S_S_S_S_S_S_S_S_S_S_S_S_S_S_S_S_S_S_S_S_S_S_S_S_S_S_S_S_S_S_S_S_S_S_S_S_S_S_S_S_S_S_S_S_S_S_S_S_S_S_S_S_S_S_S_S_S_S_S_S_S_S_S_S_S_S_S_S_S_S_S_S_S_S_S_S_S_S_S_S_S_S_S_S_S_S_S_S_S_S_S_S_S_S_S_S_S_S_S_S_S_S_S_S_S_S_S_S_S_S_S_S_S_S_S_S_S_S_S_S_S_S_S_S_S_S_S_S_S_S_S_S_S_S_S_S_S_S_S_S_S_S_S_S_S_S_S_S_S_S__param_315,
	.param .u64 .ptr .align 1 _Z4racePiS_S_S_S_S_S_S_S_S_S_S_S_S_S_S_S_S_S_S_S_S_S_S_S_S_S_S_S_S_S_S_S_S_S_S_S_S_S_S_S_S_S_S_S_S_S_S_S_S_S_S_S_S_S_S_S_S_S_S_S_S_S_S_S_S_S_S_S_S_S_S_S_S_S_S_S_S_S_S_S_S_S_S_S_S_S_S_S_S_S_S_S_S_S_S_S_S_S_S_S_S_S_S_S_S_S_S_S_S_S_S_S_S_S_S_S_S_S_S_S_S_S_S_S_S_S_S_S_S_S_S_S_S_S_S_S_S_S_S_S_S_S_S_S_S_S_S_S_S_S_S_S_S_S_S_S_S_S_S_S_S_S_S_S_S_S_S_S_S_S_S_S_S_S_S_S_S_S_S_S_S_S_S_S_S_S_S_S_S_S_S_S_S_S_S_S_S_S_S_S_S_S_S_S_S_S_S_S_S_S_S_S_S_S_S_S_S_S_S_S_S_S_S_S_S_S_S_S_S_S_S_S_S_S_S_S_S_S_S_S_S_S_S_S_S_S_S_S_S_S_S_S_S_S_S_S_S_S_S_S_S_S_S_S_S_S_S_S_S_S_S_S_S_S_S_S_S_S_S_S_S_S_S_S_S_S_S_S_S_S_S_S_S_S_S_S_S_S_S_S_S_S_S_S_S_S_S_S_S_S_S_S_S_S_S_S_S_S_S_S_S_S_S_S_S_S_S_S_S_S_S_S_S_S_S_S_S_S_S_S_S_S_S_S_S_S_S_S_S_S_S_S_S_S_S_S_S_S_S_S_S_S_S_S_S_S_S_S_S_S_S_S_S_S_S_S_S_S_S_S_S_S_S_S_S_S_S_S_S_S_S_S_S_S_S_S_S_S_S_S_S_S_S_S_S_S_S_S_S_S_S_S_S_S_S_S_S_S_S_S_S_S_S_S_S_S_S_S_S_S_S_S_S_S_S_S_S_S_S_S_S_S_S_S_S_S_S_S_S_S_S_S_S_S_S_S_S_S_S_S_S_S_S_S_S_S_S_S_S_S_S_S_S_S_S_S_S_S_S_S_S_S_S_S_S_S_S_S_S_S_S_S_S_S_S_S_S_S_S_S_S_S_S_S_S_S_S_S_S_S_S_S_S_S_S_S_S_S_S_S_S_S_S_S_S_S_S_S_S_S_S_S_S_S_S_S_S_S_S_S_S_S_S_S_S_S_S_S_S_S_S_S_S_S_S_S_S_S_S_S_S_S_S_S_S_S_S_S_S_S_S_S_S_S_S_S_S_S_S_S_S_S_S_S_S_S_S_S_S_S_S_S_S_S_S_S_S_S_S_S_S_S_S_S_S_S_S_S_S_S_S_S_S_S_S_S_S_S_S_S_S_S_S_S_S_S_S_S_S_S_S_S_S_S_S_S_S_S_S_S_S_S_S_S_S_S_S_S_S_S_S_S_S_S_S_S_S_S_S_S_S_S_S_S_S_S_S_S_S_S_S_S_S_S_S_S_S_S_S_S_S_S_S_S_S_S_S_S_S_S_S_S_S_S_S_S_S_S_S_S_S_S_S_S_S_S_S_S_S_S_S_S_S_S_S_S_S_S_S_S_S_S_S_S_S_S_S_S_S_S_S_S_S_S_S_S_S_S_S_S_S_S_S_S_S_S_S_S_S_S_S_S_S_S_S_S_S_S_S_S_S_S_S_S_S_S_S_S_S_S_S_S_S_S_S_S_S_S_S_S_S_S_S_S_S_S_S_S_S_S_S_S_S_S_S_S_S_S_S_S_S_S_S_S_S_S_S_S_S_S_S_S_S_S_S_S_S_S_S_S_S_S_S_S_S_S_S_S_S_S_S_S_S_S_S_S_S_S_S_S_S_S_S_S_S_S_S_S_S_S_S_S_S_S_S_S_S_S_S_S_S_S_S_S_S_S_S_S_S_S_S_S_S_S_S_S_S_S_S_S_S_S_S_S_S_S_S_S_S_S_S_S_S_S_S_S_S_S_S_S_S_S_S_S_S_S_S_S_S_S_S_S_S_S_S_S_S_S_S_S_S_S_S_S_S_S_S_S_S_S_S_S_S_S_S_S_S_S_S_S_S_S_S_S_S_S_S_S_S_S_S_S_S_S_S_S_S_S_S_S_S_S_S_S_S_S_S_S_S_S_S_S_S_S_S_S_S_S_S_S_S_S_S_S_S_S_S_S_S_S_S_S_S_S_S_S_S_S_S_S_S_S_S_S_S_S_S_S_S_S_S_S_S_S_S_S_S_S_S_S_S_S_S__param_316,
	.param .u64 .ptr .align 1 _Z4racePiS_S_S_S_S_S_S_S_S_S_S_S_S_S_S_S_S_S_S_S_S_S_S_S_S_S_S_S_S_S_S_S_S_S_S_S_S_S_S_S_S_S_S_S_S_S_S_S_S_S_S_S_S_S_S_S_S_S_S_S_S_S_S_S_S_S_S_S_S_S_S_S_S_S_S_S_S_S_S_S_S_S_S_S_S_S_S_S_S_S_S_S_S_S_S_S_S_S_S_S_S_S_S_S_S_S_S_S_S_S_S_S_S_S_S_S_S_S_S_S_S_S_S_S_S_S_S_S_S_S_S_S_S_S_S_S_S_S_S_S_S_S_S_S_S_S_S_S_S_S_S_S_S_S_S_S_S_S_S_S_S_S_S_S_S_S_S_S_S_S_S_S_S_S_S_S_S_S_S_S_S_S_S_S_S_S_S_S_S_S_S_S_S_S_S_S_S_S_S_S_S_S_S_S_S_S_S_S_S_S_S_S_S_S_S_S_S_S_S_S_S_S_S_S_S_S_S_S_S_S_S_S_S_S_S_S_S_S_S_S_S_S_S_S_S_S_S_S_S_S_S_S_S_S_S_S_S_S_S_S_S_S_S_S_S_S_S_S_S_S_S_S_S_S_S_S_S_S_S_S_S_S_S_S_S_S_S_S_S_S_S_S_S_S_S_S_S_S_S_S_S_S_S_S_S_S_S_S_S_S_S_S_S_S_S_S_S_S_S_S_S_S_S_S_S_S_S_S_S_S_S_S_S_S_S_S_S_S_S_S_S_S_S_S_S_S_S_S_S_S_S_S_S_S_S_S_S_S_S_S_S_S_S_S_S_S_S_S_S_S_S_S_S_S_S_S_S_S_S_S_S_S_S_S_S_S_S_S_S_S_S_S_S_S_S_S_S_S_S_S_S_S_S_S_S_S_S_S_S_S_S_S_S_S_S_S_S_S_S_S_S_S_S_S_S_S_S_S_S_S_S_S_S_S_S_S_S_S_S_S_S_S_S_S_S_S_S_S_S_S_S_S_S_S_S_S_S_S_S_S_S_S_S_S_S_S_S_S_S_S_S_S_S_S_S_S_S_S_S_S_S_S_S_S_S_S_S_S_S_S_S_S_S_S_S_S_S_S_S_S_S_S_S_S_S_S_S_S_S_S_S_S_S_S_S_S_S_S_S_S_S_S_S_S_S_S_S_S_S_S_S_S_S_S_S_S_S_S_S_S_S_S_S_S_S_S_S_S_S_S_S_S_S_S_S_S_S_S_S_S_S_S_S_S_S_S_S_S_S_S_S_S_S_S_S_S_S_S_S_S_S_S_S_S_S_S_S_S_S_S_S_S_S_S_S_S_S_S_S_S_S_S_S_S_S_S_S_S_S_S_S_S_S_S_S_S_S_S_S_S_S_S_S_S_S_S_S_S_S_S_S_S_S_S_S_S_S_S_S_S_S_S_S_S_S_S_S_S_S_S_S_S_S_S_S_S_S_S_S_S_S_S_S_S_S_S_S_S_S_S_S_S_S_S_S_S_S_S_S_S_S_S_S_S_S_S_S_S_S_S_S_S_S_S_S_S_S_S_S_S_S_S_S_S_S_S_S_S_S_S_S_S_S_S_S_S_S_S_S_S_S_S_S_S_S_S_S_S_S_S_S_S_S_S_S_S_S_S_S_S_S_S_S_S_S_S_S_S_S_S_S_S_S_S_S_S_S_S_S_S_S_S_S_S_S_S_S_S_S_S_S_S_S_S_S_S_S_S_S_S_S_S_S_S_S_S_S_S_S_S_S_S_S_S_S_S_S_S_S_S_S_S_S_S_S_S_S_S_S_S_S_S_S_S_S_S_S_S_S_S_S_S_S_S_S_S_S_S_S_S_S_S_S_S_S_S_S_S_S_S_S_S_S_S_S_S_S_S_S_S_S_S_S_S_S_S_S_S_S_S_S_S_S_S_S_S_S_S_S_S_S_S_S_S_S_S_S_S_S_S_S_S_S_S_S_S_S_S_S_S_S_S_S_S_S_S_S_S_S_S_S_S_S_S_S_S_S_S_S_S_S_S_S_S_S_S_S_S_S_S_S_S_S_S_S_S_S_S_S_S_S_S_S_S_S_S_S_S_S_S_S_S_S_S_S_S_S_S_S_S_S_S_S_S_S_S_S_S_S_S_S_S_S_S_S_S_S_S_S_S_S_S_S_S_S_S_S_S_S_S_S_S_S_S_S_S_S_S_S_S_S_S_S_S_S_S_S_S_S_S_S_S_S_S_S_S_S_S_S_S_S_S_S_S_S_S_S_S_S_S_S_S_S__param_317,
	.param .u64 .ptr .align 1 _Z4racePiS_S_S_S_S_S_S_S_S_S_S_S_S_S_S_S_S_S_S_S_S_S_S_S_S_S_S_S_S_S_S_S_S_S_S_S_S_S_S_S_S_S_S_S_S_S_S_S_S_S_S_S_S_S_S_S_S_S_S_S_S_S_S_S_S_S_S_S_S_S_S_S_S_S_S_S_S_S_S_S_S_S_S_S_S_S_S_S_S_S_S_S_S_S_S_S_S_S_S_S_S_S_S_S_S_S_S_S_S_S_S_S_S_S_S_S_S_S_S_S_S_S_S_S_S_S_S_S_S_S_S_S_S_S_S_S_S_S_S_S_S_S_S_S_S_S_S_S_S_S_S_S_S_S_S_S_S_S_S_S_S_S_S_S_S_S_S_S_S_S_S_S_S_S_S_S_S_S_S_S_S_S_S_S_S_S_S_S_S_S_S_S_S_S_S_S_S_S_S_S_S_S_S_S_S_S_S_S_S_S_S_S_S_S_S_S_S_S_S_S_S_S_S_S_S_S_S_S_S_S_S_S_S_S_S_S_S_S_S_S_S_S_S_S_S_S_S_S_S_S_S_S_S_S_S_S_S_S_S_S_S_S_S_S_S_S_S_S_S_S_S_S_S_S_S_S_S_S_S_S_S_S_S_S_S_S_S_S_S_S_S_S_S_S_S_S_S_S_S_S_S_S_S_S_S_S_S_S_S_S_S_S_S_S_S_S_S_S_S_S_S_S_S_S_S_S_S_S_S_S_S_S_S_S_S_S_S_S_S_S_S_S_S_S_S_S_S_S_S_S_S_S_S_S_S_S_S_S_S_S_S_S_S_S_S_S_S_S_S_S_S_S_S_S_S_S_S_S_S_S_S_S_S_S_S_S_S_S_S_S_S_S_S_S_S_S_S_S_S_S_S_S_S_S_S_S_S_S_S_S_S_S_S_S_S_S_S_S_S_S_S_S_S_S_S_S_S_S_S_S_S_S_S_S_S_S_S_S_S_S_S_S_S_S_S_S_S_S_S_S_S_S_S_S_S_S_S_S_S_S_S_S_S_S_S_S_S_S_S_S_S_S_S_S_S_S_S_S_S_S_S_S_S_S_S_S_S_S_S_S_S_S_S_S_S_S_S_S_S_S_S_S_S_S_S_S_S_S_S_S_S_S_S_S_S_S_S_S_S_S_S_S_S_S_S_S_S_S_S_S_S_S_S_S_S_S_S_S_S_S_S_S_S_S_S_S_S_S_S_S_S_S_S_S_S_S_S_S_S_S_S_S_S_S_S_S_S_S_S_S_S_S_S_S_S_S_S_S_S_S_S_S_S_S_S_S_S_S_S_S_S_S_S_S_S_S_S_S_S_S_S_S_S_S_S_S_S_S_S_S_S_S_S_S_S_S_S_S_S_S_S_S_S_S_S_S_S_S_S_S_S_S_S_S_S_S_S_S_S_S_S_S_S_S_S_S_S_S_S_S_S_S_S_S_S_S_S_S_S_S_S_S_S_S_S_S_S_S_S_S_S_S_S_S_S_S_S_S_S_S_S_S_S_S_S_S_S_S_S_S_S_S_S_S_S_S_S_S_S_S_S_S_S_S_S_S_S_S_S_S_S_S_S_S_S_S_S_S_S_S_S_S_S_S_S_S_S_S_S_S_S_S_S_S_S_S_S_S_S_S_S_S_S_S_S_S_S_S_S_S_S_S_S_S_S_S_S_S_S_S_S_S_S_S_S_S_S_S_S_S_S_S_S_S_S_S_S_S_S_S_S_S_S_S_S_S_S_S_S_S_S_S_S_S_S_S_S_S_S_S_S_S_S_S_S_S_S_S_S_S_S_S_S_S_S_S_S_S_S_S_S_S_S_S_S_S_S_S_S_S_S_S_S_S_S_S_S_S_S_S_S_S_S_S_S_S_S_S_S_S_S_S_S_S_S_S_S_S_S_S_S_S_S_S_S_S_S_S_S_S_S_S_S_S_S_S_S_S_S_S_S_S_S_S_S_S_S_S_S_S_S_S_S_S_S_S_S_S_S_S_S_S_S_S_S_S_S_S_S_S_S_S_S_S_S_S_S_S_S_S_S_S_S_S_S_S_S_S_S_S_S_S_S_S_S_S_S_S_S_S_S_S_S_S_S_S_S_S_S_S_S_S_S_S_S_S_S_S_S_S_S_S_S_S_S_S_S_S_S_S_S_S_S_S_S_S_S_S_S_S_S_S_S_S_S_S_S_S_S_S_S_S_S_S_S_S_S_S_S_S_S_S_S_S_S_S_S_S_S_S_S_S_S_S_S_S_S_S_S_S_S_S_S__param_318,
	.param .u64 .ptr .align 1 _Z4racePiS_S_S_S_S_S_S_S_S_S_S_S_S_S_S_S_S_S_S_S_S_S_S_S_S_S_S_S_S_S_S_S_S_S_S_S_S_S_S_S_S_S_S_S_S_S_S_S_S_S_S_S_S_S_S_S_S_S_S_S_S_S_S_S_S_S_S_S_S_S_S_S_S_S_S_S_S_S_S_S_S_S_S_S_S_S_S_S_S_S_S_S_S_S_S_S_S_S_S_S_S_S_S_S_S_S_S_S_S_S_S_S_S_S_S_S_S_S_S_S_S_S_S_S_S_S_S_S_S_S_S_S_S_S_S_S_S_S_S_S_S_S_S_S_S_S_S_S_S_S_S_S_S_S_S_S_S_S_S_S_S_S_S_S_S_S_S_S_S_S_S_S_S_S_S_S_S_S_S_S_S_S_S_S_S_S_S_S_S_S_S_S_S_S_S_S_S_S_S_S_S_S_S_S_S_S_S_S_S_S_S_S_S_S_S_S_S_S_S_S_S_S_S_S_S_S_S_S_S_S_S_S_S_S_S_S_S_S_S_S_S_S_S_S_S_S_S_S_S_S_S_S_S_S_S_S_S_S_S_S_S_S_S_S_S_S_S_S_S_S_S_S_S_S_S_S_S_S_S_S_S_S_S_S_S_S_S_S_S_S_S_S_S_S_S_S_S_S_S_S_S_S_S_S_S_S_S_S_S_S_S_S_S_S_S_S_S_S_S_S_S_S_S_S_S_S_S_S_S_S_S_S_S_S_S_S_S_S_S_S_S_S_S_S_S_S_S_S_S_S_S_S_S_S_S_S_S_S_S_S_S_S_S_S_S_S_S_S_S_S_S_S_S_S_S_S_S_S_S_S_S_S_S_S_S_S_S_S_S_S_S_S_S_S_S_S_S_S_S_S_S_S_S_S_S_S_S_S_S_S_S_S_S_S_S_S_S_S_S_S_S_S_S_S_S_S_S_S_S_S_S_S_S_S_S_S_S_S_S_S_S_S_S_S_S_S_S_S_S_S_S_S_S_S_S_S_S_S_S_S_S_S_S_S_S_S_S_S_S_S_S_S_S_S_S_S_S_S_S_S_S_S_S_S_S_S_S_S_S_S_S_S_S_S_S_S_S_S_S_S_S_S_S_S_S_S_S_S_S_S_S_S_S_S_S_S_S_S_S_S_S_S_S_S_S_S_S_S_S_S_S_S_S_S_S_S_S_S_S_S_S_S_S_S_S_S_S_S_S_S_S_S_S_S_S_S_S_S_S_S_S_S_S_S_S_S_S_S_S_S_S_S_S_S_S_S_S_S_S_S_S_S_S_S_S_S_S_S_S_S_S_S_S_S_S_S_S_S_S_S_S_S_S_S_S_S_S_S_S_S_S_S_S_S_S_S_S_S_S_S_S_S_S_S_S_S_S_S_S_S_S_S_S_S_S_S_S_S_S_S_S_S_S_S_S_S_S_S_S_S_S_S_S_S_S_S_S_S_S_S_S_S_S_S_S_S_S_S_S_S_S_S_S_S_S_S_S_S_S_S_S_S_S_S_S_S_S_S_S_S_S_S_S_S_S_S_S_S_S_S_S_S_S_S_S_S_S_S_S_S_S_S_S_S_S_S_S_S_S_S_S_S_S_S_S_S_S_S_S_S_S_S_S_S_S_S_S_S_S_S_S_S_S_S_S_S_S_S_S_S_S_S_S_S_S_S_S_S_S_S_S_S_S_S_S_S_S_S_S_S_S_S_S_S_S_S_S_S_S_S_S_S_S_S_S_S_S_S_S_S_S_S_S_S_S_S_S_S_S_S_S_S_S_S_S_S_S_S_S_S_S_S_S_S_S_S_S_S_S_S_S_S_S_S_S_S_S_S_S_S_S_S_S_S_S_S_S_S_S_S_S_S_S_S_S_S_S_S_S_S_S_S_S_S_S_S_S_S_S_S_S_S_S_S_S_S_S_S_S_S_S_S_S_S_S_S_S_S_S_S_S_S_S_S_S_S_S_S_S_S_S_S_S_S_S_S_S_S_S_S_S_S_S_S_S_S_S_S_S_S_S_S_S_S_S_S_S_S_S_S_S_S_S_S_S_S_S_S_S_S_S_S_S_S_S_S_S_S_S_S_S_S_S_S_S_S_S_S_S_S_S_S_S_S_S_S_S_S_S_S_S_S_S_S_S_S_S_S_S_S_S_S_S_S_S_S_S_S_S_S_S_S_S_S_S_S_S_S_S_S_S_S_S_S_S_S_S_S_S_S_S_S_S_S_S_S_S_S_S_S_S_S_S_S_S_S_S_S_S_S_S_S_S__param_319,
	.param .u64 .ptr .align 1 _Z4racePiS_S_S_S_S_S_S_S_S_S_S_S_S_S_S_S_S_S_S_S_S_S_S_S_S_S_S_S_S_S_S_S_S_S_S_S_S_S_S_S_S_S_S_S_S_S_S_S_S_S_S_S_S_S_S_S_S_S_S_S_S_S_S_S_S_S_S_S_S_S_S_S_S_S_S_S_S_S_S_S_S_S_S_S_S_S_S_S_S_S_S_S_S_S_S_S_S_S_S_S_S_S_S_S_S_S_S_S_S_S_S_S_S_S_S_S_S_S_S_S_S_S_S_S_S_S_S_S_S_S_S_S_S_S_S_S_S_S_S_S_S_S_S_S_S_S_S_S_S_S_S_S_S_S_S_S_S_S_S_S_S_S_S_S_S_S_S_S_S_S_S_S_S_S_S_S_S_S_S_S_S_S_S_S_S_S_S_S_S_S_S_S_S_S_S_S_S_S_S_S_S_S_S_S_S_S_S_S_S_S_S_S_S_S_S_S_S_S_S_S_S_S_S_S_S_S_S_S_S_S_S_S_S_S_S_S_S_S_S_S_S_S_S_S_S_S_S_S_S_S_S_S_S_S_S_S_S_S_S_S_S_S_S_S_S_S_S_S_S_S_S_S_S_S_S_S_S_S_S_S_S_S_S_S_S_S_S_S_S_S_S_S_S_S_S_S_S_S_S_S_S_S_S_S_S_S_S_S_S_S_S_S_S_S_S_S_S_S_S_S_S_S_S_S_S_S_S_S_S_S_S_S_S_S_S_S_S_S_S_S_S_S_S_S_S_S_S_S_S_S_S_S_S_S_S_S_S_S_S_S_S_S_S_S_S_S_S_S_S_S_S_S_S_S_S_S_S_S_S_S_S_S_S_S_S_S_S_S_S_S_S_S_S_S_S_S_S_S_S_S_S_S_S_S_S_S_S_S_S_S_S_S_S_S_S_S_S_S_S_S_S_S_S_S_S_S_S_S_S_S_S_S_S_S_S_S_S_S_S_S_S_S_S_S_S_S_S_S_S_S_S_S_S_S_S_S_S_S_S_S_S_S_S_S_S_S_S_S_S_S_S_S_S_S_S_S_S_S_S_S_S_S_S_S_S_S_S_S_S_S_S_S_S_S_S_S_S_S_S_S_S_S_S_S_S_S_S_S_S_S_S_S_S_S_S_S_S_S_S_S_S_S_S_S_S_S_S_S_S_S_S_S_S_S_S_S_S_S_S_S_S_S_S_S_S_S_S_S_S_S_S_S_S_S_S_S_S_S_S_S_S_S_S_S_S_S_S_S_S_S_S_S_S_S_S_S_S_S_S_S_S_S_S_S_S_S_S_S_S_S_S_S_S_S_S_S_S_S_S_S_S_S_S_S_S_S_S_S_S_S_S_S_S_S_S_S_S_S_S_S_S_S_S_S_S_S_S_S_S_S_S_S_S_S_S_S_S_S_S_S_S_S_S_S_S_S_S_S_S_S_S_S_S_S_S_S_S_S_S_S_S_S_S_S_S_S_S_S_S_S_S_S_S_S_S_S_S_S_S_S_S_S_S_S_S_S_S_S_S_S_S_S_S_S_S_S_S_S_S_S_S_S_S_S_S_S_S_S_S_S_S_S_S_S_S_S_S_S_S_S_S_S_S_S_S_S_S_S_S_S_S_S_S_S_S_S_S_S_S_S_S_S_S_S_S_S_S_S_S_S_S_S_S_S_S_S_S_S_S_S_S_S_S_S_S_S_S_S_S_S_S_S_S_S_S_S_S_S_S_S_S_S_S_S_S_S_S_S_S_S_S_S_S_S_S_S_S_S_S_S_S_S_S_S_S_S_S_S_S_S_S_S_S_S_S_S_S_S_S_S_S_S_S_S_S_S_S_S_S_S_S_S_S_S_S_S_S_S_S_S_S_S_S_S_S_S_S_S_S_S_S_S_S_S_S_S_S_S_S_S_S_S_S_S_S_S_S_S_S_S_S_S_S_S_S_S_S_S_S_S_S_S_S_S_S_S_S_S_S_S_S_S_S_S_S_S_S_S_S_S_S_S_S_S_S_S_S_S_S_S_S_S_S_S_S_S_S_S_S_S_S_S_S_S_S_S_S_S_S_S_S_S_S_S_S_S_S_S_S_S_S_S_S_S_S_S_S_S_S_S_S_S_S_S_S_S_S_S_S_S_S_S_S_S_S_S_S_S_S_S_S_S_S_S_S_S_S_S_S_S_S_S_S_S_S_S_S_S_S_S_S_S_S_S_S_S_S_S_S_S_S_S_S_S_S_S_S_S_S_S_S_S_S_S_S_S_S_S_S_S_S_S_S__param_320,
	.param .u64 .ptr .align 1 _Z4racePiS_S_S_S_S_S_S_S_S_S_S_S_S_S_S_S_S_S_S_S_S_S_S_S_S_S_S_S_S_S_S_S_S_S_S_S_S_S_S_S_S_S_S_S_S_S_S_S_S_S_S_S_S_S_S_S_S_S_S_S_S_S_S_S_S_S_S_S_S_S_S_S_S_S_S_S_S_S_S_S_S_S_S_S_S_S_S_S_S_S_S_S_S_S_S_S_S_S_S_S_S_S_S_S_S_S_S_S_S_S_S_S_S_S_S_S_S_S_S_S_S_S_S_S_S_S_S_S_S_S_S_S_S_S_S_S_S_S_S_S_S_S_S_S_S_S_S_S_S_S_S_S_S_S_S_S_S_S_S_S_S_S_S_S_S_S_S_S_S_S_S_S_S_S_S_S_S_S_S_S_S_S_S_S_S_S_S_S_S_S_S_S_S_S_S_S_S_S_S_S_S_S_S_S_S_S_S_S_S_S_S_S_S_S_S_S_S_S_S_S_S_S_S_S_S_S_S_S_S_S_S_S_S_S_S_S_S_S_S_S_S_S_S_S_S_S_S_S_S_S_S_S_S_S_S_S_S_S_S_S_S_S_S_S_S_S_S_S_S_S_S_S_S_S_S_S_S_S_S_S_S_S_S_S_S_S_S_S_S_S_S_S_S_S_S_S_S_S_S_S_S_S_S_S_S_S_S_S_S_S_S_S_S_S_S_S_S_S_S_S_S_S_S_S_S_S_S_S_S_S_S_S_S_S_S_S_S_S_S_S_S_S_S_S_S_S_S_S_S_S_S_S_S_S_S_S_S_S_S_S_S_S_S_S_S_S_S_S_S_S_S_S_S_S_S_S_S_S_S_S_S_S_S_S_S_S_S_S_S_S_S_S_S_S_S_S_S_S_S_S_S_S_S_S_S_S_S_S_S_S_S_S_S_S_S_S_S_S_S_S_S_S_S_S_S_S_S_S_S_S_S_S_S_S_S_S_S_S_S_S_S_S_S_S_S_S_S_S_S_S_S_S_S_S_S_S_S_S_S_S_S_S_S_S_S_S_S_S_S_S_S_S_S_S_S_S_S_S_S_S_S_S_S_S_S_S_S_S_S_S_S_S_S_S_S_S_S_S_S_S_S_S_S_S_S_S_S_S_S_S_S_S_S_S_S_S_S_S_S_S_S_S_S_S_S_S_S_S_S_S_S_S_S_S_S_S_S_S_S_S_S_S_S_S_S_S_S_S_S_S_S_S_S_S_S_S_S_S_S_S_S_S_S_S_S_S_S_S_S_S_S_S_S_S_S_S_S_S_S_S_S_S_S_S_S_S_S_S_S_S_S_S_S_S_S_S_S_S_S_S_S_S_S_S_S_S_S_S_S_S_S_S_S_S_S_S_S_S_S_S_S_S_S_S_S_S_S_S_S_S_S_S_S_S_S_S_S_S_S_S_S_S_S_S_S_S_S_S_S_S_S_S_S_S_S_S_S_S_S_S_S_S_S_S_S_S_S_S_S_S_S_S_S_S_S_S_S_S_S_S_S_S_S_S_S_S_S_S_S_S_S_S_S_S_S_S_S_S_S_S_S_S_S_S_S_S_S_S_S_S_S_S_S_S_S_S_S_S_S_S_S_S_S_S_S_S_S_S_S_S_S_S_S_S_S_S_S_S_S_S_S_S_S_S_S_S_S_S_S_S_S_S_S_S_S_S_S_S_S_S_S_S_S_S_S_S_S_S_S_S_S_S_S_S_S_S_S_S_S_S_S_S_S_S_S_S_S_S_S_S_S_S_S_S_S_S_S_S_S_S_S_S_S_S_S_S_S_S_S_S_S_S_S_S_S_S_S_S_S_S_S_S_S_S_S_S_S_S_S_S_S_S_S_S_S_S_S_S_S_S_S_S_S_S_S_S_S_S_S_S_S_S_S_S_S_S_S_S_S_S_S_S_S_S_S_S_S_S_S_S_S_S_S_S_S_S_S_S_S_S_S_S_S_S_S_S_S_S_S_S_S_S_S_S_S_S_S_S_S_S_S_S_S_S_S_S_S_S_S_S_S_S_S_S_S_S_S_S_S_S_S_S_S_S_S_S_S_S_S_S_S_S_S_S_S_S_S_S_S_S_S_S_S_S_S_S_S_S_S_S_S_S_S_S_S_S_S_S_S_S_S_S_S_S_S_S_S_S_S_S_S_S_S_S_S_S_S_S_S_S_S_S_S_S_S_S_S_S_S_S_S_S_S_S_S_S_S_S_S_S_S_S_S_S_S_S_S_S_S_S_S_S_S_S_S_S_S_S_S_S_S_S_S__param_321,
	.param .u64 .ptr .align 1 _Z4racePiS_S_S_S_S_S_S_S_S_S_S_S_S_S_S_S_S_S_S_S_S_S_S_S_S_S_S_S_S_S_S_S_S_S_S_S_S_S_S_S_S_S_S_S_S_S_S_S_S_S_S_S_S_S_S_S_S_S_S_S_S_S_S_S_S_S_S_S_S_S_S_S_S_S_S_S_S_S_S_S_S_S_S_S_S_S_S_S_S_S_S_S_S_S_S_S_S_S_S_S_S_S_S_S_S_S_S_S_S_S_S_S_S_S_S_S_S_S_S_S_S_S_S_S_S_S_S_S_S_S_S_S_S_S_S_S_S_S_S_S_S_S_S_S_S_S_S_S_S_S_S_S_S_S_S_S_S_S_S_S_S_S_S_S_S_S_S_S_S_S_S_S_S_S_S_S_S_S_S_S_S_S_S_S_S_S_S_S_S_S_S_S_S_S_S_S_S_S_S_S_S_S_S_S_S_S_S_S_S_S_S_S_S_S_S_S_S_S_S_S_S_S_S_S_S_S_S_S_S_S_S_S_S_S_S_S_S_S_S_S_S_S_S_S_S_S_S_S_S_S_S_S_S_S_S_S_S_S_S_S_S_S_S_S_S_S_S_S_S_S_S_S_S_S_S_S_S_S_S_S_S_S_S_S_S_S_S_S_S_S_S_S_S_S_S_S_S_S_S_S_S_S_S_S_S_S_S_S_S_S_S_S_S_S_S_S_S_S_S_S_S_S_S_S_S_S_S_S_S_S_S_S_S_S_S_S_S_S_S_S_S_S_S_S_S_S_S_S_S_S_S_S_S_S_S_S_S_S_S_S_S_S_S_S_S_S_S_S_S_S_S_S_S_S_S_S_S_S_S_S_S_S_S_S_S_S_S_S_S_S_S_S_S_S_S_S_S_S_S_S_S_S_S_S_S_S_S_S_S_S_S_S_S_S_S_S_S_S_S_S_S_S_S_S_S_S_S_S_S_S_S_S_S_S_S_S_S_S_S_S_S_S_S_S_S_S_S_S_S_S_S_S_S_S_S_S_S_S_S_S_S_S_S_S_S_S_S_S_S_S_S_S_S_S_S_S_S_S_S_S_S_S_S_S_S_S_S_S_S_S_S_S_S_S_S_S_S_S_S_S_S_S_S_S_S_S_S_S_S_S_S_S_S_S_S_S_S_S_S_S_S_S_S_S_S_S_S_S_S_S_S_S_S_S_S_S_S_S_S_S_S_S_S_S_S_S_S_S_S_S_S_S_S_S_S_S_S_S_S_S_S_S_S_S_S_S_S_S_S_S_S_S_S_S_S_S_S_S_S_S_S_S_S_S_S_S_S_S_S_S_S_S_S_S_S_S_S_S_S_S_S_S_S_S_S_S_S_S_S_S_S_S_S_S_S_S_S_S_S_S_S_S_S_S_S_S_S_S_S_S_S_S_S_S_S_S_S_S_S_S_S_S_S_S_S_S_S_S_S_S_S_S_S_S_S_S_S_S_S_S_S_S_S_S_S_S_S_S_S_S_S_S_S_S_S_S_S_S_S_S_S_S_S_S_S_S_S_S_S_S_S_S_S_S_S_S_S_S_S_S_S_S_S_S_S_S_S_S_S_S_S_S_S_S_S_S_S_S_S_S_S_S_S_S_S_S_S_S_S_S_S_S_S_S_S_S_S_S_S_S_S_S_S_S_S_S_S_S_S_S_S_S_S_S_S_S_S_S_S_S_S_S_S_S_S_S_S_S_S_S_S_S_S_S_S_S_S_S_S_S_S_S_S_S_S_S_S_S_S_S_S_S_S_S_S_S_S_S_S_S_S_S_S_S_S_S_S_S_S_S_S_S_S_S_S_S_S_S_S_S_S_S_S_S_S_S_S_S_S_S_S_S_S_S_S_S_S_S_S_S_S_S_S_S_S_S_S_S_S_S_S_S_S_S_S_S_S_S_S_S_S_S_S_S_S_S_S_S_S_S_S_S_S_S_S_S_S_S_S_S_S_S_S_S_S_S_S_S_S_S_S_S_S_S_S_S_S_S_S_S_S_S_S_S_S_S_S_S_S_S_S_S_S_S_S_S_S_S_S_S_S_S_S_S_S_S_S_S_S_S_S_S_S_S_S_S_S_S_S_S_S_S_S_S_S_S_S_S_S_S_S_S_S_S_S_S_S_S_S_S_S_S_S_S_S_S_S_S_S_S_S_S_S_S_S_S_S_S_S_S_S_S_S_S_S_S_S_S_S_S_S_S_S_S_S_S_S_S_S_S_S_S_S_S_S_S_S_S_S_S_S_S_S_S_S_S_S_S_S_S_S_S_S__param_322,
	.param .u64 .ptr .align 1 _Z4racePiS_S_S_S_S_S_S_S_S_S_S_S_S_S_S_S_S_S_S_S_S_S_S_S_S_S_S_S_S_S_S_S_S_S_S_S_S_S_S_S_S_S_S_S_S_S_S_S_S_S_S_S_S_S_S_S_S_S_S_S_S_S_S_S_S_S_S_S_S_S_S_S_S_S_S_S_S_S_S_S_S_S_S_S_S_S_S_S_S_S_S_S_S_S_S_S_S_S_S_S_S_S_S_S_S_S_S_S_S_S_S_S_S_S_S_S_S_S_S_S_S_S_S_S_S_S_S_S_S_S_S_S_S_S_S_S_S_S_S_S_S_S_S_S_S_S_S_S_S_S_S_S_S_S_S_S_S_S_S_S_S_S_S_S_S_S_S_S_S_S_S_S_S_S_S_S_S_S_S_S_S_S_S_S_S_S_S_S_S_S_S_S_S_S_S_S_S_S_S_S_S_S_S_S_S_S_S_S_S_S_S_S_S_S_S_S_S_S_S_S_S_S_S_S_S_S_S_S_S_S_S_S_S_S_S_S_S_S_S_S_S_S_S_S_S_S_S_S_S_S_S_S_S_S_S_S_S_S_S_S_S_S_S_S_S_S_S_S_S_S_S_S_S_S_S_S_S_S_S_S_S_S_S_S_S_S_S_S_S_S_S_S_S_S_S_S_S_S_S_S_S_S_S_S_S_S_S_S_S_S_S_S_S_S_S_S_S_S_S_S_S_S_S_S_S_S_S_S_S_S_S_S_S_S_S_S_S_S_S_S_S_S_S_S_S_S_S_S_S_S_S_S_S_S_S_S_S_S_S_S_S_S_S_S_S_S_S_S_S_S_S_S_S_S_S_S_S_S_S_S_S_S_S_S_S_S_S_S_S_S_S_S_S_S_S_S_S_S_S_S_S_S_S_S_S_S_S_S_S_S_S_S_S_S_S_S_S_S_S_S_S_S_S_S_S_S_S_S_S_S_S_S_S_S_S_S_S_S_S_S_S_S_S_S_S_S_S_S_S_S_S_S_S_S_S_S_S_S_S_S_S_S_S_S_S_S_S_S_S_S_S_S_S_S_S_S_S_S_S_S_S_S_S_S_S_S_S_S_S_S_S_S_S_S_S_S_S_S_S_S_S_S_S_S_S_S_S_S_S_S_S_S_S_S_S_S_S_S_S_S_S_S_S_S_S_S_S_S_S_S_S_S_S_S_S_S_S_S_S_S_S_S_S_S_S_S_S_S_S_S_S_S_S_S_S_S_S_S_S_S_S_S_S_S_S_S_S_S_S_S_S_S_S_S_S_S_S_S_S_S_S_S_S_S_S_S_S_S_S_S_S_S_S_S_S_S_S_S_S_S_S_S_S_S_S_S_S_S_S_S_S_S_S_S_S_S_S_S_S_S_S_S_S_S_S_S_S_S_S_S_S_S_S_S_S_S_S_S_S_S_S_S_S_S_S_S_S_S_S_S_S_S_S_S_S_S_S_S_S_S_S_S_S_S_S_S_S_S_S_S_S_S_S_S_S_S_S_S_S_S_S_S_S_S_S_S_S_S_S_S_S_S_S_S_S_S_S_S_S_S_S_S_S_S_S_S_S_S_S_S_S_S_S_S_S_S_S_S_S_S_S_S_S_S_S_S_S_S_S_S_S_S_S_S_S_S_S_S_S_S_S_S_S_S_S_S_S_S_S_S_S_S_S_S_S_S_S_S_S_S_S_S_S_S_S_S_S_S_S_S_S_S_S_S_S_S_S_S_S_S_S_S_S_S_S_S_S_S_S_S_S_S_S_S_S_S_S_S_S_S_S_S_S_S_S_S_S_S_S_S_S_S_S_S_S_S_S_S_S_S_S_S_S_S_S_S_S_S_S_S_S_S_S_S_S_S_S_S_S_S_S_S_S_S_S_S_S_S_S_S_S_S_S_S_S_S_S_S_S_S_S_S_S_S_S_S_S_S_S_S_S_S_S_S_S_S_S_S_S_S_S_S_S_S_S_S_S_S_S_S_S_S_S_S_S_S_S_S_S_S_S_S_S_S_S_S_S_S_S_S_S_S_S_S_S_S_S_S_S_S_S_S_S_S_S_S_S_S_S_S_S_S_S_S_S_S_S_S_S_S_S_S_S_S_S_S_S_S_S_S_S_S_S_S_S_S_S_S_S_S_S_S_S_S_S_S_S_S_S_S_S_S_S_S_S_S_S_S_S_S_S_S_S_S_S_S_S_S_S_S_S_S_S_S_S_S_S_S_S_S_S_S_S_S_S_S_S_S_S_S_S_S_S_S_S_S_S_S_S_S_S_S_S__param_323,
	.param .u64 .ptr .align 1 _Z4racePiS_S_S_S_S_S_S_S_S_S_S_S_S_S_S_S_S_S_S_S_S_S_S_S_S_S_S_S_S_S_S_S_S_S_S_S_S_S_S_S_S_S_S_S_S_S_S_S_S_S_S_S_S_S_S_S_S_S_S_S_S_S_S_S_S_S_S_S_S_S_S_S_S_S_S_S_S_S_S_S_S_S_S_S_S_S_S_S_S_S_S_S_S_S_S_S_S_S_S_S_S_S_S_S_S_S_S_S_S_S_S_S_S_S_S_S_S_S_S_S_S_S_S_S_S_S_S_S_S_S_S_S_S_S_S_S_S_S_S_S_S_S_S_S_S_S_S_S_S_S_S_S_S_S_S_S_S_S_S_S_S_S_S_S_S_S_S_S_S_S_S_S_S_S_S_S_S_S_S_S_S_S_S_S_S_S_S_S_S_S_S_S_S_S_S_S_S_S_S_S_S_S_S_S_S_S_S_S_S_S_S_S_S_S_S_S_S_S_S_S_S_S_S_S_S_S_S_S_S_S_S_S_S_S_S_S_S_S_S_S_S_S_S_S_S_S_S_S_S_S_S_S_S_S_S_S_S_S_S_S_S_S_S_S_S_S_S_S_S_S_S_S_S_S_S_S_S_S_S_S_S_S_S_S_S_S_S_S_S_S_S_S_S_S_S_S_S_S_S_S_S_S_S_S_S_S_S_S_S_S_S_S_S_S_S_S_S_S_S_S_S_S_S_S_S_S_S_S_S_S_S_S_S_S_S_S_S_S_S_S_S_S_S_S_S_S_S_S_S_S_S_S_S_S_S_S_S_S_S_S_S_S_S_S_S_S_S_S_S_S_S_S_S_S_S_S_S_S_S_S_S_S_S_S_S_S_S_S_S_S_S_S_S_S_S_S_S_S_S_S_S_S_S_S_S_S_S_S_S_S_S_S_S_S_S_S_S_S_S_S_S_S_S_S_S_S_S_S_S_S_S_S_S_S_S_S_S_S_S_S_S_S_S_S_S_S_S_S_S_S_S_S_S_S_S_S_S_S_S_S_S_S_S_S_S_S_S_S_S_S_S_S_S_S_S_S_S_S_S_S_S_S_S_S_S_S_S_S_S_S_S_S_S_S_S_S_S_S_S_S_S_S_S_S_S_S_S_S_S_S_S_S_S_S_S_S_S_S_S_S_S_S_S_S_S_S_S_S_S_S_S_S_S_S_S_S_S_S_S_S_S_S_S_S_S_S_S_S_S_S_S_S_S_S_S_S_S_S_S_S_S_S_S_S_S_S_S_S_S_S_S_S_S_S_S_S_S_S_S_S_S_S_S_S_S_S_S_S_S_S_S_S_S_S_S_S_S_S_S_S_S_S_S_S_S_S_S_S_S_S_S_S_S_S_S_S_S_S_S_S_S_S_S_S_S_S_S_S_S_S_S_S_S_S_S_S_S_S_S_S_S_S_S_S_S_S_S_S_S_S_S_S_S_S_S_S_S_S_S_S_S_S_S_S_S_S_S_S_S_S_S_S_S_S_S_S_S_S_S_S_S_S_S_S_S_S_S_S_S_S_S_S_S_S_S_S_S_S_S_S_S_S_S_S_S_S_S_S_S_S_S_S_S_S_S_S_S_S_S_S_S_S_S_S_S_S_S_S_S_S_S_S_S_S_S_S_S_S_S_S_S_S_S_S_S_S_S_S_S_S_S_S_S_S_S_S_S_S_S_S_S_S_S_S_S_S_S_S_S_S_S_S_S_S_S_S_S_S_S_S_S_S_S_S_S_S_S_S_S_S_S_S_S_S_S_S_S_S_S_S_S_S_S_S_S_S_S_S_S_S_S_S_S_S_S_S_S_S_S_S_S_S_S_S_S_S_S_S_S_S_S_S_S_S_S_S_S_S_S_S_S_S_S_S_S_S_S_S_S_S_S_S_S_S_S_S_S_S_S_S_S_S_S_S_S_S_S_S_S_S_S_S_S_S_S_S_S_S_S_S_S_S_S_S_S_S_S_S_S_S_S_S_S_S_S_S_S_S_S_S_S_S_S_S_S_S_S_S_S_S_S_S_S_S_S_S_S_S_S_S_S_S_S_S_S_S_S_S_S_S_S_S_S_S_S_S_S_S_S_S_S_S_S_S_S_S_S_S_S_S_S_S_S_S_S_S_S_S_S_S_S_S_S_S_S_S_S_S_S_S_S_S_S_S_S_S_S_S_S_S_S_S_S_S_S_S_S_S_S_S_S_S_S_S_S_S_S_S_S_S_S_S_S_S_S_S_S_S_S_S_S_S_S_S_S_S_S_S_S_S_S_S_S__param_324,
	.param .u64 .ptr .align 1 _Z4racePiS_S_S_S_S_S_S_S_S_S_S_S_S_S_S_S_S_S_S_S_S_S_S_S_S_S_S_S_S_S_S_S_S_S_S_S_S_S_S_S_S_S_S_S_S_S_S_S_S_S_S_S_S_S_S_S_S_S_S_S_S_S_S_S_S_S_S_S_S_S_S_S_S_S_S_S_S_S_S_S_S_S_S_S_S_S_S_S_S_S_S_S_S_S_S_S_S_S_S_S_S_S_S_S_S_S_S_S_S_S_S_S_S_S_S_S_S_S_S_S_S_S_S_S_S_S_S_S_S_S_S_S_S_S_S_S_S_S_S_S_S_S_S_S_S_S_S_S_S_S_S_S_S_S_S_S_S_S_S_S_S_S_S_S_S_S_S_S_S_S_S_S_S_S_S_S_S_S_S_S_S_S_S_S_S_S_S_S_S_S_S_S_S_S_S_S_S_S_S_S_S_S_S_S_S_S_S_S_S_S_S_S_S_S_S_S_S_S_S_S_S_S_S_S_S_S_S_S_S_S_S_S_S_S_S_S_S_S_S_S_S_S_S_S_S_S_S_S_S_S_S_S_S_S_S_S_S_S_S_S_S_S_S_S_S_S_S_S_S_S_S_S_S_S_S_S_S_S_S_S_S_S_S_S_S_S_S_S_S_S_S_S_S_S_S_S_S_S_S_S_S_S_S_S_S_S_S_S_S_S_S_S_S_S_S_S_S_S_S_S_S_S_S_S_S_S_S_S_S_S_S_S_S_S_S_S_S_S_S_S_S_S_S_S_S_S_S_S_S_S_S_S_S_S_S_S_S_S_S_S_S_S_S_S_S_S_S_S_S_S_S_S_S_S_S_S_S_S_S_S_S_S_S_S_S_S_S_S_S_S_S_S_S_S_S_S_S_S_S_S_S_S_S_S_S_S_S_S_S_S_S_S_S_S_S_S_S_S_S_S_S_S_S_S_S_S_S_S_S_S_S_S_S_S_S_S_S_S_S_S_S_S_S_S_S_S_S_S_S_S_S_S_S_S_S_S_S_S_S_S_S_S_S_S_S_S_S_S_S_S_S_S_S_S_S_S_S_S_S_S_S_S_S_S_S_S_S_S_S_S_S_S_S_S_S_S_S_S_S_S_S_S_S_S_S_S_S_S_S_S_S_S_S_S_S_S_S_S_S_S_S_S_S_S_S_S_S_S_S_S_S_S_S_S_S_S_S_S_S_S_S_S_S_S_S_S_S_S_S_S_S_S_S_S_S_S_S_S_S_S_S_S_S_S_S_S_S_S_S_S_S_S_S_S_S_S_S_S_S_S_S_S_S_S_S_S_S_S_S_S_S_S_S_S_S_S_S_S_S_S_S_S_S_S_S_S_S_S_S_S_S_S_S_S_S_S_S_S_S_S_S_S_S_S_S_S_S_S_S_S_S_S_S_S_S_S_S_S_S_S_S_S_S_S_S_S_S_S_S_S_S_S_S_S_S_S_S_S_S_S_S_S_S_S_S_S_S_S_S_S_S_S_S_S_S_S_S_S_S_S_S_S_S_S_S_S_S_S_S_S_S_S_S_S_S_S_S_S_S_S_S_S_S_S_S_S_S_S_S_S_S_S_S_S_S_S_S_S_S_S_S_S_S_S_S_S_S_S_S_S_S_S_S_S_S_S_S_S_S_S_S_S_S_S_S_S_S_S_S_S_S_S_S_S_S_S_S_S_S_S_S_S_S_S_S_S_S_S_S_S_S_S_S_S_S_S_S_S_S_S_S_S_S_S_S_S_S_S_S_S_S_S_S_S_S_S_S_S_S_S_S_S_S_S_S_S_S_S_S_S_S_S_S_S_S_S_S_S_S_S_S_S_S_S_S_S_S_S_S_S_S_S_S_S_S_S_S_S_S_S_S_S_S_S_S_S_S_S_S_S_S_S_S_S_S_S_S_S_S_S_S_S_S_S_S_S_S_S_S_S_S_S_S_S_S_S_S_S_S_S_S_S_S_S_S_S_S_S_S_S_S_S_S_S_S_S_S_S_S_S_S_S_S_S_S_S_S_S_S_S_S_S_S_S_S_S_S_S_S_S_S_S_S_S_S_S_S_S_S_S_S_S_S_S_S_S_S_S_S_S_S_S_S_S_S_S_S_S_S_S_S_S_S_S_S_S_S_S_S_S_S_S_S_S_S_S_S_S_S_S_S_S_S_S_S_S_S_S_S_S_S_S_S_S_S_S_S_S_S_S_S_S_S_S_S_S_S_S_S_S_S_S_S_S_S_S_S_S_S_S_S_S_S_S_S_S_S_S_S_S_S_S_S__param_325,
	.param .u64 .ptr .align 1 _Z4racePiS_S_S_S_S_S_S_S_S_S_S_S_S_S_S_S_S_S_S_S_S_S_S_S_S_S_S_S_S_S_S_S_S_S_S_S_S_S_S_S_S_S_S_S_S_S_S_S_S_S_S_S_S_S_S_S_S_S_S_S_S_S_S_S_S_S_S_S_S_S_S_S_S_S_S_S_S_S_S_S_S_S_S_S_S_S_S_S_S_S_S_S_S_S_S_S_S_S_S_S_S_S_S_S_S_S_S_S_S_S_S_S_S_S_S_S_S_S_S_S_S_S_S_S_S_S_S_S_S_S_S_S_S_S_S_S_S_S_S_S_S_S_S_S_S_S_S_S_S_S_S_S_S_S_S_S_S_S_S_S_S_S_S_S_S_S_S_S_S_S_S_S_S_S_S_S_S_S_S_S_S_S_S_S_S_S_S_S_S_S_S_S_S_S_S_S_S_S_S_S_S_S_S_S_S_S_S_S_S_S_S_S_S_S_S_S_S_S_S_S_S_S_S_S_S_S_S_S_S_S_S_S_S_S_S_S_S_S_S_S_S_S_S_S_S_S_S_S_S_S_S_S_S_S_S_S_S_S_S_S_S_S_S_S_S_S_S_S_S_S_S_S_S_S_S_S_S_S_S_S_S_S_S_S_S_S_S_S_S_S_S_S_S_S_S_S_S_S_S_S_S_S_S_S_S_S_S_S_S_S_S_S_S_S_S_S_S_S_S_S_S_S_S_S_S_S_S_S_S_S_S_S_S_S_S_S_S_S_S_S_S_S_S_S_S_S_S_S_S_S_S_S_S_S_S_S_S_S_S_S_S_S_S_S_S_S_S_S_S_S_S_S_S_S_S_S_S_S_S_S_S_S_S_S_S_S_S_S_S_S_S_S_S_S_S_S_S_S_S_S_S_S_S_S_S_S_S_S_S_S_S_S_S_S_S_S_S_S_S_S_S_S_S_S_S_S_S_S_S_S_S_S_S_S_S_S_S_S_S_S_S_S_S_S_S_S_S_S_S_S_S_S_S_S_S_S_S_S_S_S_S_S_S_S_S_S_S_S_S_S_S_S_S_S_S_S_S_S_S_S_S_S_S_S_S_S_S_S_S_S_S_S_S_S_S_S_S_S_S_S_S_S_S_S_S_S_S_S_S_S_S_S_S_S_S_S_S_S_S_S_S_S_S_S_S_S_S_S_S_S_S_S_S_S_S_S_S_S_S_S_S_S_S_S_S_S_S_S_S_S_S_S_S_S_S_S_S_S_S_S_S_S_S_S_S_S_S_S_S_S_S_S_S_S_S_S_S_S_S_S_S_S_S_S_S_S_S_S_S_S_S_S_S_S_S_S_S_S_S_S_S_S_S_S_S_S_S_S_S_S_S_S_S_S_S_S_S_S_S_S_S_S_S_S_S_S_S_S_S_S_S_S_S_S_S_S_S_S_S_S_S_S_S_S_S_S_S_S_S_S_S_S_S_S_S_S_S_S_S_S_S_S_S_S_S_S_S_S_S_S_S_S_S_S_S_S_S_S_S_S_S_S_S_S_S_S_S_S_S_S_S_S_S_S_S_S_S_S_S_S_S_S_S_S_S_S_S_S_S_S_S_S_S_S_S_S_S_S_S_S_S_S_S_S_S_S_S_S_S_S_S_S_S_S_S_S_S_S_S_S_S_S_S_S_S_S_S_S_S_S_S_S_S_S_S_S_S_S_S_S_S_S_S_S_S_S_S_S_S_S_S_S_S_S_S_S_S_S_S_S_S_S_S_S_S_S_S_S_S_S_S_S_S_S_S_S_S_S_S_S_S_S_S_S_S_S_S_S_S_S_S_S_S_S_S_S_S_S_S_S_S_S_S_S_S_S_S_S_S_S_S_S_S_S_S_S_S_S_S_S_S_S_S_S_S_S_S_S_S_S_S_S_S_S_S_S_S_S_S_S_S_S_S_S_S_S_S_S_S_S_S_S_S_S_S_S_S_S_S_S_S_S_S_S_S_S_S_S_S_S_S_S_S_S_S_S_S_S_S_S_S_S_S_S_S_S_S_S_S_S_S_S_S_S_S_S_S_S_S_S_S_S_S_S_S_S_S_S_S_S_S_S_S_S_S_S_S_S_S_S_S_S_S_S_S_S_S_S_S_S_S_S_S_S_S_S_S_S_S_S_S_S_S_S_S_S_S_S_S_S_S_S_S_S_S_S_S_S_S_S_S_S_S_S_S_S_S_S_S_S_S_S_S_S_S_S_S_S_S_S_S_S_S_S_S_S_S_S_S_S_S_S_S_S_S_S_S_S_S_S_S_S_S__param_326,
	.param .u64 .ptr .align 1 _Z4racePiS_S_S_S_S_S_S_S_S_S_S_S_S_S_S_S_S_S_S_S_S_S_S_S_S_S_S_S_S_S_S_S_S_S_S_S_S_S_S_S_S_S_S_S_S_S_S_S_S_S_S_S_S_S_S_S_S_S_S_S_S_S_S_S_S_S_S_S_S_S_S_S_S_S_S_S_S_S_S_S_S_S_S_S_S_S_S_S_S_S_S_S_S_S_S_S_S_S_S_S_S_S_S_S_S_S_S_S_S_S_S_S_S_S_S_S_S_S_S_S_S_S_S_S_S_S_S_S_S_S_S_S_S_S_S_S_S_S_S_S_S_S_S_S_S_S_S_S_S_S_S_S_S_S_S_S_S_S_S_S_S_S_S_S_S_S_S_S_S_S_S_S_S_S_S_S_S_S_S_S_S_S_S_S_S_S_S_S_S_S_S_S_S_S_S_S_S_S_S_S_S_S_S_S_S_S_S_S_S_S_S_S_S_S_S_S_S_S_S_S_S_S_S_S_S_S_S_S_S_S_S_S_S_S_S_S_S_S_S_S_S_S_S_S_S_S_S_S_S_S_S_S_S_S_S_S_S_S_S_S_S_S_S_S_S_S_S_S_S_S_S_S_S_S_S_S_S_S_S_S_S_S_S_S_S_S_S_S_S_S_S_S_S_S_S_S_S_S_S_S_S_S_S_S_S_S_S_S_S_S_S_S_S_S_S_S_S_S_S_S_S_S_S_S_S_S_S_S_S_S_S_S_S_S_S_S_S_S_S_S_S_S_S_S_S_S_S_S_S_S_S_S_S_S_S_S_S_S_S_S_S_S_S_S_S_S_S_S_S_S_S_S_S_S_S_S_S_S_S_S_S_S_S_S_S_S_S_S_S_S_S_S_S_S_S_S_S_S_S_S_S_S_S_S_S_S_S_S_S_S_S_S_S_S_S_S_S_S_S_S_S_S_S_S_S_S_S_S_S_S_S_S_S_S_S_S_S_S_S_S_S_S_S_S_S_S_S_S_S_S_S_S_S_S_S_S_S_S_S_S_S_S_S_S_S_S_S_S_S_S_S_S_S_S_S_S_S_S_S_S_S_S_S_S_S_S_S_S_S_S_S_S_S_S_S_S_S_S_S_S_S_S_S_S_S_S_S_S_S_S_S_S_S_S_S_S_S_S_S_S_S_S_S_S_S_S_S_S_S_S_S_S_S_S_S_S_S_S_S_S_S_S_S_S_S_S_S_S_S_S_S_S_S_S_S_S_S_S_S_S_S_S_S_S_S_S_S_S_S_S_S_S_S_S_S_S_S_S_S_S_S_S_S_S_S_S_S_S_S_S_S_S_S_S_S_S_S_S_S_S_S_S_S_S_S_S_S_S_S_S_S_S_S_S_S_S_S_S_S_S_S_S_S_S_S_S_S_S_S_S_S_S_S_S_S_S_S_S_S_S_S_S_S_S_S_S_S_S_S_S_S_S_S_S_S_S_S_S_S_S_S_S_S_S_S_S_S_S_S_S_S_S_S_S_S_S_S_S_S_S_S_S_S_S_S_S_S_S_S_S_S_S_S_S_S_S_S_S_S_S_S_S_S_S_S_S_S_S_S_S_S_S_S_S_S_S_S_S_S_S_S_S_S_S_S_S_S_S_S_S_S_S_S_S_S_S_S_S_S_S_S_S_S_S_S_S_S_S_S_S_S_S_S_S_S_S_S_S_S_S_S_S_S_S_S_S_S_S_S_S_S_S_S_S_S_S_S_S_S_S_S_S_S_S_S_S_S_S_S_S_S_S_S_S_S_S_S_S_S_S_S_S_S_S_S_S_S_S_S_S_S_S_S_S_S_S_S_S_S_S_S_S_S_S_S_S_S_S_S_S_S_S_S_S_S_S_S_S_S_S_S_S_S_S_S_S_S_S_S_S_S_S_S_S_S_S_S_S_S_S_S_S_S_S_S_S_S_S_S_S_S_S_S_S_S_S_S_S_S_S_S_S_S_S_S_S_S_S_S_S_S_S_S_S_S_S_S_S_S_S_S_S_S_S_S_S_S_S_S_S_S_S_S_S_S_S_S_S_S_S_S_S_S_S_S_S_S_S_S_S_S_S_S_S_S_S_S_S_S_S_S_S_S_S_S_S_S_S_S_S_S_S_S_S_S_S_S_S_S_S_S_S_S_S_S_S_S_S_S_S_S_S_S_S_S_S_S_S_S_S_S_S_S_S_S_S_S_S_S_S_S_S_S_S_S_S_S_S_S_S_S_S_S_S_S_S_S_S_S_S_S_S_S_S_S_S_S_S_S_S_S_S_S__param_327,
	.param .u64 .ptr .align 1 _Z4racePiS_S_S_S_S_S_S_S_S_S_S_S_S_S_S_S_S_S_S_S_S_S_S_S_S_S_S_S_S_S_S_S_S_S_S_S_S_S_S_S_S_S_S_S_S_S_S_S_S_S_S_S_S_S_S_S_S_S_S_S_S_S_S_S_S_S_S_S_S_S_S_S_S_S_S_S_S_S_S_S_S_S_S_S_S_S_S_S_S_S_S_S_S_S_S_S_S_S_S_S_S_S_S_S_S_S_S_S_S_S_S_S_S_S_S_S_S_S_S_S_S_S_S_S_S_S_S_S_S_S_S_S_S_S_S_S_S_S_S_S_S_S_S_S_S_S_S_S_S_S_S_S_S_S_S_S_S_S_S_S_S_S_S_S_S_S_S_S_S_S_S_S_S_S_S_S_S_S_S_S_S_S_S_S_S_S_S_S_S_S_S_S_S_S_S_S_S_S_S_S_S_S_S_S_S_S_S_S_S_S_S_S_S_S_S_S_S_S_S_S_S_S_S_S_S_S_S_S_S_S_S_S_S_S_S_S_S_S_S_S_S_S_S_S_S_S_S_S_S_S_S_S_S_S_S_S_S_S_S_S_S_S_S_S_S_S_S_S_S_S_S_S_S_S_S_S_S_S_S_S_S_S_S_S_S_S_S_S_S_S_S_S_S_S_S_S_S_S_S_S_S_S_S_S_S_S_S_S_S_S_S_S_S_S_S_S_S_S_S_S_S_S_S_S_S_S_S_S_S_S_S_S_S_S_S_S_S_S_S_S_S_S_S_S_S_S_S_S_S_S_S_S_S_S_S_S_S_S_S_S_S_S_S_S_S_S_S_S_S_S_S_S_S_S_S_S_S_S_S_S_S_S_S_S_S_S_S_S_S_S_S_S_S_S_S_S_S_S_S_S_S_S_S_S_S_S_S_S_S_S_S_S_S_S_S_S_S_S_S_S_S_S_S_S_S_S_S_S_S_S_S_S_S_S_S_S_S_S_S_S_S_S_S_S_S_S_S_S_S_S_S_S_S_S_S_S_S_S_S_S_S_S_S_S_S_S_S_S_S_S_S_S_S_S_S_S_S_S_S_S_S_S_S_S_S_S_S_S_S_S_S_S_S_S_S_S_S_S_S_S_S_S_S_S_S_S_S_S_S_S_S_S_S_S_S_S_S_S_S_S_S_S_S_S_S_S_S_S_S_S_S_S_S_S_S_S_S_S_S_S_S_S_S_S_S_S_S_S_S_S_S_S_S_S_S_S_S_S_S_S_S_S_S_S_S_S_S_S_S_S_S_S_S_S_S_S_S_S_S_S_S_S_S_S_S_S_S_S_S_S_S_S_S_S_S_S_S_S_S_S_S_S_S_S_S_S_S_S_S_S_S_S_S_S_S_S_S_S_S_S_S_S_S_S_S_S_S_S_S_S_S_S_S_S_S_S_S_S_S_S_S_S_S_S_S_S_S_S_S_S_S_S_S_S_S_S_S_S_S_S_S_S_S_S_S_S_S_S_S_S_S_S_S_S_S_S_S_S_S_S_S_S_S_S_S_S_S_S_S_S_S_S_S_S_S_S_S_S_S_S_S_S_S_S_S_S_S_S_S_S_S_S_S_S_S_S_S_S_S_S_S_S_S_S_S_S_S_S_S_S_S_S_S_S_S_S_S_S_S_S_S_S_S_S_S_S_S_S_S_S_S_S_S_S_S_S_S_S_S_S_S_S_S_S_S_S_S_S_S_S_S_S_S_S_S_S_S_S_S_S_S_S_S_S_S_S_S_S_S_S_S_S_S_S_S_S_S_S_S_S_S_S_S_S_S_S_S_S_S_S_S_S_S_S_S_S_S_S_S_S_S_S_S_S_S_S_S_S_S_S_S_S_S_S_S_S_S_S_S_S_S_S_S_S_S_S_S_S_S_S_S_S_S_S_S_S_S_S_S_S_S_S_S_S_S_S_S_S_S_S_S_S_S_S_S_S_S_S_S_S_S_S_S_S_S_S_S_S_S_S_S_S_S_S_S_S_S_S_S_S_S_S_S_S_S_S_S_S_S_S_S_S_S_S_S_S_S_S_S_S_S_S_S_S_S_S_S_S_S_S_S_S_S_S_S_S_S_S_S_S_S_S_S_S_S_S_S_S_S_S_S_S_S_S_S_S_S_S_S_S_S_S_S_S_S_S_S_S_S_S_S_S_S_S_S_S_S_S_S_S_S_S_S_S_S_S_S_S_S_S_S_S_S_S_S_S_S_S_S_S_S_S_S_S_S_S_S_S_S_S_S_S_S_S_S_S_S_S_S_S_S_S_S__param_328,
	.param .u64 .ptr .align 1 _Z4racePiS_S_S_S_S_S_S_S_S_S_S_S_S_S_S_S_S_S_S_S_S_S_S_S_S_S_S_S_S_S_S_S_S_S_S_S_S_S_S_S_S_S_S_S_S_S_S_S_S_S_S_S_S_S_S_S_S_S_S_S_S_S_S_S_S_S_S_S_S_S_S_S_S_S_S_S_S_S_S_S_S_S_S_S_S_S_S_S_S_S_S_S_S_S_S_S_S_S_S_S_S_S_S_S_S_S_S_S_S_S_S_S_S_S_S_S_S_S_S_S_S_S_S_S_S_S_S_S_S_S_S_S_S_S_S_S_S_S_S_S_S_S_S_S_S_S_S_S_S_S_S_S_S_S_S_S_S_S_S_S_S_S_S_S_S_S_S_S_S_S_S_S_S_S_S_S_S_S_S_S_S_S_S_S_S_S_S_S_S_S_S_S_S_S_S_S_S_S_S_S_S_S_S_S_S_S_S_S_S_S_S_S_S_S_S_S_S_S_S_S_S_S_S_S_S_S_S_S_S_S_S_S_S_S_S_S_S_S_S_S_S_S_S_S_S_S_S_S_S_S_S_S_S_S_S_S_S_S_S_S_S_S_S_S_S_S_S_S_S_S_S_S_S_S_S_S_S_S_S_S_S_S_S_S_S_S_S_S_S_S_S_S_S_S_S_S_S_S_S_S_S_S_S_S_S_S_S_S_S_S_S_S_S_S_S_S_S_S_S_S_S_S_S_S_S_S_S_S_S_S_S_S_S_S_S_S_S_S_S_S_S_S_S_S_S_S_S_S_S_S_S_S_S_S_S_S_S_S_S_S_S_S_S_S_S_S_S_S_S_S_S_S_S_S_S_S_S_S_S_S_S_S_S_S_S_S_S_S_S_S_S_S_S_S_S_S_S_S_S_S_S_S_S_S_S_S_S_S_S_S_S_S_S_S_S_S_S_S_S_S_S_S_S_S_S_S_S_S_S_S_S_S_S_S_S_S_S_S_S_S_S_S_S_S_S_S_S_S_S_S_S_S_S_S_S_S_S_S_S_S_S_S_S_S_S_S_S_S_S_S_S_S_S_S_S_S_S_S_S_S_S_S_S_S_S_S_S_S_S_S_S_S_S_S_S_S_S_S_S_S_S_S_S_S_S_S_S_S_S_S_S_S_S_S_S_S_S_S_S_S_S_S_S_S_S_S_S_S_S_S_S_S_S_S_S_S_S_S_S_S_S_S_S_S_S_S_S_S_S_S_S_S_S_S_S_S_S_S_S_S_S_S_S_S_S_S_S_S_S_S_S_S_S_S_S_S_S_S_S_S_S_S_S_S_S_S_S_S_S_S_S_S_S_S_S_S_S_S_S_S_S_S_S_S_S_S_S_S_S_S_S_S_S_S_S_S_S_S_S_S_S_S_S_S_S_S_S_S_S_S_S_S_S_S_S_S_S_S_S_S_S_S_S_S_S_S_S_S_S_S_S_S_S_S_S_S_S_S_S_S_S_S_S_S_S_S_S_S_S_S_S_S_S_S_S_S_S_S_S_S_S_S_S_S_S_S_S_S_S_S_S_S_S_S_S_S_S_S_S_S_S_S_S_S_S_S_S_S_S_S_S_S_S_S_S_S_S_S_S_S_S_S_S_S_S_S_S_S_S_S_S_S_S_S_S_S_S_S_S_S_S_S_S_S_S_S_S_S_S_S_S_S_S_S_S_S_S_S_S_S_S_S_S_S_S_S_S_S_S_S_S_S_S_S_S_S_S_S_S_S_S_S_S_S_S_S_S_S_S_S_S_S_S_S_S_S_S_S_S_S_S_S_S_S_S_S_S_S_S_S_S_S_S_S_S_S_S_S_S_S_S_S_S_S_S_S_S_S_S_S_S_S_S_S_S_S_S_S_S_S_S_S_S_S_S_S_S_S_S_S_S_S_S_S_S_S_S_S_S_S_S_S_S_S_S_S_S_S_S_S_S_S_S_S_S_S_S_S_S_S_S_S_S_S_S_S_S_S_S_S_S_S_S_S_S_S_S_S_S_S_S_S_S_S_S_S_S_S_S_S_S_S_S_S_S_S_S_S_S_S_S_S_S_S_S_S_S_S_S_S_S_S_S_S_S_S_S_S_S_S_S_S_S_S_S_S_S_S_S_S_S_S_S_S_S_S_S_S_S_S_S_S_S_S_S_S_S_S_S_S_S_S_S_S_S_S_S_S_S_S_S_S_S_S_S_S_S_S_S_S_S_S_S_S_S_S_S_S_S_S_S_S_S_S_S_S_S_S_S_S_S_S_S_S_S_S_S_S_S_S_S_S_S__param_329,
	.param .u64 .ptr .align 1 _Z4racePiS_S_S_S_S_S_S_S_S_S_S_S_S_S_S_S_S_S_S_S_S_S_S_S_S_S_S_S_S_S_S_S_S_S_S_S_S_S_S_S_S_S_S_S_S_S_S_S_S_S_S_S_S_S_S_S_S_S_S_S_S_S_S_S_S_S_S_S_S_S_S_S_S_S_S_S_S_S_S_S_S_S_S_S_S_S_S_S_S_S_S_S_S_S_S_S_S_S_S_S_S_S_S_S_S_S_S_S_S_S_S_S_S_S_S_S_S_S_S_S_S_S_S_S_S_S_S_S_S_S_S_S_S_S_S_S_S_S_S_S_S_S_S_S_S_S_S_S_S_S_S_S_S_S_S_S_S_S_S_S_S_S_S_S_S_S_S_S_S_S_S_S_S_S_S_S_S_S_S_S_S_S_S_S_S_S_S_S_S_S_S_S_S_S_S_S_S_S_S_S_S_S_S_S_S_S_S_S_S_S_S_S_S_S_S_S_S_S_S_S_S_S_S_S_S_S_S_S_S_S_S_S_S_S_S_S_S_S_S_S_S_S_S_S_S_S_S_S_S_S_S_S_S_S_S_S_S_S_S_S_S_S_S_S_S_S_S_S_S_S_S_S_S_S_S_S_S_S_S_S_S_S_S_S_S_S_S_S_S_S_S_S_S_S_S_S_S_S_S_S_S_S_S_S_S_S_S_S_S_S_S_S_S_S_S_S_S_S_S_S_S_S_S_S_S_S_S_S_S_S_S_S_S_S_S_S_S_S_S_S_S_S_S_S_S_S_S_S_S_S_S_S_S_S_S_S_S_S_S_S_S_S_S_S_S_S_S_S_S_S_S_S_S_S_S_S_S_S_S_S_S_S_S_S_S_S_S_S_S_S_S_S_S_S_S_S_S_S_S_S_S_S_S_S_S_S_S_S_S_S_S_S_S_S_S_S_S_S_S_S_S_S_S_S_S_S_S_S_S_S_S_S_S_S_S_S_S_S_S_S_S_S_S_S_S_S_S_S_S_S_S_S_S_S_S_S_S_S_S_S_S_S_S_S_S_S_S_S_S_S_S_S_S_S_S_S_S_S_S_S_S_S_S_S_S_S_S_S_S_S_S_S_S_S_S_S_S_S_S_S_S_S_S_S_S_S_S_S_S_S_S_S_S_S_S_S_S_S_S_S_S_S_S_S_S_S_S_S_S_S_S_S_S_S_S_S_S_S_S_S_S_S_S_S_S_S_S_S_S_S_S_S_S_S_S_S_S_S_S_S_S_S_S_S_S_S_S_S_S_S_S_S_S_S_S_S_S_S_S_S_S_S_S_S_S_S_S_S_S_S_S_S_S_S_S_S_S_S_S_S_S_S_S_S_S_S_S_S_S_S_S_S_S_S_S_S_S_S_S_S_S_S_S_S_S_S_S_S_S_S_S_S_S_S_S_S_S_S_S_S_S_S_S_S_S_S_S_S_S_S_S_S_S_S_S_S_S_S_S_S_S_S_S_S_S_S_S_S_S_S_S_S_S_S_S_S_S_S_S_S_S_S_S_S_S_S_S_S_S_S_S_S_S_S_S_S_S_S_S_S_S_S_S_S_S_S_S_S_S_S_S_S_S_S_S_S_S_S_S_S_S_S_S_S_S_S_S_S_S_S_S_S_S_S_S_S_S_S_S_S_S_S_S_S_S_S_S_S_S_S_S_S_S_S_S_S_S_S_S_S_S_S_S_S_S_S_S_S_S_S_S_S_S_S_S_S_S_S_S_S_S_S_S_S_S_S_S_S_S_S_S_S_S_S_S_S_S_S_S_S_S_S_S_S_S_S_S_S_S_S_S_S_S_S_S_S_S_S_S_S_S_S_S_S_S_S_S_S_S_S_S_S_S_S_S_S_S_S_S_S_S_S_S_S_S_S_S_S_S_S_S_S_S_S_S_S_S_S_S_S_S_S_S_S_S_S_S_S_S_S_S_S_S_S_S_S_S_S_S_S_S_S_S_S_S_S_S_S_S_S_S_S_S_S_S_S_S_S_S_S_S_S_S_S_S_S_S_S_S_S_S_S_S_S_S_S_S_S_S_S_S_S_S_S_S_S_S_S_S_S_S_S_S_S_S_S_S_S_S_S_S_S_S_S_S_S_S_S_S_S_S_S_S_S_S_S_S_S_S_S_S_S_S_S_S_S_S_S_S_S_S_S_S_S_S_S_S_S_S_S_S_S_S_S_S_S_S_S_S_S_S_S_S_S_S_S_S_S_S_S_S_S_S_S_S_S_S_S_S_S_S_S_S_S_S_S_S_S_S_S_S_S_S__param_330,
	.param .u64 .ptr .align 1 _Z4racePiS_S_S_S_S_S_S_S_S_S_S_S_S_S_S_S_S_S_S_S_S_S_S_S_S_S_S_S_S_S_S_S_S_S_S_S_S_S_S_S_S_S_S_S_S_S_S_S_S_S_S_S_S_S_S_S_S_S_S_S_S_S_S_S_S_S_S_S_S_S_S_S_S_S_S_S_S_S_S_S_S_S_S_S_S_S_S_S_S_S_S_S_S_S_S_S_S_S_S_S_S_S_S_S_S_S_S_S_S_S_S_S_S_S_S_S_S_S_S_S_S_S_S_S_S_S_S_S_S_S_S_S_S_S_S_S_S_S_S_S_S_S_S_S_S_S_S_S_S_S_S_S_S_S_S_S_S_S_S_S_S_S_S_S_S_S_S_S_S_S_S_S_S_S_S_S_S_S_S_S_S_S_S_S_S_S_S_S_S_S_S_S_S_S_S_S_S_S_S_S_S_S_S_S_S_S_S_S_S_S_S_S_S_S_S_S_S_S_S_S_S_S_S_S_S_S_S_S_S_S_S_S_S_S_S_S_S_S_S_S_S_S_S_S_S_S_S_S_S_S_S_S_S_S_S_S_S_S_S_S_S_S_S_S_S_S_S_S_S_S_S_S_S_S_S_S_S_S_S_S_S_S_S_S_S_S_S_S_S_S_S_S_S_S_S_S_S_S_S_S_S_S_S_S_S_S_S_S_S_S_S_S_S_S_S_S_S_S_S_S_S_S_S_S_S_S_S_S_S_S_S_S_S_S_S_S_S_S_S_S_S_S_S_S_S_S_S_S_S_S_S_S_S_S_S_S_S_S_S_S_S_S_S_S_S_S_S_S_S_S_S_S_S_S_S_S_S_S_S_S_S_S_S_S_S_S_S_S_S_S_S_S_S_S_S_S_S_S_S_S_S_S_S_S_S_S_S_S_S_S_S_S_S_S_S_S_S_S_S_S_S_S_S_S_S_S_S_S_S_S_S_S_S_S_S_S_S_S_S_S_S_S_S_S_S_S_S_S_S_S_S_S_S_S_S_S_S_S_S_S_S_S_S_S_S_S_S_S_S_S_S_S_S_S_S_S_S_S_S_S_S_S_S_S_S_S_S_S_S_S_S_S_S_S_S_S_S_S_S_S_S_S_S_S_S_S_S_S_S_S_S_S_S_S_S_S_S_S_S_S_S_S_S_S_S_S_S_S_S_S_S_S_S_S_S_S_S_S_S_S_S_S_S_S_S_S_S_S_S_S_S_S_S_S_S_S_S_S_S_S_S_S_S_S_S_S_S_S_S_S_S_S_S_S_S_S_S_S_S_S_S_S_S_S_S_S_S_S_S_S_S_S_S_S_S_S_S_S_S_S_S_S_S_S_S_S_S_S_S_S_S_S_S_S_S_S_S_S_S_S_S_S_S_S_S_S_S_S_S_S_S_S_S_S_S_S_S_S_S_S_S_S_S_S_S_S_S_S_S_S_S_S_S_S_S_S_S_S_S_S_S_S_S_S_S_S_S_S_S_S_S_S_S_S_S_S_S_S_S_S_S_S_S_S_S_S_S_S_S_S_S_S_S_S_S_S_S_S_S_S_S_S_S_S_S_S_S_S_S_S_S_S_S_S_S_S_S_S_S_S_S_S_S_S_S_S_S_S_S_S_S_S_S_S_S_S_S_S_S_S_S_S_S_S_S_S_S_S_S_S_S_S_S_S_S_S_S_S_S_S_S_S_S_S_S_S_S_S_S_S_S_S_S_S_S_S_S_S_S_S_S_S_S_S_S_S_S_S_S_S_S_S_S_S_S_S_S_S_S_S_S_S_S_S_S_S_S_S_S_S_S_S_S_S_S_S_S_S_S_S_S_S_S_S_S_S_S_S_S_S_S_S_S_S_S_S_S_S_S_S_S_S_S_S_S_S_S_S_S_S_S_S_S_S_S_S_S_S_S_S_S_S_S_S_S_S_S_S_S_S_S_S_S_S_S_S_S_S_S_S_S_S_S_S_S_S_S_S_S_S_S_S_S_S_S_S_S_S_S_S_S_S_S_S_S_S_S_S_S_S_S_S_S_S_S_S_S_S_S_S_S_S_S_S_S_S_S_S_S_S_S_S_S_S_S_S_S_S_S_S_S_S_S_S_S_S_S_S_S_S_S_S_S_S_S_S_S_S_S_S_S_S_S_S_S_S_S_S_S_S_S_S_S_S_S_S_S_S_S_S_S_S_S_S_S_S_S_S_S_S_S_S_S_S_S_S_S_S_S_S_S_S_S_S_S_S_S_S_S_S_S_S_S_S_S_S_S_S_S_S_S_S_S__param_331,
	.param .u64 .ptr .align 1 _Z4racePiS_S_S_S_S_S_S_S_S_S_S_S_S_S_S_S_S_S_S_S_S_S_S_S_S_S_S_S_S_S_S_S_S_S_S_S_S_S_S_S_S_S_S_S_S_S_S_S_S_S_S_S_S_S_S_S_S_S_S_S_S_S_S_S_S_S_S_S_S_S_S_S_S_S_S_S_S_S_S_S_S_S_S_S_S_S_S_S_S_S_S_S_S_S_S_S_S_S_S_S_S_S_S_S_S_S_S_S_S_S_S_S_S_S_S_S_S_S_S_S_S_S_S_S_S_S_S_S_S_S_S_S_S_S_S_S_S_S_S_S_S_S_S_S_S_S_S_S_S_S_S_S_S_S_S_S_S_S_S_S_S_S_S_S_S_S_S_S_S_S_S_S_S_S_S_S_S_S_S_S_S_S_S_S_S_S_S_S_S_S_S_S_S_S_S_S_S_S_S_S_S_S_S_S_S_S_S_S_S_S_S_S_S_S_S_S_S_S_S_S_S_S_S_S_S_S_S_S_S_S_S_S_S_S_S_S_S_S_S_S_S_S_S_S_S_S_S_S_S_S_S_S_S_S_S_S_S_S_S_S_S_S_S_S_S_S_S_S_S_S_S_S_S_S_S_S_S_S_S_S_S_S_S_S_S_S_S_S_S_S_S_S_S_S_S_S_S_S_S_S_S_S_S_S_S_S_S_S_S_S_S_S_S_S_S_S_S_S_S_S_S_S_S_S_S_S_S_S_S_S_S_S_S_S_S_S_S_S_S_S_S_S_S_S_S_S_S_S_S_S_S_S_S_S_S_S_S_S_S_S_S_S_S_S_S_S_S_S_S_S_S_S_S_S_S_S_S_S_S_S_S_S_S_S_S_S_S_S_S_S_S_S_S_S_S_S_S_S_S_S_S_S_S_S_S_S_S_S_S_S_S_S_S_S_S_S_S_S_S_S_S_S_S_S_S_S_S_S_S_S_S_S_S_S_S_S_S_S_S_S_S_S_S_S_S_S_S_S_S_S_S_S_S_S_S_S_S_S_S_S_S_S_S_S_S_S_S_S_S_S_S_S_S_S_S_S_S_S_S_S_S_S_S_S_S_S_S_S_S_S_S_S_S_S_S_S_S_S_S_S_S_S_S_S_S_S_S_S_S_S_S_S_S_S_S_S_S_S_S_S_S_S_S_S_S_S_S_S_S_S_S_S_S_S_S_S_S_S_S_S_S_S_S_S_S_S_S_S_S_S_S_S_S_S_S_S_S_S_S_S_S_S_S_S_S_S_S_S_S_S_S_S_S_S_S_S_S_S_S_S_S_S_S_S_S_S_S_S_S_S_S_S_S_S_S_S_S_S_S_S_S_S_S_S_S_S_S_S_S_S_S_S_S_S_S_S_S_S_S_S_S_S_S_S_S_S_S_S_S_S_S_S_S_S_S_S_S_S_S_S_S_S_S_S_S_S_S_S_S_S_S_S_S_S_S_S_S_S_S_S_S_S_S_S_S_S_S_S_S_S_S_S_S_S_S_S_S_S_S_S_S_S_S_S_S_S_S_S_S_S_S_S_S_S_S_S_S_S_S_S_S_S_S_S_S_S_S_S_S_S_S_S_S_S_S_S_S_S_S_S_S_S_S_S_S_S_S_S_S_S_S_S_S_S_S_S_S_S_S_S_S_S_S_S_S_S_S_S_S_S_S_S_S_S_S_S_S_S_S_S_S_S_S_S_S_S_S_S_S_S_S_S_S_S_S_S_S_S_S_S_S_S_S_S_S_S_S_S_S_S_S_S_S_S_S_S_S_S_S_S_S_S_S_S_S_S_S_S_S_S_S_S_S_S_S_S_S_S_S_S_S_S_S_S_S_S_S_S_S_S_S_S_S_S_S_S_S_S_S_S_S_S_S_S_S_S_S_S_S_S_S_S_S_S_S_S_S_S_S_S_S_S_S_S_S_S_S_S_S_S_S_S_S_S_S_S_S_S_S_S_S_S_S_S_S_S_S_S_S_S_S_S_S_S_S_S_S_S_S_S_S_S_S_S_S_S_S_S_S_S_S_S_S_S_S_S_S_S_S_S_S_S_S_S_S_S_S_S_S_S_S_S_S_S_S_S_S_S_S_S_S_S_S_S_S_S_S_S_S_S_S_S_S_S_S_S_S_S_S_S_S_S_S_S_S_S_S_S_S_S_S_S_S_S_S_S_S_S_S_S_S_S_S_S_S_S_S_S_S_S_S_S_S_S_S_S_S_S_S_S_S_S_S_S_S_S_S_S_S_S_S_S_S_S_S_S_S_S_S_S_S_S_S__param_332,
	.param .u64 .ptr .align 1 _Z4racePiS_S_S_S_S_S_S_S_S_S_S_S_S_S_S_S_S_S_S_S_S_S_S_S_S_S_S_S_S_S_S_S_S_S_S_S_S_S_S_S_S_S_S_S_S_S_S_S_S_S_S_S_S_S_S_S_S_S_S_S_S_S_S_S_S_S_S_S_S_S_S_S_S_S_S_S_S_S_S_S_S_S_S_S_S_S_S_S_S_S_S_S_S_S_S_S_S_S_S_S_S_S_S_S_S_S_S_S_S_S_S_S_S_S_S_S_S_S_S_S_S_S_S_S_S_S_S_S_S_S_S_S_S_S_S_S_S_S_S_S_S_S_S_S_S_S_S_S_S_S_S_S_S_S_S_S_S_S_S_S_S_S_S_S_S_S_S_S_S_S_S_S_S_S_S_S_S_S_S_S_S_S_S_S_S_S_S_S_S_S_S_S_S_S_S_S_S_S_S_S_S_S_S_S_S_S_S_S_S_S_S_S_S_S_S_S_S_S_S_S_S_S_S_S_S_S_S_S_S_S_S_S_S_S_S_S_S_S_S_S_S_S_S_S_S_S_S_S_S_S_S_S_S_S_S_S_S_S_S_S_S_S_S_S_S_S_S_S_S_S_S_S_S_S_S_S_S_S_S_S_S_S_S_S_S_S_S_S_S_S_S_S_S_S_S_S_S_S_S_S_S_S_S_S_S_S_S_S_S_S_S_S_S_S_S_S_S_S_S_S_S_S_S_S_S_S_S_S_S_S_S_S_S_S_S_S_S_S_S_S_S_S_S_S_S_S_S_S_S_S_S_S_S_S_S_S_S_S_S_S_S_S_S_S_S_S_S_S_S_S_S_S_S_S_S_S_S_S_S_S_S_S_S_S_S_S_S_S_S_S_S_S_S_S_S_S_S_S_S_S_S_S_S_S_S_S_S_S_S_S_S_S_S_S_S_S_S_S_S_S_S_S_S_S_S_S_S_S_S_S_S_S_S_S_S_S_S_S_S_S_S_S_S_S_S_S_S_S_S_S_S_S_S_S_S_S_S_S_S_S_S_S_S_S_S_S_S_S_S_S_S_S_S_S_S_S_S_S_S_S_S_S_S_S_S_S_S_S_S_S_S_S_S_S_S_S_S_S_S_S_S_S_S_S_S_S_S_S_S_S_S_S_S_S_S_S_S_S_S_S_S_S_S_S_S_S_S_S_S_S_S_S_S_S_S_S_S_S_S_S_S_S_S_S_S_S_S_S_S_S_S_S_S_S_S_S_S_S_S_S_S_S_S_S_S_S_S_S_S_S_S_S_S_S_S_S_S_S_S_S_S_S_S_S_S_S_S_S_S_S_S_S_S_S_S_S_S_S_S_S_S_S_S_S_S_S_S_S_S_S_S_S_S_S_S_S_S_S_S_S_S_S_S_S_S_S_S_S_S_S_S_S_S_S_S_S_S_S_S_S_S_S_S_S_S_S_S_S_S_S_S_S_S_S_S_S_S_S_S_S_S_S_S_S_S_S_S_S_S_S_S_S_S_S_S_S_S_S_S_S_S_S_S_S_S_S_S_S_S_S_S_S_S_S_S_S_S_S_S_S_S_S_S_S_S_S_S_S_S_S_S_S_S_S_S_S_S_S_S_S_S_S_S_S_S_S_S_S_S_S_S_S_S_S_S_S_S_S_S_S_S_S_S_S_S_S_S_S_S_S_S_S_S_S_S_S_S_S_S_S_S_S_S_S_S_S_S_S_S_S_S_S_S_S_S_S_S_S_S_S_S_S_S_S_S_S_S_S_S_S_S_S_S_S_S_S_S_S_S_S_S_S_S_S_S_S_S_S_S_S_S_S_S_S_S_S_S_S_S_S_S_S_S_S_S_S_S_S_S_S_S_S_S_S_S_S_S_S_S_S_S_S_S_S_S_S_S_S_S_S_S_S_S_S_S_S_S_S_S_S_S_S_S_S_S_S_S_S_S_S_S_S_S_S_S_S_S_S_S_S_S_S_S_S_S_S_S_S_S_S_S_S_S_S_S_S_S_S_S_S_S_S_S_S_S_S_S_S_S_S_S_S_S_S_S_S_S_S_S_S_S_S_S_S_S_S_S_S_S_S_S_S_S_S_S_S_S_S_S_S_S_S_S_S_S_S_S_S_S_S_S_S_S_S_S_S_S_S_S_S_S_S_S_S_S_S_S_S_S_S_S_S_S_S_S_S_S_S_S_S_S_S_S_S_S_S_S_S_S_S_S_S_S_S_S_S_S_S_S_S_S_S_S_S_S_S_S_S_S_S_S_S_S_S_S_S_S_S_S_S_S_S_S__param_333,
	.param .u64 .ptr .align 1 _Z4racePiS_S_S_S_S_S_S_S_S_S_S_S_S_S_S_S_S_S_S_S_S_S_S_S_S_S_S_S_S_S_S_S_S_S_S_S_S_S_S_S_S_S_S_S_S_S_S_S_S_S_S_S_S_S_S_S_S_S_S_S_S_S_S_S_S_S_S_S_S_S_S_S_S_S_S_S_S_S_S_S_S_S_S_S_S_S_S_S_S_S_S_S_S_S_S_S_S_S_S_S_S_S_S_S_S_S_S_S_S_S_S_S_S_S_S_S_S_S_S_S_S_S_S_S_S_S_S_S_S_S_S_S_S_S_S_S_S_S_S_S_S_S_S_S_S_S_S_S_S_S_S_S_S_S_S_S_S_S_S_S_S_S_S_S_S_S_S_S_S_S_S_S_S_S_S_S_S_S_S_S_S_S_S_S_S_S_S_S_S_S_S_S_S_S_S_S_S_S_S_S_S_S_S_S_S_S_S_S_S_S_S_S_S_S_S_S_S_S_S_S_S_S_S_S_S_S_S_S_S_S_S_S_S_S_S_S_S_S_S_S_S_S_S_S_S_S_S_S_S_S_S_S_S_S_S_S_S_S_S_S_S_S_S_S_S_S_S_S_S_S_S_S_S_S_S_S_S_S_S_S_S_S_S_S_S_S_S_S_S_S_S_S_S_S_S_S_S_S_S_S_S_S_S_S_S_S_S_S_S_S_S_S_S_S_S_S_S_S_S_S_S_S_S_S_S_S_S_S_S_S_S_S_S_S_S_S_S_S_S_S_S_S_S_S_S_S_S_S_S_S_S_S_S_S_S_S_S_S_S_S_S_S_S_S_S_S_S_S_S_S_S_S_S_S_S_S_S_S_S_S_S_S_S_S_S_S_S_S_S_S_S_S_S_S_S_S_S_S_S_S_S_S_S_S_S_S_S_S_S_S_S_S_S_S_S_S_S_S_S_S_S_S_S_S_S_S_S_S_S_S_S_S_S_S_S_S_S_S_S_S_S_S_S_S_S_S_S_S_S_S_S_S_S_S_S_S_S_S_S_S_S_S_S_S_S_S_S_S_S_S_S_S_S_S_S_S_S_S_S_S_S_S_S_S_S_S_S_S_S_S_S_S_S_S_S_S_S_S_S_S_S_S_S_S_S_S_S_S_S_S_S_S_S_S_S_S_S_S_S_S_S_S_S_S_S_S_S_S_S_S_S_S_S_S_S_S_S_S_S_S_S_S_S_S_S_S_S_S_S_S_S_S_S_S_S_S_S_S_S_S_S_S_S_S_S_S_S_S_S_S_S_S_S_S_S_S_S_S_S_S_S_S_S_S_S_S_S_S_S_S_S_S_S_S_S_S_S_S_S_S_S_S_S_S_S_S_S_S_S_S_S_S_S_S_S_S_S_S_S_S_S_S_S_S_S_S_S_S_S_S_S_S_S_S_S_S_S_S_S_S_S_S_S_S_S_S_S_S_S_S_S_S_S_S_S_S_S_S_S_S_S_S_S_S_S_S_S_S_S_S_S_S_S_S_S_S_S_S_S_S_S_S_S_S_S_S_S_S_S_S_S_S_S_S_S_S_S_S_S_S_S_S_S_S_S_S_S_S_S_S_S_S_S_S_S_S_S_S_S_S_S_S_S_S_S_S_S_S_S_S_S_S_S_S_S_S_S_S_S_S_S_S_S_S_S_S_S_S_S_S_S_S_S_S_S_S_S_S_S_S_S_S_S_S_S_S_S_S_S_S_S_S_S_S_S_S_S_S_S_S_S_S_S_S_S_S_S_S_S_S_S_S_S_S_S_S_S_S_S_S_S_S_S_S_S_S_S_S_S_S_S_S_S_S_S_S_S_S_S_S_S_S_S_S_S_S_S_S_S_S_S_S_S_S_S_S_S_S_S_S_S_S_S_S_S_S_S_S_S_S_S_S_S_S_S_S_S_S_S_S_S_S_S_S_S_S_S_S_S_S_S_S_S_S_S_S_S_S_S_S_S_S_S_S_S_S_S_S_S_S_S_S_S_S_S_S_S_S_S_S_S_S_S_S_S_S_S_S_S_S_S_S_S_S_S_S_S_S_S_S_S_S_S_S_S_S_S_S_S_S_S_S_S_S_S_S_S_S_S_S_S_S_S_S_S_S_S_S_S_S_S_S_S_S_S_S_S_S_S_S_S_S_S_S_S_S_S_S_S_S_S_S_S_S_S_S_S_S_S_S_S_S_S_S_S_S_S_S_S_S_S_S_S_S_S_S_S_S_S_S_S_S_S_S_S_S_S_S_S_S_S_S_S_S_S_S_S_S_S_S_S_S_S__param_334,
	.param .u64 .ptr .align 1 _Z4racePiS_S_S_S_S_S_S_S_S_S_S_S_S_S_S_S_S_S_S_S_S_S_S_S_S_S_S_S_S_S_S_S_S_S_S_S_S_S_S_S_S_S_S_S_S_S_S_S_S_S_S_S_S_S_S_S_S_S_S_S_S_S_S_S_S_S_S_S_S_S_S_S_S_S_S_S_S_S_S_S_S_S_S_S_S_S_S_S_S_S_S_S_S_S_S_S_S_S_S_S_S_S_S_S_S_S_S_S_S_S_S_S_S_S_S_S_S_S_S_S_S_S_S_S_S_S_S_S_S_S_S_S_S_S_S_S_S_S_S_S_S_S_S_S_S_S_S_S_S_S_S_S_S_S_S_S_S_S_S_S_S_S_S_S_S_S_S_S_S_S_S_S_S_S_S_S_S_S_S_S_S_S_S_S_S_S_S_S_S_S_S_S_S_S_S_S_S_S_S_S_S_S_S_S_S_S_S_S_S_S_S_S_S_S_S_S_S_S_S_S_S_S_S_S_S_S_S_S_S_S_S_S_S_S_S_S_S_S_S_S_S_S_S_S_S_S_S_S_S_S_S_S_S_S_S_S_S_S_S_S_S_S_S_S_S_S_S_S_S_S_S_S_S_S_S_S_S_S_S_S_S_S_S_S_S_S_S_S_S_S_S_S_S_S_S_S_S_S_S_S_S_S_S_S_S_S_S_S_S_S_S_S_S_S_S_S_S_S_S_S_S_S_S_S_S_S_S_S_S_S_S_S_S_S_S_S_S_S_S_S_S_S_S_S_S_S_S_S_S_S_S_S_S_S_S_S_S_S_S_S_S_S_S_S_S_S_S_S_S_S_S_S_S_S_S_S_S_S_S_S_S_S_S_S_S_S_S_S_S_S_S_S_S_S_S_S_S_S_S_S_S_S_S_S_S_S_S_S_S_S_S_S_S_S_S_S_S_S_S_S_S_S_S_S_S_S_S_S_S_S_S_S_S_S_S_S_S_S_S_S_S_S_S_S_S_S_S_S_S_S_S_S_S_S_S_S_S_S_S_S_S_S_S_S_S_S_S_S_S_S_S_S_S_S_S_S_S_S_S_S_S_S_S_S_S_S_S_S_S_S_S_S_S_S_S_S_S_S_S_S_S_S_S_S_S_S_S_S_S_S_S_S_S_S_S_S_S_S_S_S_S_S_S_S_S_S_S_S_S_S_S_S_S_S_S_S_S_S_S_S_S_S_S_S_S_S_S_S_S_S_S_S_S_S_S_S_S_S_S_S_S_S_S_S_S_S_S_S_S_S_S_S_S_S_S_S_S_S_S_S_S_S_S_S_S_S_S_S_S_S_S_S_S_S_S_S_S_S_S_S_S_S_S_S_S_S_S_S_S_S_S_S_S_S_S_S_S_S_S_S_S_S_S_S_S_S_S_S_S_S_S_S_S_S_S_S_S_S_S_S_S_S_S_S_S_S_S_S_S_S_S_S_S_S_S_S_S_S_S_S_S_S_S_S_S_S_S_S_S_S_S_S_S_S_S_S_S_S_S_S_S_S_S_S_S_S_S_S_S_S_S_S_S_S_S_S_S_S_S_S_S_S_S_S_S_S_S_S_S_S_S_S_S_S_S_S_S_S_S_S_S_S_S_S_S_S_S_S_S_S_S_S_S_S_S_S_S_S_S_S_S_S_S_S_S_S_S_S_S_S_S_S_S_S_S_S_S_S_S_S_S_S_S_S_S_S_S_S_S_S_S_S_S_S_S_S_S_S_S_S_S_S_S_S_S_S_S_S_S_S_S_S_S_S_S_S_S_S_S_S_S_S_S_S_S_S_S_S_S_S_S_S_S_S_S_S_S_S_S_S_S_S_S_S_S_S_S_S_S_S_S_S_S_S_S_S_S_S_S_S_S_S_S_S_S_S_S_S_S_S_S_S_S_S_S_S_S_S_S_S_S_S_S_S_S_S_S_S_S_S_S_S_S_S_S_S_S_S_S_S_S_S_S_S_S_S_S_S_S_S_S_S_S_S_S_S_S_S_S_S_S_S_S_S_S_S_S_S_S_S_S_S_S_S_S_S_S_S_S_S_S_S_S_S_S_S_S_S_S_S_S_S_S_S_S_S_S_S_S_S_S_S_S_S_S_S_S_S_S_S_S_S_S_S_S_S_S_S_S_S_S_S_S_S_S_S_S_S_S_S_S_S_S_S_S_S_S_S_S_S_S_S_S_S_S_S_S_S_S_S_S_S_S_S_S_S_S_S_S_S_S_S_S_S_S_S_S_S_S_S_S_S_S_S_S_S_S_S_S_S_S_S_S__param_335,
	.param .u64 .ptr .align 1 _Z4racePiS_S_S_S_S_S_S_S_S_S_S_S_S_S_S_S_S_S_S_S_S_S_S_S_S_S_S_S_S_S_S_S_S_S_S_S_S_S_S_S_S_S_S_S_S_S_S_S_S_S_S_S_S_S_S_S_S_S_S_S_S_S_S_S_S_S_S_S_S_S_S_S_S_S_S_S_S_S_S_S_S_S_S_S_S_S_S_S_S_S_S_S_S_S_S_S_S_S_S_S_S_S_S_S_S_S_S_S_S_S_S_S_S_S_S_S_S_S_S_S_S_S_S_S_S_S_S_S_S_S_S_S_S_S_S_S_S_S_S_S_S_S_S_S_S_S_S_S_S_S_S_S_S_S_S_S_S_S_S_S_S_S_S_S_S_S_S_S_S_S_S_S_S_S_S_S_S_S_S_S_S_S_S_S_S_S_S_S_S_S_S_S_S_S_S_S_S_S_S_S_S_S_S_S_S_S_S_S_S_S_S_S_S_S_S_S_S_S_S_S_S_S_S_S_S_S_S_S_S_S_S_S_S_S_S_S_S_S_S_S_S_S_S_S_S_S_S_S_S_S_S_S_S_S_S_S_S_S_S_S_S_S_S_S_S_S_S_S_S_S_S_S_S_S_S_S_S_S_S_S_S_S_S_S_S_S_S_S_S_S_S_S_S_S_S_S_S_S_S_S_S_S_S_S_S_S_S_S_S_S_S_S_S_S_S_S_S_S_S_S_S_S_S_S_S_S_S_S_S_S_S_S_S_S_S_S_S_S_S_S_S_S_S_S_S_S_S_S_S_S_S_S_S_S_S_S_S_S_S_S_S_S_S_S_S_S_S_S_S_S_S_S_S_S_S_S_S_S_S_S_S_S_S_S_S_S_S_S_S_S_S_S_S_S_S_S_S_S_S_S_S_S_S_S_S_S_S_S_S_S_S_S_S_S_S_S_S_S_S_S_S_S_S_S_S_S_S_S_S_S_S_S_S_S_S_S_S_S_S_S_S_S_S_S_S_S_S_S_S_S_S_S_S_S_S_S_S_S_S_S_S_S_S_S_S_S_S_S_S_S_S_S_S_S_S_S_S_S_S_S_S_S_S_S_S_S_S_S_S_S_S_S_S_S_S_S_S_S_S_S_S_S_S_S_S_S_S_S_S_S_S_S_S_S_S_S_S_S_S_S_S_S_S_S_S_S_S_S_S_S_S_S_S_S_S_S_S_S_S_S_S_S_S_S_S_S_S_S_S_S_S_S_S_S_S_S_S_S_S_S_S_S_S_S_S_S_S_S_S_S_S_S_S_S_S_S_S_S_S_S_S_S_S_S_S_S_S_S_S_S_S_S_S_S_S_S_S_S_S_S_S_S_S_S_S_S_S_S_S_S_S_S_S_S_S_S_S_S_S_S_S_S_S_S_S_S_S_S_S_S_S_S_S_S_S_S_S_S_S_S_S_S_S_S_S_S_S_S_S_S_S_S_S_S_S_S_S_S_S_S_S_S_S_S_S_S_S_S_S_S_S_S_S_S_S_S_S_S_S_S_S_S_S_S_S_S_S_S_S_S_S_S_S_S_S_S_S_S_S_S_S_S_S_S_S_S_S_S_S_S_S_S_S_S_S_S_S_S_S_S_S_S_S_S_S_S_S_S_S_S_S_S_S_S_S_S_S_S_S_S_S_S_S_S_S_S_S_S_S_S_S_S_S_S_S_S_S_S_S_S_S_S_S_S_S_S_S_S_S_S_S_S_S_S_S_S_S_S_S_S_S_S_S_S_S_S_S_S_S_S_S_S_S_S_S_S_S_S_S_S_S_S_S_S_S_S_S_S_S_S_S_S_S_S_S_S_S_S_S_S_S_S_S_S_S_S_S_S_S_S_S_S_S_S_S_S_S_S_S_S_S_S_S_S_S_S_S_S_S_S_S_S_S_S_S_S_S_S_S_S_S_S_S_S_S_S_S_S_S_S_S_S_S_S_S_S_S_S_S_S_S_S_S_S_S_S_S_S_S_S_S_S_S_S_S_S_S_S_S_S_S_S_S_S_S_S_S_S_S_S_S_S_S_S_S_S_S_S_S_S_S_S_S_S_S_S_S_S_S_S_S_S_S_S_S_S_S_S_S_S_S_S_S_S_S_S_S_S_S_S_S_S_S_S_S_S_S_S_S_S_S_S_S_S_S_S_S_S_S_S_S_S_S_S_S_S_S_S_S_S_S_S_S_S_S_S_S_S_S_S_S_S_S_S_S_S_S_S_S_S_S_S_S_S_S_S_S_S_S_S_S_S_S_S_S_S_S_S_S_S_S_S_S__param_336,
	.param .u64 .ptr .align 1 _Z4racePiS_S_S_S_S_S_S_S_S_S_S_S_S_S_S_S_S_S_S_S_S_S_S_S_S_S_S_S_S_S_S_S_S_S_S_S_S_S_S_S_S_S_S_S_S_S_S_S_S_S_S_S_S_S_S_S_S_S_S_S_S_S_S_S_S_S_S_S_S_S_S_S_S_S_S_S_S_S_S_S_S_S_S_S_S_S_S_S_S_S_S_S_S_S_S_S_S_S_S_S_S_S_S_S_S_S_S_S_S_S_S_S_S_S_S_S_S_S_S_S_S_S_S_S_S_S_S_S_S_S_S_S_S_S_S_S_S_S_S_S_S_S_S_S_S_S_S_S_S_S_S_S_S_S_S_S_S_S_S_S_S_S_S_S_S_S_S_S_S_S_S_S_S_S_S_S_S_S_S_S_S_S_S_S_S_S_S_S_S_S_S_S_S_S_S_S_S_S_S_S_S_S_S_S_S_S_S_S_S_S_S_S_S_S_S_S_S_S_S_S_S_S_S_S_S_S_S_S_S_S_S_S_S_S_S_S_S_S_S_S_S_S_S_S_S_S_S_S_S_S_S_S_S_S_S_S_S_S_S_S_S_S_S_S_S_S_S_S_S_S_S_S_S_S_S_S_S_S_S_S_S_S_S_S_S_S_S_S_S_S_S_S_S_S_S_S_S_S_S_S_S_S_S_S_S_S_S_S_S_S_S_S_S_S_S_S_S_S_S_S_S_S_S_S_S_S_S_S_S_S_S_S_S_S_S_S_S_S_S_S_S_S_S_S_S_S_S_S_S_S_S_S_S_S_S_S_S_S_S_S_S_S_S_S_S_S_S_S_S_S_S_S_S_S_S_S_S_S_S_S_S_S_S_S_S_S_S_S_S_S_S_S_S_S_S_S_S_S_S_S_S_S_S_S_S_S_S_S_S_S_S_S_S_S_S_S_S_S_S_S_S_S_S_S_S_S_S_S_S_S_S_S_S_S_S_S_S_S_S_S_S_S_S_S_S_S_S_S_S_S_S_S_S_S_S_S_S_S_S_S_S_S_S_S_S_S_S_S_S_S_S_S_S_S_S_S_S_S_S_S_S_S_S_S_S_S_S_S_S_S_S_S_S_S_S_S_S_S_S_S_S_S_S_S_S_S_S_S_S_S_S_S_S_S_S_S_S_S_S_S_S_S_S_S_S_S_S_S_S_S_S_S_S_S_S_S_S_S_S_S_S_S_S_S_S_S_S_S_S_S_S_S_S_S_S_S_S_S_S_S_S_S_S_S_S_S_S_S_S_S_S_S_S_S_S_S_S_S_S_S_S_S_S_S_S_S_S_S_S_S_S_S_S_S_S_S_S_S_S_S_S_S_S_S_S_S_S_S_S_S_S_S_S_S_S_S_S_S_S_S_S_S_S_S_S_S_S_S_S_S_S_S_S_S_S_S_S_S_S_S_S_S_S_S_S_S_S_S_S_S_S_S_S_S_S_S_S_S_S_S_S_S_S_S_S_S_S_S_S_S_S_S_S_S_S_S_S_S_S_S_S_S_S_S_S_S_S_S_S_S_S_S_S_S_S_S_S_S_S_S_S_S_S_S_S_S_S_S_S_S_S_S_S_S_S_S_S_S_S_S_S_S_S_S_S_S_S_S_S_S_S_S_S_S_S_S_S_S_S_S_S_S_S_S_S_S_S_S_S_S_S_S_S_S_S_S_S_S_S_S_S_S_S_S_S_S_S_S_S_S_S_S_S_S_S_S_S_S_S_S_S_S_S_S_S_S_S_S_S_S_S_S_S_S_S_S_S_S_S_S_S_S_S_S_S_S_S_S_S_S_S_S_S_S_S_S_S_S_S_S_S_S_S_S_S_S_S_S_S_S_S_S_S_S_S_S_S_S_S_S_S_S_S_S_S_S_S_S_S_S_S_S_S_S_S_S_S_S_S_S_S_S_S_S_S_S_S_S_S_S_S_S_S_S_S_S_S_S_S_S_S_S_S_S_S_S_S_S_S_S_S_S_S_S_S_S_S_S_S_S_S_S_S_S_S_S_S_S_S_S_S_S_S_S_S_S_S_S_S_S_S_S_S_S_S_S_S_S_S_S_S_S_S_S_S_S_S_S_S_S_S_S_S_S_S_S_S_S_S_S_S_S_S_S_S_S_S_S_S_S_S_S_S_S_S_S_S_S_S_S_S_S_S_S_S_S_S_S_S_S_S_S_S_S_S_S_S_S_S_S_S_S_S_S_S_S_S_S_S_S_S_S_S_S_S_S_S_S_S_S_S_S_S_S_S_S_S_S_S_S_S_S_S__param_337,
	.param .u64 .ptr .align 1 _Z4racePiS_S_S_S_S_S_S_S_S_S_S_S_S_S_S_S_S_S_S_S_S_S_S_S_S_S_S_S_S_S_S_S_S_S_S_S_S_S_S_S_S_S_S_S_S_S_S_S_S_S_S_S_S_S_S_S_S_S_S_S_S_S_S_S_S_S_S_S_S_S_S_S_S_S_S_S_S_S_S_S_S_S_S_S_S_S_S_S_S_S_S_S_S_S_S_S_S_S_S_S_S_S_S_S_S_S_S_S_S_S_S_S_S_S_S_S_S_S_S_S_S_S_S_S_S_S_S_S_S_S_S_S_S_S_S_S_S_S_S_S_S_S_S_S_S_S_S_S_S_S_S_S_S_S_S_S_S_S_S_S_S_S_S_S_S_S_S_S_S_S_S_S_S_S_S_S_S_S_S_S_S_S_S_S_S_S_S_S_S_S_S_S_S_S_S_S_S_S_S_S_S_S_S_S_S_S_S_S_S_S_S_S_S_S_S_S_S_S_S_S_S_S_S_S_S_S_S_S_S_S_S_S_S_S_S_S_S_S_S_S_S_S_S_S_S_S_S_S_S_S_S_S_S_S_S_S_S_S_S_S_S_S_S_S_S_S_S_S_S_S_S_S_S_S_S_S_S_S_S_S_S_S_S_S_S_S_S_S_S_S_S_S_S_S_S_S_S_S_S_S_S_S_S_S_S_S_S_S_S_S_S_S_S_S_S_S_S_S_S_S_S_S_S_S_S_S_S_S_S_S_S_S_S_S_S_S_S_S_S_S_S_S_S_S_S_S_S_S_S_S_S_S_S_S_S_S_S_S_S_S_S_S_S_S_S_S_S_S_S_S_S_S_S_S_S_S_S_S_S_S_S_S_S_S_S_S_S_S_S_S_S_S_S_S_S_S_S_S_S_S_S_S_S_S_S_S_S_S_S_S_S_S_S_S_S_S_S_S_S_S_S_S_S_S_S_S_S_S_S_S_S_S_S_S_S_S_S_S_S_S_S_S_S_S_S_S_S_S_S_S_S_S_S_S_S_S_S_S_S_S_S_S_S_S_S_S_S_S_S_S_S_S_S_S_S_S_S_S_S_S_S_S_S_S_S_S_S_S_S_S_S_S_S_S_S_S_S_S_S_S_S_S_S_S_S_S_S_S_S_S_S_S_S_S_S_S_S_S_S_S_S_S_S_S_S_S_S_S_S_S_S_S_S_S_S_S_S_S_S_S_S_S_S_S_S_S_S_S_S_S_S_S_S_S_S_S_S_S_S_S_S_S_S_S_S_S_S_S_S_S_S_S_S_S_S_S_S_S_S_S_S_S_S_S_S_S_S_S_S_S_S_S_S_S_S_S_S_S_S_S_S_S_S_S_S_S_S_S_S_S_S_S_S_S_S_S_S_S_S_S_S_S_S_S_S_S_S_S_S_S_S_S_S_S_S_S_S_S_S_S_S_S_S_S_S_S_S_S_S_S_S_S_S_S_S_S_S_S_S_S_S_S_S_S_S_S_S_S_S_S_S_S_S_S_S_S_S_S_S_S_S_S_S_S_S_S_S_S_S_S_S_S_S_S_S_S_S_S_S_S_S_S_S_S_S_S_S_S_S_S_S_S_S_S_S_S_S_S_S_S_S_S_S_S_S_S_S_S_S_S_S_S_S_S_S_S_S_S_S_S_S_S_S_S_S_S_S_S_S_S_S_S_S_S_S_S_S_S_S_S_S_S_S_S_S_S_S_S_S_S_S_S_S_S_S_S_S_S_S_S_S_S_S_S_S_S_S_S_S_S_S_S_S_S_S_S_S_S_S_S_S_S_S_S_S_S_S_S_S_S_S_S_S_S_S_S_S_S_S_S_S_S_S_S_S_S_S_S_S_S_S_S_S_S_S_S_S_S_S_S_S_S_S_S_S_S_S_S_S_S_S_S_S_S_S_S_S_S_S_S_S_S_S_S_S_S_S_S_S_S_S_S_S_S_S_S_S_S_S_S_S_S_S_S_S_S_S_S_S_S_S_S_S_S_S_S_S_S_S_S_S_S_S_S_S_S_S_S_S_S_S_S_S_S_S_S_S_S_S_S_S_S_S_S_S_S_S_S_S_S_S_S_S_S_S_S_S_S_S_S_S_S_S_S_S_S_S_S_S_S_S_S_S_S_S_S_S_S_S_S_S_S_S_S_S_S_S_S_S_S_S_S_S_S_S_S_S_S_S_S_S_S_S_S_S_S_S_S_S_S_S_S_S_S_S_S_S_S_S_S_S_S_S_S_S_S_S_S_S_S_S_S_S_S_S_S_S_S_S_S_S_S_S__param_338,
	.param .u64 .ptr .align 1 _Z4racePiS_S_S_S_S_S_S_S_S_S_S_S_S_S_S_S_S_S_S_S_S_S_S_S_S_S_S_S_S_S_S_S_S_S_S_S_S_S_S_S_S_S_S_S_S_S_S_S_S_S_S_S_S_S_S_S_S_S_S_S_S_S_S_S_S_S_S_S_S_S_S_S_S_S_S_S_S_S_S_S_S_S_S_S_S_S_S_S_S_S_S_S_S_S_S_S_S_S_S_S_S_S_S_S_S_S_S_S_S_S_S_S_S_S_S_S_S_S_S_S_S_S_S_S_S_S_S_S_S_S_S_S_S_S_S_S_S_S_S_S_S_S_S_S_S_S_S_S_S_S_S_S_S_S_S_S_S_S_S_S_S_S_S_S_S_S_S_S_S_S_S_S_S_S_S_S_S_S_S_S_S_S_S_S_S_S_S_S_S_S_S_S_S_S_S_S_S_S_S_S_S_S_S_S_S_S_S_S_S_S_S_S_S_S_S_S_S_S_S_S_S_S_S_S_S_S_S_S_S_S_S_S_S_S_S_S_S_S_S_S_S_S_S_S_S_S_S_S_S_S_S_S_S_S_S_S_S_S_S_S_S_S_S_S_S_S_S_S_S_S_S_S_S_S_S_S_S_S_S_S_S_S_S_S_S_S_S_S_S_S_S_S_S_S_S_S_S_S_S_S_S_S_S_S_S_S_S_S_S_S_S_S_S_S_S_S_S_S_S_S_S_S_S_S_S_S_S_S_S_S_S_S_S_S_S_S_S_S_S_S_S_S_S_S_S_S_S_S_S_S_S_S_S_S_S_S_S_S_S_S_S_S_S_S_S_S_S_S_S_S_S_S_S_S_S_S_S_S_S_S_S_S_S_S_S_S_S_S_S_S_S_S_S_S_S_S_S_S_S_S_S_S_S_S_S_S_S_S_S_S_S_S_S_S_S_S_S_S_S_S_S_S_S_S_S_S_S_S_S_S_S_S_S_S_S_S_S_S_S_S_S_S_S_S_S_S_S_S_S_S_S_S_S_S_S_S_S_S_S_S_S_S_S_S_S_S_S_S_S_S_S_S_S_S_S_S_S_S_S_S_S_S_S_S_S_S_S_S_S_S_S_S_S_S_S_S_S_S_S_S_S_S_S_S_S_S_S_S_S_S_S_S_S_S_S_S_S_S_S_S_S_S_S_S_S_S_S_S_S_S_S_S_S_S_S_S_S_S_S_S_S_S_S_S_S_S_S_S_S_S_S_S_S_S_S_S_S_S_S_S_S_S_S_S_S_S_S_S_S_S_S_S_S_S_S_S_S_S_S_S_S_S_S_S_S_S_S_S_S_S_S_S_S_S_S_S_S_S_S_S_S_S_S_S_S_S_S_S_S_S_S_S_S_S_S_S_S_S_S_S_S_S_S_S_S_S_S_S_S_S_S_S_S_S_S_S_S_S_S_S_S_S_S_S_S_S_S_S_S_S_S_S_S_S_S_S_S_S_S_S_S_S_S_S_S_S_S_S_S_S_S_S_S_S_S_S_S_S_S_S_S_S_S_S_S_S_S_S_S_S_S_S_S_S_S_S_S_S_S_S_S_S_S_S_S_S_S_S_S_S_S_S_S_S_S_S_S_S_S_S_S_S_S_S_S_S_S_S_S_S_S_S_S_S_S_S_S_S_S_S_S_S_S_S_S_S_S_S_S_S_S_S_S_S_S_S_S_S_S_S_S_S_S_S_S_S_S_S_S_S_S_S_S_S_S_S_S_S_S_S_S_S_S_S_S_S_S_S_S_S_S_S_S_S_S_S_S_S_S_S_S_S_S_S_S_S_S_S_S_S_S_S_S_S_S_S_S_S_S_S_S_S_S_S_S_S_S_S_S_S_S_S_S_S_S_S_S_S_S_S_S_S_S_S_S_S_S_S_S_S_S_S_S_S_S_S_S_S_S_S_S_S_S_S_S_S_S_S_S_S_S_S_S_S_S_S_S_S_S_S_S_S_S_S_S_S_S_S_S_S_S_S_S_S_S_S_S_S_S_S_S_S_S_S_S_S_S_S_S_S_S_S_S_S_S_S_S_S_S_S_S_S_S_S_S_S_S_S_S_S_S_S_S_S_S_S_S_S_S_S_S_S_S_S_S_S_S_S_S_S_S_S_S_S_S_S_S_S_S_S_S_S_S_S_S_S_S_S_S_S_S_S_S_S_S_S_S_S_S_S_S_S_S_S_S_S_S_S_S_S_S_S_S_S_S_S_S_S_S_S_S_S_S_S_S_S_S_S_S_S_S_S_S_S_S_S_S_S_S_S_S_S_S__param_339,
	.param .u64 .ptr .align 1 _Z4racePiS_S_S_S_S_S_S_S_S_S_S_S_S_S_S_S_S_S_S_S_S_S_S_S_S_S_S_S_S_S_S_S_S_S_S_S_S_S_S_S_S_S_S_S_S_S_S_S_S_S_S_S_S_S_S_S_S_S_S_S_S_S_S_S_S_S_S_S_S_S_S_S_S_S_S_S_S_S_S_S_S_S_S_S_S_S_S_S_S_S_S_S_S_S_S_S_S_S_S_S_S_S_S_S_S_S_S_S_S_S_S_S_S_S_S_S_S_S_S_S_S_S_S_S_S_S_S_S_S_S_S_S_S_S_S_S_S_S_S_S_S_S_S_S_S_S_S_S_S_S_S_S_S_S_S_S_S_S_S_S_S_S_S_S_S_S_S_S_S_S_S_S_S_S_S_S_S_S_S_S_S_S_S_S_S_S_S_S_S_S_S_S_S_S_S_S_S_S_S_S_S_S_S_S_S_S_S_S_S_S_S_S_S_S_S_S_S_S_S_S_S_S_S_S_S_S_S_S_S_S_S_S_S_S_S_S_S_S_S_S_S_S_S_S_S_S_S_S_S_S_S_S_S_S_S_S_S_S_S_S_S_S_S_S_S_S_S_S_S_S_S_S_S_S_S_S_S_S_S_S_S_S_S_S_S_S_S_S_S_S_S_S_S_S_S_S_S_S_S_S_S_S_S_S_S_S_S_S_S_S_S_S_S_S_S_S_S_S_S_S_S_S_S_S_S_S_S_S_S_S_S_S_S_S_S_S_S_S_S_S_S_S_S_S_S_S_S_S_S_S_S_S_S_S_S_S_S_S_S_S_S_S_S_S_S_S_S_S_S_S_S_S_S_S_S_S_S_S_S_S_S_S_S_S_S_S_S_S_S_S_S_S_S_S_S_S_S_S_S_S_S_S_S_S_S_S_S_S_S_S_S_S_S_S_S_S_S_S_S_S_S_S_S_S_S_S_S_S_S_S_S_S_S_S_S_S_S_S_S_S_S_S_S_S_S_S_S_S_S_S_S_S_S_S_S_S_S_S_S_S_S_S_S_S_S_S_S_S_S_S_S_S_S_S_S_S_S_S_S_S_S_S_S_S_S_S_S_S_S_S_S_S_S_S_S_S_S_S_S_S_S_S_S_S_S_S_S_S_S_S_S_S_S_S_S_S_S_S_S_S_S_S_S_S_S_S_S_S_S_S_S_S_S_S_S_S_S_S_S_S_S_S_S_S_S_S_S_S_S_S_S_S_S_S_S_S_S_S_S_S_S_S_S_S_S_S_S_S_S_S_S_S_S_S_S_S_S_S_S_S_S_S_S_S_S_S_S_S_S_S_S_S_S_S_S_S_S_S_S_S_S_S_S_S_S_S_S_S_S_S_S_S_S_S_S_S_S_S_S_S_S_S_S_S_S_S_S_S_S_S_S_S_S_S_S_S_S_S_S_S_S_S_S_S_S_S_S_S_S_S_S_S_S_S_S_S_S_S_S_S_S_S_S_S_S_S_S_S_S_S_S_S_S_S_S_S_S_S_S_S_S_S_S_S_S_S_S_S_S_S_S_S_S_S_S_S_S_S_S_S_S_S_S_S_S_S_S_S_S_S_S_S_S_S_S_S_S_S_S_S_S_S_S_S_S_S_S_S_S_S_S_S_S_S_S_S_S_S_S_S_S_S_S_S_S_S_S_S_S_S_S_S_S_S_S_S_S_S_S_S_S_S_S_S_S_S_S_S_S_S_S_S_S_S_S_S_S_S_S_S_S_S_S_S_S_S_S_S_S_S_S_S_S_S_S_S_S_S_S_S_S_S_S_S_S_S_S_S_S_S_S_S_S_S_S_S_S_S_S_S_S_S_S_S_S_S_S_S_S_S_S_S_S_S_S_S_S_S_S_S_S_S_S_S_S_S_S_S_S_S_S_S_S_S_S_S_S_S_S_S_S_S_S_S_S_S_S_S_S_S_S_S_S_S_S_S_S_S_S_S_S_S_S_S_S_S_S_S_S_S_S_S_S_S_S_S_S_S_S_S_S_S_S_S_S_S_S_S_S_S_S_S_S_S_S_S_S_S_S_S_S_S_S_S_S_S_S_S_S_S_S_S_S_S_S_S_S_S_S_S_S_S_S_S_S_S_S_S_S_S_S_S_S_S_S_S_S_S_S_S_S_S_S_S_S_S_S_S_S_S_S_S_S_S_S_S_S_S_S_S_S_S_S_S_S_S_S_S_S_S_S_S_S_S_S_S_S_S_S_S_S_S_S_S_S_S_S_S_S_S_S_S_S_S_S_S_S_S_S_S_S_S_S__param_340,
	.param .u64 .ptr .align 1 _Z4racePiS_S_S_S_S_S_S_S_S_S_S_S_S_S_S_S_S_S_S_S_S_S_S_S_S_S_S_S_S_S_S_S_S_S_S_S_S_S_S_S_S_S_S_S_S_S_S_S_S_S_S_S_S_S_S_S_S_S_S_S_S_S_S_S_S_S_S_S_S_S_S_S_S_S_S_S_S_S_S_S_S_S_S_S_S_S_S_S_S_S_S_S_S_S_S_S_S_S_S_S_S_S_S_S_S_S_S_S_S_S_S_S_S_S_S_S_S_S_S_S_S_S_S_S_S_S_S_S_S_S_S_S_S_S_S_S_S_S_S_S_S_S_S_S_S_S_S_S_S_S_S_S_S_S_S_S_S_S_S_S_S_S_S_S_S_S_S_S_S_S_S_S_S_S_S_S_S_S_S_S_S_S_S_S_S_S_S_S_S_S_S_S_S_S_S_S_S_S_S_S_S_S_S_S_S_S_S_S_S_S_S_S_S_S_S_S_S_S_S_S_S_S_S_S_S_S_S_S_S_S_S_S_S_S_S_S_S_S_S_S_S_S_S_S_S_S_S_S_S_S_S_S_S_S_S_S_S_S_S_S_S_S_S_S_S_S_S_S_S_S_S_S_S_S_S_S_S_S_S_S_S_S_S_S_S_S_S_S_S_S_S_S_S_S_S_S_S_S_S_S_S_S_S_S_S_S_S_S_S_S_S_S_S_S_S_S_S_S_S_S_S_S_S_S_S_S_S_S_S_S_S_S_S_S_S_S_S_S_S_S_S_S_S_S_S_S_S_S_S_S_S_S_S_S_S_S_S_S_S_S_S_S_S_S_S_S_S_S_S_S_S_S_S_S_S_S_S_S_S_S_S_S_S_S_S_S_S_S_S_S_S_S_S_S_S_S_S_S_S_S_S_S_S_S_S_S_S_S_S_S_S_S_S_S_S_S_S_S_S_S_S_S_S_S_S_S_S_S_S_S_S_S_S_S_S_S_S_S_S_S_S_S_S_S_S_S_S_S_S_S_S_S_S_S_S_S_S_S_S_S_S_S_S_S_S_S_S_S_S_S_S_S_S_S_S_S_S_S_S_S_S_S_S_S_S_S_S_S_S_S_S_S_S_S_S_S_S_S_S_S_S_S_S_S_S_S_S_S_S_S_S_S_S_S_S_S_S_S_S_S_S_S_S_S_S_S_S_S_S_S_S_S_S_S_S_S_S_S_S_S_S_S_S_S_S_S_S_S_S_S_S_S_S_S_S_S_S_S_S_S_S_S_S_S_S_S_S_S_S_S_S_S_S_S_S_S_S_S_S_S_S_S_S_S_S_S_S_S_S_S_S_S_S_S_S_S_S_S_S_S_S_S_S_S_S_S_S_S_S_S_S_S_S_S_S_S_S_S_S_S_S_S_S_S_S_S_S_S_S_S_S_S_S_S_S_S_S_S_S_S_S_S_S_S_S_S_S_S_S_S_S_S_S_S_S_S_S_S_S_S_S_S_S_S_S_S_S_S_S_S_S_S_S_S_S_S_S_S_S_S_S_S_S_S_S_S_S_S_S_S_S_S_S_S_S_S_S_S_S_S_S_S_S_S_S_S_S_S_S_S_S_S_S_S_S_S_S_S_S_S_S_S_S_S_S_S_S_S_S_S_S_S_S_S_S_S_S_S_S_S_S_S_S_S_S_S_S_S_S_S_S_S_S_S_S_S_S_S_S_S_S_S_S_S_S_S_S_S_S_S_S_S_S_S_S_S_S_S_S_S_S_S_S_S_S_S_S_S_S_S_S_S_S_S_S_S_S_S_S_S_S_S_S_S_S_S_S_S_S_S_S_S_S_S_S_S_S_S_S_S_S_S_S_S_S_S_S_S_S_S_S_S_S_S_S_S_S_S_S_S_S_S_S_S_S_S_S_S_S_S_S_S_S_S_S_S_S_S_S_S_S_S_S_S_S_S_S_S_S_S_S_S_S_S_S_S_S_S_S_S_S_S_S_S_S_S_S_S_S_S_S_S_S_S_S_S_S_S_S_S_S_S_S_S_S_S_S_S_S_S_S_S_S_S_S_S_S_S_S_S_S_S_S_S_S_S_S_S_S_S_S_S_S_S_S_S_S_S_S_S_S_S_S_S_S_S_S_S_S_S_S_S_S_S_S_S_S_S_S_S_S_S_S_S_S_S_S_S_S_S_S_S_S_S_S_S_S_S_S_S_S_S_S_S_S_S_S_S_S_S_S_S_S_S_S_S_S_S_S_S_S_S_S_S_S_S_S_S_S_S_S_S_S_S_S_S_S_S_S_S_S_S_S__param_341,
	.param .u64 .ptr .align 1 _Z4racePiS_S_S_S_S_S_S_S_S_S_S_S_S_S_S_S_S_S_S_S_S_S_S_S_S_S_S_S_S_S_S_S_S_S_S_S_S_S_S_S_S_S_S_S_S_S_S_S_S_S_S_S_S_S_S_S_S_S_S_S_S_S_S_S_S_S_S_S_S_S_S_S_S_S_S_S_S_S_S_S_S_S_S_S_S_S_S_S_S_S_S_S_S_S_S_S_S_S_S_S_S_S_S_S_S_S_S_S_S_S_S_S_S_S_S_S_S_S_S_S_S_S_S_S_S_S_S_S_S_S_S_S_S_S_S_S_S_S_S_S_S_S_S_S_S_S_S_S_S_S_S_S_S_S_S_S_S_S_S_S_S_S_S_S_S_S_S_S_S_S_S_S_S_S_S_S_S_S_S_S_S_S_S_S_S_S_S_S_S_S_S_S_S_S_S_S_S_S_S_S_S_S_S_S_S_S_S_S_S_S_S_S_S_S_S_S_S_S_S_S_S_S_S_S_S_S_S_S_S_S_S_S_S_S_S_S_S_S_S_S_S_S_S_S_S_S_S_S_S_S_S_S_S_S_S_S_S_S_S_S_S_S_S_S_S_S_S_S_S_S_S_S_S_S_S_S_S_S_S_S_S_S_S_S_S_S_S_S_S_S_S_S_S_S_S_S_S_S_S_S_S_S_S_S_S_S_S_S_S_S_S_S_S_S_S_S_S_S_S_S_S_S_S_S_S_S_S_S_S_S_S_S_S_S_S_S_S_S_S_S_S_S_S_S_S_S_S_S_S_S_S_S_S_S_S_S_S_S_S_S_S_S_S_S_S_S_S_S_S_S_S_S_S_S_S_S_S_S_S_S_S_S_S_S_S_S_S_S_S_S_S_S_S_S_S_S_S_S_S_S_S_S_S_S_S_S_S_S_S_S_S_S_S_S_S_S_S_S_S_S_S_S_S_S_S_S_S_S_S_S_S_S_S_S_S_S_S_S_S_S_S_S_S_S_S_S_S_S_S_S_S_S_S_S_S_S_S_S_S_S_S_S_S_S_S_S_S_S_S_S_S_S_S_S_S_S_S_S_S_S_S_S_S_S_S_S_S_S_S_S_S_S_S_S_S_S_S_S_S_S_S_S_S_S_S_S_S_S_S_S_S_S_S_S_S_S_S_S_S_S_S_S_S_S_S_S_S_S_S_S_S_S_S_S_S_S_S_S_S_S_S_S_S_S_S_S_S_S_S_S_S_S_S_S_S_S_S_S_S_S_S_S_S_S_S_S_S_S_S_S_S_S_S_S_S_S_S_S_S_S_S_S_S_S_S_S_S_S_S_S_S_S_S_S_S_S_S_S_S_S_S_S_S_S_S_S_S_S_S_S_S_S_S_S_S_S_S_S_S_S_S_S_S_S_S_S_S_S_S_S_S_S_S_S_S_S_S_S_S_S_S_S_S_S_S_S_S_S_S_S_S_S_S_S_S_S_S_S_S_S_S_S_S_S_S_S_S_S_S_S_S_S_S_S_S_S_S_S_S_S_S_S_S_S_S_S_S_S_S_S_S_S_S_S_S_S_S_S_S_S_S_S_S_S_S_S_S_S_S_S_S_S_S_S_S_S_S_S_S_S_S_S_S_S_S_S_S_S_S_S_S_S_S_S_S_S_S_S_S_S_S_S_S_S_S_S_S_S_S_S_S_S_S_S_S_S_S_S_S_S_S_S_S_S_S_S_S_S_S_S_S_S_S_S_S_S_S_S_S_S_S_S_S_S_S_S_S_S_S_S_S_S_S_S_S_S_S_S_S_S_S_S_S_S_S_S_S_S_S_S_S_S_S_S_S_S_S_S_S_S_S_S_S_S_S_S_S_S_S_S_S_S_S_S_S_S_S_S_S_S_S_S_S_S_S_S_S_S_S_S_S_S_S_S_S_S_S_S_S_S_S_S_S_S_S_S_S_S_S_S_S_S_S_S_S_S_S_S_S_S_S_S_S_S_S_S_S_S_S_S_S_S_S_S_S_S_S_S_S_S_S_S_S_S_S_S_S_S_S_S_S_S_S_S_S_S_S_S_S_S_S_S_S_S_S_S_S_S_S_S_S_S_S_S_S_S_S_S_S_S_S_S_S_S_S_S_S_S_S_S_S_S_S_S_S_S_S_S_S_S_S_S_S_S_S_S_S_S_S_S_S_S_S_S_S_S_S_S_S_S_S_S_S_S_S_S_S_S_S_S_S_S_S_S_S_S_S_S_S_S_S_S_S_S_S_S_S_S_S_S_S_S_S_S_S_S_S_S_S_S_S_S_S__param_342,
	.param .u64 .ptr .align 1 _Z4racePiS_S_S_S_S_S_S_S_S_S_S_S_S_S_S_S_S_S_S_S_S_S_S_S_S_S_S_S_S_S_S_S_S_S_S_S_S_S_S_S_S_S_S_S_S_S_S_S_S_S_S_S_S_S_S_S_S_S_S_S_S_S_S_S_S_S_S_S_S_S_S_S_S_S_S_S_S_S_S_S_S_S_S_S_S_S_S_S_S_S_S_S_S_S_S_S_S_S_S_S_S_S_S_S_S_S_S_S_S_S_S_S_S_S_S_S_S_S_S_S_S_S_S_S_S_S_S_S_S_S_S_S_S_S_S_S_S_S_S_S_S_S_S_S_S_S_S_S_S_S_S_S_S_S_S_S_S_S_S_S_S_S_S_S_S_S_S_S_S_S_S_S_S_S_S_S_S_S_S_S_S_S_S_S_S_S_S_S_S_S_S_S_S_S_S_S_S_S_S_S_S_S_S_S_S_S_S_S_S_S_S_S_S_S_S_S_S_S_S_S_S_S_S_S_S_S_S_S_S_S_S_S_S_S_S_S_S_S_S_S_S_S_S_S_S_S_S_S_S_S_S_S_S_S_S_S_S_S_S_S_S_S_S_S_S_S_S_S_S_S_S_S_S_S_S_S_S_S_S_S_S_S_S_S_S_S_S_S_S_S_S_S_S_S_S_S_S_S_S_S_S_S_S_S_S_S_S_S_S_S_S_S_S_S_S_S_S_S_S_S_S_S_S_S_S_S_S_S_S_S_S_S_S_S_S_S_S_S_S_S_S_S_S_S_S_S_S_S_S_S_S_S_S_S_S_S_S_S_S_S_S_S_S_S_S_S_S_S_S_S_S_S_S_S_S_S_S_S_S_S_S_S_S_S_S_S_S_S_S_S_S_S_S_S_S_S_S_S_S_S_S_S_S_S_S_S_S_S_S_S_S_S_S_S_S_S_S_S_S_S_S_S_S_S_S_S_S_S_S_S_S_S_S_S_S_S_S_S_S_S_S_S_S_S_S_S_S_S_S_S_S_S_S_S_S_S_S_S_S_S_S_S_S_S_S_S_S_S_S_S_S_S_S_S_S_S_S_S_S_S_S_S_S_S_S_S_S_S_S_S_S_S_S_S_S_S_S_S_S_S_S_S_S_S_S_S_S_S_S_S_S_S_S_S_S_S_S_S_S_S_S_S_S_S_S_S_S_S_S_S_S_S_S_S_S_S_S_S_S_S_S_S_S_S_S_S_S_S_S_S_S_S_S_S_S_S_S_S_S_S_S_S_S_S_S_S_S_S_S_S_S_S_S_S_S_S_S_S_S_S_S_S_S_S_S_S_S_S_S_S_S_S_S_S_S_S_S_S_S_S_S_S_S_S_S_S_S_S_S_S_S_S_S_S_S_S_S_S_S_S_S_S_S_S_S_S_S_S_S_S_S_S_S_S_S_S_S_S_S_S_S_S_S_S_S_S_S_S_S_S_S_S_S_S_S_S_S_S_S_S_S_S_S_S_S_S_S_S_S_S_S_S_S_S_S_S_S_S_S_S_S_S_S_S_S_S_S_S_S_S_S_S_S_S_S_S_S_S_S_S_S_S_S_S_S_S_S_S_S_S_S_S_S_S_S_S_S_S_S_S_S_S_S_S_S_S_S_S_S_S_S_S_S_S_S_S_S_S_S_S_S_S_S_S_S_S_S_S_S_S_S_S_S_S_S_S_S_S_S_S_S_S_S_S_S_S_S_S_S_S_S_S_S_S_S_S_S_S_S_S_S_S_S_S_S_S_S_S_S_S_S_S_S_S_S_S_S_S_S_S_S_S_S_S_S_S_S_S_S_S_S_S_S_S_S_S_S_S_S_S_S_S_S_S_S_S_S_S_S_S_S_S_S_S_S_S_S_S_S_S_S_S_S_S_S_S_S_S_S_S_S_S_S_S_S_S_S_S_S_S_S_S_S_S_S_S_S_S_S_S_S_S_S_S_S_S_S_S_S_S_S_S_S_S_S_S_S_S_S_S_S_S_S_S_S_S_S_S_S_S_S_S_S_S_S_S_S_S_S_S_S_S_S_S_S_S_S_S_S_S_S_S_S_S_S_S_S_S_S_S_S_S_S_S_S_S_S_S_S_S_S_S_S_S_S_S_S_S_S_S_S_S_S_S_S_S_S_S_S_S_S_S_S_S_S_S_S_S_S_S_S_S_S_S_S_S_S_S_S_S_S_S_S_S_S_S_S_S_S_S_S_S_S_S_S_S_S_S_S_S_S_S_S_S_S_S_S_S_S_S_S_S_S_S_S_S_S_S_S_S_S_S_S__param_343,
	.param .u64 .ptr .align 1 _Z4racePiS_S_S_S_S_S_S_S_S_S_S_S_S_S_S_S_S_S_S_S_S_S_S_S_S_S_S_S_S_S_S_S_S_S_S_S_S_S_S_S_S_S_S_S_S_S_S_S_S_S_S_S_S_S_S_S_S_S_S_S_S_S_S_S_S_S_S_S_S_S_S_S_S_S_S_S_S_S_S_S_S_S_S_S_S_S_S_S_S_S_S_S_S_S_S_S_S_S_S_S_S_S_S_S_S_S_S_S_S_S_S_S_S_S_S_S_S_S_S_S_S_S_S_S_S_S_S_S_S_S_S_S_S_S_S_S_S_S_S_S_S_S_S_S_S_S_S_S_S_S_S_S_S_S_S_S_S_S_S_S_S_S_S_S_S_S_S_S_S_S_S_S_S_S_S_S_S_S_S_S_S_S_S_S_S_S_S_S_S_S_S_S_S_S_S_S_S_S_S_S_S_S_S_S_S_S_S_S_S_S_S_S_S_S_S_S_S_S_S_S_S_S_S_S_S_S_S_S_S_S_S_S_S_S_S_S_S_S_S_S_S_S_S_S_S_S_S_S_S_S_S_S_S_S_S_S_S_S_S_S_S_S_S_S_S_S_S_S_S_S_S_S_S_S_S_S_S_S_S_S_S_S_S_S_S_S_S_S_S_S_S_S_S_S_S_S_S_S_S_S_S_S_S_S_S_S_S_S_S_S_S_S_S_S_S_S_S_S_S_S_S_S_S_S_S_S_S_S_S_S_S_S_S_S_S_S_S_S_S_S_S_S_S_S_S_S_S_S_S_S_S_S_S_S_S_S_S_S_S_S_S_S_S_S_S_S_S_S_S_S_S_S_S_S_S_S_S_S_S_S_S_S_S_S_S_S_S_S_S_S_S_S_S_S_S_S_S_S_S_S_S_S_S_S_S_S_S_S_S_S_S_S_S_S_S_S_S_S_S_S_S_S_S_S_S_S_S_S_S_S_S_S_S_S_S_S_S_S_S_S_S_S_S_S_S_S_S_S_S_S_S_S_S_S_S_S_S_S_S_S_S_S_S_S_S_S_S_S_S_S_S_S_S_S_S_S_S_S_S_S_S_S_S_S_S_S_S_S_S_S_S_S_S_S_S_S_S_S_S_S_S_S_S_S_S_S_S_S_S_S_S_S_S_S_S_S_S_S_S_S_S_S_S_S_S_S_S_S_S_S_S_S_S_S_S_S_S_S_S_S_S_S_S_S_S_S_S_S_S_S_S_S_S_S_S_S_S_S_S_S_S_S_S_S_S_S_S_S_S_S_S_S_S_S_S_S_S_S_S_S_S_S_S_S_S_S_S_S_S_S_S_S_S_S_S_S_S_S_S_S_S_S_S_S_S_S_S_S_S_S_S_S_S_S_S_S_S_S_S_S_S_S_S_S_S_S_S_S_S_S_S_S_S_S_S_S_S_S_S_S_S_S_S_S_S_S_S_S_S_S_S_S_S_S_S_S_S_S_S_S_S_S_S_S_S_S_S_S_S_S_S_S_S_S_S_S_S_S_S_S_S_S_S_S_S_S_S_S_S_S_S_S_S_S_S_S_S_S_S_S_S_S_S_S_S_S_S_S_S_S_S_S_S_S_S_S_S_S_S_S_S_S_S_S_S_S_S_S_S_S_S_S_S_S_S_S_S_S_S_S_S_S_S_S_S_S_S_S_S_S_S_S_S_S_S_S_S_S_S_S_S_S_S_S_S_S_S_S_S_S_S_S_S_S_S_S_S_S_S_S_S_S_S_S_S_S_S_S_S_S_S_S_S_S_S_S_S_S_S_S_S_S_S_S_S_S_S_S_S_S_S_S_S_S_S_S_S_S_S_S_S_S_S_S_S_S_S_S_S_S_S_S_S_S_S_S_S_S_S_S_S_S_S_S_S_S_S_S_S_S_S_S_S_S_S_S_S_S_S_S_S_S_S_S_S_S_S_S_S_S_S_S_S_S_S_S_S_S_S_S_S_S_S_S_S_S_S_S_S_S_S_S_S_S_S_S_S_S_S_S_S_S_S_S_S_S_S_S_S_S_S_S_S_S_S_S_S_S_S_S_S_S_S_S_S_S_S_S_S_S_S_S_S_S_S_S_S_S_S_S_S_S_S_S_S_S_S_S_S_S_S_S_S_S_S_S_S_S_S_S_S_S_S_S_S_S_S_S_S_S_S_S_S_S_S_S_S_S_S_S_S_S_S_S_S_S_S_S_S_S_S_S_S_S_S_S_S_S_S_S_S_S_S_S_S_S_S_S_S_S_S_S_S_S_S_S_S_S_S_S_S_S_S__param_344,
	.param .u64 .ptr .align 1 _Z4racePiS_S_S_S_S_S_S_S_S_S_S_S_S_S_S_S_S_S_S_S_S_S_S_S_S_S_S_S_S_S_S_S_S_S_S_S_S_S_S_S_S_S_S_S_S_S_S_S_S_S_S_S_S_S_S_S_S_S_S_S_S_S_S_S_S_S_S_S_S_S_S_S_S_S_S_S_S_S_S_S_S_S_S_S_S_S_S_S_S_S_S_S_S_S_S_S_S_S_S_S_S_S_S_S_S_S_S_S_S_S_S_S_S_S_S_S_S_S_S_S_S_S_S_S_S_S_S_S_S_S_S_S_S_S_S_S_S_S_S_S_S_S_S_S_S_S_S_S_S_S_S_S_S_S_S_S_S_S_S_S_S_S_S_S_S_S_S_S_S_S_S_S_S_S_S_S_S_S_S_S_S_S_S_S_S_S_S_S_S_S_S_S_S_S_S_S_S_S_S_S_S_S_S_S_S_S_S_S_S_S_S_S_S_S_S_S_S_S_S_S_S_S_S_S_S_S_S_S_S_S_S_S_S_S_S_S_S_S_S_S_S_S_S_S_S_S_S_S_S_S_S_S_S_S_S_S_S_S_S_S_S_S_S_S_S_S_S_S_S_S_S_S_S_S_S_S_S_S_S_S_S_S_S_S_S_S_S_S_S_S_S_S_S_S_S_S_S_S_S_S_S_S_S_S_S_S_S_S_S_S_S_S_S_S_S_S_S_S_S_S_S_S_S_S_S_S_S_S_S_S_S_S_S_S_S_S_S_S_S_S_S_S_S_S_S_S_S_S_S_S_S_S_S_S_S_S_S_S_S_S_S_S_S_S_S_S_S_S_S_S_S_S_S_S_S_S_S_S_S_S_S_S_S_S_S_S_S_S_S_S_S_S_S_S_S_S_S_S_S_S_S_S_S_S_S_S_S_S_S_S_S_S_S_S_S_S_S_S_S_S_S_S_S_S_S_S_S_S_S_S_S_S_S_S_S_S_S_S_S_S_S_S_S_S_S_S_S_S_S_S_S_S_S_S_S_S_S_S_S_S_S_S_S_S_S_S_S_S_S_S_S_S_S_S_S_S_S_S_S_S_S_S_S_S_S_S_S_S_S_S_S_S_S_S_S_S_S_S_S_S_S_S_S_S_S_S_S_S_S_S_S_S_S_S_S_S_S_S_S_S_S_S_S_S_S_S_S_S_S_S_S_S_S_S_S_S_S_S_S_S_S_S_S_S_S_S_S_S_S_S_S_S_S_S_S_S_S_S_S_S_S_S_S_S_S_S_S_S_S_S_S_S_S_S_S_S_S_S_S_S_S_S_S_S_S_S_S_S_S_S_S_S_S_S_S_S_S_S_S_S_S_S_S_S_S_S_S_S_S_S_S_S_S_S_S_S_S_S_S_S_S_S_S_S_S_S_S_S_S_S_S_S_S_S_S_S_S_S_S_S_S_S_S_S_S_S_S_S_S_S_S_S_S_S_S_S_S_S_S_S_S_S_S_S_S_S_S_S_S_S_S_S_S_S_S_S_S_S_S_S_S_S_S_S_S_S_S_S_S_S_S_S_S_S_S_S_S_S_S_S_S_S_S_S_S_S_S_S_S_S_S_S_S_S_S_S_S_S_S_S_S_S_S_S_S_S_S_S_S_S_S_S_S_S_S_S_S_S_S_S_S_S_S_S_S_S_S_S_S_S_S_S_S_S_S_S_S_S_S_S_S_S_S_S_S_S_S_S_S_S_S_S_S_S_S_S_S_S_S_S_S_S_S_S_S_S_S_S_S_S_S_S_S_S_S_S_S_S_S_S_S_S_S_S_S_S_S_S_S_S_S_S_S_S_S_S_S_S_S_S_S_S_S_S_S_S_S_S_S_S_S_S_S_S_S_S_S_S_S_S_S_S_S_S_S_S_S_S_S_S_S_S_S_S_S_S_S_S_S_S_S_S_S_S_S_S_S_S_S_S_S_S_S_S_S_S_S_S_S_S_S_S_S_S_S_S_S_S_S_S_S_S_S_S_S_S_S_S_S_S_S_S_S_S_S_S_S_S_S_S_S_S_S_S_S_S_S_S_S_S_S_S_S_S_S_S_S_S_S_S_S_S_S_S_S_S_S_S_S_S_S_S_S_S_S_S_S_S_S_S_S_S_S_S_S_S_S_S_S_S_S_S_S_S_S_S_S_S_S_S_S_S_S_S_S_S_S_S_S_S_S_S_S_S_S_S_S_S_S_S_S_S_S_S_S_S_S_S_S_S_S_S_S_S_S_S_S_S_S_S_S_S_S_S_S_S_S_S_S_S_S_S_S__param_345,
	.param .u64 .ptr .align 1 _Z4racePiS_S_S_S_S_S_S_S_S_S_S_S_S_S_S_S_S_S_S_S_S_S_S_S_S_S_S_S_S_S_S_S_S_S_S_S_S_S_S_S_S_S_S_S_S_S_S_S_S_S_S_S_S_S_S_S_S_S_S_S_S_S_S_S_S_S_S_S_S_S_S_S_S_S_S_S_S_S_S_S_S_S_S_S_S_S_S_S_S_S_S_S_S_S_S_S_S_S_S_S_S_S_S_S_S_S_S_S_S_S_S_S_S_S_S_S_S_S_S_S_S_S_S_S_S_S_S_S_S_S_S_S_S_S_S_S_S_S_S_S_S_S_S_S_S_S_S_S_S_S_S_S_S_S_S_S_S_S_S_S_S_S_S_S_S_S_S_S_S_S_S_S_S_S_S_S_S_S_S_S_S_S_S_S_S_S_S_S_S_S_S_S_S_S_S_S_S_S_S_S_S_S_S_S_S_S_S_S_S_S_S_S_S_S_S_S_S_S_S_S_S_S_S_S_S_S_S_S_S_S_S_S_S_S_S_S_S_S_S_S_S_S_S_S_S_S_S_S_S_S_S_S_S_S_S_S_S_S_S_S_S_S_S_S_S_S_S_S_S_S_S_S_S_S_S_S_S_S_S_S_S_S_S_S_S_S_S_S_S_S_S_S_S_S_S_S_S_S_S_S_S_S_S_S_S_S_S_S_S_S_S_S_S_S_S_S_S_S_S_S_S_S_S_S_S_S_S_S_S_S_S_S_S_S_S_S_S_S_S_S_S_S_S_S_S_S_S_S_S_S_S_S_S_S_S_S_S_S_S_S_S_S_S_S_S_S_S_S_S_S_S_S_S_S_S_S_S_S_S_S_S_S_S_S_S_S_S_S_S_S_S_S_S_S_S_S_S_S_S_S_S_S_S_S_S_S_S_S_S_S_S_S_S_S_S_S_S_S_S_S_S_S_S_S_S_S_S_S_S_S_S_S_S_S_S_S_S_S_S_S_S_S_S_S_S_S_S_S_S_S_S_S_S_S_S_S_S_S_S_S_S_S_S_S_S_S_S_S_S_S_S_S_S_S_S_S_S_S_S_S_S_S_S_S_S_S_S_S_S_S_S_S_S_S_S_S_S_S_S_S_S_S_S_S_S_S_S_S_S_S_S_S_S_S_S_S_S_S_S_S_S_S_S_S_S_S_S_S_S_S_S_S_S_S_S_S_S_S_S_S_S_S_S_S_S_S_S_S_S_S_S_S_S_S_S_S_S_S_S_S_S_S_S_S_S_S_S_S_S_S_S_S_S_S_S_S_S_S_S_S_S_S_S_S_S_S_S_S_S_S_S_S_S_S_S_S_S_S_S_S_S_S_S_S_S_S_S_S_S_S_S_S_S_S_S_S_S_S_S_S_S_S_S_S_S_S_S_S_S_S_S_S_S_S_S_S_S_S_S_S_S_S_S_S_S_S_S_S_S_S_S_S_S_S_S_S_S_S_S_S_S_S_S_S_S_S_S_S_S_S_S_S_S_S_S_S_S_S_S_S_S_S_S_S_S_S_S_S_S_S_S_S_S_S_S_S_S_S_S_S_S_S_S_S_S_S_S_S_S_S_S_S_S_S_S_S_S_S_S_S_S_S_S_S_S_S_S_S_S_S_S_S_S_S_S_S_S_S_S_S_S_S_S_S_S_S_S_S_S_S_S_S_S_S_S_S_S_S_S_S_S_S_S_S_S_S_S_S_S_S_S_S_S_S_S_S_S_S_S_S_S_S_S_S_S_S_S_S_S_S_S_S_S_S_S_S_S_S_S_S_S_S_S_S_S_S_S_S_S_S_S_S_S_S_S_S_S_S_S_S_S_S_S_S_S_S_S_S_S_S_S_S_S_S_S_S_S_S_S_S_S_S_S_S_S_S_S_S_S_S_S_S_S_S_S_S_S_S_S_S_S_S_S_S_S_S_S_S_S_S_S_S_S_S_S_S_S_S_S_S_S_S_S_S_S_S_S_S_S_S_S_S_S_S_S_S_S_S_S_S_S_S_S_S_S_S_S_S_S_S_S_S_S_S_S_S_S_S_S_S_S_S_S_S_S_S_S_S_S_S_S_S_S_S_S_S_S_S_S_S_S_S_S_S_S_S_S_S_S_S_S_S_S_S_S_S_S_S_S_S_S_S_S_S_S_S_S_S_S_S_S_S_S_S_S_S_S_S_S_S_S_S_S_S_S_S_S_S_S_S_S_S_S_S_S_S_S_S_S_S_S_S_S_S_S_S_S_S_S_S_S_S_S_S_S_S_S_S_S_S_S_S_S__param_346,
	.param .u64 .ptr .align 1 _Z4racePiS_S_S_S_S_S_S_S_S_S_S_S_S_S_S_S_S_S_S_S_S_S_S_S_S_S_S_S_S_S_S_S_S_S_S_S_S_S_S_S_S_S_S_S_S_S_S_S_S_S_S_S_S_S_S_S_S_S_S_S_S_S_S_S_S_S_S_S_S_S_S_S_S_S_S_S_S_S_S_S_S_S_S_S_S_S_S_S_S_S_S_S_S_S_S_S_S_S_S_S_S_S_S_S_S_S_S_S_S_S_S_S_S_S_S_S_S_S_S_S_S_S_S_S_S_S_S_S_S_S_S_S_S_S_S_S_S_S_S_S_S_S_S_S_S_S_S_S_S_S_S_S_S_S_S_S_S_S_S_S_S_S_S_S_S_S_S_S_S_S_S_S_S_S_S_S_S_S_S_S_S_S_S_S_S_S_S_S_S_S_S_S_S_S_S_S_S_S_S_S_S_S_S_S_S_S_S_S_S_S_S_S_S_S_S_S_S_S_S_S_S_S_S_S_S_S_S_S_S_S_S_S_S_S_S_S_S_S_S_S_S_S_S_S_S_S_S_S_S_S_S_S_S_S_S_S_S_S_S_S_S_S_S_S_S_S_S_S_S_S_S_S_S_S_S_S_S_S_S_S_S_S_S_S_S_S_S_S_S_S_S_S_S_S_S_S_S_S_S_S_S_S_S_S_S_S_S_S_S_S_S_S_S_S_S_S_S_S_S_S_S_S_S_S_S_S_S_S_S_S_S_S_S_S_S_S_S_S_S_S_S_S_S_S_S_S_S_S_S_S_S_S_S_S_S_S_S_S_S_S_S_S_S_S_S_S_S_S_S_S_S_S_S_S_S_S_S_S_S_S_S_S_S_S_S_S_S_S_S_S_S_S_S_S_S_S_S_S_S_S_S_S_S_S_S_S_S_S_S_S_S_S_S_S_S_S_S_S_S_S_S_S_S_S_S_S_S_S_S_S_S_S_S_S_S_S_S_S_S_S_S_S_S_S_S_S_S_S_S_S_S_S_S_S_S_S_S_S_S_S_S_S_S_S_S_S_S_S_S_S_S_S_S_S_S_S_S_S_S_S_S_S_S_S_S_S_S_S_S_S_S_S_S_S_S_S_S_S_S_S_S_S_S_S_S_S_S_S_S_S_S_S_S_S_S_S_S_S_S_S_S_S_S_S_S_S_S_S_S_S_S_S_S_S_S_S_S_S_S_S_S_S_S_S_S_S_S_S_S_S_S_S_S_S_S_S_S_S_S_S_S_S_S_S_S_S_S_S_S_S_S_S_S_S_S_S_S_S_S_S_S_S_S_S_S_S_S_S_S_S_S_S_S_S_S_S_S_S_S_S_S_S_S_S_S_S_S_S_S_S_S_S_S_S_S_S_S_S_S_S_S_S_S_S_S_S_S_S_S_S_S_S_S_S_S_S_S_S_S_S_S_S_S_S_S_S_S_S_S_S_S_S_S_S_S_S_S_S_S_S_S_S_S_S_S_S_S_S_S_S_S_S_S_S_S_S_S_S_S_S_S_S_S_S_S_S_S_S_S_S_S_S_S_S_S_S_S_S_S_S_S_S_S_S_S_S_S_S_S_S_S_S_S_S_S_S_S_S_S_S_S_S_S_S_S_S_S_S_S_S_S_S_S_S_S_S_S_S_S_S_S_S_S_S_S_S_S_S_S_S_S_S_S_S_S_S_S_S_S_S_S_S_S_S_S_S_S_S_S_S_S_S_S_S_S_S_S_S_S_S_S_S_S_S_S_S_S_S_S_S_S_S_S_S_S_S_S_S_S_S_S_S_S_S_S_S_S_S_S_S_S_S_S_S_S_S_S_S_S_S_S_S_S_S_S_S_S_S_S_S_S_S_S_S_S_S_S_S_S_S_S_S_S_S_S_S_S_S_S_S_S_S_S_S_S_S_S_S_S_S_S_S_S_S_S_S_S_S_S_S_S_S_S_S_S_S_S_S_S_S_S_S_S_S_S_S_S_S_S_S_S_S_S_S_S_S_S_S_S_S_S_S_S_S_S_S_S_S_S_S_S_S_S_S_S_S_S_S_S_S_S_S_S_S_S_S_S_S_S_S_S_S_S_S_S_S_S_S_S_S_S_S_S_S_S_S_S_S_S_S_S_S_S_S_S_S_S_S_S_S_S_S_S_S_S_S_S_S_S_S_S_S_S_S_S_S_S_S_S_S_S_S_S_S_S_S_S_S_S_S_S_S_S_S_S_S_S_S_S_S_S_S_S_S_S_S_S_S_S_S_S_S_S_S_S_S_S_S_S_S_S_S_S__param_347,
	.param .u64 .ptr .align 1 _Z4racePiS_S_S_S_S_S_S_S_S_S_S_S_S_S_S_S_S_S_S_S_S_S_S_S_S_S_S_S_S_S_S_S_S_S_S_S_S_S_S_S_S_S_S_S_S_S_S_S_S_S_S_S_S_S_S_S_S_S_S_S_S_S_S_S_S_S_S_S_S_S_S_S_S_S_S_S_S_S_S_S_S_S_S_S_S_S_S_S_S_S_S_S_S_S_S_S_S_S_S_S_S_S_S_S_S_S_S_S_S_S_S_S_S_S_S_S_S_S_S_S_S_S_S_S_S_S_S_S_S_S_S_S_S_S_S_S_S_S_S_S_S_S_S_S_S_S_S_S_S_S_S_S_S_S_S_S_S_S_S_S_S_S_S_S_S_S_S_S_S_S_S_S_S_S_S_S_S_S_S_S_S_S_S_S_S_S_S_S_S_S_S_S_S_S_S_S_S_S_S_S_S_S_S_S_S_S_S_S_S_S_S_S_S_S_S_S_S_S_S_S_S_S_S_S_S_S_S_S_S_S_S_S_S_S_S_S_S_S_S_S_S_S_S_S_S_S_S_S_S_S_S_S_S_S_S_S_S_S_S_S_S_S_S_S_S_S_S_S_S_S_S_S_S_S_S_S_S_S_S_S_S_S_S_S_S_S_S_S_S_S_S_S_S_S_S_S_S_S_S_S_S_S_S_S_S_S_S_S_S_S_S_S_S_S_S_S_S_S_S_S_S_S_S_S_S_S_S_S_S_S_S_S_S_S_S_S_S_S_S_S_S_S_S_S_S_S_S_S_S_S_S_S_S_S_S_S_S_S_S_S_S_S_S_S_S_S_S_S_S_S_S_S_S_S_S_S_S_S_S_S_S_S_S_S_S_S_S_S_S_S_S_S_S_S_S_S_S_S_S_S_S_S_S_S_S_S_S_S_S_S_S_S_S_S_S_S_S_S_S_S_S_S_S_S_S_S_S_S_S_S_S_S_S_S_S_S_S_S_S_S_S_S_S_S_S_S_S_S_S_S_S_S_S_S_S_S_S_S_S_S_S_S_S_S_S_S_S_S_S_S_S_S_S_S_S_S_S_S_S_S_S_S_S_S_S_S_S_S_S_S_S_S_S_S_S_S_S_S_S_S_S_S_S_S_S_S_S_S_S_S_S_S_S_S_S_S_S_S_S_S_S_S_S_S_S_S_S_S_S_S_S_S_S_S_S_S_S_S_S_S_S_S_S_S_S_S_S_S_S_S_S_S_S_S_S_S_S_S_S_S_S_S_S_S_S_S_S_S_S_S_S_S_S_S_S_S_S_S_S_S_S_S_S_S_S_S_S_S_S_S_S_S_S_S_S_S_S_S_S_S_S_S_S_S_S_S_S_S_S_S_S_S_S_S_S_S_S_S_S_S_S_S_S_S_S_S_S_S_S_S_S_S_S_S_S_S_S_S_S_S_S_S_S_S_S_S_S_S_S_S_S_S_S_S_S_S_S_S_S_S_S_S_S_S_S_S_S_S_S_S_S_S_S_S_S_S_S_S_S_S_S_S_S_S_S_S_S_S_S_S_S_S_S_S_S_S_S_S_S_S_S_S_S_S_S_S_S_S_S_S_S_S_S_S_S_S_S_S_S_S_S_S_S_S_S_S_S_S_S_S_S_S_S_S_S_S_S_S_S_S_S_S_S_S_S_S_S_S_S_S_S_S_S_S_S_S_S_S_S_S_S_S_S_S_S_S_S_S_S_S_S_S_S_S_S_S_S_S_S_S_S_S_S_S_S_S_S_S_S_S_S_S_S_S_S_S_S_S_S_S_S_S_S_S_S_S_S_S_S_S_S_S_S_S_S_S_S_S_S_S_S_S_S_S_S_S_S_S_S_S_S_S_S_S_S_S_S_S_S_S_S_S_S_S_S_S_S_S_S_S_S_S_S_S_S_S_S_S_S_S_S_S_S_S_S_S_S_S_S_S_S_S_S_S_S_S_S_S_S_S_S_S_S_S_S_S_S_S_S_S_S_S_S_S_S_S_S_S_S_S_S_S_S_S_S_S_S_S_S_S_S_S_S_S_S_S_S_S_S_S_S_S_S_S_S_S_S_S_S_S_S_S_S_S_S_S_S_S_S_S_S_S_S_S_S_S_S_S_S_S_S_S_S_S_S_S_S_S_S_S_S_S_S_S_S_S_S_S_S_S_S_S_S_S_S_S_S_S_S_S_S_S_S_S_S_S_S_S_S_S_S_S_S_S_S_S_S_S_S_S_S_S_S_S_S_S_S_S_S_S_S_S_S_S_S_S_S_S_S_S_S_S_S__param_348,
	.param .u64 .ptr .align 1 _Z4racePiS_S_S_S_S_S_S_S_S_S_S_S_S_S_S_S_S_S_S_S_S_S_S_S_S_S_S_S_S_S_S_S_S_S_S_S_S_S_S_S_S_S_S_S_S_S_S_S_S_S_S_S_S_S_S_S_S_S_S_S_S_S_S_S_S_S_S_S_S_S_S_S_S_S_S_S_S_S_S_S_S_S_S_S_S_S_S_S_S_S_S_S_S_S_S_S_S_S_S_S_S_S_S_S_S_S_S_S_S_S_S_S_S_S_S_S_S_S_S_S_S_S_S_S_S_S_S_S_S_S_S_S_S_S_S_S_S_S_S_S_S_S_S_S_S_S_S_S_S_S_S_S_S_S_S_S_S_S_S_S_S_S_S_S_S_S_S_S_S_S_S_S_S_S_S_S_S_S_S_S_S_S_S_S_S_S_S_S_S_S_S_S_S_S_S_S_S_S_S_S_S_S_S_S_S_S_S_S_S_S_S_S_S_S_S_S_S_S_S_S_S_S_S_S_S_S_S_S_S_S_S_S_S_S_S_S_S_S_S_S_S_S_S_S_S_S_S_S_S_S_S_S_S_S_S_S_S_S_S_S_S_S_S_S_S_S_S_S_S_S_S_S_S_S_S_S_S_S_S_S_S_S_S_S_S_S_S_S_S_S_S_S_S_S_S_S_S_S_S_S_S_S_S_S_S_S_S_S_S_S_S_S_S_S_S_S_S_S_S_S_S_S_S_S_S_S_S_S_S_S_S_S_S_S_S_S_S_S_S_S_S_S_S_S_S_S_S_S_S_S_S_S_S_S_S_S_S_S_S_S_S_S_S_S_S_S_S_S_S_S_S_S_S_S_S_S_S_S_S_S_S_S_S_S_S_S_S_S_S_S_S_S_S_S_S_S_S_S_S_S_S_S_S_S_S_S_S_S_S_S_S_S_S_S_S_S_S_S_S_S_S_S_S_S_S_S_S_S_S_S_S_S_S_S_S_S_S_S_S_S_S_S_S_S_S_S_S_S_S_S_S_S_S_S_S_S_S_S_S_S_S_S_S_S_S_S_S_S_S_S_S_S_S_S_S_S_S_S_S_S_S_S_S_S_S_S_S_S_S_S_S_S_S_S_S_S_S_S_S_S_S_S_S_S_S_S_S_S_S_S_S_S_S_S_S_S_S_S_S_S_S_S_S_S_S_S_S_S_S_S_S_S_S_S_S_S_S_S_S_S_S_S_S_S_S_S_S_S_S_S_S_S_S_S_S_S_S_S_S_S_S_S_S_S_S_S_S_S_S_S_S_S_S_S_S_S_S_S_S_S_S_S_S_S_S_S_S_S_S_S_S_S_S_S_S_S_S_S_S_S_S_S_S_S_S_S_S_S_S_S_S_S_S_S_S_S_S_S_S_S_S_S_S_S_S_S_S_S_S_S_S_S_S_S_S_S_S_S_S_S_S_S_S_S_S_S_S_S_S_S_S_S_S_S_S_S_S_S_S_S_S_S_S_S_S_S_S_S_S_S_S_S_S_S_S_S_S_S_S_S_S_S_S_S_S_S_S_S_S_S_S_S_S_S_S_S_S_S_S_S_S_S_S_S_S_S_S_S_S_S_S_S_S_S_S_S_S_S_S_S_S_S_S_S_S_S_S_S_S_S_S_S_S_S_S_S_S_S_S_S_S_S_S_S_S_S_S_S_S_S_S_S_S_S_S_S_S_S_S_S_S_S_S_S_S_S_S_S_S_S_S_S_S_S_S_S_S_S_S_S_S_S_S_S_S_S_S_S_S_S_S_S_S_S_S_S_S_S_S_S_S_S_S_S_S_S_S_S_S_S_S_S_S_S_S_S_S_S_S_S_S_S_S_S_S_S_S_S_S_S_S_S_S_S_S_S_S_S_S_S_S_S_S_S_S_S_S_S_S_S_S_S_S_S_S_S_S_S_S_S_S_S_S_S_S_S_S_S_S_S_S_S_S_S_S_S_S_S_S_S_S_S_S_S_S_S_S_S_S_S_S_S_S_S_S_S_S_S_S_S_S_S_S_S_S_S_S_S_S_S_S_S_S_S_S_S_S_S_S_S_S_S_S_S_S_S_S_S_S_S_S_S_S_S_S_S_S_S_S_S_S_S_S_S_S_S_S_S_S_S_S_S_S_S_S_S_S_S_S_S_S_S_S_S_S_S_S_S_S_S_S_S_S_S_S_S_S_S_S_S_S_S_S_S_S_S_S_S_S_S_S_S_S_S_S_S_S_S_S_S_S_S_S_S_S_S_S_S_S_S_S_S_S_S_S_S_S_S_S_S_S_S_S__param_349,
	.param .u64 .ptr .align 1 _Z4racePiS_S_S_S_S_S_S_S_S_S_S_S_S_S_S_S_S_S_S_S_S_S_S_S_S_S_S_S_S_S_S_S_S_S_S_S_S_S_S_S_S_S_S_S_S_S_S_S_S_S_S_S_S_S_S_S_S_S_S_S_S_S_S_S_S_S_S_S_S_S_S_S_S_S_S_S_S_S_S_S_S_S_S_S_S_S_S_S_S_S_S_S_S_S_S_S_S_S_S_S_S_S_S_S_S_S_S_S_S_S_S_S_S_S_S_S_S_S_S_S_S_S_S_S_S_S_S_S_S_S_S_S_S_S_S_S_S_S_S_S_S_S_S_S_S_S_S_S_S_S_S_S_S_S_S_S_S_S_S_S_S_S_S_S_S_S_S_S_S_S_S_S_S_S_S_S_S_S_S_S_S_S_S_S_S_S_S_S_S_S_S_S_S_S_S_S_S_S_S_S_S_S_S_S_S_S_S_S_S_S_S_S_S_S_S_S_S_S_S_S_S_S_S_S_S_S_S_S_S_S_S_S_S_S_S_S_S_S_S_S_S_S_S_S_S_S_S_S_S_S_S_S_S_S_S_S_S_S_S_S_S_S_S_S_S_S_S_S_S_S_S_S_S_S_S_S_S_S_S_S_S_S_S_S_S_S_S_S_S_S_S_S_S_S_S_S_S_S_S_S_S_S_S_S_S_S_S_S_S_S_S_S_S_S_S_S_S_S_S_S_S_S_S_S_S_S_S_S_S_S_S_S_S_S_S_S_S_S_S_S_S_S_S_S_S_S_S_S_S_S_S_S_S_S_S_S_S_S_S_S_S_S_S_S_S_S_S_S_S_S_S_S_S_S_S_S_S_S_S_S_S_S_S_S_S_S_S_S_S_S_S_S_S_S_S_S_S_S_S_S_S_S_S_S_S_S_S_S_S_S_S_S_S_S_S_S_S_S_S_S_S_S_S_S_S_S_S_S_S_S_S_S_S_S_S_S_S_S_S_S_S_S_S_S_S_S_S_S_S_S_S_S_S_S_S_S_S_S_S_S_S_S_S_S_S_S_S_S_S_S_S_S_S_S_S_S_S_S_S_S_S_S_S_S_S_S_S_S_S_S_S_S_S_S_S_S_S_S_S_S_S_S_S_S_S_S_S_S_S_S_S_S_S_S_S_S_S_S_S_S_S_S_S_S_S_S_S_S_S_S_S_S_S_S_S_S_S_S_S_S_S_S_S_S_S_S_S_S_S_S_S_S_S_S_S_S_S_S_S_S_S_S_S_S_S_S_S_S_S_S_S_S_S_S_S_S_S_S_S_S_S_S_S_S_S_S_S_S_S_S_S_S_S_S_S_S_S_S_S_S_S_S_S_S_S_S_S_S_S_S_S_S_S_S_S_S_S_S_S_S_S_S_S_S_S_S_S_S_S_S_S_S_S_S_S_S_S_S_S_S_S_S_S_S_S_S_S_S_S_S_S_S_S_S_S_S_S_S_S_S_S_S_S_S_S_S_S_S_S_S_S_S_S_S_S_S_S_S_S_S_S_S_S_S_S_S_S_S_S_S_S_S_S_S_S_S_S_S_S_S_S_S_S_S_S_S_S_S_S_S_S_S_S_S_S_S_S_S_S_S_S_S_S_S_S_S_S_S_S_S_S_S_S_S_S_S_S_S_S_S_S_S_S_S_S_S_S_S_S_S_S_S_S_S_S_S_S_S_S_S_S_S_S_S_S_S_S_S_S_S_S_S_S_S_S_S_S_S_S_S_S_S_S_S_S_S_S_S_S_S_S_S_S_S_S_S_S_S_S_S_S_S_S_S_S_S_S_S_S_S_S_S_S_S_S_S_S_S_S_S_S_S_S_S_S_S_S_S_S_S_S_S_S_S_S_S_S_S_S_S_S_S_S_S_S_S_S_S_S_S_S_S_S_S_S_S_S_S_S_S_S_S_S_S_S_S_S_S_S_S_S_S_S_S_S_S_S_S_S_S_S_S_S_S_S_S_S_S_S_S_S_S_S_S_S_S_S_S_S_S_S_S_S_S_S_S_S_S_S_S_S_S_S_S_S_S_S_S_S_S_S_S_S_S_S_S_S_S_S_S_S_S_S_S_S_S_S_S_S_S_S_S_S_S_S_S_S_S_S_S_S_S_S_S_S_S_S_S_S_S_S_S_S_S_S_S_S_S_S_S_S_S_S_S_S_S_S_S_S_S_S_S_S_S_S_S_S_S_S_S_S_S_S_S_S_S_S_S_S_S_S_S_S_S_S_S_S_S_S_S_S_S_S_S_S_S_S_S_S_S_S_S_S__param_350,
	.param .u64 .ptr .align 1 _Z4racePiS_S_S_S_S_S_S_S_S_S_S_S_S_S_S_S_S_S_S_S_S_S_S_S_S_S_S_S_S_S_S_S_S_S_S_S_S_S_S_S_S_S_S_S_S_S_S_S_S_S_S_S_S_S_S_S_S_S_S_S_S_S_S_S_S_S_S_S_S_S_S_S_S_S_S_S_S_S_S_S_S_S_S_S_S_S_S_S_S_S_S_S_S_S_S_S_S_S_S_S_S_S_S_S_S_S_S_S_S_S_S_S_S_S_S_S_S_S_S_S_S_S_S_S_S_S_S_S_S_S_S_S_S_S_S_S_S_S_S_S_S_S_S_S_S_S_S_S_S_S_S_S_S_S_S_S_S_S_S_S_S_S_S_S_S_S_S_S_S_S_S_S_S_S_S_S_S_S_S_S_S_S_S_S_S_S_S_S_S_S_S_S_S_S_S_S_S_S_S_S_S_S_S_S_S_S_S_S_S_S_S_S_S_S_S_S_S_S_S_S_S_S_S_S_S_S_S_S_S_S_S_S_S_S_S_S_S_S_S_S_S_S_S_S_S_S_S_S_S_S_S_S_S_S_S_S_S_S_S_S_S_S_S_S_S_S_S_S_S_S_S_S_S_S_S_S_S_S_S_S_S_S_S_S_S_S_S_S_S_S_S_S_S_S_S_S_S_S_S_S_S_S_S_S_S_S_S_S_S_S_S_S_S_S_S_S_S_S_S_S_S_S_S_S_S_S_S_S_S_S_S_S_S_S_S_S_S_S_S_S_S_S_S_S_S_S_S_S_S_S_S_S_S_S_S_S_S_S_S_S_S_S_S_S_S_S_S_S_S_S_S_S_S_S_S_S_S_S_S_S_S_S_S_S_S_S_S_S_S_S_S_S_S_S_S_S_S_S_S_S_S_S_S_S_S_S_S_S_S_S_S_S_S_S_S_S_S_S_S_S_S_S_S_S_S_S_S_S_S_S_S_S_S_S_S_S_S_S_S_S_S_S_S_S_S_S_S_S_S_S_S_S_S_S_S_S_S_S_S_S_S_S_S_S_S_S_S_S_S_S_S_S_S_S_S_S_S_S_S_S_S_S_S_S_S_S_S_S_S_S_S_S_S_S_S_S_S_S_S_S_S_S_S_S_S_S_S_S_S_S_S_S_S_S_S_S_S_S_S_S_S_S_S_S_S_S_S_S_S_S_S_S_S_S_S_S_S_S_S_S_S_S_S_S_S_S_S_S_S_S_S_S_S_S_S_S_S_S_S_S_S_S_S_S_S_S_S_S_S_S_S_S_S_S_S_S_S_S_S_S_S_S_S_S_S_S_S_S_S_S_S_S_S_S_S_S_S_S_S_S_S_S_S_S_S_S_S_S_S_S_S_S_S_S_S_S_S_S_S_S_S_S_S_S_S_S_S_S_S_S_S_S_S_S_S_S_S_S_S_S_S_S_S_S_S_S_S_S_S_S_S_S_S_S_S_S_S_S_S_S_S_S_S_S_S_S_S_S_S_S_S_S_S_S_S_S_S_S_S_S_S_S_S_S_S_S_S_S_S_S_S_S_S_S_S_S_S_S_S_S_S_S_S_S_S_S_S_S_S_S_S_S_S_S_S_S_S_S_S_S_S_S_S_S_S_S_S_S_S_S_S_S_S_S_S_S_S_S_S_S_S_S_S_S_S_S_S_S_S_S_S_S_S_S_S_S_S_S_S_S_S_S_S_S_S_S_S_S_S_S_S_S_S_S_S_S_S_S_S_S_S_S_S_S_S_S_S_S_S_S_S_S_S_S_S_S_S_S_S_S_S_S_S_S_S_S_S_S_S_S_S_S_S_S_S_S_S_S_S_S_S_S_S_S_S_S_S_S_S_S_S_S_S_S_S_S_S_S_S_S_S_S_S_S_S_S_S_S_S_S_S_S_S_S_S_S_S_S_S_S_S_S_S_S_S_S_S_S_S_S_S_S_S_S_S_S_S_S_S_S_S_S_S_S_S_S_S_S_S_S_S_S_S_S_S_S_S_S_S_S_S_S_S_S_S_S_S_S_S_S_S_S_S_S_S_S_S_S_S_S_S_S_S_S_S_S_S_S_S_S_S_S_S_S_S_S_S_S_S_S_S_S_S_S_S_S_S_S_S_S_S_S_S_S_S_S_S_S_S_S_S_S_S_S_S_S_S_S_S_S_S_S_S_S_S_S_S_S_S_S_S_S_S_S_S_S_S_S_S_S_S_S_S_S_S_S_S_S_S_S_S_S_S_S_S_S_S_S_S_S_S_S_S_S_S_S_S_S_S_S_S_S_S__param_351,
	.param .u64 .ptr .align 1 _Z4racePiS_S_S_S_S_S_S_S_S_S_S_S_S_S_S_S_S_S_S_S_S_S_S_S_S_S_S_S_S_S_S_S_S_S_S_S_S_S_S_S_S_S_S_S_S_S_S_S_S_S_S_S_S_S_S_S_S_S_S_S_S_S_S_S_S_S_S_S_S_S_S_S_S_S_S_S_S_S_S_S_S_S_S_S_S_S_S_S_S_S_S_S_S_S_S_S_S_S_S_S_S_S_S_S_S_S_S_S_S_S_S_S_S_S_S_S_S_S_S_S_S_S_S_S_S_S_S_S_S_S_S_S_S_S_S_S_S_S_S_S_S_S_S_S_S_S_S_S_S_S_S_S_S_S_S_S_S_S_S_S_S_S_S_S_S_S_S_S_S_S_S_S_S_S_S_S_S_S_S_S_S_S_S_S_S_S_S_S_S_S_S_S_S_S_S_S_S_S_S_S_S_S_S_S_S_S_S_S_S_S_S_S_S_S_S_S_S_S_S_S_S_S_S_S_S_S_S_S_S_S_S_S_S_S_S_S_S_S_S_S_S_S_S_S_S_S_S_S_S_S_S_S_S_S_S_S_S_S_S_S_S_S_S_S_S_S_S_S_S_S_S_S_S_S_S_S_S_S_S_S_S_S_S_S_S_S_S_S_S_S_S_S_S_S_S_S_S_S_S_S_S_S_S_S_S_S_S_S_S_S_S_S_S_S_S_S_S_S_S_S_S_S_S_S_S_S_S_S_S_S_S_S_S_S_S_S_S_S_S_S_S_S_S_S_S_S_S_S_S_S_S_S_S_S_S_S_S_S_S_S_S_S_S_S_S_S_S_S_S_S_S_S_S_S_S_S_S_S_S_S_S_S_S_S_S_S_S_S_S_S_S_S_S_S_S_S_S_S_S_S_S_S_S_S_S_S_S_S_S_S_S_S_S_S_S_S_S_S_S_S_S_S_S_S_S_S_S_S_S_S_S_S_S_S_S_S_S_S_S_S_S_S_S_S_S_S_S_S_S_S_S_S_S_S_S_S_S_S_S_S_S_S_S_S_S_S_S_S_S_S_S_S_S_S_S_S_S_S_S_S_S_S_S_S_S_S_S_S_S_S_S_S_S_S_S_S_S_S_S_S_S_S_S_S_S_S_S_S_S_S_S_S_S_S_S_S_S_S_S_S_S_S_S_S_S_S_S_S_S_S_S_S_S_S_S_S_S_S_S_S_S_S_S_S_S_S_S_S_S_S_S_S_S_S_S_S_S_S_S_S_S_S_S_S_S_S_S_S_S_S_S_S_S_S_S_S_S_S_S_S_S_S_S_S_S_S_S_S_S_S_S_S_S_S_S_S_S_S_S_S_S_S_S_S_S_S_S_S_S_S_S_S_S_S_S_S_S_S_S_S_S_S_S_S_S_S_S_S_S_S_S_S_S_S_S_S_S_S_S_S_S_S_S_S_S_S_S_S_S_S_S_S_S_S_S_S_S_S_S_S_S_S_S_S_S_S_S_S_S_S_S_S_S_S_S_S_S_S_S_S_S_S_S_S_S_S_S_S_S_S_S_S_S_S_S_S_S_S_S_S_S_S_S_S_S_S_S_S_S_S_S_S_S_S_S_S_S_S_S_S_S_S_S_S_S_S_S_S_S_S_S_S_S_S_S_S_S_S_S_S_S_S_S_S_S_S_S_S_S_S_S_S_S_S_S_S_S_S_S_S_S_S_S_S_S_S_S_S_S_S_S_S_S_S_S_S_S_S_S_S_S_S_S_S_S_S_S_S_S_S_S_S_S_S_S_S_S_S_S_S_S_S_S_S_S_S_S_S_S_S_S_S_S_S_S_S_S_S_S_S_S_S_S_S_S_S_S_S_S_S_S_S_S_S_S_S_S_S_S_S_S_S_S_S_S_S_S_S_S_S_S_S_S_S_S_S_S_S_S_S_S_S_S_S_S_S_S_S_S_S_S_S_S_S_S_S_S_S_S_S_S_S_S_S_S_S_S_S_S_S_S_S_S_S_S_S_S_S_S_S_S_S_S_S_S_S_S_S_S_S_S_S_S_S_S_S_S_S_S_S_S_S_S_S_S_S_S_S_S_S_S_S_S_S_S_S_S_S_S_S_S_S_S_S_S_S_S_S_S_S_S_S_S_S_S_S_S_S_S_S_S_S_S_S_S_S_S_S_S_S_S_S_S_S_S_S_S_S_S_S_S_S_S_S_S_S_S_S_S_S_S_S_S_S_S_S_S_S_S_S_S_S_S_S_S_S_S_S_S_S_S_S_S_S_S_S_S_S_S_S_S_S_S__param_352,
	.param .u64 .ptr .align 1 _Z4racePiS_S_S_S_S_S_S_S_S_S_S_S_S_S_S_S_S_S_S_S_S_S_S_S_S_S_S_S_S_S_S_S_S_S_S_S_S_S_S_S_S_S_S_S_S_S_S_S_S_S_S_S_S_S_S_S_S_S_S_S_S_S_S_S_S_S_S_S_S_S_S_S_S_S_S_S_S_S_S_S_S_S_S_S_S_S_S_S_S_S_S_S_S_S_S_S_S_S_S_S_S_S_S_S_S_S_S_S_S_S_S_S_S_S_S_S_S_S_S_S_S_S_S_S_S_S_S_S_S_S_S_S_S_S_S_S_S_S_S_S_S_S_S_S_S_S_S_S_S_S_S_S_S_S_S_S_S_S_S_S_S_S_S_S_S_S_S_S_S_S_S_S_S_S_S_S_S_S_S_S_S_S_S_S_S_S_S_S_S_S_S_S_S_S_S_S_S_S_S_S_S_S_S_S_S_S_S_S_S_S_S_S_S_S_S_S_S_S_S_S_S_S_S_S_S_S_S_S_S_S_S_S_S_S_S_S_S_S_S_S_S_S_S_S_S_S_S_S_S_S_S_S_S_S_S_S_S_S_S_S_S_S_S_S_S_S_S_S_S_S_S_S_S_S_S_S_S_S_S_S_S_S_S_S_S_S_S_S_S_S_S_S_S_S_S_S_S_S_S_S_S_S_S_S_S_S_S_S_S_S_S_S_S_S_S_S_S_S_S_S_S_S_S_S_S_S_S_S_S_S_S_S_S_S_S_S_S_S_S_S_S_S_S_S_S_S_S_S_S_S_S_S_S_S_S_S_S_S_S_S_S_S_S_S_S_S_S_S_S_S_S_S_S_S_S_S_S_S_S_S_S_S_S_S_S_S_S_S_S_S_S_S_S_S_S_S_S_S_S_S_S_S_S_S_S_S_S_S_S_S_S_S_S_S_S_S_S_S_S_S_S_S_S_S_S_S_S_S_S_S_S_S_S_S_S_S_S_S_S_S_S_S_S_S_S_S_S_S_S_S_S_S_S_S_S_S_S_S_S_S_S_S_S_S_S_S_S_S_S_S_S_S_S_S_S_S_S_S_S_S_S_S_S_S_S_S_S_S_S_S_S_S_S_S_S_S_S_S_S_S_S_S_S_S_S_S_S_S_S_S_S_S_S_S_S_S_S_S_S_S_S_S_S_S_S_S_S_S_S_S_S_S_S_S_S_S_S_S_S_S_S_S_S_S_S_S_S_S_S_S_S_S_S_S_S_S_S_S_S_S_S_S_S_S_S_S_S_S_S_S_S_S_S_S_S_S_S_S_S_S_S_S_S_S_S_S_S_S_S_S_S_S_S_S_S_S_S_S_S_S_S_S_S_S_S_S_S_S_S_S_S_S_S_S_S_S_S_S_S_S_S_S_S_S_S_S_S_S_S_S_S_S_S_S_S_S_S_S_S_S_S_S_S_S_S_S_S_S_S_S_S_S_S_S_S_S_S_S_S_S_S_S_S_S_S_S_S_S_S_S_S_S_S_S_S_S_S_S_S_S_S_S_S_S_S_S_S_S_S_S_S_S_S_S_S_S_S_S_S_S_S_S_S_S_S_S_S_S_S_S_S_S_S_S_S_S_S_S_S_S_S_S_S_S_S_S_S_S_S_S_S_S_S_S_S_S_S_S_S_S_S_S_S_S_S_S_S_S_S_S_S_S_S_S_S_S_S_S_S_S_S_S_S_S_S_S_S_S_S_S_S_S_S_S_S_S_S_S_S_S_S_S_S_S_S_S_S_S_S_S_S_S_S_S_S_S_S_S_S_S_S_S_S_S_S_S_S_S_S_S_S_S_S_S_S_S_S_S_S_S_S_S_S_S_S_S_S_S_S_S_S_S_S_S_S_S_S_S_S_S_S_S_S_S_S_S_S_S_S_S_S_S_S_S_S_S_S_S_S_S_S_S_S_S_S_S_S_S_S_S_S_S_S_S_S_S_S_S_S_S_S_S_S_S_S_S_S_S_S_S_S_S_S_S_S_S_S_S_S_S_S_S_S_S_S_S_S_S_S_S_S_S_S_S_S_S_S_S_S_S_S_S_S_S_S_S_S_S_S_S_S_S_S_S_S_S_S_S_S_S_S_S_S_S_S_S_S_S_S_S_S_S_S_S_S_S_S_S_S_S_S_S_S_S_S_S_S_S_S_S_S_S_S_S_S_S_S_S_S_S_S_S_S_S_S_S_S_S_S_S_S_S_S_S_S_S_S_S_S_S_S_S_S_S_S_S_S_S_S_S_S_S_S_S_S_S_S_S_S_S_S_S_S__param_353,
	.param .u64 .ptr .align 1 _Z4racePiS_S_S_S_S_S_S_S_S_S_S_S_S_S_S_S_S_S_S_S_S_S_S_S_S_S_S_S_S_S_S_S_S_S_S_S_S_S_S_S_S_S_S_S_S_S_S_S_S_S_S_S_S_S_S_S_S_S_S_S_S_S_S_S_S_S_S_S_S_S_S_S_S_S_S_S_S_S_S_S_S_S_S_S_S_S_S_S_S_S_S_S_S_S_S_S_S_S_S_S_S_S_S_S_S_S_S_S_S_S_S_S_S_S_S_S_S_S_S_S_S_S_S_S_S_S_S_S_S_S_S_S_S_S_S_S_S_S_S_S_S_S_S_S_S_S_S_S_S_S_S_S_S_S_S_S_S_S_S_S_S_S_S_S_S_S_S_S_S_S_S_S_S_S_S_S_S_S_S_S_S_S_S_S_S_S_S_S_S_S_S_S_S_S_S_S_S_S_S_S_S_S_S_S_S_S_S_S_S_S_S_S_S_S_S_S_S_S_S_S_S_S_S_S_S_S_S_S_S_S_S_S_S_S_S_S_S_S_S_S_S_S_S_S_S_S_S_S_S_S_S_S_S_S_S_S_S_S_S_S_S_S_S_S_S_S_S_S_S_S_S_S_S_S_S_S_S_S_S_S_S_S_S_S_S_S_S_S_S_S_S_S_S_S_S_S_S_S_S_S_S_S_S_S_S_S_S_S_S_S_S_S_S_S_S_S_S_S_S_S_S_S_S_S_S_S_S_S_S_S_S_S_S_S_S_S_S_S_S_S_S_S_S_S_S_S_S_S_S_S_S_S_S_S_S_S_S_S_S_S_S_S_S_S_S_S_S_S_S_S_S_S_S_S_S_S_S_S_S_S_S_S_S_S_S_S_S_S_S_S_S_S_S_S_S_S_S_S_S_S_S_S_S_S_S_S_S_S_S_S_S_S_S_S_S_S_S_S_S_S_S_S_S_S_S_S_S_S_S_S_S_S_S_S_S_S_S_S_S_S_S_S_S_S_S_S_S_S_S_S_S_S_S_S_S_S_S_S_S_S_S_S_S_S_S_S_S_S_S_S_S_S_S_S_S_S_S_S_S_S_S_S_S_S_S_S_S_S_S_S_S_S_S_S_S_S_S_S_S_S_S_S_S_S_S_S_S_S_S_S_S_S_S_S_S_S_S_S_S_S_S_S_S_S_S_S_S_S_S_S_S_S_S_S_S_S_S_S_S_S_S_S_S_S_S_S_S_S_S_S_S_S_S_S_S_S_S_S_S_S_S_S_S_S_S_S_S_S_S_S_S_S_S_S_S_S_S_S_S_S_S_S_S_S_S_S_S_S_S_S_S_S_S_S_S_S_S_S_S_S_S_S_S_S_S_S_S_S_S_S_S_S_S_S_S_S_S_S_S_S_S_S_S_S_S_S_S_S_S_S_S_S_S_S_S_S_S_S_S_S_S_S_S_S_S_S_S_S_S_S_S_S_S_S_S_S_S_S_S_S_S_S_S_S_S_S_S_S_S_S_S_S_S_S_S_S_S_S_S_S_S_S_S_S_S_S_S_S_S_S_S_S_S_S_S_S_S_S_S_S_S_S_S_S_S_S_S_S_S_S_S_S_S_S_S_S_S_S_S_S_S_S_S_S_S_S_S_S_S_S_S_S_S_S_S_S_S_S_S_S_S_S_S_S_S_S_S_S_S_S_S_S_S_S_S_S_S_S_S_S_S_S_S_S_S_S_S_S_S_S_S_S_S_S_S_S_S_S_S_S_S_S_S_S_S_S_S_S_S_S_S_S_S_S_S_S_S_S_S_S_S_S_S_S_S_S_S_S_S_S_S_S_S_S_S_S_S_S_S_S_S_S_S_S_S_S_S_S_S_S_S_S_S_S_S_S_S_S_S_S_S_S_S_S_S_S_S_S_S_S_S_S_S_S_S_S_S_S_S_S_S_S_S_S_S_S_S_S_S_S_S_S_S_S_S_S_S_S_S_S_S_S_S_S_S_S_S_S_S_S_S_S_S_S_S_S_S_S_S_S_S_S_S_S_S_S_S_S_S_S_S_S_S_S_S_S_S_S_S_S_S_S_S_S_S_S_S_S_S_S_S_S_S_S_S_S_S_S_S_S_S_S_S_S_S_S_S_S_S_S_S_S_S_S_S_S_S_S_S_S_S_S_S_S_S_S_S_S_S_S_S_S_S_S_S_S_S_S_S_S_S_S_S_S_S_S_S_S_S_S_S_S_S_S_S_S_S_S_S_S_S_S_S_S_S_S_S_S_S_S_S_S_S_S_S_S_S_S_S_S_S_S_S__param_354,
	.param .u64 .ptr .align 1 _Z4racePiS_S_S_S_S_S_S_S_S_S_S_S_S_S_S_S_S_S_S_S_S_S_S_S_S_S_S_S_S_S_S_S_S_S_S_S_S_S_S_S_S_S_S_S_S_S_S_S_S_S_S_S_S_S_S_S_S_S_S_S_S_S_S_S_S_S_S_S_S_S_S_S_S_S_S_S_S_S_S_S_S_S_S_S_S_S_S_S_S_S_S_S_S_S_S_S_S_S_S_S_S_S_S_S_S_S_S_S_S_S_S_S_S_S_S_S_S_S_S_S_S_S_S_S_S_S_S_S_S_S_S_S_S_S_S_S_S_S_S_S_S_S_S_S_S_S_S_S_S_S_S_S_S_S_S_S_S_S_S_S_S_S_S_S_S_S_S_S_S_S_S_S_S_S_S_S_S_S_S_S_S_S_S_S_S_S_S_S_S_S_S_S_S_S_S_S_S_S_S_S_S_S_S_S_S_S_S_S_S_S_S_S_S_S_S_S_S_S_S_S_S_S_S_S_S_S_S_S_S_S_S_S_S_S_S_S_S_S_S_S_S_S_S_S_S_S_S_S_S_S_S_S_S_S_S_S_S_S_S_S_S_S_S_S_S_S_S_S_S_S_S_S_S_S_S_S_S_S_S_S_S_S_S_S_S_S_S_S_S_S_S_S_S_S_S_S_S_S_S_S_S_S_S_S_S_S_S_S_S_S_S_S_S_S_S_S_S_S_S_S_S_S_S_S_S_S_S_S_S_S_S_S_S_S_S_S_S_S_S_S_S_S_S_S_S_S_S_S_S_S_S_S_S_S_S_S_S_S_S_S_S_S_S_S_S_S_S_S_S_S_S_S_S_S_S_S_S_S_S_S_S_S_S_S_S_S_S_S_S_S_S_S_S_S_S_S_S_S_S_S_S_S_S_S_S_S_S_S_S_S_S_S_S_S_S_S_S_S_S_S_S_S_S_S_S_S_S_S_S_S_S_S_S_S_S_S_S_S_S_S_S_S_S_S_S_S_S_S_S_S_S_S_S_S_S_S_S_S_S_S_S_S_S_S_S_S_S_S_S_S_S_S_S_S_S_S_S_S_S_S_S_S_S_S_S_S_S_S_S_S_S_S_S_S_S_S_S_S_S_S_S_S_S_S_S_S_S_S_S_S_S_S_S_S_S_S_S_S_S_S_S_S_S_S_S_S_S_S_S_S_S_S_S_S_S_S_S_S_S_S_S_S_S_S_S_S_S_S_S_S_S_S_S_S_S_S_S_S_S_S_S_S_S_S_S_S_S_S_S_S_S_S_S_S_S_S_S_S_S_S_S_S_S_S_S_S_S_S_S_S_S_S_S_S_S_S_S_S_S_S_S_S_S_S_S_S_S_S_S_S_S_S_S_S_S_S_S_S_S_S_S_S_S_S_S_S_S_S_S_S_S_S_S_S_S_S_S_S_S_S_S_S_S_S_S_S_S_S_S_S_S_S_S_S_S_S_S_S_S_S_S_S_S_S_S_S_S_S_S_S_S_S_S_S_S_S_S_S_S_S_S_S_S_S_S_S_S_S_S_S_S_S_S_S_S_S_S_S_S_S_S_S_S_S_S_S_S_S_S_S_S_S_S_S_S_S_S_S_S_S_S_S_S_S_S_S_S_S_S_S_S_S_S_S_S_S_S_S_S_S_S_S_S_S_S_S_S_S_S_S_S_S_S_S_S_S_S_S_S_S_S_S_S_S_S_S_S_S_S_S_S_S_S_S_S_S_S_S_S_S_S_S_S_S_S_S_S_S_S_S_S_S_S_S_S_S_S_S_S_S_S_S_S_S_S_S_S_S_S_S_S_S_S_S_S_S_S_S_S_S_S_S_S_S_S_S_S_S_S_S_S_S_S_S_S_S_S_S_S_S_S_S_S_S_S_S_S_S_S_S_S_S_S_S_S_S_S_S_S_S_S_S_S_S_S_S_S_S_S_S_S_S_S_S_S_S_S_S_S_S_S_S_S_S_S_S_S_S_S_S_S_S_S_S_S_S_S_S_S_S_S_S_S_S_S_S_S_S_S_S_S_S_S_S_S_S_S_S_S_S_S_S_S_S_S_S_S_S_S_S_S_S_S_S_S_S_S_S_S_S_S_S_S_S_S_S_S_S_S_S_S_S_S_S_S_S_S_S_S_S_S_S_S_S_S_S_S_S_S_S_S_S_S_S_S_S_S_S_S_S_S_S_S_S_S_S_S_S_S_S_S_S_S_S_S_S_S_S_S_S_S_S_S_S_S_S_S_S_S_S_S_S_S_S_S_S_S_S_S_S_S_S_S__param_355,
	.param .u64 .ptr .align 1 _Z4racePiS_S_S_S_S_S_S_S_S_S_S_S_S_S_S_S_S_S_S_S_S_S_S_S_S_S_S_S_S_S_S_S_S_S_S_S_S_S_S_S_S_S_S_S_S_S_S_S_S_S_S_S_S_S_S_S_S_S_S_S_S_S_S_S_S_S_S_S_S_S_S_S_S_S_S_S_S_S_S_S_S_S_S_S_S_S_S_S_S_S_S_S_S_S_S_S_S_S_S_S_S_S_S_S_S_S_S_S_S_S_S_S_S_S_S_S_S_S_S_S_S_S_S_S_S_S_S_S_S_S_S_S_S_S_S_S_S_S_S_S_S_S_S_S_S_S_S_S_S_S_S_S_S_S_S_S_S_S_S_S_S_S_S_S_S_S_S_S_S_S_S_S_S_S_S_S_S_S_S_S_S_S_S_S_S_S_S_S_S_S_S_S_S_S_S_S_S_S_S_S_S_S_S_S_S_S_S_S_S_S_S_S_S_S_S_S_S_S_S_S_S_S_S_S_S_S_S_S_S_S_S_S_S_S_S_S_S_S_S_S_S_S_S_S_S_S_S_S_S_S_S_S_S_S_S_S_S_S_S_S_S_S_S_S_S_S_S_S_S_S_S_S_S_S_S_S_S_S_S_S_S_S_S_S_S_S_S_S_S_S_S_S_S_S_S_S_S_S_S_S_S_S_S_S_S_S_S_S_S_S_S_S_S_S_S_S_S_S_S_S_S_S_S_S_S_S_S_S_S_S_S_S_S_S_S_S_S_S_S_S_S_S_S_S_S_S_S_S_S_S_S_S_S_S_S_S_S_S_S_S_S_S_S_S_S_S_S_S_S_S_S_S_S_S_S_S_S_S_S_S_S_S_S_S_S_S_S_S_S_S_S_S_S_S_S_S_S_S_S_S_S_S_S_S_S_S_S_S_S_S_S_S_S_S_S_S_S_S_S_S_S_S_S_S_S_S_S_S_S_S_S_S_S_S_S_S_S_S_S_S_S_S_S_S_S_S_S_S_S_S_S_S_S_S_S_S_S_S_S_S_S_S_S_S_S_S_S_S_S_S_S_S_S_S_S_S_S_S_S_S_S_S_S_S_S_S_S_S_S_S_S_S_S_S_S_S_S_S_S_S_S_S_S_S_S_S_S_S_S_S_S_S_S_S_S_S_S_S_S_S_S_S_S_S_S_S_S_S_S_S_S_S_S_S_S_S_S_S_S_S_S_S_S_S_S_S_S_S_S_S_S_S_S_S_S_S_S_S_S_S_S_S_S_S_S_S_S_S_S_S_S_S_S_S_S_S_S_S_S_S_S_S_S_S_S_S_S_S_S_S_S_S_S_S_S_S_S_S_S_S_S_S_S_S_S_S_S_S_S_S_S_S_S_S_S_S_S_S_S_S_S_S_S_S_S_S_S_S_S_S_S_S_S_S_S_S_S_S_S_S_S_S_S_S_S_S_S_S_S_S_S_S_S_S_S_S_S_S_S_S_S_S_S_S_S_S_S_S_S_S_S_S_S_S_S_S_S_S_S_S_S_S_S_S_S_S_S_S_S_S_S_S_S_S_S_S_S_S_S_S_S_S_S_S_S_S_S_S_S_S_S_S_S_S_S_S_S_S_S_S_S_S_S_S_S_S_S_S_S_S_S_S_S_S_S_S_S_S_S_S_S_S_S_S_S_S_S_S_S_S_S_S_S_S_S_S_S_S_S_S_S_S_S_S_S_S_S_S_S_S_S_S_S_S_S_S_S_S_S_S_S_S_S_S_S_S_S_S_S_S_S_S_S_S_S_S_S_S_S_S_S_S_S_S_S_S_S_S_S_S_S_S_S_S_S_S_S_S_S_S_S_S_S_S_S_S_S_S_S_S_S_S_S_S_S_S_S_S_S_S_S_S_S_S_S_S_S_S_S_S_S_S_S_S_S_S_S_S_S_S_S_S_S_S_S_S_S_S_S_S_S_S_S_S_S_S_S_S_S_S_S_S_S_S_S_S_S_S_S_S_S_S_S_S_S_S_S_S_S_S_S_S_S_S_S_S_S_S_S_S_S_S_S_S_S_S_S_S_S_S_S_S_S_S_S_S_S_S_S_S_S_S_S_S_S_S_S_S_S_S_S_S_S_S_S_S_S_S_S_S_S_S_S_S_S_S_S_S_S_S_S_S_S_S_S_S_S_S_S_S_S_S_S_S_S_S_S_S_S_S_S_S_S_S_S_S_S_S_S_S_S_S_S_S_S_S_S_S_S_S_S_S_S_S_S_S_S_S_S_S_S_S_S_S_S_S_S_S_S_S_S_S_S__param_356,
	.param .u64 .ptr .align 1 _Z4racePiS_S_S_S_S_S_S_S_S_S_S_S_S_S_S_S_S_S_S_S_S_S_S_S_S_S_S_S_S_S_S_S_S_S_S_S_S_S_S_S_S_S_S_S_S_S_S_S_S_S_S_S_S_S_S_S_S_S_S_S_S_S_S_S_S_S_S_S_S_S_S_S_S_S_S_S_S_S_S_S_S_S_S_S_S_S_S_S_S_S_S_S_S_S_S_S_S_S_S_S_S_S_S_S_S_S_S_S_S_S_S_S_S_S_S_S_S_S_S_S_S_S_S_S_S_S_S_S_S_S_S_S_S_S_S_S_S_S_S_S_S_S_S_S_S_S_S_S_S_S_S_S_S_S_S_S_S_S_S_S_S_S_S_S_S_S_S_S_S_S_S_S_S_S_S_S_S_S_S_S_S_S_S_S_S_S_S_S_S_S_S_S_S_S_S_S_S_S_S_S_S_S_S_S_S_S_S_S_S_S_S_S_S_S_S_S_S_S_S_S_S_S_S_S_S_S_S_S_S_S_S_S_S_S_S_S_S_S_S_S_S_S_S_S_S_S_S_S_S_S_S_S_S_S_S_S_S_S_S_S_S_S_S_S_S_S_S_S_S_S_S_S_S_S_S_S_S_S_S_S_S_S_S_S_S_S_S_S_S_S_S_S_S_S_S_S_S_S_S_S_S_S_S_S_S_S_S_S_S_S_S_S_S_S_S_S_S_S_S_S_S_S_S_S_S_S_S_S_S_S_S_S_S_S_S_S_S_S_S_S_S_S_S_S_S_S_S_S_S_S_S_S_S_S_S_S_S_S_S_S_S_S_S_S_S_S_S_S_S_S_S_S_S_S_S_S_S_S_S_S_S_S_S_S_S_S_S_S_S_S_S_S_S_S_S_S_S_S_S_S_S_S_S_S_S_S_S_S_S_S_S_S_S_S_S_S_S_S_S_S_S_S_S_S_S_S_S_S_S_S_S_S_S_S_S_S_S_S_S_S_S_S_S_S_S_S_S_S_S_S_S_S_S_S_S_S_S_S_S_S_S_S_S_S_S_S_S_S_S_S_S_S_S_S_S_S_S_S_S_S_S_S_S_S_S_S_S_S_S_S_S_S_S_S_S_S_S_S_S_S_S_S_S_S_S_S_S_S_S_S_S_S_S_S_S_S_S_S_S_S_S_S_S_S_S_S_S_S_S_S_S_S_S_S_S_S_S_S_S_S_S_S_S_S_S_S_S_S_S_S_S_S_S_S_S_S_S_S_S_S_S_S_S_S_S_S_S_S_S_S_S_S_S_S_S_S_S_S_S_S_S_S_S_S_S_S_S_S_S_S_S_S_S_S_S_S_S_S_S_S_S_S_S_S_S_S_S_S_S_S_S_S_S_S_S_S_S_S_S_S_S_S_S_S_S_S_S_S_S_S_S_S_S_S_S_S_S_S_S_S_S_S_S_S_S_S_S_S_S_S_S_S_S_S_S_S_S_S_S_S_S_S_S_S_S_S_S_S_S_S_S_S_S_S_S_S_S_S_S_S_S_S_S_S_S_S_S_S_S_S_S_S_S_S_S_S_S_S_S_S_S_S_S_S_S_S_S_S_S_S_S_S_S_S_S_S_S_S_S_S_S_S_S_S_S_S_S_S_S_S_S_S_S_S_S_S_S_S_S_S_S_S_S_S_S_S_S_S_S_S_S_S_S_S_S_S_S_S_S_S_S_S_S_S_S_S_S_S_S_S_S_S_S_S_S_S_S_S_S_S_S_S_S_S_S_S_S_S_S_S_S_S_S_S_S_S_S_S_S_S_S_S_S_S_S_S_S_S_S_S_S_S_S_S_S_S_S_S_S_S_S_S_S_S_S_S_S_S_S_S_S_S_S_S_S_S_S_S_S_S_S_S_S_S_S_S_S_S_S_S_S_S_S_S_S_S_S_S_S_S_S_S_S_S_S_S_S_S_S_S_S_S_S_S_S_S_S_S_S_S_S_S_S_S_S_S_S_S_S_S_S_S_S_S_S_S_S_S_S_S_S_S_S_S_S_S_S_S_S_S_S_S_S_S_S_S_S_S_S_S_S_S_S_S_S_S_S_S_S_S_S_S_S_S_S_S_S_S_S_S_S_S_S_S_S_S_S_S_S_S_S_S_S_S_S_S_S_S_S_S_S_S_S_S_S_S_S_S_S_S_S_S_S_S_S_S_S_S_S_S_S_S_S_S_S_S_S_S_S_S_S_S_S_S_S_S_S_S_S_S_S_S_S_S_S_S_S_S_S_S_S_S_S_S_S_S_S_S_S_S_S_S_S__param_357,
	.param .u64 .ptr .align 1 _Z4racePiS_S_S_S_S_S_S_S_S_S_S_S_S_S_S_S_S_S_S_S_S_S_S_S_S_S_S_S_S_S_S_S_S_S_S_S_S_S_S_S_S_S_S_S_S_S_S_S_S_S_S_S_S_S_S_S_S_S_S_S_S_S_S_S_S_S_S_S_S_S_S_S_S_S_S_S_S_S_S_S_S_S_S_S_S_S_S_S_S_S_S_S_S_S_S_S_S_S_S_S_S_S_S_S_S_S_S_S_S_S_S_S_S_S_S_S_S_S_S_S_S_S_S_S_S_S_S_S_S_S_S_S_S_S_S_S_S_S_S_S_S_S_S_S_S_S_S_S_S_S_S_S_S_S_S_S_S_S_S_S_S_S_S_S_S_S_S_S_S_S_S_S_S_S_S_S_S_S_S_S_S_S_S_S_S_S_S_S_S_S_S_S_S_S_S_S_S_S_S_S_S_S_S_S_S_S_S_S_S_S_S_S_S_S_S_S_S_S_S_S_S_S_S_S_S_S_S_S_S_S_S_S_S_S_S_S_S_S_S_S_S_S_S_S_S_S_S_S_S_S_S_S_S_S_S_S_S_S_S_S_S_S_S_S_S_S_S_S_S_S_S_S_S_S_S_S_S_S_S_S_S_S_S_S_S_S_S_S_S_S_S_S_S_S_S_S_S_S_S_S_S_S_S_S_S_S_S_S_S_S_S_S_S_S_S_S_S_S_S_S_S_S_S_S_S_S_S_S_S_S_S_S_S_S_S_S_S_S_S_S_S_S_S_S_S_S_S_S_S_S_S_S_S_S_S_S_S_S_S_S_S_S_S_S_S_S_S_S_S_S_S_S_S_S_S_S_S_S_S_S_S_S_S_S_S_S_S_S_S_S_S_S_S_S_S_S_S_S_S_S_S_S_S_S_S_S_S_S_S_S_S_S_S_S_S_S_S_S_S_S_S_S_S_S_S_S_S_S_S_S_S_S_S_S_S_S_S_S_S_S_S_S_S_S_S_S_S_S_S_S_S_S_S_S_S_S_S_S_S_S_S_S_S_S_S_S_S_S_S_S_S_S_S_S_S_S_S_S_S_S_S_S_S_S_S_S_S_S_S_S_S_S_S_S_S_S_S_S_S_S_S_S_S_S_S_S_S_S_S_S_S_S_S_S_S_S_S_S_S_S_S_S_S_S_S_S_S_S_S_S_S_S_S_S_S_S_S_S_S_S_S_S_S_S_S_S_S_S_S_S_S_S_S_S_S_S_S_S_S_S_S_S_S_S_S_S_S_S_S_S_S_S_S_S_S_S_S_S_S_S_S_S_S_S_S_S_S_S_S_S_S_S_S_S_S_S_S_S_S_S_S_S_S_S_S_S_S_S_S_S_S_S_S_S_S_S_S_S_S_S_S_S_S_S_S_S_S_S_S_S_S_S_S_S_S_S_S_S_S_S_S_S_S_S_S_S_S_S_S_S_S_S_S_S_S_S_S_S_S_S_S_S_S_S_S_S_S_S_S_S_S_S_S_S_S_S_S_S_S_S_S_S_S_S_S_S_S_S_S_S_S_S_S_S_S_S_S_S_S_S_S_S_S_S_S_S_S_S_S_S_S_S_S_S_S_S_S_S_S_S_S_S_S_S_S_S_S_S_S_S_S_S_S_S_S_S_S_S_S_S_S_S_S_S_S_S_S_S_S_S_S_S_S_S_S_S_S_S_S_S_S_S_S_S_S_S_S_S_S_S_S_S_S_S_S_S_S_S_S_S_S_S_S_S_S_S_S_S_S_S_S_S_S_S_S_S_S_S_S_S_S_S_S_S_S_S_S_S_S_S_S_S_S_S_S_S_S_S_S_S_S_S_S_S_S_S_S_S_S_S_S_S_S_S_S_S_S_S_S_S_S_S_S_S_S_S_S_S_S_S_S_S_S_S_S_S_S_S_S_S_S_S_S_S_S_S_S_S_S_S_S_S_S_S_S_S_S_S_S_S_S_S_S_S_S_S_S_S_S_S_S_S_S_S_S_S_S_S_S_S_S_S_S_S_S_S_S_S_S_S_S_S_S_S_S_S_S_S_S_S_S_S_S_S_S_S_S_S_S_S_S_S_S_S_S_S_S_S_S_S_S_S_S_S_S_S_S_S_S_S_S_S_S_S_S_S_S_S_S_S_S_S_S_S_S_S_S_S_S_S_S_S_S_S_S_S_S_S_S_S_S_S_S_S_S_S_S_S_S_S_S_S_S_S_S_S_S_S_S_S_S_S_S_S_S_S_S_S_S_S_S_S_S_S_S_S_S_S_S_S_S_S_S__param_358,
	.param .u64 .ptr .align 1 _Z4racePiS_S_S_S_S_S_S_S_S_S_S_S_S_S_S_S_S_S_S_S_S_S_S_S_S_S_S_S_S_S_S_S_S_S_S_S_S_S_S_S_S_S_S_S_S_S_S_S_S_S_S_S_S_S_S_S_S_S_S_S_S_S_S_S_S_S_S_S_S_S_S_S_S_S_S_S_S_S_S_S_S_S_S_S_S_S_S_S_S_S_S_S_S_S_S_S_S_S_S_S_S_S_S_S_S_S_S_S_S_S_S_S_S_S_S_S_S_S_S_S_S_S_S_S_S_S_S_S_S_S_S_S_S_S_S_S_S_S_S_S_S_S_S_S_S_S_S_S_S_S_S_S_S_S_S_S_S_S_S_S_S_S_S_S_S_S_S_S_S_S_S_S_S_S_S_S_S_S_S_S_S_S_S_S_S_S_S_S_S_S_S_S_S_S_S_S_S_S_S_S_S_S_S_S_S_S_S_S_S_S_S_S_S_S_S_S_S_S_S_S_S_S_S_S_S_S_S_S_S_S_S_S_S_S_S_S_S_S_S_S_S_S_S_S_S_S_S_S_S_S_S_S_S_S_S_S_S_S_S_S_S_S_S_S_S_S_S_S_S_S_S_S_S_S_S_S_S_S_S_S_S_S_S_S_S_S_S_S_S_S_S_S_S_S_S_S_S_S_S_S_S_S_S_S_S_S_S_S_S_S_S_S_S_S_S_S_S_S_S_S_S_S_S_S_S_S_S_S_S_S_S_S_S_S_S_S_S_S_S_S_S_S_S_S_S_S_S_S_S_S_S_S_S_S_S_S_S_S_S_S_S_S_S_S_S_S_S_S_S_S_S_S_S_S_S_S_S_S_S_S_S_S_S_S_S_S_S_S_S_S_S_S_S_S_S_S_S_S_S_S_S_S_S_S_S_S_S_S_S_S_S_S_S_S_S_S_S_S_S_S_S_S_S_S_S_S_S_S_S_S_S_S_S_S_S_S_S_S_S_S_S_S_S_S_S_S_S_S_S_S_S_S_S_S_S_S_S_S_S_S_S_S_S_S_S_S_S_S_S_S_S_S_S_S_S_S_S_S_S_S_S_S_S_S_S_S_S_S_S_S_S_S_S_S_S_S_S_S_S_S_S_S_S_S_S_S_S_S_S_S_S_S_S_S_S_S_S_S_S_S_S_S_S_S_S_S_S_S_S_S_S_S_S_S_S_S_S_S_S_S_S_S_S_S_S_S_S_S_S_S_S_S_S_S_S_S_S_S_S_S_S_S_S_S_S_S_S_S_S_S_S_S_S_S_S_S_S_S_S_S_S_S_S_S_S_S_S_S_S_S_S_S_S_S_S_S_S_S_S_S_S_S_S_S_S_S_S_S_S_S_S_S_S_S_S_S_S_S_S_S_S_S_S_S_S_S_S_S_S_S_S_S_S_S_S_S_S_S_S_S_S_S_S_S_S_S_S_S_S_S_S_S_S_S_S_S_S_S_S_S_S_S_S_S_S_S_S_S_S_S_S_S_S_S_S_S_S_S_S_S_S_S_S_S_S_S_S_S_S_S_S_S_S_S_S_S_S_S_S_S_S_S_S_S_S_S_S_S_S_S_S_S_S_S_S_S_S_S_S_S_S_S_S_S_S_S_S_S_S_S_S_S_S_S_S_S_S_S_S_S_S_S_S_S_S_S_S_S_S_S_S_S_S_S_S_S_S_S_S_S_S_S_S_S_S_S_S_S_S_S_S_S_S_S_S_S_S_S_S_S_S_S_S_S_S_S_S_S_S_S_S_S_S_S_S_S_S_S_S_S_S_S_S_S_S_S_S_S_S_S_S_S_S_S_S_S_S_S_S_S_S_S_S_S_S_S_S_S_S_S_S_S_S_S_S_S_S_S_S_S_S_S_S_S_S_S_S_S_S_S_S_S_S_S_S_S_S_S_S_S_S_S_S_S_S_S_S_S_S_S_S_S_S_S_S_S_S_S_S_S_S_S_S_S_S_S_S_S_S_S_S_S_S_S_S_S_S_S_S_S_S_S_S_S_S_S_S_S_S_S_S_S_S_S_S_S_S_S_S_S_S_S_S_S_S_S_S_S_S_S_S_S_S_S_S_S_S_S_S_S_S_S_S_S_S_S_S_S_S_S_S_S_S_S_S_S_S_S_S_S_S_S_S_S_S_S_S_S_S_S_S_S_S_S_S_S_S_S_S_S_S_S_S_S_S_S_S_S_S_S_S_S_S_S_S_S_S_S_S_S_S_S_S_S_S_S_S_S_S_S_S_S_S_S_S_S_S_S_S_S_S_S_S__param_359,
	.param .u64 .ptr .align 1 _Z4racePiS_S_S_S_S_S_S_S_S_S_S_S_S_S_S_S_S_S_S_S_S_S_S_S_S_S_S_S_S_S_S_S_S_S_S_S_S_S_S_S_S_S_S_S_S_S_S_S_S_S_S_S_S_S_S_S_S_S_S_S_S_S_S_S_S_S_S_S_S_S_S_S_S_S_S_S_S_S_S_S_S_S_S_S_S_S_S_S_S_S_S_S_S_S_S_S_S_S_S_S_S_S_S_S_S_S_S_S_S_S_S_S_S_S_S_S_S_S_S_S_S_S_S_S_S_S_S_S_S_S_S_S_S_S_S_S_S_S_S_S_S_S_S_S_S_S_S_S_S_S_S_S_S_S_S_S_S_S_S_S_S_S_S_S_S_S_S_S_S_S_S_S_S_S_S_S_S_S_S_S_S_S_S_S_S_S_S_S_S_S_S_S_S_S_S_S_S_S_S_S_S_S_S_S_S_S_S_S_S_S_S_S_S_S_S_S_S_S_S_S_S_S_S_S_S_S_S_S_S_S_S_S_S_S_S_S_S_S_S_S_S_S_S_S_S_S_S_S_S_S_S_S_S_S_S_S_S_S_S_S_S_S_S_S_S_S_S_S_S_S_S_S_S_S_S_S_S_S_S_S_S_S_S_S_S_S_S_S_S_S_S_S_S_S_S_S_S_S_S_S_S_S_S_S_S_S_S_S_S_S_S_S_S_S_S_S_S_S_S_S_S_S_S_S_S_S_S_S_S_S_S_S_S_S_S_S_S_S_S_S_S_S_S_S_S_S_S_S_S_S_S_S_S_S_S_S_S_S_S_S_S_S_S_S_S_S_S_S_S_S_S_S_S_S_S_S_S_S_S_S_S_S_S_S_S_S_S_S_S_S_S_S_S_S_S_S_S_S_S_S_S_S_S_S_S_S_S_S_S_S_S_S_S_S_S_S_S_S_S_S_S_S_S_S_S_S_S_S_S_S_S_S_S_S_S_S_S_S_S_S_S_S_S_S_S_S_S_S_S_S_S_S_S_S_S_S_S_S_S_S_S_S_S_S_S_S_S_S_S_S_S_S_S_S_S_S_S_S_S_S_S_S_S_S_S_S_S_S_S_S_S_S_S_S_S_S_S_S_S_S_S_S_S_S_S_S_S_S_S_S_S_S_S_S_S_S_S_S_S_S_S_S_S_S_S_S_S_S_S_S_S_S_S_S_S_S_S_S_S_S_S_S_S_S_S_S_S_S_S_S_S_S_S_S_S_S_S_S_S_S_S_S_S_S_S_S_S_S_S_S_S_S_S_S_S_S_S_S_S_S_S_S_S_S_S_S_S_S_S_S_S_S_S_S_S_S_S_S_S_S_S_S_S_S_S_S_S_S_S_S_S_S_S_S_S_S_S_S_S_S_S_S_S_S_S_S_S_S_S_S_S_S_S_S_S_S_S_S_S_S_S_S_S_S_S_S_S_S_S_S_S_S_S_S_S_S_S_S_S_S_S_S_S_S_S_S_S_S_S_S_S_S_S_S_S_S_S_S_S_S_S_S_S_S_S_S_S_S_S_S_S_S_S_S_S_S_S_S_S_S_S_S_S_S_S_S_S_S_S_S_S_S_S_S_S_S_S_S_S_S_S_S_S_S_S_S_S_S_S_S_S_S_S_S_S_S_S_S_S_S_S_S_S_S_S_S_S_S_S_S_S_S_S_S_S_S_S_S_S_S_S_S_S_S_S_S_S_S_S_S_S_S_S_S_S_S_S_S_S_S_S_S_S_S_S_S_S_S_S_S_S_S_S_S_S_S_S_S_S_S_S_S_S_S_S_S_S_S_S_S_S_S_S_S_S_S_S_S_S_S_S_S_S_S_S_S_S_S_S_S_S_S_S_S_S_S_S_S_S_S_S_S_S_S_S_S_S_S_S_S_S_S_S_S_S_S_S_S_S_S_S_S_S_S_S_S_S_S_S_S_S_S_S_S_S_S_S_S_S_S_S_S_S_S_S_S_S_S_S_S_S_S_S_S_S_S_S_S_S_S_S_S_S_S_S_S_S_S_S_S_S_S_S_S_S_S_S_S_S_S_S_S_S_S_S_S_S_S_S_S_S_S_S_S_S_S_S_S_S_S_S_S_S_S_S_S_S_S_S_S_S_S_S_S_S_S_S_S_S_S_S_S_S_S_S_S_S_S_S_S_S_S_S_S_S_S_S_S_S_S_S_S_S_S_S_S_S_S_S_S_S_S_S_S_S_S_S_S_S_S_S_S_S_S_S_S_S_S_S_S_S_S_S_S_S_S_S_S_S_S_S_S_S__param_360,
	.param .u64 .ptr .align 1 _Z4racePiS_S_S_S_S_S_S_S_S_S_S_S_S_S_S_S_S_S_S_S_S_S_S_S_S_S_S_S_S_S_S_S_S_S_S_S_S_S_S_S_S_S_S_S_S_S_S_S_S_S_S_S_S_S_S_S_S_S_S_S_S_S_S_S_S_S_S_S_S_S_S_S_S_S_S_S_S_S_S_S_S_S_S_S_S_S_S_S_S_S_S_S_S_S_S_S_S_S_S_S_S_S_S_S_S_S_S_S_S_S_S_S_S_S_S_S_S_S_S_S_S_S_S_S_S_S_S_S_S_S_S_S_S_S_S_S_S_S_S_S_S_S_S_S_S_S_S_S_S_S_S_S_S_S_S_S_S_S_S_S_S_S_S_S_S_S_S_S_S_S_S_S_S_S_S_S_S_S_S_S_S_S_S_S_S_S_S_S_S_S_S_S_S_S_S_S_S_S_S_S_S_S_S_S_S_S_S_S_S_S_S_S_S_S_S_S_S_S_S_S_S_S_S_S_S_S_S_S_S_S_S_S_S_S_S_S_S_S_S_S_S_S_S_S_S_S_S_S_S_S_S_S_S_S_S_S_S_S_S_S_S_S_S_S_S_S_S_S_S_S_S_S_S_S_S_S_S_S_S_S_S_S_S_S_S_S_S_S_S_S_S_S_S_S_S_S_S_S_S_S_S_S_S_S_S_S_S_S_S_S_S_S_S_S_S_S_S_S_S_S_S_S_S_S_S_S_S_S_S_S_S_S_S_S_S_S_S_S_S_S_S_S_S_S_S_S_S_S_S_S_S_S_S_S_S_S_S_S_S_S_S_S_S_S_S_S_S_S_S_S_S_S_S_S_S_S_S_S_S_S_S_S_S_S_S_S_S_S_S_S_S_S_S_S_S_S_S_S_S_S_S_S_S_S_S_S_S_S_S_S_S_S_S_S_S_S_S_S_S_S_S_S_S_S_S_S_S_S_S_S_S_S_S_S_S_S_S_S_S_S_S_S_S_S_S_S_S_S_S_S_S_S_S_S_S_S_S_S_S_S_S_S_S_S_S_S_S_S_S_S_S_S_S_S_S_S_S_S_S_S_S_S_S_S_S_S_S_S_S_S_S_S_S_S_S_S_S_S_S_S_S_S_S_S_S_S_S_S_S_S_S_S_S_S_S_S_S_S_S_S_S_S_S_S_S_S_S_S_S_S_S_S_S_S_S_S_S_S_S_S_S_S_S_S_S_S_S_S_S_S_S_S_S_S_S_S_S_S_S_S_S_S_S_S_S_S_S_S_S_S_S_S_S_S_S_S_S_S_S_S_S_S_S_S_S_S_S_S_S_S_S_S_S_S_S_S_S_S_S_S_S_S_S_S_S_S_S_S_S_S_S_S_S_S_S_S_S_S_S_S_S_S_S_S_S_S_S_S_S_S_S_S_S_S_S_S_S_S_S_S_S_S_S_S_S_S_S_S_S_S_S_S_S_S_S_S_S_S_S_S_S_S_S_S_S_S_S_S_S_S_S_S_S_S_S_S_S_S_S_S_S_S_S_S_S_S_S_S_S_S_S_S_S_S_S_S_S_S_S_S_S_S_S_S_S_S_S_S_S_S_S_S_S_S_S_S_S_S_S_S_S_S_S_S_S_S_S_S_S_S_S_S_S_S_S_S_S_S_S_S_S_S_S_S_S_S_S_S_S_S_S_S_S_S_S_S_S_S_S_S_S_S_S_S_S_S_S_S_S_S_S_S_S_S_S_S_S_S_S_S_S_S_S_S_S_S_S_S_S_S_S_S_S_S_S_S_S_S_S_S_S_S_S_S_S_S_S_S_S_S_S_S_S_S_S_S_S_S_S_S_S_S_S_S_S_S_S_S_S_S_S_S_S_S_S_S_S_S_S_S_S_S_S_S_S_S_S_S_S_S_S_S_S_S_S_S_S_S_S_S_S_S_S_S_S_S_S_S_S_S_S_S_S_S_S_S_S_S_S_S_S_S_S_S_S_S_S_S_S_S_S_S_S_S_S_S_S_S_S_S_S_S_S_S_S_S_S_S_S_S_S_S_S_S_S_S_S_S_S_S_S_S_S_S_S_S_S_S_S_S_S_S_S_S_S_S_S_S_S_S_S_S_S_S_S_S_S_S_S_S_S_S_S_S_S_S_S_S_S_S_S_S_S_S_S_S_S_S_S_S_S_S_S_S_S_S_S_S_S_S_S_S_S_S_S_S_S_S_S_S_S_S_S_S_S_S_S_S_S_S_S_S_S_S_S_S_S_S_S_S_S_S_S_S_S_S_S_S_S_S_S_S_S__param_361,
	.param .u64 .ptr .align 1 _Z4racePiS_S_S_S_S_S_S_S_S_S_S_S_S_S_S_S_S_S_S_S_S_S_S_S_S_S_S_S_S_S_S_S_S_S_S_S_S_S_S_S_S_S_S_S_S_S_S_S_S_S_S_S_S_S_S_S_S_S_S_S_S_S_S_S_S_S_S_S_S_S_S_S_S_S_S_S_S_S_S_S_S_S_S_S_S_S_S_S_S_S_S_S_S_S_S_S_S_S_S_S_S_S_S_S_S_S_S_S_S_S_S_S_S_S_S_S_S_S_S_S_S_S_S_S_S_S_S_S_S_S_S_S_S_S_S_S_S_S_S_S_S_S_S_S_S_S_S_S_S_S_S_S_S_S_S_S_S_S_S_S_S_S_S_S_S_S_S_S_S_S_S_S_S_S_S_S_S_S_S_S_S_S_S_S_S_S_S_S_S_S_S_S_S_S_S_S_S_S_S_S_S_S_S_S_S_S_S_S_S_S_S_S_S_S_S_S_S_S_S_S_S_S_S_S_S_S_S_S_S_S_S_S_S_S_S_S_S_S_S_S_S_S_S_S_S_S_S_S_S_S_S_S_S_S_S_S_S_S_S_S_S_S_S_S_S_S_S_S_S_S_S_S_S_S_S_S_S_S_S_S_S_S_S_S_S_S_S_S_S_S_S_S_S_S_S_S_S_S_S_S_S_S_S_S_S_S_S_S_S_S_S_S_S_S_S_S_S_S_S_S_S_S_S_S_S_S_S_S_S_S_S_S_S_S_S_S_S_S_S_S_S_S_S_S_S_S_S_S_S_S_S_S_S_S_S_S_S_S_S_S_S_S_S_S_S_S_S_S_S_S_S_S_S_S_S_S_S_S_S_S_S_S_S_S_S_S_S_S_S_S_S_S_S_S_S_S_S_S_S_S_S_S_S_S_S_S_S_S_S_S_S_S_S_S_S_S_S_S_S_S_S_S_S_S_S_S_S_S_S_S_S_S_S_S_S_S_S_S_S_S_S_S_S_S_S_S_S_S_S_S_S_S_S_S_S_S_S_S_S_S_S_S_S_S_S_S_S_S_S_S_S_S_S_S_S_S_S_S_S_S_S_S_S_S_S_S_S_S_S_S_S_S_S_S_S_S_S_S_S_S_S_S_S_S_S_S_S_S_S_S_S_S_S_S_S_S_S_S_S_S_S_S_S_S_S_S_S_S_S_S_S_S_S_S_S_S_S_S_S_S_S_S_S_S_S_S_S_S_S_S_S_S_S_S_S_S_S_S_S_S_S_S_S_S_S_S_S_S_S_S_S_S_S_S_S_S_S_S_S_S_S_S_S_S_S_S_S_S_S_S_S_S_S_S_S_S_S_S_S_S_S_S_S_S_S_S_S_S_S_S_S_S_S_S_S_S_S_S_S_S_S_S_S_S_S_S_S_S_S_S_S_S_S_S_S_S_S_S_S_S_S_S_S_S_S_S_S_S_S_S_S_S_S_S_S_S_S_S_S_S_S_S_S_S_S_S_S_S_S_S_S_S_S_S_S_S_S_S_S_S_S_S_S_S_S_S_S_S_S_S_S_S_S_S_S_S_S_S_S_S_S_S_S_S_S_S_S_S_S_S_S_S_S_S_S_S_S_S_S_S_S_S_S_S_S_S_S_S_S_S_S_S_S_S_S_S_S_S_S_S_S_S_S_S_S_S_S_S_S_S_S_S_S_S_S_S_S_S_S_S_S_S_S_S_S_S_S_S_S_S_S_S_S_S_S_S_S_S_S_S_S_S_S_S_S_S_S_S_S_S_S_S_S_S_S_S_S_S_S_S_S_S_S_S_S_S_S_S_S_S_S_S_S_S_S_S_S_S_S_S_S_S_S_S_S_S_S_S_S_S_S_S_S_S_S_S_S_S_S_S_S_S_S_S_S_S_S_S_S_S_S_S_S_S_S_S_S_S_S_S_S_S_S_S_S_S_S_S_S_S_S_S_S_S_S_S_S_S_S_S_S_S_S_S_S_S_S_S_S_S_S_S_S_S_S_S_S_S_S_S_S_S_S_S_S_S_S_S_S_S_S_S_S_S_S_S_S_S_S_S_S_S_S_S_S_S_S_S_S_S_S_S_S_S_S_S_S_S_S_S_S_S_S_S_S_S_S_S_S_S_S_S_S_S_S_S_S_S_S_S_S_S_S_S_S_S_S_S_S_S_S_S_S_S_S_S_S_S_S_S_S_S_S_S_S_S_S_S_S_S_S_S_S_S_S_S_S_S_S_S_S_S_S_S_S_S_S_S_S_S_S_S_S_S_S_S_S_S_S_S_S_S_S__param_362,
	.param .u64 .ptr .align 1 _Z4racePiS_S_S_S_S_S_S_S_S_S_S_S_S_S_S_S_S_S_S_S_S_S_S_S_S_S_S_S_S_S_S_S_S_S_S_S_S_S_S_S_S_S_S_S_S_S_S_S_S_S_S_S_S_S_S_S_S_S_S_S_S_S_S_S_S_S_S_S_S_S_S_S_S_S_S_S_S_S_S_S_S_S_S_S_S_S_S_S_S_S_S_S_S_S_S_S_S_S_S_S_S_S_S_S_S_S_S_S_S_S_S_S_S_S_S_S_S_S_S_S_S_S_S_S_S_S_S_S_S_S_S_S_S_S_S_S_S_S_S_S_S_S_S_S_S_S_S_S_S_S_S_S_S_S_S_S_S_S_S_S_S_S_S_S_S_S_S_S_S_S_S_S_S_S_S_S_S_S_S_S_S_S_S_S_S_S_S_S_S_S_S_S_S_S_S_S_S_S_S_S_S_S_S_S_S_S_S_S_S_S_S_S_S_S_S_S_S_S_S_S_S_S_S_S_S_S_S_S_S_S_S_S_S_S_S_S_S_S_S_S_S_S_S_S_S_S_S_S_S_S_S_S_S_S_S_S_S_S_S_S_S_S_S_S_S_S_S_S_S_S_S_S_S_S_S_S_S_S_S_S_S_S_S_S_S_S_S_S_S_S_S_S_S_S_S_S_S_S_S_S_S_S_S_S_S_S_S_S_S_S_S_S_S_S_S_S_S_S_S_S_S_S_S_S_S_S_S_S_S_S_S_S_S_S_S_S_S_S_S_S_S_S_S_S_S_S_S_S_S_S_S_S_S_S_S_S_S_S_S_S_S_S_S_S_S_S_S_S_S_S_S_S_S_S_S_S_S_S_S_S_S_S_S_S_S_S_S_S_S_S_S_S_S_S_S_S_S_S_S_S_S_S_S_S_S_S_S_S_S_S_S_S_S_S_S_S_S_S_S_S_S_S_S_S_S_S_S_S_S_S_S_S_S_S_S_S_S_S_S_S_S_S_S_S_S_S_S_S_S_S_S_S_S_S_S_S_S_S_S_S_S_S_S_S_S_S_S_S_S_S_S_S_S_S_S_S_S_S_S_S_S_S_S_S_S_S_S_S_S_S_S_S_S_S_S_S_S_S_S_S_S_S_S_S_S_S_S_S_S_S_S_S_S_S_S_S_S_S_S_S_S_S_S_S_S_S_S_S_S_S_S_S_S_S_S_S_S_S_S_S_S_S_S_S_S_S_S_S_S_S_S_S_S_S_S_S_S_S_S_S_S_S_S_S_S_S_S_S_S_S_S_S_S_S_S_S_S_S_S_S_S_S_S_S_S_S_S_S_S_S_S_S_S_S_S_S_S_S_S_S_S_S_S_S_S_S_S_S_S_S_S_S_S_S_S_S_S_S_S_S_S_S_S_S_S_S_S_S_S_S_S_S_S_S_S_S_S_S_S_S_S_S_S_S_S_S_S_S_S_S_S_S_S_S_S_S_S_S_S_S_S_S_S_S_S_S_S_S_S_S_S_S_S_S_S_S_S_S_S_S_S_S_S_S_S_S_S_S_S_S_S_S_S_S_S_S_S_S_S_S_S_S_S_S_S_S_S_S_S_S_S_S_S_S_S_S_S_S_S_S_S_S_S_S_S_S_S_S_S_S_S_S_S_S_S_S_S_S_S_S_S_S_S_S_S_S_S_S_S_S_S_S_S_S_S_S_S_S_S_S_S_S_S_S_S_S_S_S_S_S_S_S_S_S_S_S_S_S_S_S_S_S_S_S_S_S_S_S_S_S_S_S_S_S_S_S_S_S_S_S_S_S_S_S_S_S_S_S_S_S_S_S_S_S_S_S_S_S_S_S_S_S_S_S_S_S_S_S_S_S_S_S_S_S_S_S_S_S_S_S_S_S_S_S_S_S_S_S_S_S_S_S_S_S_S_S_S_S_S_S_S_S_S_S_S_S_S_S_S_S_S_S_S_S_S_S_S_S_S_S_S_S_S_S_S_S_S_S_S_S_S_S_S_S_S_S_S_S_S_S_S_S_S_S_S_S_S_S_S_S_S_S_S_S_S_S_S_S_S_S_S_S_S_S_S_S_S_S_S_S_S_S_S_S_S_S_S_S_S_S_S_S_S_S_S_S_S_S_S_S_S_S_S_S_S_S_S_S_S_S_S_S_S_S_S_S_S_S_S_S_S_S_S_S_S_S_S_S_S_S_S_S_S_S_S_S_S_S_S_S_S_S_S_S_S_S_S_S_S_S_S_S_S_S_S_S_S_S_S_S_S_S_S_S_S_S_S_S_S_S_S_S_S__param_363,
	.param .u64 .ptr .align 1 _Z4racePiS_S_S_S_S_S_S_S_S_S_S_S_S_S_S_S_S_S_S_S_S_S_S_S_S_S_S_S_S_S_S_S_S_S_S_S_S_S_S_S_S_S_S_S_S_S_S_S_S_S_S_S_S_S_S_S_S_S_S_S_S_S_S_S_S_S_S_S_S_S_S_S_S_S_S_S_S_S_S_S_S_S_S_S_S_S_S_S_S_S_S_S_S_S_S_S_S_S_S_S_S_S_S_S_S_S_S_S_S_S_S_S_S_S_S_S_S_S_S_S_S_S_S_S_S_S_S_S_S_S_S_S_S_S_S_S_S_S_S_S_S_S_S_S_S_S_S_S_S_S_S_S_S_S_S_S_S_S_S_S_S_S_S_S_S_S_S_S_S_S_S_S_S_S_S_S_S_S_S_S_S_S_S_S_S_S_S_S_S_S_S_S_S_S_S_S_S_S_S_S_S_S_S_S_S_S_S_S_S_S_S_S_S_S_S_S_S_S_S_S_S_S_S_S_S_S_S_S_S_S_S_S_S_S_S_S_S_S_S_S_S_S_S_S_S_S_S_S_S_S_S_S_S_S_S_S_S_S_S_S_S_S_S_S_S_S_S_S_S_S_S_S_S_S_S_S_S_S_S_S_S_S_S_S_S_S_S_S_S_S_S_S_S_S_S_S_S_S_S_S_S_S_S_S_S_S_S_S_S_S_S_S_S_S_S_S_S_S_S_S_S_S_S_S_S_S_S_S_S_S_S_S_S_S_S_S_S_S_S_S_S_S_S_S_S_S_S_S_S_S_S_S_S_S_S_S_S_S_S_S_S_S_S_S_S_S_S_S_S_S_S_S_S_S_S_S_S_S_S_S_S_S_S_S_S_S_S_S_S_S_S_S_S_S_S_S_S_S_S_S_S_S_S_S_S_S_S_S_S_S_S_S_S_S_S_S_S_S_S_S_S_S_S_S_S_S_S_S_S_S_S_S_S_S_S_S_S_S_S_S_S_S_S_S_S_S_S_S_S_S_S_S_S_S_S_S_S_S_S_S_S_S_S_S_S_S_S_S_S_S_S_S_S_S_S_S_S_S_S_S_S_S_S_S_S_S_S_S_S_S_S_S_S_S_S_S_S_S_S_S_S_S_S_S_S_S_S_S_S_S_S_S_S_S_S_S_S_S_S_S_S_S_S_S_S_S_S_S_S_S_S_S_S_S_S_S_S_S_S_S_S_S_S_S_S_S_S_S_S_S_S_S_S_S_S_S_S_S_S_S_S_S_S_S_S_S_S_S_S_S_S_S_S_S_S_S_S_S_S_S_S_S_S_S_S_S_S_S_S_S_S_S_S_S_S_S_S_S_S_S_S_S_S_S_S_S_S_S_S_S_S_S_S_S_S_S_S_S_S_S_S_S_S_S_S_S_S_S_S_S_S_S_S_S_S_S_S_S_S_S_S_S_S_S_S_S_S_S_S_S_S_S_S_S_S_S_S_S_S_S_S_S_S_S_S_S_S_S_S_S_S_S_S_S_S_S_S_S_S_S_S_S_S_S_S_S_S_S_S_S_S_S_S_S_S_S_S_S_S_S_S_S_S_S_S_S_S_S_S_S_S_S_S_S_S_S_S_S_S_S_S_S_S_S_S_S_S_S_S_S_S_S_S_S_S_S_S_S_S_S_S_S_S_S_S_S_S_S_S_S_S_S_S_S_S_S_S_S_S_S_S_S_S_S_S_S_S_S_S_S_S_S_S_S_S_S_S_S_S_S_S_S_S_S_S_S_S_S_S_S_S_S_S_S_S_S_S_S_S_S_S_S_S_S_S_S_S_S_S_S_S_S_S_S_S_S_S_S_S_S_S_S_S_S_S_S_S_S_S_S_S_S_S_S_S_S_S_S_S_S_S_S_S_S_S_S_S_S_S_S_S_S_S_S_S_S_S_S_S_S_S_S_S_S_S_S_S_S_S_S_S_S_S_S_S_S_S_S_S_S_S_S_S_S_S_S_S_S_S_S_S_S_S_S_S_S_S_S_S_S_S_S_S_S_S_S_S_S_S_S_S_S_S_S_S_S_S_S_S_S_S_S_S_S_S_S_S_S_S_S_S_S_S_S_S_S_S_S_S_S_S_S_S_S_S_S_S_S_S_S_S_S_S_S_S_S_S_S_S_S_S_S_S_S_S_S_S_S_S_S_S_S_S_S_S_S_S_S_S_S_S_S_S_S_S_S_S_S_S_S_S_S_S_S_S_S_S_S_S_S_S_S_S_S_S_S_S_S_S_S_S_S_S_S_S_S_S_S_S_S_S_S_S__param_364,
	.param .u64 .ptr .align 1 _Z4racePiS_S_S_S_S_S_S_S_S_S_S_S_S_S_S_S_S_S_S_S_S_S_S_S_S_S_S_S_S_S_S_S_S_S_S_S_S_S_S_S_S_S_S_S_S_S_S_S_S_S_S_S_S_S_S_S_S_S_S_S_S_S_S_S_S_S_S_S_S_S_S_S_S_S_S_S_S_S_S_S_S_S_S_S_S_S_S_S_S_S_S_S_S_S_S_S_S_S_S_S_S_S_S_S_S_S_S_S_S_S_S_S_S_S_S_S_S_S_S_S_S_S_S_S_S_S_S_S_S_S_S_S_S_S_S_S_S_S_S_S_S_S_S_S_S_S_S_S_S_S_S_S_S_S_S_S_S_S_S_S_S_S_S_S_S_S_S_S_S_S_S_S_S_S_S_S_S_S_S_S_S_S_S_S_S_S_S_S_S_S_S_S_S_S_S_S_S_S_S_S_S_S_S_S_S_S_S_S_S_S_S_S_S_S_S_S_S_S_S_S_S_S_S_S_S_S_S_S_S_S_S_S_S_S_S_S_S_S_S_S_S_S_S_S_S_S_S_S_S_S_S_S_S_S_S_S_S_S_S_S_S_S_S_S_S_S_S_S_S_S_S_S_S_S_S_S_S_S_S_S_S_S_S_S_S_S_S_S_S_S_S_S_S_S_S_S_S_S_S_S_S_S_S_S_S_S_S_S_S_S_S_S_S_S_S_S_S_S_S_S_S_S_S_S_S_S_S_S_S_S_S_S_S_S_S_S_S_S_S_S_S_S_S_S_S_S_S_S_S_S_S_S_S_S_S_S_S_S_S_S_S_S_S_S_S_S_S_S_S_S_S_S_S_S_S_S_S_S_S_S_S_S_S_S_S_S_S_S_S_S_S_S_S_S_S_S_S_S_S_S_S_S_S_S_S_S_S_S_S_S_S_S_S_S_S_S_S_S_S_S_S_S_S_S_S_S_S_S_S_S_S_S_S_S_S_S_S_S_S_S_S_S_S_S_S_S_S_S_S_S_S_S_S_S_S_S_S_S_S_S_S_S_S_S_S_S_S_S_S_S_S_S_S_S_S_S_S_S_S_S_S_S_S_S_S_S_S_S_S_S_S_S_S_S_S_S_S_S_S_S_S_S_S_S_S_S_S_S_S_S_S_S_S_S_S_S_S_S_S_S_S_S_S_S_S_S_S_S_S_S_S_S_S_S_S_S_S_S_S_S_S_S_S_S_S_S_S_S_S_S_S_S_S_S_S_S_S_S_S_S_S_S_S_S_S_S_S_S_S_S_S_S_S_S_S_S_S_S_S_S_S_S_S_S_S_S_S_S_S_S_S_S_S_S_S_S_S_S_S_S_S_S_S_S_S_S_S_S_S_S_S_S_S_S_S_S_S_S_S_S_S_S_S_S_S_S_S_S_S_S_S_S_S_S_S_S_S_S_S_S_S_S_S_S_S_S_S_S_S_S_S_S_S_S_S_S_S_S_S_S_S_S_S_S_S_S_S_S_S_S_S_S_S_S_S_S_S_S_S_S_S_S_S_S_S_S_S_S_S_S_S_S_S_S_S_S_S_S_S_S_S_S_S_S_S_S_S_S_S_S_S_S_S_S_S_S_S_S_S_S_S_S_S_S_S_S_S_S_S_S_S_S_S_S_S_S_S_S_S_S_S_S_S_S_S_S_S_S_S_S_S_S_S_S_S_S_S_S_S_S_S_S_S_S_S_S_S_S_S_S_S_S_S_S_S_S_S_S_S_S_S_S_S_S_S_S_S_S_S_S_S_S_S_S_S_S_S_S_S_S_S_S_S_S_S_S_S_S_S_S_S_S_S_S_S_S_S_S_S_S_S_S_S_S_S_S_S_S_S_S_S_S_S_S_S_S_S_S_S_S_S_S_S_S_S_S_S_S_S_S_S_S_S_S_S_S_S_S_S_S_S_S_S_S_S_S_S_S_S_S_S_S_S_S_S_S_S_S_S_S_S_S_S_S_S_S_S_S_S_S_S_S_S_S_S_S_S_S_S_S_S_S_S_S_S_S_S_S_S_S_S_S_S_S_S_S_S_S_S_S_S_S_S_S_S_S_S_S_S_S_S_S_S_S_S_S_S_S_S_S_S_S_S_S_S_S_S_S_S_S_S_S_S_S_S_S_S_S_S_S_S_S_S_S_S_S_S_S_S_S_S_S_S_S_S_S_S_S_S_S_S_S_S_S_S_S_S_S_S_S_S_S_S_S_S_S_S_S_S_S_S_S_S_S_S_S_S_S_S_S_S_S_S_S_S_S_S_S_S_S_S_S_S__param_365,
	.param .u64 .ptr .align 1 _Z4racePiS_S_S_S_S_S_S_S_S_S_S_S_S_S_S_S_S_S_S_S_S_S_S_S_S_S_S_S_S_S_S_S_S_S_S_S_S_S_S_S_S_S_S_S_S_S_S_S_S_S_S_S_S_S_S_S_S_S_S_S_S_S_S_S_S_S_S_S_S_S_S_S_S_S_S_S_S_S_S_S_S_S_S_S_S_S_S_S_S_S_S_S_S_S_S_S_S_S_S_S_S_S_S_S_S_S_S_S_S_S_S_S_S_S_S_S_S_S_S_S_S_S_S_S_S_S_S_S_S_S_S_S_S_S_S_S_S_S_S_S_S_S_S_S_S_S_S_S_S_S_S_S_S_S_S_S_S_S_S_S_S_S_S_S_S_S_S_S_S_S_S_S_S_S_S_S_S_S_S_S_S_S_S_S_S_S_S_S_S_S_S_S_S_S_S_S_S_S_S_S_S_S_S_S_S_S_S_S_S_S_S_S_S_S_S_S_S_S_S_S_S_S_S_S_S_S_S_S_S_S_S_S_S_S_S_S_S_S_S_S_S_S_S_S_S_S_S_S_S_S_S_S_S_S_S_S_S_S_S_S_S_S_S_S_S_S_S_S_S_S_S_S_S_S_S_S_S_S_S_S_S_S_S_S_S_S_S_S_S_S_S_S_S_S_S_S_S_S_S_S_S_S_S_S_S_S_S_S_S_S_S_S_S_S_S_S_S_S_S_S_S_S_S_S_S_S_S_S_S_S_S_S_S_S_S_S_S_S_S_S_S_S_S_S_S_S_S_S_S_S_S_S_S_S_S_S_S_S_S_S_S_S_S_S_S_S_S_S_S_S_S_S_S_S_S_S_S_S_S_S_S_S_S_S_S_S_S_S_S_S_S_S_S_S_S_S_S_S_S_S_S_S_S_S_S_S_S_S_S_S_S_S_S_S_S_S_S_S_S_S_S_S_S_S_S_S_S_S_S_S_S_S_S_S_S_S_S_S_S_S_S_S_S_S_S_S_S_S_S_S_S_S_S_S_S_S_S_S_S_S_S_S_S_S_S_S_S_S_S_S_S_S_S_S_S_S_S_S_S_S_S_S_S_S_S_S_S_S_S_S_S_S_S_S_S_S_S_S_S_S_S_S_S_S_S_S_S_S_S_S_S_S_S_S_S_S_S_S_S_S_S_S_S_S_S_S_S_S_S_S_S_S_S_S_S_S_S_S_S_S_S_S_S_S_S_S_S_S_S_S_S_S_S_S_S_S_S_S_S_S_S_S_S_S_S_S_S_S_S_S_S_S_S_S_S_S_S_S_S_S_S_S_S_S_S_S_S_S_S_S_S_S_S_S_S_S_S_S_S_S_S_S_S_S_S_S_S_S_S_S_S_S_S_S_S_S_S_S_S_S_S_S_S_S_S_S_S_S_S_S_S_S_S_S_S_S_S_S_S_S_S_S_S_S_S_S_S_S_S_S_S_S_S_S_S_S_S_S_S_S_S_S_S_S_S_S_S_S_S_S_S_S_S_S_S_S_S_S_S_S_S_S_S_S_S_S_S_S_S_S_S_S_S_S_S_S_S_S_S_S_S_S_S_S_S_S_S_S_S_S_S_S_S_S_S_S_S_S_S_S_S_S_S_S_S_S_S_S_S_S_S_S_S_S_S_S_S_S_S_S_S_S_S_S_S_S_S_S_S_S_S_S_S_S_S_S_S_S_S_S_S_S_S_S_S_S_S_S_S_S_S_S_S_S_S_S_S_S_S_S_S_S_S_S_S_S_S_S_S_S_S_S_S_S_S_S_S_S_S_S_S_S_S_S_S_S_S_S_S_S_S_S_S_S_S_S_S_S_S_S_S_S_S_S_S_S_S_S_S_S_S_S_S_S_S_S_S_S_S_S_S_S_S_S_S_S_S_S_S_S_S_S_S_S_S_S_S_S_S_S_S_S_S_S_S_S_S_S_S_S_S_S_S_S_S_S_S_S_S_S_S_S_S_S_S_S_S_S_S_S_S_S_S_S_S_S_S_S_S_S_S_S_S_S_S_S_S_S_S_S_S_S_S_S_S_S_S_S_S_S_S_S_S_S_S_S_S_S_S_S_S_S_S_S_S_S_S_S_S_S_S_S_S_S_S_S_S_S_S_S_S_S_S_S_S_S_S_S_S_S_S_S_S_S_S_S_S_S_S_S_S_S_S_S_S_S_S_S_S_S_S_S_S_S_S_S_S_S_S_S_S_S_S_S_S_S_S_S_S_S_S_S_S_S_S_S_S_S_S_S_S_S_S_S_S_S_S_S_S_S_S_S_S__param_366,
	.param .u64 .ptr .align 1 _Z4racePiS_S_S_S_S_S_S_S_S_S_S_S_S_S_S_S_S_S_S_S_S_S_S_S_S_S_S_S_S_S_S_S_S_S_S_S_S_S_S_S_S_S_S_S_S_S_S_S_S_S_S_S_S_S_S_S_S_S_S_S_S_S_S_S_S_S_S_S_S_S_S_S_S_S_S_S_S_S_S_S_S_S_S_S_S_S_S_S_S_S_S_S_S_S_S_S_S_S_S_S_S_S_S_S_S_S_S_S_S_S_S_S_S_S_S_S_S_S_S_S_S_S_S_S_S_S_S_S_S_S_S_S_S_S_S_S_S_S_S_S_S_S_S_S_S_S_S_S_S_S_S_S_S_S_S_S_S_S_S_S_S_S_S_S_S_S_S_S_S_S_S_S_S_S_S_S_S_S_S_S_S_S_S_S_S_S_S_S_S_S_S_S_S_S_S_S_S_S_S_S_S_S_S_S_S_S_S_S_S_S_S_S_S_S_S_S_S_S_S_S_S_S_S_S_S_S_S_S_S_S_S_S_S_S_S_S_S_S_S_S_S_S_S_S_S_S_S_S_S_S_S_S_S_S_S_S_S_S_S_S_S_S_S_S_S_S_S_S_S_S_S_S_S_S_S_S_S_S_S_S_S_S_S_S_S_S_S_S_S_S_S_S_S_S_S_S_S_S_S_S_S_S_S_S_S_S_S_S_S_S_S_S_S_S_S_S_S_S_S_S_S_S_S_S_S_S_S_S_S_S_S_S_S_S_S_S_S_S_S_S_S_S_S_S_S_S_S_S_S_S_S_S_S_S_S_S_S_S_S_S_S_S_S_S_S_S_S_S_S_S_S_S_S_S_S_S_S_S_S_S_S_S_S_S_S_S_S_S_S_S_S_S_S_S_S_S_S_S_S_S_S_S_S_S_S_S_S_S_S_S_S_S_S_S_S_S_S_S_S_S_S_S_S_S_S_S_S_S_S_S_S_S_S_S_S_S_S_S_S_S_S_S_S_S_S_S_S_S_S_S_S_S_S_S_S_S_S_S_S_S_S_S_S_S_S_S_S_S_S_S_S_S_S_S_S_S_S_S_S_S_S_S_S_S_S_S_S_S_S_S_S_S_S_S_S_S_S_S_S_S_S_S_S_S_S_S_S_S_S_S_S_S_S_S_S_S_S_S_S_S_S_S_S_S_S_S_S_S_S_S_S_S_S_S_S_S_S_S_S_S_S_S_S_S_S_S_S_S_S_S_S_S_S_S_S_S_S_S_S_S_S_S_S_S_S_S_S_S_S_S_S_S_S_S_S_S_S_S_S_S_S_S_S_S_S_S_S_S_S_S_S_S_S_S_S_S_S_S_S_S_S_S_S_S_S_S_S_S_S_S_S_S_S_S_S_S_S_S_S_S_S_S_S_S_S_S_S_S_S_S_S_S_S_S_S_S_S_S_S_S_S_S_S_S_S_S_S_S_S_S_S_S_S_S_S_S_S_S_S_S_S_S_S_S_S_S_S_S_S_S_S_S_S_S_S_S_S_S_S_S_S_S_S_S_S_S_S_S_S_S_S_S_S_S_S_S_S_S_S_S_S_S_S_S_S_S_S_S_S_S_S_S_S_S_S_S_S_S_S_S_S_S_S_S_S_S_S_S_S_S_S_S_S_S_S_S_S_S_S_S_S_S_S_S_S_S_S_S_S_S_S_S_S_S_S_S_S_S_S_S_S_S_S_S_S_S_S_S_S_S_S_S_S_S_S_S_S_S_S_S_S_S_S_S_S_S_S_S_S_S_S_S_S_S_S_S_S_S_S_S_S_S_S_S_S_S_S_S_S_S_S_S_S_S_S_S_S_S_S_S_S_S_S_S_S_S_S_S_S_S_S_S_S_S_S_S_S_S_S_S_S_S_S_S_S_S_S_S_S_S_S_S_S_S_S_S_S_S_S_S_S_S_S_S_S_S_S_S_S_S_S_S_S_S_S_S_S_S_S_S_S_S_S_S_S_S_S_S_S_S_S_S_S_S_S_S_S_S_S_S_S_S_S_S_S_S_S_S_S_S_S_S_S_S_S_S_S_S_S_S_S_S_S_S_S_S_S_S_S_S_S_S_S_S_S_S_S_S_S_S_S_S_S_S_S_S_S_S_S_S_S_S_S_S_S_S_S_S_S_S_S_S_S_S_S_S_S_S_S_S_S_S_S_S_S_S_S_S_S_S_S_S_S_S_S_S_S_S_S_S_S_S_S_S_S_S_S_S_S_S_S_S_S_S_S_S_S_S_S_S_S_S_S_S_S_S_S_S_S_S_S_S_S__param_367,
	.param .u64 .ptr .align 1 _Z4racePiS_S_S_S_S_S_S_S_S_S_S_S_S_S_S_S_S_S_S_S_S_S_S_S_S_S_S_S_S_S_S_S_S_S_S_S_S_S_S_S_S_S_S_S_S_S_S_S_S_S_S_S_S_S_S_S_S_S_S_S_S_S_S_S_S_S_S_S_S_S_S_S_S_S_S_S_S_S_S_S_S_S_S_S_S_S_S_S_S_S_S_S_S_S_S_S_S_S_S_S_S_S_S_S_S_S_S_S_S_S_S_S_S_S_S_S_S_S_S_S_S_S_S_S_S_S_S_S_S_S_S_S_S_S_S_S_S_S_S_S_S_S_S_S_S_S_S_S_S_S_S_S_S_S_S_S_S_S_S_S_S_S_S_S_S_S_S_S_S_S_S_S_S_S_S_S_S_S_S_S_S_S_S_S_S_S_S_S_S_S_S_S_S_S_S_S_S_S_S_S_S_S_S_S_S_S_S_S_S_S_S_S_S_S_S_S_S_S_S_S_S_S_S_S_S_S_S_S_S_S_S_S_S_S_S_S_S_S_S_S_S_S_S_S_S_S_S_S_S_S_S_S_S_S_S_S_S_S_S_S_S_S_S_S_S_S_S_S_S_S_S_S_S_S_S_S_S_S_S_S_S_S_S_S_S_S_S_S_S_S_S_S_S_S_S_S_S_S_S_S_S_S_S_S_S_S_S_S_S_S_S_S_S_S_S_S_S_S_S_S_S_S_S_S_S_S_S_S_S_S_S_S_S_S_S_S_S_S_S_S_S_S_S_S_S_S_S_S_S_S_S_S_S_S_S_S_S_S_S_S_S_S_S_S_S_S_S_S_S_S_S_S_S_S_S_S_S_S_S_S_S_S_S_S_S_S_S_S_S_S_S_S_S_S_S_S_S_S_S_S_S_S_S_S_S_S_S_S_S_S_S_S_S_S_S_S_S_S_S_S_S_S_S_S_S_S_S_S_S_S_S_S_S_S_S_S_S_S_S_S_S_S_S_S_S_S_S_S_S_S_S_S_S_S_S_S_S_S_S_S_S_S_S_S_S_S_S_S_S_S_S_S_S_S_S_S_S_S_S_S_S_S_S_S_S_S_S_S_S_S_S_S_S_S_S_S_S_S_S_S_S_S_S_S_S_S_S_S_S_S_S_S_S_S_S_S_S_S_S_S_S_S_S_S_S_S_S_S_S_S_S_S_S_S_S_S_S_S_S_S_S_S_S_S_S_S_S_S_S_S_S_S_S_S_S_S_S_S_S_S_S_S_S_S_S_S_S_S_S_S_S_S_S_S_S_S_S_S_S_S_S_S_S_S_S_S_S_S_S_S_S_S_S_S_S_S_S_S_S_S_S_S_S_S_S_S_S_S_S_S_S_S_S_S_S_S_S_S_S_S_S_S_S_S_S_S_S_S_S_S_S_S_S_S_S_S_S_S_S_S_S_S_S_S_S_S_S_S_S_S_S_S_S_S_S_S_S_S_S_S_S_S_S_S_S_S_S_S_S_S_S_S_S_S_S_S_S_S_S_S_S_S_S_S_S_S_S_S_S_S_S_S_S_S_S_S_S_S_S_S_S_S_S_S_S_S_S_S_S_S_S_S_S_S_S_S_S_S_S_S_S_S_S_S_S_S_S_S_S_S_S_S_S_S_S_S_S_S_S_S_S_S_S_S_S_S_S_S_S_S_S_S_S_S_S_S_S_S_S_S_S_S_S_S_S_S_S_S_S_S_S_S_S_S_S_S_S_S_S_S_S_S_S_S_S_S_S_S_S_S_S_S_S_S_S_S_S_S_S_S_S_S_S_S_S_S_S_S_S_S_S_S_S_S_S_S_S_S_S_S_S_S_S_S_S_S_S_S_S_S_S_S_S_S_S_S_S_S_S_S_S_S_S_S_S_S_S_S_S_S_S_S_S_S_S_S_S_S_S_S_S_S_S_S_S_S_S_S_S_S_S_S_S_S_S_S_S_S_S_S_S_S_S_S_S_S_S_S_S_S_S_S_S_S_S_S_S_S_S_S_S_S_S_S_S_S_S_S_S_S_S_S_S_S_S_S_S_S_S_S_S_S_S_S_S_S_S_S_S_S_S_S_S_S_S_S_S_S_S_S_S_S_S_S_S_S_S_S_S_S_S_S_S_S_S_S_S_S_S_S_S_S_S_S_S_S_S_S_S_S_S_S_S_S_S_S_S_S_S_S_S_S_S_S_S_S_S_S_S_S_S_S_S_S_S_S_S_S_S_S_S_S_S_S_S_S_S_S_S_S_S_S_S_S_S_S_S_S_S_S_S_S_S__param_368,
	.param .u64 .ptr .align 1 _Z4racePiS_S_S_S_S_S_S_S_S_S_S_S_S_S_S_S_S_S_S_S_S_S_S_S_S_S_S_S_S_S_S_S_S_S_S_S_S_S_S_S_S_S_S_S_S_S_S_S_S_S_S_S_S_S_S_S_S_S_S_S_S_S_S_S_S_S_S_S_S_S_S_S_S_S_S_S_S_S_S_S_S_S_S_S_S_S_S_S_S_S_S_S_S_S_S_S_S_S_S_S_S_S_S_S_S_S_S_S_S_S_S_S_S_S_S_S_S_S_S_S_S_S_S_S_S_S_S_S_S_S_S_S_S_S_S_S_S_S_S_S_S_S_S_S_S_S_S_S_S_S_S_S_S_S_S_S_S_S_S_S_S_S_S_S_S_S_S_S_S_S_S_S_S_S_S_S_S_S_S_S_S_S_S_S_S_S_S_S_S_S_S_S_S_S_S_S_S_S_S_S_S_S_S_S_S_S_S_S_S_S_S_S_S_S_S_S_S_S_S_S_S_S_S_S_S_S_S_S_S_S_S_S_S_S_S_S_S_S_S_S_S_S_S_S_S_S_S_S_S_S_S_S_S_S_S_S_S_S_S_S_S_S_S_S_S_S_S_S_S_S_S_S_S_S_S_S_S_S_S_S_S_S_S_S_S_S_S_S_S_S_S_S_S_S_S_S_S_S_S_S_S_S_S_S_S_S_S_S_S_S_S_S_S_S_S_S_S_S_S_S_S_S_S_S_S_S_S_S_S_S_S_S_S_S_S_S_S_S_S_S_S_S_S_S_S_S_S_S_S_S_S_S_S_S_S_S_S_S_S_S_S_S_S_S_S_S_S_S_S_S_S_S_S_S_S_S_S_S_S_S_S_S_S_S_S_S_S_S_S_S_S_S_S_S_S_S_S_S_S_S_S_S_S_S_S_S_S_S_S_S_S_S_S_S_S_S_S_S_S_S_S_S_S_S_S_S_S_S_S_S_S_S_S_S_S_S_S_S_S_S_S_S_S_S_S_S_S_S_S_S_S_S_S_S_S_S_S_S_S_S_S_S_S_S_S_S_S_S_S_S_S_S_S_S_S_S_S_S_S_S_S_S_S_S_S_S_S_S_S_S_S_S_S_S_S_S_S_S_S_S_S_S_S_S_S_S_S_S_S_S_S_S_S_S_S_S_S_S_S_S_S_S_S_S_S_S_S_S_S_S_S_S_S_S_S_S_S_S_S_S_S_S_S_S_S_S_S_S_S_S_S_S_S_S_S_S_S_S_S_S_S_S_S_S_S_S_S_S_S_S_S_S_S_S_S_S_S_S_S_S_S_S_S_S_S_S_S_S_S_S_S_S_S_S_S_S_S_S_S_S_S_S_S_S_S_S_S_S_S_S_S_S_S_S_S_S_S_S_S_S_S_S_S_S_S_S_S_S_S_S_S_S_S_S_S_S_S_S_S_S_S_S_S_S_S_S_S_S_S_S_S_S_S_S_S_S_S_S_S_S_S_S_S_S_S_S_S_S_S_S_S_S_S_S_S_S_S_S_S_S_S_S_S_S_S_S_S_S_S_S_S_S_S_S_S_S_S_S_S_S_S_S_S_S_S_S_S_S_S_S_S_S_S_S_S_S_S_S_S_S_S_S_S_S_S_S_S_S_S_S_S_S_S_S_S_S_S_S_S_S_S_S_S_S_S_S_S_S_S_S_S_S_S_S_S_S_S_S_S_S_S_S_S_S_S_S_S_S_S_S_S_S_S_S_S_S_S_S_S_S_S_S_S_S_S_S_S_S_S_S_S_S_S_S_S_S_S_S_S_S_S_S_S_S_S_S_S_S_S_S_S_S_S_S_S_S_S_S_S_S_S_S_S_S_S_S_S_S_S_S_S_S_S_S_S_S_S_S_S_S_S_S_S_S_S_S_S_S_S_S_S_S_S_S_S_S_S_S_S_S_S_S_S_S_S_S_S_S_S_S_S_S_S_S_S_S_S_S_S_S_S_S_S_S_S_S_S_S_S_S_S_S_S_S_S_S_S_S_S_S_S_S_S_S_S_S_S_S_S_S_S_S_S_S_S_S_S_S_S_S_S_S_S_S_S_S_S_S_S_S_S_S_S_S_S_S_S_S_S_S_S_S_S_S_S_S_S_S_S_S_S_S_S_S_S_S_S_S_S_S_S_S_S_S_S_S_S_S_S_S_S_S_S_S_S_S_S_S_S_S_S_S_S_S_S_S_S_S_S_S_S_S_S_S_S_S_S_S_S_S_S_S_S_S_S_S_S_S_S_S_S_S_S_S_S_S_S_S_S_S_S_S_S__param_369,
	.param .u64 .ptr .align 1 _Z4racePiS_S_S_S_S_S_S_S_S_S_S_S_S_S_S_S_S_S_S_S_S_S_S_S_S_S_S_S_S_S_S_S_S_S_S_S_S_S_S_S_S_S_S_S_S_S_S_S_S_S_S_S_S_S_S_S_S_S_S_S_S_S_S_S_S_S_S_S_S_S_S_S_S_S_S_S_S_S_S_S_S_S_S_S_S_S_S_S_S_S_S_S_S_S_S_S_S_S_S_S_S_S_S_S_S_S_S_S_S_S_S_S_S_S_S_S_S_S_S_S_S_S_S_S_S_S_S_S_S_S_S_S_S_S_S_S_S_S_S_S_S_S_S_S_S_S_S_S_S_S_S_S_S_S_S_S_S_S_S_S_S_S_S_S_S_S_S_S_S_S_S_S_S_S_S_S_S_S_S_S_S_S_S_S_S_S_S_S_S_S_S_S_S_S_S_S_S_S_S_S_S_S_S_S_S_S_S_S_S_S_S_S_S_S_S_S_S_S_S_S_S_S_S_S_S_S_S_S_S_S_S_S_S_S_S_S_S_S_S_S_S_S_S_S_S_S_S_S_S_S_S_S_S_S_S_S_S_S_S_S_S_S_S_S_S_S_S_S_S_S_S_S_S_S_S_S_S_S_S_S_S_S_S_S_S_S_S_S_S_S_S_S_S_S_S_S_S_S_S_S_S_S_S_S_S_S_S_S_S_S_S_S_S_S_S_S_S_S_S_S_S_S_S_S_S_S_S_S_S_S_S_S_S_S_S_S_S_S_S_S_S_S_S_S_S_S_S_S_S_S_S_S_S_S_S_S_S_S_S_S_S_S_S_S_S_S_S_S_S_S_S_S_S_S_S_S_S_S_S_S_S_S_S_S_S_S_S_S_S_S_S_S_S_S_S_S_S_S_S_S_S_S_S_S_S_S_S_S_S_S_S_S_S_S_S_S_S_S_S_S_S_S_S_S_S_S_S_S_S_S_S_S_S_S_S_S_S_S_S_S_S_S_S_S_S_S_S_S_S_S_S_S_S_S_S_S_S_S_S_S_S_S_S_S_S_S_S_S_S_S_S_S_S_S_S_S_S_S_S_S_S_S_S_S_S_S_S_S_S_S_S_S_S_S_S_S_S_S_S_S_S_S_S_S_S_S_S_S_S_S_S_S_S_S_S_S_S_S_S_S_S_S_S_S_S_S_S_S_S_S_S_S_S_S_S_S_S_S_S_S_S_S_S_S_S_S_S_S_S_S_S_S_S_S_S_S_S_S_S_S_S_S_S_S_S_S_S_S_S_S_S_S_S_S_S_S_S_S_S_S_S_S_S_S_S_S_S_S_S_S_S_S_S_S_S_S_S_S_S_S_S_S_S_S_S_S_S_S_S_S_S_S_S_S_S_S_S_S_S_S_S_S_S_S_S_S_S_S_S_S_S_S_S_S_S_S_S_S_S_S_S_S_S_S_S_S_S_S_S_S_S_S_S_S_S_S_S_S_S_S_S_S_S_S_S_S_S_S_S_S_S_S_S_S_S_S_S_S_S_S_S_S_S_S_S_S_S_S_S_S_S_S_S_S_S_S_S_S_S_S_S_S_S_S_S_S_S_S_S_S_S_S_S_S_S_S_S_S_S_S_S_S_S_S_S_S_S_S_S_S_S_S_S_S_S_S_S_S_S_S_S_S_S_S_S_S_S_S_S_S_S_S_S_S_S_S_S_S_S_S_S_S_S_S_S_S_S_S_S_S_S_S_S_S_S_S_S_S_S_S_S_S_S_S_S_S_S_S_S_S_S_S_S_S_S_S_S_S_S_S_S_S_S_S_S_S_S_S_S_S_S_S_S_S_S_S_S_S_S_S_S_S_S_S_S_S_S_S_S_S_S_S_S_S_S_S_S_S_S_S_S_S_S_S_S_S_S_S_S_S_S_S_S_S_S_S_S_S_S_S_S_S_S_S_S_S_S_S_S_S_S_S_S_S_S_S_S_S_S_S_S_S_S_S_S_S_S_S_S_S_S_S_S_S_S_S_S_S_S_S_S_S_S_S_S_S_S_S_S_S_S_S_S_S_S_S_S_S_S_S_S_S_S_S_S_S_S_S_S_S_S_S_S_S_S_S_S_S_S_S_S_S_S_S_S_S_S_S_S_S_S_S_S_S_S_S_S_S_S_S_S_S_S_S_S_S_S_S_S_S_S_S_S_S_S_S_S_S_S_S_S_S_S_S_S_S_S_S_S_S_S_S_S_S_S_S_S_S_S_S_S_S_S_S_S_S_S_S_S_S_S_S_S_S_S_S_S_S_S_S_S_S_S__param_370,
	.param .u64 .ptr .align 1 _Z4racePiS_S_S_S_S_S_S_S_S_S_S_S_S_S_S_S_S_S_S_S_S_S_S_S_S_S_S_S_S_S_S_S_S_S_S_S_S_S_S_S_S_S_S_S_S_S_S_S_S_S_S_S_S_S_S_S_S_S_S_S_S_S_S_S_S_S_S_S_S_S_S_S_S_S_S_S_S_S_S_S_S_S_S_S_S_S_S_S_S_S_S_S_S_S_S_S_S_S_S_S_S_S_S_S_S_S_S_S_S_S_S_S_S_S_S_S_S_S_S_S_S_S_S_S_S_S_S_S_S_S_S_S_S_S_S_S_S_S_S_S_S_S_S_S_S_S_S_S_S_S_S_S_S_S_S_S_S_S_S_S_S_S_S_S_S_S_S_S_S_S_S_S_S_S_S_S_S_S_S_S_S_S_S_S_S_S_S_S_S_S_S_S_S_S_S_S_S_S_S_S_S_S_S_S_S_S_S_S_S_S_S_S_S_S_S_S_S_S_S_S_S_S_S_S_S_S_S_S_S_S_S_S_S_S_S_S_S_S_S_S_S_S_S_S_S_S_S_S_S_S_S_S_S_S_S_S_S_S_S_S_S_S_S_S_S_S_S_S_S_S_S_S_S_S_S_S_S_S_S_S_S_S_S_S_S_S_S_S_S_S_S_S_S_S_S_S_S_S_S_S_S_S_S_S_S_S_S_S_S_S_S_S_S_S_S_S_S_S_S_S_S_S_S_S_S_S_S_S_S_S_S_S_S_S_S_S_S_S_S_S_S_S_S_S_S_S_S_S_S_S_S_S_S_S_S_S_S_S_S_S_S_S_S_S_S_S_S_S_S_S_S_S_S_S_S_S_S_S_S_S_S_S_S_S_S_S_S_S_S_S_S_S_S_S_S_S_S_S_S_S_S_S_S_S_S_S_S_S_S_S_S_S_S_S_S_S_S_S_S_S_S_S_S_S_S_S_S_S_S_S_S_S_S_S_S_S_S_S_S_S_S_S_S_S_S_S_S_S_S_S_S_S_S_S_S_S_S_S_S_S_S_S_S_S_S_S_S_S_S_S_S_S_S_S_S_S_S_S_S_S_S_S_S_S_S_S_S_S_S_S_S_S_S_S_S_S_S_S_S_S_S_S_S_S_S_S_S_S_S_S_S_S_S_S_S_S_S_S_S_S_S_S_S_S_S_S_S_S_S_S_S_S_S_S_S_S_S_S_S_S_S_S_S_S_S_S_S_S_S_S_S_S_S_S_S_S_S_S_S_S_S_S_S_S_S_S_S_S_S_S_S_S_S_S_S_S_S_S_S_S_S_S_S_S_S_S_S_S_S_S_S_S_S_S_S_S_S_S_S_S_S_S_S_S_S_S_S_S_S_S_S_S_S_S_S_S_S_S_S_S_S_S_S_S_S_S_S_S_S_S_S_S_S_S_S_S_S_S_S_S_S_S_S_S_S_S_S_S_S_S_S_S_S_S_S_S_S_S_S_S_S_S_S_S_S_S_S_S_S_S_S_S_S_S_S_S_S_S_S_S_S_S_S_S_S_S_S_S_S_S_S_S_S_S_S_S_S_S_S_S_S_S_S_S_S_S_S_S_S_S_S_S_S_S_S_S_S_S_S_S_S_S_S_S_S_S_S_S_S_S_S_S_S_S_S_S_S_S_S_S_S_S_S_S_S_S_S_S_S_S_S_S_S_S_S_S_S_S_S_S_S_S_S_S_S_S_S_S_S_S_S_S_S_S_S_S_S_S_S_S_S_S_S_S_S_S_S_S_S_S_S_S_S_S_S_S_S_S_S_S_S_S_S_S_S_S_S_S_S_S_S_S_S_S_S_S_S_S_S_S_S_S_S_S_S_S_S_S_S_S_S_S_S_S_S_S_S_S_S_S_S_S_S_S_S_S_S_S_S_S_S_S_S_S_S_S_S_S_S_S_S_S_S_S_S_S_S_S_S_S_S_S_S_S_S_S_S_S_S_S_S_S_S_S_S_S_S_S_S_S_S_S_S_S_S_S_S_S_S_S_S_S_S_S_S_S_S_S_S_S_S_S_S_S_S_S_S_S_S_S_S_S_S_S_S_S_S_S_S_S_S_S_S_S_S_S_S_S_S_S_S_S_S_S_S_S_S_S_S_S_S_S_S_S_S_S_S_S_S_S_S_S_S_S_S_S_S_S_S_S_S_S_S_S_S_S_S_S_S_S_S_S_S_S_S_S_S_S_S_S_S_S_S_S_S_S_S_S_S_S_S_S_S_S_S_S_S_S_S_S_S_S_S_S_S_S_S_S_S_S_S_S_S__param_371,
	.param .u64 .ptr .align 1 _Z4racePiS_S_S_S_S_S_S_S_S_S_S_S_S_S_S_S_S_S_S_S_S_S_S_S_S_S_S_S_S_S_S_S_S_S_S_S_S_S_S_S_S_S_S_S_S_S_S_S_S_S_S_S_S_S_S_S_S_S_S_S_S_S_S_S_S_S_S_S_S_S_S_S_S_S_S_S_S_S_S_S_S_S_S_S_S_S_S_S_S_S_S_S_S_S_S_S_S_S_S_S_S_S_S_S_S_S_S_S_S_S_S_S_S_S_S_S_S_S_S_S_S_S_S_S_S_S_S_S_S_S_S_S_S_S_S_S_S_S_S_S_S_S_S_S_S_S_S_S_S_S_S_S_S_S_S_S_S_S_S_S_S_S_S_S_S_S_S_S_S_S_S_S_S_S_S_S_S_S_S_S_S_S_S_S_S_S_S_S_S_S_S_S_S_S_S_S_S_S_S_S_S_S_S_S_S_S_S_S_S_S_S_S_S_S_S_S_S_S_S_S_S_S_S_S_S_S_S_S_S_S_S_S_S_S_S_S_S_S_S_S_S_S_S_S_S_S_S_S_S_S_S_S_S_S_S_S_S_S_S_S_S_S_S_S_S_S_S_S_S_S_S_S_S_S_S_S_S_S_S_S_S_S_S_S_S_S_S_S_S_S_S_S_S_S_S_S_S_S_S_S_S_S_S_S_S_S_S_S_S_S_S_S_S_S_S_S_S_S_S_S_S_S_S_S_S_S_S_S_S_S_S_S_S_S_S_S_S_S_S_S_S_S_S_S_S_S_S_S_S_S_S_S_S_S_S_S_S_S_S_S_S_S_S_S_S_S_S_S_S_S_S_S_S_S_S_S_S_S_S_S_S_S_S_S_S_S_S_S_S_S_S_S_S_S_S_S_S_S_S_S_S_S_S_S_S_S_S_S_S_S_S_S_S_S_S_S_S_S_S_S_S_S_S_S_S_S_S_S_S_S_S_S_S_S_S_S_S_S_S_S_S_S_S_S_S_S_S_S_S_S_S_S_S_S_S_S_S_S_S_S_S_S_S_S_S_S_S_S_S_S_S_S_S_S_S_S_S_S_S_S_S_S_S_S_S_S_S_S_S_S_S_S_S_S_S_S_S_S_S_S_S_S_S_S_S_S_S_S_S_S_S_S_S_S_S_S_S_S_S_S_S_S_S_S_S_S_S_S_S_S_S_S_S_S_S_S_S_S_S_S_S_S_S_S_S_S_S_S_S_S_S_S_S_S_S_S_S_S_S_S_S_S_S_S_S_S_S_S_S_S_S_S_S_S_S_S_S_S_S_S_S_S_S_S_S_S_S_S_S_S_S_S_S_S_S_S_S_S_S_S_S_S_S_S_S_S_S_S_S_S_S_S_S_S_S_S_S_S_S_S_S_S_S_S_S_S_S_S_S_S_S_S_S_S_S_S_S_S_S_S_S_S_S_S_S_S_S_S_S_S_S_S_S_S_S_S_S_S_S_S_S_S_S_S_S_S_S_S_S_S_S_S_S_S_S_S_S_S_S_S_S_S_S_S_S_S_S_S_S_S_S_S_S_S_S_S_S_S_S_S_S_S_S_S_S_S_S_S_S_S_S_S_S_S_S_S_S_S_S_S_S_S_S_S_S_S_S_S_S_S_S_S_S_S_S_S_S_S_S_S_S_S_S_S_S_S_S_S_S_S_S_S_S_S_S_S_S_S_S_S_S_S_S_S_S_S_S_S_S_S_S_S_S_S_S_S_S_S_S_S_S_S_S_S_S_S_S_S_S_S_S_S_S_S_S_S_S_S_S_S_S_S_S_S_S_S_S_S_S_S_S_S_S_S_S_S_S_S_S_S_S_S_S_S_S_S_S_S_S_S_S_S_S_S_S_S_S_S_S_S_S_S_S_S_S_S_S_S_S_S_S_S_S_S_S_S_S_S_S_S_S_S_S_S_S_S_S_S_S_S_S_S_S_S_S_S_S_S_S_S_S_S_S_S_S_S_S_S_S_S_S_S_S_S_S_S_S_S_S_S_S_S_S_S_S_S_S_S_S_S_S_S_S_S_S_S_S_S_S_S_S_S_S_S_S_S_S_S_S_S_S_S_S_S_S_S_S_S_S_S_S_S_S_S_S_S_S_S_S_S_S_S_S_S_S_S_S_S_S_S_S_S_S_S_S_S_S_S_S_S_S_S_S_S_S_S_S_S_S_S_S_S_S_S_S_S_S_S_S_S_S_S_S_S_S_S_S_S_S_S_S_S_S_S_S_S_S_S_S_S_S_S_S_S_S_S_S_S_S_S_S_S_S__param_372,
	.param .u64 .ptr .align 1 _Z4racePiS_S_S_S_S_S_S_S_S_S_S_S_S_S_S_S_S_S_S_S_S_S_S_S_S_S_S_S_S_S_S_S_S_S_S_S_S_S_S_S_S_S_S_S_S_S_S_S_S_S_S_S_S_S_S_S_S_S_S_S_S_S_S_S_S_S_S_S_S_S_S_S_S_S_S_S_S_S_S_S_S_S_S_S_S_S_S_S_S_S_S_S_S_S_S_S_S_S_S_S_S_S_S_S_S_S_S_S_S_S_S_S_S_S_S_S_S_S_S_S_S_S_S_S_S_S_S_S_S_S_S_S_S_S_S_S_S_S_S_S_S_S_S_S_S_S_S_S_S_S_S_S_S_S_S_S_S_S_S_S_S_S_S_S_S_S_S_S_S_S_S_S_S_S_S_S_S_S_S_S_S_S_S_S_S_S_S_S_S_S_S_S_S_S_S_S_S_S_S_S_S_S_S_S_S_S_S_S_S_S_S_S_S_S_S_S_S_S_S_S_S_S_S_S_S_S_S_S_S_S_S_S_S_S_S_S_S_S_S_S_S_S_S_S_S_S_S_S_S_S_S_S_S_S_S_S_S_S_S_S_S_S_S_S_S_S_S_S_S_S_S_S_S_S_S_S_S_S_S_S_S_S_S_S_S_S_S_S_S_S_S_S_S_S_S_S_S_S_S_S_S_S_S_S_S_S_S_S_S_S_S_S_S_S_S_S_S_S_S_S_S_S_S_S_S_S_S_S_S_S_S_S_S_S_S_S_S_S_S_S_S_S_S_S_S_S_S_S_S_S_S_S_S_S_S_S_S_S_S_S_S_S_S_S_S_S_S_S_S_S_S_S_S_S_S_S_S_S_S_S_S_S_S_S_S_S_S_S_S_S_S_S_S_S_S_S_S_S_S_S_S_S_S_S_S_S_S_S_S_S_S_S_S_S_S_S_S_S_S_S_S_S_S_S_S_S_S_S_S_S_S_S_S_S_S_S_S_S_S_S_S_S_S_S_S_S_S_S_S_S_S_S_S_S_S_S_S_S_S_S_S_S_S_S_S_S_S_S_S_S_S_S_S_S_S_S_S_S_S_S_S_S_S_S_S_S_S_S_S_S_S_S_S_S_S_S_S_S_S_S_S_S_S_S_S_S_S_S_S_S_S_S_S_S_S_S_S_S_S_S_S_S_S_S_S_S_S_S_S_S_S_S_S_S_S_S_S_S_S_S_S_S_S_S_S_S_S_S_S_S_S_S_S_S_S_S_S_S_S_S_S_S_S_S_S_S_S_S_S_S_S_S_S_S_S_S_S_S_S_S_S_S_S_S_S_S_S_S_S_S_S_S_S_S_S_S_S_S_S_S_S_S_S_S_S_S_S_S_S_S_S_S_S_S_S_S_S_S_S_S_S_S_S_S_S_S_S_S_S_S_S_S_S_S_S_S_S_S_S_S_S_S_S_S_S_S_S_S_S_S_S_S_S_S_S_S_S_S_S_S_S_S_S_S_S_S_S_S_S_S_S_S_S_S_S_S_S_S_S_S_S_S_S_S_S_S_S_S_S_S_S_S_S_S_S_S_S_S_S_S_S_S_S_S_S_S_S_S_S_S_S_S_S_S_S_S_S_S_S_S_S_S_S_S_S_S_S_S_S_S_S_S_S_S_S_S_S_S_S_S_S_S_S_S_S_S_S_S_S_S_S_S_S_S_S_S_S_S_S_S_S_S_S_S_S_S_S_S_S_S_S_S_S_S_S_S_S_S_S_S_S_S_S_S_S_S_S_S_S_S_S_S_S_S_S_S_S_S_S_S_S_S_S_S_S_S_S_S_S_S_S_S_S_S_S_S_S_S_S_S_S_S_S_S_S_S_S_S_S_S_S_S_S_S_S_S_S_S_S_S_S_S_S_S_S_S_S_S_S_S_S_S_S_S_S_S_S_S_S_S_S_S_S_S_S_S_S_S_S_S_S_S_S_S_S_S_S_S_S_S_S_S_S_S_S_S_S_S_S_S_S_S_S_S_S_S_S_S_S_S_S_S_S_S_S_S_S_S_S_S_S_S_S_S_S_S_S_S_S_S_S_S_S_S_S_S_S_S_S_S_S_S_S_S_S_S_S_S_S_S_S_S_S_S_S_S_S_S_S_S_S_S_S_S_S_S_S_S_S_S_S_S_S_S_S_S_S_S_S_S_S_S_S_S_S_S_S_S_S_S_S_S_S_S_S_S_S_S_S_S_S_S_S_S_S_S_S_S_S_S_S_S_S_S_S_S_S_S_S_S_S_S_S_S_S_S_S_S_S_S_S_S_S__param_373,
	.param .u64 .ptr .align 1 _Z4racePiS_S_S_S_S_S_S_S_S_S_S_S_S_S_S_S_S_S_S_S_S_S_S_S_S_S_S_S_S_S_S_S_S_S_S_S_S_S_S_S_S_S_S_S_S_S_S_S_S_S_S_S_S_S_S_S_S_S_S_S_S_S_S_S_S_S_S_S_S_S_S_S_S_S_S_S_S_S_S_S_S_S_S_S_S_S_S_S_S_S_S_S_S_S_S_S_S_S_S_S_S_S_S_S_S_S_S_S_S_S_S_S_S_S_S_S_S_S_S_S_S_S_S_S_S_S_S_S_S_S_S_S_S_S_S_S_S_S_S_S_S_S_S_S_S_S_S_S_S_S_S_S_S_S_S_S_S_S_S_S_S_S_S_S_S_S_S_S_S_S_S_S_S_S_S_S_S_S_S_S_S_S_S_S_S_S_S_S_S_S_S_S_S_S_S_S_S_S_S_S_S_S_S_S_S_S_S_S_S_S_S_S_S_S_S_S_S_S_S_S_S_S_S_S_S_S_S_S_S_S_S_S_S_S_S_S_S_S_S_S_S_S_S_S_S_S_S_S_S_S_S_S_S_S_S_S_S_S_S_S_S_S_S_S_S_S_S_S_S_S_S_S_S_S_S_S_S_S_S_S_S_S_S_S_S_S_S_S_S_S_S_S_S_S_S_S_S_S_S_S_S_S_S_S_S_S_S_S_S_S_S_S_S_S_S_S_S_S_S_S_S_S_S_S_S_S_S_S_S_S_S_S_S_S_S_S_S_S_S_S_S_S_S_S_S_S_S_S_S_S_S_S_S_S_S_S_S_S_S_S_S_S_S_S_S_S_S_S_S_S_S_S_S_S_S_S_S_S_S_S_S_S_S_S_S_S_S_S_S_S_S_S_S_S_S_S_S_S_S_S_S_S_S_S_S_S_S_S_S_S_S_S_S_S_S_S_S_S_S_S_S_S_S_S_S_S_S_S_S_S_S_S_S_S_S_S_S_S_S_S_S_S_S_S_S_S_S_S_S_S_S_S_S_S_S_S_S_S_S_S_S_S_S_S_S_S_S_S_S_S_S_S_S_S_S_S_S_S_S_S_S_S_S_S_S_S_S_S_S_S_S_S_S_S_S_S_S_S_S_S_S_S_S_S_S_S_S_S_S_S_S_S_S_S_S_S_S_S_S_S_S_S_S_S_S_S_S_S_S_S_S_S_S_S_S_S_S_S_S_S_S_S_S_S_S_S_S_S_S_S_S_S_S_S_S_S_S_S_S_S_S_S_S_S_S_S_S_S_S_S_S_S_S_S_S_S_S_S_S_S_S_S_S_S_S_S_S_S_S_S_S_S_S_S_S_S_S_S_S_S_S_S_S_S_S_S_S_S_S_S_S_S_S_S_S_S_S_S_S_S_S_S_S_S_S_S_S_S_S_S_S_S_S_S_S_S_S_S_S_S_S_S_S_S_S_S_S_S_S_S_S_S_S_S_S_S_S_S_S_S_S_S_S_S_S_S_S_S_S_S_S_S_S_S_S_S_S_S_S_S_S_S_S_S_S_S_S_S_S_S_S_S_S_S_S_S_S_S_S_S_S_S_S_S_S_S_S_S_S_S_S_S_S_S_S_S_S_S_S_S_S_S_S_S_S_S_S_S_S_S_S_S_S_S_S_S_S_S_S_S_S_S_S_S_S_S_S_S_S_S_S_S_S_S_S_S_S_S_S_S_S_S_S_S_S_S_S_S_S_S_S_S_S_S_S_S_S_S_S_S_S_S_S_S_S_S_S_S_S_S_S_S_S_S_S_S_S_S_S_S_S_S_S_S_S_S_S_S_S_S_S_S_S_S_S_S_S_S_S_S_S_S_S_S_S_S_S_S_S_S_S_S_S_S_S_S_S_S_S_S_S_S_S_S_S_S_S_S_S_S_S_S_S_S_S_S_S_S_S_S_S_S_S_S_S_S_S_S_S_S_S_S_S_S_S_S_S_S_S_S_S_S_S_S_S_S_S_S_S_S_S_S_S_S_S_S_S_S_S_S_S_S_S_S_S_S_S_S_S_S_S_S_S_S_S_S_S_S_S_S_S_S_S_S_S_S_S_S_S_S_S_S_S_S_S_S_S_S_S_S_S_S_S_S_S_S_S_S_S_S_S_S_S_S_S_S_S_S_S_S_S_S_S_S_S_S_S_S_S_S_S_S_S_S_S_S_S_S_S_S_S_S_S_S_S_S_S_S_S_S_S_S_S_S_S_S_S_S_S_S_S_S_S_S_S_S_S_S_S_S_S_S_S_S_S_S_S_S_S_S_S_S_S__param_374,
	.param .u64 .ptr .align 1 _Z4racePiS_S_S_S_S_S_S_S_S_S_S_S_S_S_S_S_S_S_S_S_S_S_S_S_S_S_S_S_S_S_S_S_S_S_S_S_S_S_S_S_S_S_S_S_S_S_S_S_S_S_S_S_S_S_S_S_S_S_S_S_S_S_S_S_S_S_S_S_S_S_S_S_S_S_S_S_S_S_S_S_S_S_S_S_S_S_S_S_S_S_S_S_S_S_S_S_S_S_S_S_S_S_S_S_S_S_S_S_S_S_S_S_S_S_S_S_S_S_S_S_S_S_S_S_S_S_S_S_S_S_S_S_S_S_S_S_S_S_S_S_S_S_S_S_S_S_S_S_S_S_S_S_S_S_S_S_S_S_S_S_S_S_S_S_S_S_S_S_S_S_S_S_S_S_S_S_S_S_S_S_S_S_S_S_S_S_S_S_S_S_S_S_S_S_S_S_S_S_S_S_S_S_S_S_S_S_S_S_S_S_S_S_S_S_S_S_S_S_S_S_S_S_S_S_S_S_S_S_S_S_S_S_S_S_S_S_S_S_S_S_S_S_S_S_S_S_S_S_S_S_S_S_S_S_S_S_S_S_S_S_S_S_S_S_S_S_S_S_S_S_S_S_S_S_S_S_S_S_S_S_S_S_S_S_S_S_S_S_S_S_S_S_S_S_S_S_S_S_S_S_S_S_S_S_S_S_S_S_S_S_S_S_S_S_S_S_S_S_S_S_S_S_S_S_S_S_S_S_S_S_S_S_S_S_S_S_S_S_S_S_S_S_S_S_S_S_S_S_S_S_S_S_S_S_S_S_S_S_S_S_S_S_S_S_S_S_S_S_S_S_S_S_S_S_S_S_S_S_S_S_S_S_S_S_S_S_S_S_S_S_S_S_S_S_S_S_S_S_S_S_S_S_S_S_S_S_S_S_S_S_S_S_S_S_S_S_S_S_S_S_S_S_S_S_S_S_S_S_S_S_S_S_S_S_S_S_S_S_S_S_S_S_S_S_S_S_S_S_S_S_S_S_S_S_S_S_S_S_S_S_S_S_S_S_S_S_S_S_S_S_S_S_S_S_S_S_S_S_S_S_S_S_S_S_S_S_S_S_S_S_S_S_S_S_S_S_S_S_S_S_S_S_S_S_S_S_S_S_S_S_S_S_S_S_S_S_S_S_S_S_S_S_S_S_S_S_S_S_S_S_S_S_S_S_S_S_S_S_S_S_S_S_S_S_S_S_S_S_S_S_S_S_S_S_S_S_S_S_S_S_S_S_S_S_S_S_S_S_S_S_S_S_S_S_S_S_S_S_S_S_S_S_S_S_S_S_S_S_S_S_S_S_S_S_S_S_S_S_S_S_S_S_S_S_S_S_S_S_S_S_S_S_S_S_S_S_S_S_S_S_S_S_S_S_S_S_S_S_S_S_S_S_S_S_S_S_S_S_S_S_S_S_S_S_S_S_S_S_S_S_S_S_S_S_S_S_S_S_S_S_S_S_S_S_S_S_S_S_S_S_S_S_S_S_S_S_S_S_S_S_S_S_S_S_S_S_S_S_S_S_S_S_S_S_S_S_S_S_S_S_S_S_S_S_S_S_S_S_S_S_S_S_S_S_S_S_S_S_S_S_S_S_S_S_S_S_S_S_S_S_S_S_S_S_S_S_S_S_S_S_S_S_S_S_S_S_S_S_S_S_S_S_S_S_S_S_S_S_S_S_S_S_S_S_S_S_S_S_S_S_S_S_S_S_S_S_S_S_S_S_S_S_S_S_S_S_S_S_S_S_S_S_S_S_S_S_S_S_S_S_S_S_S_S_S_S_S_S_S_S_S_S_S_S_S_S_S_S_S_S_S_S_S_S_S_S_S_S_S_S_S_S_S_S_S_S_S_S_S_S_S_S_S_S_S_S_S_S_S_S_S_S_S_S_S_S_S_S_S_S_S_S_S_S_S_S_S_S_S_S_S_S_S_S_S_S_S_S_S_S_S_S_S_S_S_S_S_S_S_S_S_S_S_S_S_S_S_S_S_S_S_S_S_S_S_S_S_S_S_S_S_S_S_S_S_S_S_S_S_S_S_S_S_S_S_S_S_S_S_S_S_S_S_S_S_S_S_S_S_S_S_S_S_S_S_S_S_S_S_S_S_S_S_S_S_S_S_S_S_S_S_S_S_S_S_S_S_S_S_S_S_S_S_S_S_S_S_S_S_S_S_S_S_S_S_S_S_S_S_S_S_S_S_S_S_S_S_S_S_S_S_S_S_S_S_S_S_S_S_S_S_S_S_S_S_S_S_S_S_S_S_S_S__param_375,
	.param .u64 .ptr .align 1 _Z4racePiS_S_S_S_S_S_S_S_S_S_S_S_S_S_S_S_S_S_S_S_S_S_S_S_S_S_S_S_S_S_S_S_S_S_S_S_S_S_S_S_S_S_S_S_S_S_S_S_S_S_S_S_S_S_S_S_S_S_S_S_S_S_S_S_S_S_S_S_S_S_S_S_S_S_S_S_S_S_S_S_S_S_S_S_S_S_S_S_S_S_S_S_S_S_S_S_S_S_S_S_S_S_S_S_S_S_S_S_S_S_S_S_S_S_S_S_S_S_S_S_S_S_S_S_S_S_S_S_S_S_S_S_S_S_S_S_S_S_S_S_S_S_S_S_S_S_S_S_S_S_S_S_S_S_S_S_S_S_S_S_S_S_S_S_S_S_S_S_S_S_S_S_S_S_S_S_S_S_S_S_S_S_S_S_S_S_S_S_S_S_S_S_S_S_S_S_S_S_S_S_S_S_S_S_S_S_S_S_S_S_S_S_S_S_S_S_S_S_S_S_S_S_S_S_S_S_S_S_S_S_S_S_S_S_S_S_S_S_S_S_S_S_S_S_S_S_S_S_S_S_S_S_S_S_S_S_S_S_S_S_S_S_S_S_S_S_S_S_S_S_S_S_S_S_S_S_S_S_S_S_S_S_S_S_S_S_S_S_S_S_S_S_S_S_S_S_S_S_S_S_S_S_S_S_S_S_S_S_S_S_S_S_S_S_S_S_S_S_S_S_S_S_S_S_S_S_S_S_S_S_S_S_S_S_S_S_S_S_S_S_S_S_S_S_S_S_S_S_S_S_S_S_S_S_S_S_S_S_S_S_S_S_S_S_S_S_S_S_S_S_S_S_S_S_S_S_S_S_S_S_S_S_S_S_S_S_S_S_S_S_S_S_S_S_S_S_S_S_S_S_S_S_S_S_S_S_S_S_S_S_S_S_S_S_S_S_S_S_S_S_S_S_S_S_S_S_S_S_S_S_S_S_S_S_S_S_S_S_S_S_S_S_S_S_S_S_S_S_S_S_S_S_S_S_S_S_S_S_S_S_S_S_S_S_S_S_S_S_S_S_S_S_S_S_S_S_S_S_S_S_S_S_S_S_S_S_S_S_S_S_S_S_S_S_S_S_S_S_S_S_S_S_S_S_S_S_S_S_S_S_S_S_S_S_S_S_S_S_S_S_S_S_S_S_S_S_S_S_S_S_S_S_S_S_S_S_S_S_S_S_S_S_S_S_S_S_S_S_S_S_S_S_S_S_S_S_S_S_S_S_S_S_S_S_S_S_S_S_S_S_S_S_S_S_S_S_S_S_S_S_S_S_S_S_S_S_S_S_S_S_S_S_S_S_S_S_S_S_S_S_S_S_S_S_S_S_S_S_S_S_S_S_S_S_S_S_S_S_S_S_S_S_S_S_S_S_S_S_S_S_S_S_S_S_S_S_S_S_S_S_S_S_S_S_S_S_S_S_S_S_S_S_S_S_S_S_S_S_S_S_S_S_S_S_S_S_S_S_S_S_S_S_S_S_S_S_S_S_S_S_S_S_S_S_S_S_S_S_S_S_S_S_S_S_S_S_S_S_S_S_S_S_S_S_S_S_S_S_S_S_S_S_S_S_S_S_S_S_S_S_S_S_S_S_S_S_S_S_S_S_S_S_S_S_S_S_S_S_S_S_S_S_S_S_S_S_S_S_S_S_S_S_S_S_S_S_S_S_S_S_S_S_S_S_S_S_S_S_S_S_S_S_S_S_S_S_S_S_S_S_S_S_S_S_S_S_S_S_S_S_S_S_S_S_S_S_S_S_S_S_S_S_S_S_S_S_S_S_S_S_S_S_S_S_S_S_S_S_S_S_S_S_S_S_S_S_S_S_S_S_S_S_S_S_S_S_S_S_S_S_S_S_S_S_S_S_S_S_S_S_S_S_S_S_S_S_S_S_S_S_S_S_S_S_S_S_S_S_S_S_S_S_S_S_S_S_S_S_S_S_S_S_S_S_S_S_S_S_S_S_S_S_S_S_S_S_S_S_S_S_S_S_S_S_S_S_S_S_S_S_S_S_S_S_S_S_S_S_S_S_S_S_S_S_S_S_S_S_S_S_S_S_S_S_S_S_S_S_S_S_S_S_S_S_S_S_S_S_S_S_S_S_S_S_S_S_S_S_S_S_S_S_S_S_S_S_S_S_S_S_S_S_S_S_S_S_S_S_S_S_S_S_S_S_S_S_S_S_S_S_S_S_S_S_S_S_S_S_S_S_S_S_S_S_S_S_S_S_S_S_S_S_S_S_S_S_S_S_S_S_S_S_S__param_376,
	.param .u64 .ptr .align 1 _Z4racePiS_S_S_S_S_S_S_S_S_S_S_S_S_S_S_S_S_S_S_S_S_S_S_S_S_S_S_S_S_S_S_S_S_S_S_S_S_S_S_S_S_S_S_S_S_S_S_S_S_S_S_S_S_S_S_S_S_S_S_S_S_S_S_S_S_S_S_S_S_S_S_S_S_S_S_S_S_S_S_S_S_S_S_S_S_S_S_S_S_S_S_S_S_S_S_S_S_S_S_S_S_S_S_S_S_S_S_S_S_S_S_S_S_S_S_S_S_S_S_S_S_S_S_S_S_S_S_S_S_S_S_S_S_S_S_S_S_S_S_S_S_S_S_S_S_S_S_S_S_S_S_S_S_S_S_S_S_S_S_S_S_S_S_S_S_S_S_S_S_S_S_S_S_S_S_S_S_S_S_S_S_S_S_S_S_S_S_S_S_S_S_S_S_S_S_S_S_S_S_S_S_S_S_S_S_S_S_S_S_S_S_S_S_S_S_S_S_S_S_S_S_S_S_S_S_S_S_S_S_S_S_S_S_S_S_S_S_S_S_S_S_S_S_S_S_S_S_S_S_S_S_S_S_S_S_S_S_S_S_S_S_S_S_S_S_S_S_S_S_S_S_S_S_S_S_S_S_S_S_S_S_S_S_S_S_S_S_S_S_S_S_S_S_S_S_S_S_S_S_S_S_S_S_S_S_S_S_S_S_S_S_S_S_S_S_S_S_S_S_S_S_S_S_S_S_S_S_S_S_S_S_S_S_S_S_S_S_S_S_S_S_S_S_S_S_S_S_S_S_S_S_S_S_S_S_S_S_S_S_S_S_S_S_S_S_S_S_S_S_S_S_S_S_S_S_S_S_S_S_S_S_S_S_S_S_S_S_S_S_S_S_S_S_S_S_S_S_S_S_S_S_S_S_S_S_S_S_S_S_S_S_S_S_S_S_S_S_S_S_S_S_S_S_S_S_S_S_S_S_S_S_S_S_S_S_S_S_S_S_S_S_S_S_S_S_S_S_S_S_S_S_S_S_S_S_S_S_S_S_S_S_S_S_S_S_S_S_S_S_S_S_S_S_S_S_S_S_S_S_S_S_S_S_S_S_S_S_S_S_S_S_S_S_S_S_S_S_S_S_S_S_S_S_S_S_S_S_S_S_S_S_S_S_S_S_S_S_S_S_S_S_S_S_S_S_S_S_S_S_S_S_S_S_S_S_S_S_S_S_S_S_S_S_S_S_S_S_S_S_S_S_S_S_S_S_S_S_S_S_S_S_S_S_S_S_S_S_S_S_S_S_S_S_S_S_S_S_S_S_S_S_S_S_S_S_S_S_S_S_S_S_S_S_S_S_S_S_S_S_S_S_S_S_S_S_S_S_S_S_S_S_S_S_S_S_S_S_S_S_S_S_S_S_S_S_S_S_S_S_S_S_S_S_S_S_S_S_S_S_S_S_S_S_S_S_S_S_S_S_S_S_S_S_S_S_S_S_S_S_S_S_S_S_S_S_S_S_S_S_S_S_S_S_S_S_S_S_S_S_S_S_S_S_S_S_S_S_S_S_S_S_S_S_S_S_S_S_S_S_S_S_S_S_S_S_S_S_S_S_S_S_S_S_S_S_S_S_S_S_S_S_S_S_S_S_S_S_S_S_S_S_S_S_S_S_S_S_S_S_S_S_S_S_S_S_S_S_S_S_S_S_S_S_S_S_S_S_S_S_S_S_S_S_S_S_S_S_S_S_S_S_S_S_S_S_S_S_S_S_S_S_S_S_S_S_S_S_S_S_S_S_S_S_S_S_S_S_S_S_S_S_S_S_S_S_S_S_S_S_S_S_S_S_S_S_S_S_S_S_S_S_S_S_S_S_S_S_S_S_S_S_S_S_S_S_S_S_S_S_S_S_S_S_S_S_S_S_S_S_S_S_S_S_S_S_S_S_S_S_S_S_S_S_S_S_S_S_S_S_S_S_S_S_S_S_S_S_S_S_S_S_S_S_S_S_S_S_S_S_S_S_S_S_S_S_S_S_S_S_S_S_S_S_S_S_S_S_S_S_S_S_S_S_S_S_S_S_S_S_S_S_S_S_S_S_S_S_S_S_S_S_S_S_S_S_S_S_S_S_S_S_S_S_S_S_S_S_S_S_S_S_S_S_S_S_S_S_S_S_S_S_S_S_S_S_S_S_S_S_S_S_S_S_S_S_S_S_S_S_S_S_S_S_S_S_S_S_S_S_S_S_S_S_S_S_S_S_S_S_S_S_S_S_S_S_S_S_S_S_S_S_S_S_S_S_S_S_S_S_S_S_S_S__param_377,
	.param .u64 .ptr .align 1 _Z4racePiS_S_S_S_S_S_S_S_S_S_S_S_S_S_S_S_S_S_S_S_S_S_S_S_S_S_S_S_S_S_S_S_S_S_S_S_S_S_S_S_S_S_S_S_S_S_S_S_S_S_S_S_S_S_S_S_S_S_S_S_S_S_S_S_S_S_S_S_S_S_S_S_S_S_S_S_S_S_S_S_S_S_S_S_S_S_S_S_S_S_S_S_S_S_S_S_S_S_S_S_S_S_S_S_S_S_S_S_S_S_S_S_S_S_S_S_S_S_S_S_S_S_S_S_S_S_S_S_S_S_S_S_S_S_S_S_S_S_S_S_S_S_S_S_S_S_S_S_S_S_S_S_S_S_S_S_S_S_S_S_S_S_S_S_S_S_S_S_S_S_S_S_S_S_S_S_S_S_S_S_S_S_S_S_S_S_S_S_S_S_S_S_S_S_S_S_S_S_S_S_S_S_S_S_S_S_S_S_S_S_S_S_S_S_S_S_S_S_S_S_S_S_S_S_S_S_S_S_S_S_S_S_S_S_S_S_S_S_S_S_S_S_S_S_S_S_S_S_S_S_S_S_S_S_S_S_S_S_S_S_S_S_S_S_S_S_S_S_S_S_S_S_S_S_S_S_S_S_S_S_S_S_S_S_S_S_S_S_S_S_S_S_S_S_S_S_S_S_S_S_S_S_S_S_S_S_S_S_S_S_S_S_S_S_S_S_S_S_S_S_S_S_S_S_S_S_S_S_S_S_S_S_S_S_S_S_S_S_S_S_S_S_S_S_S_S_S_S_S_S_S_S_S_S_S_S_S_S_S_S_S_S_S_S_S_S_S_S_S_S_S_S_S_S_S_S_S_S_S_S_S_S_S_S_S_S_S_S_S_S_S_S_S_S_S_S_S_S_S_S_S_S_S_S_S_S_S_S_S_S_S_S_S_S_S_S_S_S_S_S_S_S_S_S_S_S_S_S_S_S_S_S_S_S_S_S_S_S_S_S_S_S_S_S_S_S_S_S_S_S_S_S_S_S_S_S_S_S_S_S_S_S_S_S_S_S_S_S_S_S_S_S_S_S_S_S_S_S_S_S_S_S_S_S_S_S_S_S_S_S_S_S_S_S_S_S_S_S_S_S_S_S_S_S_S_S_S_S_S_S_S_S_S_S_S_S_S_S_S_S_S_S_S_S_S_S_S_S_S_S_S_S_S_S_S_S_S_S_S_S_S_S_S_S_S_S_S_S_S_S_S_S_S_S_S_S_S_S_S_S_S_S_S_S_S_S_S_S_S_S_S_S_S_S_S_S_S_S_S_S_S_S_S_S_S_S_S_S_S_S_S_S_S_S_S_S_S_S_S_S_S_S_S_S_S_S_S_S_S_S_S_S_S_S_S_S_S_S_S_S_S_S_S_S_S_S_S_S_S_S_S_S_S_S_S_S_S_S_S_S_S_S_S_S_S_S_S_S_S_S_S_S_S_S_S_S_S_S_S_S_S_S_S_S_S_S_S_S_S_S_S_S_S_S_S_S_S_S_S_S_S_S_S_S_S_S_S_S_S_S_S_S_S_S_S_S_S_S_S_S_S_S_S_S_S_S_S_S_S_S_S_S_S_S_S_S_S_S_S_S_S_S_S_S_S_S_S_S_S_S_S_S_S_S_S_S_S_S_S_S_S_S_S_S_S_S_S_S_S_S_S_S_S_S_S_S_S_S_S_S_S_S_S_S_S_S_S_S_S_S_S_S_S_S_S_S_S_S_S_S_S_S_S_S_S_S_S_S_S_S_S_S_S_S_S_S_S_S_S_S_S_S_S_S_S_S_S_S_S_S_S_S_S_S_S_S_S_S_S_S_S_S_S_S_S_S_S_S_S_S_S_S_S_S_S_S_S_S_S_S_S_S_S_S_S_S_S_S_S_S_S_S_S_S_S_S_S_S_S_S_S_S_S_S_S_S_S_S_S_S_S_S_S_S_S_S_S_S_S_S_S_S_S_S_S_S_S_S_S_S_S_S_S_S_S_S_S_S_S_S_S_S_S_S_S_S_S_S_S_S_S_S_S_S_S_S_S_S_S_S_S_S_S_S_S_S_S_S_S_S_S_S_S_S_S_S_S_S_S_S_S_S_S_S_S_S_S_S_S_S_S_S_S_S_S_S_S_S_S_S_S_S_S_S_S_S_S_S_S_S_S_S_S_S_S_S_S_S_S_S_S_S_S_S_S_S_S_S_S_S_S_S_S_S_S_S_S_S_S_S_S_S_S_S_S_S_S_S_S_S_S_S_S_S_S_S_S_S_S_S_S_S_S__param_378,
	.param .u64 .ptr .align 1 _Z4racePiS_S_S_S_S_S_S_S_S_S_S_S_S_S_S_S_S_S_S_S_S_S_S_S_S_S_S_S_S_S_S_S_S_S_S_S_S_S_S_S_S_S_S_S_S_S_S_S_S_S_S_S_S_S_S_S_S_S_S_S_S_S_S_S_S_S_S_S_S_S_S_S_S_S_S_S_S_S_S_S_S_S_S_S_S_S_S_S_S_S_S_S_S_S_S_S_S_S_S_S_S_S_S_S_S_S_S_S_S_S_S_S_S_S_S_S_S_S_S_S_S_S_S_S_S_S_S_S_S_S_S_S_S_S_S_S_S_S_S_S_S_S_S_S_S_S_S_S_S_S_S_S_S_S_S_S_S_S_S_S_S_S_S_S_S_S_S_S_S_S_S_S_S_S_S_S_S_S_S_S_S_S_S_S_S_S_S_S_S_S_S_S_S_S_S_S_S_S_S_S_S_S_S_S_S_S_S_S_S_S_S_S_S_S_S_S_S_S_S_S_S_S_S_S_S_S_S_S_S_S_S_S_S_S_S_S_S_S_S_S_S_S_S_S_S_S_S_S_S_S_S_S_S_S_S_S_S_S_S_S_S_S_S_S_S_S_S_S_S_S_S_S_S_S_S_S_S_S_S_S_S_S_S_S_S_S_S_S_S_S_S_S_S_S_S_S_S_S_S_S_S_S_S_S_S_S_S_S_S_S_S_S_S_S_S_S_S_S_S_S_S_S_S_S_S_S_S_S_S_S_S_S_S_S_S_S_S_S_S_S_S_S_S_S_S_S_S_S_S_S_S_S_S_S_S_S_S_S_S_S_S_S_S_S_S_S_S_S_S_S_S_S_S_S_S_S_S_S_S_S_S_S_S_S_S_S_S_S_S_S_S_S_S_S_S_S_S_S_S_S_S_S_S_S_S_S_S_S_S_S_S_S_S_S_S_S_S_S_S_S_S_S_S_S_S_S_S_S_S_S_S_S_S_S_S_S_S_S_S_S_S_S_S_S_S_S_S_S_S_S_S_S_S_S_S_S_S_S_S_S_S_S_S_S_S_S_S_S_S_S_S_S_S_S_S_S_S_S_S_S_S_S_S_S_S_S_S_S_S_S_S_S_S_S_S_S_S_S_S_S_S_S_S_S_S_S_S_S_S_S_S_S_S_S_S_S_S_S_S_S_S_S_S_S_S_S_S_S_S_S_S_S_S_S_S_S_S_S_S_S_S_S_S_S_S_S_S_S_S_S_S_S_S_S_S_S_S_S_S_S_S_S_S_S_S_S_S_S_S_S_S_S_S_S_S_S_S_S_S_S_S_S_S_S_S_S_S_S_S_S_S_S_S_S_S_S_S_S_S_S_S_S_S_S_S_S_S_S_S_S_S_S_S_S_S_S_S_S_S_S_S_S_S_S_S_S_S_S_S_S_S_S_S_S_S_S_S_S_S_S_S_S_S_S_S_S_S_S_S_S_S_S_S_S_S_S_S_S_S_S_S_S_S_S_S_S_S_S_S_S_S_S_S_S_S_S_S_S_S_S_S_S_S_S_S_S_S_S_S_S_S_S_S_S_S_S_S_S_S_S_S_S_S_S_S_S_S_S_S_S_S_S_S_S_S_S_S_S_S_S_S_S_S_S_S_S_S_S_S_S_S_S_S_S_S_S_S_S_S_S_S_S_S_S_S_S_S_S_S_S_S_S_S_S_S_S_S_S_S_S_S_S_S_S_S_S_S_S_S_S_S_S_S_S_S_S_S_S_S_S_S_S_S_S_S_S_S_S_S_S_S_S_S_S_S_S_S_S_S_S_S_S_S_S_S_S_S_S_S_S_S_S_S_S_S_S_S_S_S_S_S_S_S_S_S_S_S_S_S_S_S_S_S_S_S_S_S_S_S_S_S_S_S_S_S_S_S_S_S_S_S_S_S_S_S_S_S_S_S_S_S_S_S_S_S_S_S_S_S_S_S_S_S_S_S_S_S_S_S_S_S_S_S_S_S_S_S_S_S_S_S_S_S_S_S_S_S_S_S_S_S_S_S_S_S_S_S_S_S_S_S_S_S_S_S_S_S_S_S_S_S_S_S_S_S_S_S_S_S_S_S_S_S_S_S_S_S_S_S_S_S_S_S_S_S_S_S_S_S_S_S_S_S_S_S_S_S_S_S_S_S_S_S_S_S_S_S_S_S_S_S_S_S_S_S_S_S_S_S_S_S_S_S_S_S_S_S_S_S_S_S_S_S_S_S_S_S_S_S_S_S_S_S_S_S_S_S_S_S_S_S_S_S_S_S_S_S_S_S_S_S_S_S__param_379,
	.param .u64 .ptr .align 1 _Z4racePiS_S_S_S_S_S_S_S_S_S_S_S_S_S_S_S_S_S_S_S_S_S_S_S_S_S_S_S_S_S_S_S_S_S_S_S_S_S_S_S_S_S_S_S_S_S_S_S_S_S_S_S_S_S_S_S_S_S_S_S_S_S_S_S_S_S_S_S_S_S_S_S_S_S_S_S_S_S_S_S_S_S_S_S_S_S_S_S_S_S_S_S_S_S_S_S_S_S_S_S_S_S_S_S_S_S_S_S_S_S_S_S_S_S_S_S_S_S_S_S_S_S_S_S_S_S_S_S_S_S_S_S_S_S_S_S_S_S_S_S_S_S_S_S_S_S_S_S_S_S_S_S_S_S_S_S_S_S_S_S_S_S_S_S_S_S_S_S_S_S_S_S_S_S_S_S_S_S_S_S_S_S_S_S_S_S_S_S_S_S_S_S_S_S_S_S_S_S_S_S_S_S_S_S_S_S_S_S_S_S_S_S_S_S_S_S_S_S_S_S_S_S_S_S_S_S_S_S_S_S_S_S_S_S_S_S_S_S_S_S_S_S_S_S_S_S_S_S_S_S_S_S_S_S_S_S_S_S_S_S_S_S_S_S_S_S_S_S_S_S_S_S_S_S_S_S_S_S_S_S_S_S_S_S_S_S_S_S_S_S_S_S_S_S_S_S_S_S_S_S_S_S_S_S_S_S_S_S_S_S_S_S_S_S_S_S_S_S_S_S_S_S_S_S_S_S_S_S_S_S_S_S_S_S_S_S_S_S_S_S_S_S_S_S_S_S_S_S_S_S_S_S_S_S_S_S_S_S_S_S_S_S_S_S_S_S_S_S_S_S_S_S_S_S_S_S_S_S_S_S_S_S_S_S_S_S_S_S_S_S_S_S_S_S_S_S_S_S_S_S_S_S_S_S_S_S_S_S_S_S_S_S_S_S_S_S_S_S_S_S_S_S_S_S_S_S_S_S_S_S_S_S_S_S_S_S_S_S_S_S_S_S_S_S_S_S_S_S_S_S_S_S_S_S_S_S_S_S_S_S_S_S_S_S_S_S_S_S_S_S_S_S_S_S_S_S_S_S_S_S_S_S_S_S_S_S_S_S_S_S_S_S_S_S_S_S_S_S_S_S_S_S_S_S_S_S_S_S_S_S_S_S_S_S_S_S_S_S_S_S_S_S_S_S_S_S_S_S_S_S_S_S_S_S_S_S_S_S_S_S_S_S_S_S_S_S_S_S_S_S_S_S_S_S_S_S_S_S_S_S_S_S_S_S_S_S_S_S_S_S_S_S_S_S_S_S_S_S_S_S_S_S_S_S_S_S_S_S_S_S_S_S_S_S_S_S_S_S_S_S_S_S_S_S_S_S_S_S_S_S_S_S_S_S_S_S_S_S_S_S_S_S_S_S_S_S_S_S_S_S_S_S_S_S_S_S_S_S_S_S_S_S_S_S_S_S_S_S_S_S_S_S_S_S_S_S_S_S_S_S_S_S_S_S_S_S_S_S_S_S_S_S_S_S_S_S_S_S_S_S_S_S_S_S_S_S_S_S_S_S_S_S_S_S_S_S_S_S_S_S_S_S_S_S_S_S_S_S_S_S_S_S_S_S_S_S_S_S_S_S_S_S_S_S_S_S_S_S_S_S_S_S_S_S_S_S_S_S_S_S_S_S_S_S_S_S_S_S_S_S_S_S_S_S_S_S_S_S_S_S_S_S_S_S_S_S_S_S_S_S_S_S_S_S_S_S_S_S_S_S_S_S_S_S_S_S_S_S_S_S_S_S_S_S_S_S_S_S_S_S_S_S_S_S_S_S_S_S_S_S_S_S_S_S_S_S_S_S_S_S_S_S_S_S_S_S_S_S_S_S_S_S_S_S_S_S_S_S_S_S_S_S_S_S_S_S_S_S_S_S_S_S_S_S_S_S_S_S_S_S_S_S_S_S_S_S_S_S_S_S_S_S_S_S_S_S_S_S_S_S_S_S_S_S_S_S_S_S_S_S_S_S_S_S_S_S_S_S_S_S_S_S_S_S_S_S_S_S_S_S_S_S_S_S_S_S_S_S_S_S_S_S_S_S_S_S_S_S_S_S_S_S_S_S_S_S_S_S_S_S_S_S_S_S_S_S_S_S_S_S_S_S_S_S_S_S_S_S_S_S_S_S_S_S_S_S_S_S_S_S_S_S_S_S_S_S_S_S_S_S_S_S_S_S_S_S_S_S_S_S_S_S_S_S_S_S_S_S_S_S_S_S_S_S_S_S_S_S_S_S_S_S_S_S_S_S_S_S_S_S_S_S_S__param_380,
	.param .u64 .ptr .align 1 _Z4racePiS_S_S_S_S_S_S_S_S_S_S_S_S_S_S_S_S_S_S_S_S_S_S_S_S_S_S_S_S_S_S_S_S_S_S_S_S_S_S_S_S_S_S_S_S_S_S_S_S_S_S_S_S_S_S_S_S_S_S_S_S_S_S_S_S_S_S_S_S_S_S_S_S_S_S_S_S_S_S_S_S_S_S_S_S_S_S_S_S_S_S_S_S_S_S_S_S_S_S_S_S_S_S_S_S_S_S_S_S_S_S_S_S_S_S_S_S_S_S_S_S_S_S_S_S_S_S_S_S_S_S_S_S_S_S_S_S_S_S_S_S_S_S_S_S_S_S_S_S_S_S_S_S_S_S_S_S_S_S_S_S_S_S_S_S_S_S_S_S_S_S_S_S_S_S_S_S_S_S_S_S_S_S_S_S_S_S_S_S_S_S_S_S_S_S_S_S_S_S_S_S_S_S_S_S_S_S_S_S_S_S_S_S_S_S_S_S_S_S_S_S_S_S_S_S_S_S_S_S_S_S_S_S_S_S_S_S_S_S_S_S_S_S_S_S_S_S_S_S_S_S_S_S_S_S_S_S_S_S_S_S_S_S_S_S_S_S_S_S_S_S_S_S_S_S_S_S_S_S_S_S_S_S_S_S_S_S_S_S_S_S_S_S_S_S_S_S_S_S_S_S_S_S_S_S_S_S_S_S_S_S_S_S_S_S_S_S_S_S_S_S_S_S_S_S_S_S_S_S_S_S_S_S_S_S_S_S_S_S_S_S_S_S_S_S_S_S_S_S_S_S_S_S_S_S_S_S_S_S_S_S_S_S_S_S_S_S_S_S_S_S_S_S_S_S_S_S_S_S_S_S_S_S_S_S_S_S_S_S_S_S_S_S_S_S_S_S_S_S_S_S_S_S_S_S_S_S_S_S_S_S_S_S_S_S_S_S_S_S_S_S_S_S_S_S_S_S_S_S_S_S_S_S_S_S_S_S_S_S_S_S_S_S_S_S_S_S_S_S_S_S_S_S_S_S_S_S_S_S_S_S_S_S_S_S_S_S_S_S_S_S_S_S_S_S_S_S_S_S_S_S_S_S_S_S_S_S_S_S_S_S_S_S_S_S_S_S_S_S_S_S_S_S_S_S_S_S_S_S_S_S_S_S_S_S_S_S_S_S_S_S_S_S_S_S_S_S_S_S_S_S_S_S_S_S_S_S_S_S_S_S_S_S_S_S_S_S_S_S_S_S_S_S_S_S_S_S_S_S_S_S_S_S_S_S_S_S_S_S_S_S_S_S_S_S_S_S_S_S_S_S_S_S_S_S_S_S_S_S_S_S_S_S_S_S_S_S_S_S_S_S_S_S_S_S_S_S_S_S_S_S_S_S_S_S_S_S_S_S_S_S_S_S_S_S_S_S_S_S_S_S_S_S_S_S_S_S_S_S_S_S_S_S_S_S_S_S_S_S_S_S_S_S_S_S_S_S_S_S_S_S_S_S_S_S_S_S_S_S_S_S_S_S_S_S_S_S_S_S_S_S_S_S_S_S_S_S_S_S_S_S_S_S_S_S_S_S_S_S_S_S_S_S_S_S_S_S_S_S_S_S_S_S_S_S_S_S_S_S_S_S_S_S_S_S_S_S_S_S_S_S_S_S_S_S_S_S_S_S_S_S_S_S_S_S_S_S_S_S_S_S_S_S_S_S_S_S_S_S_S_S_S_S_S_S_S_S_S_S_S_S_S_S_S_S_S_S_S_S_S_S_S_S_S_S_S_S_S_S_S_S_S_S_S_S_S_S_S_S_S_S_S_S_S_S_S_S_S_S_S_S_S_S_S_S_S_S_S_S_S_S_S_S_S_S_S_S_S_S_S_S_S_S_S_S_S_S_S_S_S_S_S_S_S_S_S_S_S_S_S_S_S_S_S_S_S_S_S_S_S_S_S_S_S_S_S_S_S_S_S_S_S_S_S_S_S_S_S_S_S_S_S_S_S_S_S_S_S_S_S_S_S_S_S_S_S_S_S_S_S_S_S_S_S_S_S_S_S_S_S_S_S_S_S_S_S_S_S_S_S_S_S_S_S_S_S_S_S_S_S_S_S_S_S_S_S_S_S_S_S_S_S_S_S_S_S_S_S_S_S_S_S_S_S_S_S_S_S_S_S_S_S_S_S_S_S_S_S_S_S_S_S_S_S_S_S_S_S_S_S_S_S_S_S_S_S_S_S_S_S_S_S_S_S_S_S_S_S_S_S_S_S_S_S_S_S_S_S_S_S_S_S_S_S_S_S_S_S_S_S_S_S_S__param_381,
	.param .u64 .ptr .align 1 _Z4racePiS_S_S_S_S_S_S_S_S_S_S_S_S_S_S_S_S_S_S_S_S_S_S_S_S_S_S_S_S_S_S_S_S_S_S_S_S_S_S_S_S_S_S_S_S_S_S_S_S_S_S_S_S_S_S_S_S_S_S_S_S_S_S_S_S_S_S_S_S_S_S_S_S_S_S_S_S_S_S_S_S_S_S_S_S_S_S_S_S_S_S_S_S_S_S_S_S_S_S_S_S_S_S_S_S_S_S_S_S_S_S_S_S_S_S_S_S_S_S_S_S_S_S_S_S_S_S_S_S_S_S_S_S_S_S_S_S_S_S_S_S_S_S_S_S_S_S_S_S_S_S_S_S_S_S_S_S_S_S_S_S_S_S_S_S_S_S_S_S_S_S_S_S_S_S_S_S_S_S_S_S_S_S_S_S_S_S_S_S_S_S_S_S_S_S_S_S_S_S_S_S_S_S_S_S_S_S_S_S_S_S_S_S_S_S_S_S_S_S_S_S_S_S_S_S_S_S_S_S_S_S_S_S_S_S_S_S_S_S_S_S_S_S_S_S_S_S_S_S_S_S_S_S_S_S_S_S_S_S_S_S_S_S_S_S_S_S_S_S_S_S_S_S_S_S_S_S_S_S_S_S_S_S_S_S_S_S_S_S_S_S_S_S_S_S_S_S_S_S_S_S_S_S_S_S_S_S_S_S_S_S_S_S_S_S_S_S_S_S_S_S_S_S_S_S_S_S_S_S_S_S_S_S_S_S_S_S_S_S_S_S_S_S_S_S_S_S_S_S_S_S_S_S_S_S_S_S_S_S_S_S_S_S_S_S_S_S_S_S_S_S_S_S_S_S_S_S_S_S_S_S_S_S_S_S_S_S_S_S_S_S_S_S_S_S_S_S_S_S_S_S_S_S_S_S_S_S_S_S_S_S_S_S_S_S_S_S_S_S_S_S_S_S_S_S_S_S_S_S_S_S_S_S_S_S_S_S_S_S_S_S_S_S_S_S_S_S_S_S_S_S_S_S_S_S_S_S_S_S_S_S_S_S_S_S_S_S_S_S_S_S_S_S_S_S_S_S_S_S_S_S_S_S_S_S_S_S_S_S_S_S_S_S_S_S_S_S_S_S_S_S_S_S_S_S_S_S_S_S_S_S_S_S_S_S_S_S_S_S_S_S_S_S_S_S_S_S_S_S_S_S_S_S_S_S_S_S_S_S_S_S_S_S_S_S_S_S_S_S_S_S_S_S_S_S_S_S_S_S_S_S_S_S_S_S_S_S_S_S_S_S_S_S_S_S_S_S_S_S_S_S_S_S_S_S_S_S_S_S_S_S_S_S_S_S_S_S_S_S_S_S_S_S_S_S_S_S_S_S_S_S_S_S_S_S_S_S_S_S_S_S_S_S_S_S_S_S_S_S_S_S_S_S_S_S_S_S_S_S_S_S_S_S_S_S_S_S_S_S_S_S_S_S_S_S_S_S_S_S_S_S_S_S_S_S_S_S_S_S_S_S_S_S_S_S_S_S_S_S_S_S_S_S_S_S_S_S_S_S_S_S_S_S_S_S_S_S_S_S_S_S_S_S_S_S_S_S_S_S_S_S_S_S_S_S_S_S_S_S_S_S_S_S_S_S_S_S_S_S_S_S_S_S_S_S_S_S_S_S_S_S_S_S_S_S_S_S_S_S_S_S_S_S_S_S_S_S_S_S_S_S_S_S_S_S_S_S_S_S_S_S_S_S_S_S_S_S_S_S_S_S_S_S_S_S_S_S_S_S_S_S_S_S_S_S_S_S_S_S_S_S_S_S_S_S_S_S_S_S_S_S_S_S_S_S_S_S_S_S_S_S_S_S_S_S_S_S_S_S_S_S_S_S_S_S_S_S_S_S_S_S_S_S_S_S_S_S_S_S_S_S_S_S_S_S_S_S_S_S_S_S_S_S_S_S_S_S_S_S_S_S_S_S_S_S_S_S_S_S_S_S_S_S_S_S_S_S_S_S_S_S_S_S_S_S_S_S_S_S_S_S_S_S_S_S_S_S_S_S_S_S_S_S_S_S_S_S_S_S_S_S_S_S_S_S_S_S_S_S_S_S_S_S_S_S_S_S_S_S_S_S_S_S_S_S_S_S_S_S_S_S_S_S_S_S_S_S_S_S_S_S_S_S_S_S_S_S_S_S_S_S_S_S_S_S_S_S_S_S_S_S_S_S_S_S_S_S_S_S_S_S_S_S_S_S_S_S_S_S_S_S_S_S_S_S_S_S_S_S_S_S_S_S_S_S_S_S_S_S_S_S_S_S__param_382,
	.param .u64 .ptr .align 1 _Z4racePiS_S_S_S_S_S_S_S_S_S_S_S_S_S_S_S_S_S_S_S_S_S_S_S_S_S_S_S_S_S_S_S_S_S_S_S_S_S_S_S_S_S_S_S_S_S_S_S_S_S_S_S_S_S_S_S_S_S_S_S_S_S_S_S_S_S_S_S_S_S_S_S_S_S_S_S_S_S_S_S_S_S_S_S_S_S_S_S_S_S_S_S_S_S_S_S_S_S_S_S_S_S_S_S_S_S_S_S_S_S_S_S_S_S_S_S_S_S_S_S_S_S_S_S_S_S_S_S_S_S_S_S_S_S_S_S_S_S_S_S_S_S_S_S_S_S_S_S_S_S_S_S_S_S_S_S_S_S_S_S_S_S_S_S_S_S_S_S_S_S_S_S_S_S_S_S_S_S_S_S_S_S_S_S_S_S_S_S_S_S_S_S_S_S_S_S_S_S_S_S_S_S_S_S_S_S_S_S_S_S_S_S_S_S_S_S_S_S_S_S_S_S_S_S_S_S_S_S_S_S_S_S_S_S_S_S_S_S_S_S_S_S_S_S_S_S_S_S_S_S_S_S_S_S_S_S_S_S_S_S_S_S_S_S_S_S_S_S_S_S_S_S_S_S_S_S_S_S_S_S_S_S_S_S_S_S_S_S_S_S_S_S_S_S_S_S_S_S_S_S_S_S_S_S_S_S_S_S_S_S_S_S_S_S_S_S_S_S_S_S_S_S_S_S_S_S_S_S_S_S_S_S_S_S_S_S_S_S_S_S_S_S_S_S_S_S_S_S_S_S_S_S_S_S_S_S_S_S_S_S_S_S_S_S_S_S_S_S_S_S_S_S_S_S_S_S_S_S_S_S_S_S_S_S_S_S_S_S_S_S_S_S_S_S_S_S_S_S_S_S_S_S_S_S_S_S_S_S_S_S_S_S_S_S_S_S_S_S_S_S_S_S_S_S_S_S_S_S_S_S_S_S_S_S_S_S_S_S_S_S_S_S_S_S_S_S_S_S_S_S_S_S_S_S_S_S_S_S_S_S_S_S_S_S_S_S_S_S_S_S_S_S_S_S_S_S_S_S_S_S_S_S_S_S_S_S_S_S_S_S_S_S_S_S_S_S_S_S_S_S_S_S_S_S_S_S_S_S_S_S_S_S_S_S_S_S_S_S_S_S_S_S_S_S_S_S_S_S_S_S_S_S_S_S_S_S_S_S_S_S_S_S_S_S_S_S_S_S_S_S_S_S_S_S_S_S_S_S_S_S_S_S_S_S_S_S_S_S_S_S_S_S_S_S_S_S_S_S_S_S_S_S_S_S_S_S_S_S_S_S_S_S_S_S_S_S_S_S_S_S_S_S_S_S_S_S_S_S_S_S_S_S_S_S_S_S_S_S_S_S_S_S_S_S_S_S_S_S_S_S_S_S_S_S_S_S_S_S_S_S_S_S_S_S_S_S_S_S_S_S_S_S_S_S_S_S_S_S_S_S_S_S_S_S_S_S_S_S_S_S_S_S_S_S_S_S_S_S_S_S_S_S_S_S_S_S_S_S_S_S_S_S_S_S_S_S_S_S_S_S_S_S_S_S_S_S_S_S_S_S_S_S_S_S_S_S_S_S_S_S_S_S_S_S_S_S_S_S_S_S_S_S_S_S_S_S_S_S_S_S_S_S_S_S_S_S_S_S_S_S_S_S_S_S_S_S_S_S_S_S_S_S_S_S_S_S_S_S_S_S_S_S_S_S_S_S_S_S_S_S_S_S_S_S_S_S_S_S_S_S_S_S_S_S_S_S_S_S_S_S_S_S_S_S_S_S_S_S_S_S_S_S_S_S_S_S_S_S_S_S_S_S_S_S_S_S_S_S_S_S_S_S_S_S_S_S_S_S_S_S_S_S_S_S_S_S_S_S_S_S_S_S_S_S_S_S_S_S_S_S_S_S_S_S_S_S_S_S_S_S_S_S_S_S_S_S_S_S_S_S_S_S_S_S_S_S_S_S_S_S_S_S_S_S_S_S_S_S_S_S_S_S_S_S_S_S_S_S_S_S_S_S_S_S_S_S_S_S_S_S_S_S_S_S_S_S_S_S_S_S_S_S_S_S_S_S_S_S_S_S_S_S_S_S_S_S_S_S_S_S_S_S_S_S_S_S_S_S_S_S_S_S_S_S_S_S_S_S_S_S_S_S_S_S_S_S_S_S_S_S_S_S_S_S_S_S_S_S_S_S_S_S_S_S_S_S_S_S_S_S_S_S_S_S_S_S_S_S_S_S_S_S_S_S_S_S_S_S_S_S_S_S_S__param_383,
	.param .u64 .ptr .align 1 _Z4racePiS_S_S_S_S_S_S_S_S_S_S_S_S_S_S_S_S_S_S_S_S_S_S_S_S_S_S_S_S_S_S_S_S_S_S_S_S_S_S_S_S_S_S_S_S_S_S_S_S_S_S_S_S_S_S_S_S_S_S_S_S_S_S_S_S_S_S_S_S_S_S_S_S_S_S_S_S_S_S_S_S_S_S_S_S_S_S_S_S_S_S_S_S_S_S_S_S_S_S_S_S_S_S_S_S_S_S_S_S_S_S_S_S_S_S_S_S_S_S_S_S_S_S_S_S_S_S_S_S_S_S_S_S_S_S_S_S_S_S_S_S_S_S_S_S_S_S_S_S_S_S_S_S_S_S_S_S_S_S_S_S_S_S_S_S_S_S_S_S_S_S_S_S_S_S_S_S_S_S_S_S_S_S_S_S_S_S_S_S_S_S_S_S_S_S_S_S_S_S_S_S_S_S_S_S_S_S_S_S_S_S_S_S_S_S_S_S_S_S_S_S_S_S_S_S_S_S_S_S_S_S_S_S_S_S_S_S_S_S_S_S_S_S_S_S_S_S_S_S_S_S_S_S_S_S_S_S_S_S_S_S_S_S_S_S_S_S_S_S_S_S_S_S_S_S_S_S_S_S_S_S_S_S_S_S_S_S_S_S_S_S_S_S_S_S_S_S_S_S_S_S_S_S_S_S_S_S_S_S_S_S_S_S_S_S_S_S_S_S_S_S_S_S_S_S_S_S_S_S_S_S_S_S_S_S_S_S_S_S_S_S_S_S_S_S_S_S_S_S_S_S_S_S_S_S_S_S_S_S_S_S_S_S_S_S_S_S_S_S_S_S_S_S_S_S_S_S_S_S_S_S_S_S_S_S_S_S_S_S_S_S_S_S_S_S_S_S_S_S_S_S_S_S_S_S_S_S_S_S_S_S_S_S_S_S_S_S_S_S_S_S_S_S_S_S_S_S_S_S_S_S_S_S_S_S_S_S_S_S_S_S_S_S_S_S_S_S_S_S_S_S_S_S_S_S_S_S_S_S_S_S_S_S_S_S_S_S_S_S_S_S_S_S_S_S_S_S_S_S_S_S_S_S_S_S_S_S_S_S_S_S_S_S_S_S_S_S_S_S_S_S_S_S_S_S_S_S_S_S_S_S_S_S_S_S_S_S_S_S_S_S_S_S_S_S_S_S_S_S_S_S_S_S_S_S_S_S_S_S_S_S_S_S_S_S_S_S_S_S_S_S_S_S_S_S_S_S_S_S_S_S_S_S_S_S_S_S_S_S_S_S_S_S_S_S_S_S_S_S_S_S_S_S_S_S_S_S_S_S_S_S_S_S_S_S_S_S_S_S_S_S_S_S_S_S_S_S_S_S_S_S_S_S_S_S_S_S_S_S_S_S_S_S_S_S_S_S_S_S_S_S_S_S_S_S_S_S_S_S_S_S_S_S_S_S_S_S_S_S_S_S_S_S_S_S_S_S_S_S_S_S_S_S_S_S_S_S_S_S_S_S_S_S_S_S_S_S_S_S_S_S_S_S_S_S_S_S_S_S_S_S_S_S_S_S_S_S_S_S_S_S_S_S_S_S_S_S_S_S_S_S_S_S_S_S_S_S_S_S_S_S_S_S_S_S_S_S_S_S_S_S_S_S_S_S_S_S_S_S_S_S_S_S_S_S_S_S_S_S_S_S_S_S_S_S_S_S_S_S_S_S_S_S_S_S_S_S_S_S_S_S_S_S_S_S_S_S_S_S_S_S_S_S_S_S_S_S_S_S_S_S_S_S_S_S_S_S_S_S_S_S_S_S_S_S_S_S_S_S_S_S_S_S_S_S_S_S_S_S_S_S_S_S_S_S_S_S_S_S_S_S_S_S_S_S_S_S_S_S_S_S_S_S_S_S_S_S_S_S_S_S_S_S_S_S_S_S_S_S_S_S_S_S_S_S_S_S_S_S_S_S_S_S_S_S_S_S_S_S_S_S_S_S_S_S_S_S_S_S_S_S_S_S_S_S_S_S_S_S_S_S_S_S_S_S_S_S_S_S_S_S_S_S_S_S_S_S_S_S_S_S_S_S_S_S_S_S_S_S_S_S_S_S_S_S_S_S_S_S_S_S_S_S_S_S_S_S_S_S_S_S_S_S_S_S_S_S_S_S_S_S_S_S_S_S_S_S_S_S_S_S_S_S_S_S_S_S_S_S_S_S_S_S_S_S_S_S_S_S_S_S_S_S_S_S_S_S_S_S_S_S_S_S_S_S_S_S_S_S_S_S_S_S_S_S_S_S_S_S_S_S_S_S__param_384,
	.param .u64 .ptr .align 1 _Z4racePiS_S_S_S_S_S_S_S_S_S_S_S_S_S_S_S_S_S_S_S_S_S_S_S_S_S_S_S_S_S_S_S_S_S_S_S_S_S_S_S_S_S_S_S_S_S_S_S_S_S_S_S_S_S_S_S_S_S_S_S_S_S_S_S_S_S_S_S_S_S_S_S_S_S_S_S_S_S_S_S_S_S_S_S_S_S_S_S_S_S_S_S_S_S_S_S_S_S_S_S_S_S_S_S_S_S_S_S_S_S_S_S_S_S_S_S_S_S_S_S_S_S_S_S_S_S_S_S_S_S_S_S_S_S_S_S_S_S_S_S_S_S_S_S_S_S_S_S_S_S_S_S_S_S_S_S_S_S_S_S_S_S_S_S_S_S_S_S_S_S_S_S_S_S_S_S_S_S_S_S_S_S_S_S_S_S_S_S_S_S_S_S_S_S_S_S_S_S_S_S_S_S_S_S_S_S_S_S_S_S_S_S_S_S_S_S_S_S_S_S_S_S_S_S_S_S_S_S_S_S_S_S_S_S_S_S_S_S_S_S_S_S_S_S_S_S_S_S_S_S_S_S_S_S_S_S_S_S_S_S_S_S_S_S_S_S_S_S_S_S_S_S_S_S_S_S_S_S_S_S_S_S_S_S_S_S_S_S_S_S_S_S_S_S_S_S_S_S_S_S_S_S_S_S_S_S_S_S_S_S_S_S_S_S_S_S_S_S_S_S_S_S_S_S_S_S_S_S_S_S_S_S_S_S_S_S_S_S_S_S_S_S_S_S_S_S_S_S_S_S_S_S_S_S_S_S_S_S_S_S_S_S_S_S_S_S_S_S_S_S_S_S_S_S_S_S_S_S_S_S_S_S_S_S_S_S_S_S_S_S_S_S_S_S_S_S_S_S_S_S_S_S_S_S_S_S_S_S_S_S_S_S_S_S_S_S_S_S_S_S_S_S_S_S_S_S_S_S_S_S_S_S_S_S_S_S_S_S_S_S_S_S_S_S_S_S_S_S_S_S_S_S_S_S_S_S_S_S_S_S_S_S_S_S_S_S_S_S_S_S_S_S_S_S_S_S_S_S_S_S_S_S_S_S_S_S_S_S_S_S_S_S_S_S_S_S_S_S_S_S_S_S_S_S_S_S_S_S_S_S_S_S_S_S_S_S_S_S_S_S_S_S_S_S_S_S_S_S_S_S_S_S_S_S_S_S_S_S_S_S_S_S_S_S_S_S_S_S_S_S_S_S_S_S_S_S_S_S_S_S_S_S_S_S_S_S_S_S_S_S_S_S_S_S_S_S_S_S_S_S_S_S_S_S_S_S_S_S_S_S_S_S_S_S_S_S_S_S_S_S_S_S_S_S_S_S_S_S_S_S_S_S_S_S_S_S_S_S_S_S_S_S_S_S_S_S_S_S_S_S_S_S_S_S_S_S_S_S_S_S_S_S_S_S_S_S_S_S_S_S_S_S_S_S_S_S_S_S_S_S_S_S_S_S_S_S_S_S_S_S_S_S_S_S_S_S_S_S_S_S_S_S_S_S_S_S_S_S_S_S_S_S_S_S_S_S_S_S_S_S_S_S_S_S_S_S_S_S_S_S_S_S_S_S_S_S_S_S_S_S_S_S_S_S_S_S_S_S_S_S_S_S_S_S_S_S_S_S_S_S_S_S_S_S_S_S_S_S_S_S_S_S_S_S_S_S_S_S_S_S_S_S_S_S_S_S_S_S_S_S_S_S_S_S_S_S_S_S_S_S_S_S_S_S_S_S_S_S_S_S_S_S_S_S_S_S_S_S_S_S_S_S_S_S_S_S_S_S_S_S_S_S_S_S_S_S_S_S_S_S_S_S_S_S_S_S_S_S_S_S_S_S_S_S_S_S_S_S_S_S_S_S_S_S_S_S_S_S_S_S_S_S_S_S_S_S_S_S_S_S_S_S_S_S_S_S_S_S_S_S_S_S_S_S_S_S_S_S_S_S_S_S_S_S_S_S_S_S_S_S_S_S_S_S_S_S_S_S_S_S_S_S_S_S_S_S_S_S_S_S_S_S_S_S_S_S_S_S_S_S_S_S_S_S_S_S_S_S_S_S_S_S_S_S_S_S_S_S_S_S_S_S_S_S_S_S_S_S_S_S_S_S_S_S_S_S_S_S_S_S_S_S_S_S_S_S_S_S_S_S_S_S_S_S_S_S_S_S_S_S_S_S_S_S_S_S_S_S_S_S_S_S_S_S_S_S_S_S_S_S_S_S_S_S_S_S_S_S_S_S_S_S_S_S_S_S_S_S_S_S_S_S_S__param_385,
	.param .u64 .ptr .align 1 _Z4racePiS_S_S_S_S_S_S_S_S_S_S_S_S_S_S_S_S_S_S_S_S_S_S_S_S_S_S_S_S_S_S_S_S_S_S_S_S_S_S_S_S_S_S_S_S_S_S_S_S_S_S_S_S_S_S_S_S_S_S_S_S_S_S_S_S_S_S_S_S_S_S_S_S_S_S_S_S_S_S_S_S_S_S_S_S_S_S_S_S_S_S_S_S_S_S_S_S_S_S_S_S_S_S_S_S_S_S_S_S_S_S_S_S_S_S_S_S_S_S_S_S_S_S_S_S_S_S_S_S_S_S_S_S_S_S_S_S_S_S_S_S_S_S_S_S_S_S_S_S_S_S_S_S_S_S_S_S_S_S_S_S_S_S_S_S_S_S_S_S_S_S_S_S_S_S_S_S_S_S_S_S_S_S_S_S_S_S_S_S_S_S_S_S_S_S_S_S_S_S_S_S_S_S_S_S_S_S_S_S_S_S_S_S_S_S_S_S_S_S_S_S_S_S_S_S_S_S_S_S_S_S_S_S_S_S_S_S_S_S_S_S_S_S_S_S_S_S_S_S_S_S_S_S_S_S_S_S_S_S_S_S_S_S_S_S_S_S_S_S_S_S_S_S_S_S_S_S_S_S_S_S_S_S_S_S_S_S_S_S_S_S_S_S_S_S_S_S_S_S_S_S_S_S_S_S_S_S_S_S_S_S_S_S_S_S_S_S_S_S_S_S_S_S_S_S_S_S_S_S_S_S_S_S_S_S_S_S_S_S_S_S_S_S_S_S_S_S_S_S_S_S_S_S_S_S_S_S_S_S_S_S_S_S_S_S_S_S_S_S_S_S_S_S_S_S_S_S_S_S_S_S_S_S_S_S_S_S_S_S_S_S_S_S_S_S_S_S_S_S_S_S_S_S_S_S_S_S_S_S_S_S_S_S_S_S_S_S_S_S_S_S_S_S_S_S_S_S_S_S_S_S_S_S_S_S_S_S_S_S_S_S_S_S_S_S_S_S_S_S_S_S_S_S_S_S_S_S_S_S_S_S_S_S_S_S_S_S_S_S_S_S_S_S_S_S_S_S_S_S_S_S_S_S_S_S_S_S_S_S_S_S_S_S_S_S_S_S_S_S_S_S_S_S_S_S_S_S_S_S_S_S_S_S_S_S_S_S_S_S_S_S_S_S_S_S_S_S_S_S_S_S_S_S_S_S_S_S_S_S_S_S_S_S_S_S_S_S_S_S_S_S_S_S_S_S_S_S_S_S_S_S_S_S_S_S_S_S_S_S_S_S_S_S_S_S_S_S_S_S_S_S_S_S_S_S_S_S_S_S_S_S_S_S_S_S_S_S_S_S_S_S_S_S_S_S_S_S_S_S_S_S_S_S_S_S_S_S_S_S_S_S_S_S_S_S_S_S_S_S_S_S_S_S_S_S_S_S_S_S_S_S_S_S_S_S_S_S_S_S_S_S_S_S_S_S_S_S_S_S_S_S_S_S_S_S_S_S_S_S_S_S_S_S_S_S_S_S_S_S_S_S_S_S_S_S_S_S_S_S_S_S_S_S_S_S_S_S_S_S_S_S_S_S_S_S_S_S_S_S_S_S_S_S_S_S_S_S_S_S_S_S_S_S_S_S_S_S_S_S_S_S_S_S_S_S_S_S_S_S_S_S_S_S_S_S_S_S_S_S_S_S_S_S_S_S_S_S_S_S_S_S_S_S_S_S_S_S_S_S_S_S_S_S_S_S_S_S_S_S_S_S_S_S_S_S_S_S_S_S_S_S_S_S_S_S_S_S_S_S_S_S_S_S_S_S_S_S_S_S_S_S_S_S_S_S_S_S_S_S_S_S_S_S_S_S_S_S_S_S_S_S_S_S_S_S_S_S_S_S_S_S_S_S_S_S_S_S_S_S_S_S_S_S_S_S_S_S_S_S_S_S_S_S_S_S_S_S_S_S_S_S_S_S_S_S_S_S_S_S_S_S_S_S_S_S_S_S_S_S_S_S_S_S_S_S_S_S_S_S_S_S_S_S_S_S_S_S_S_S_S_S_S_S_S_S_S_S_S_S_S_S_S_S_S_S_S_S_S_S_S_S_S_S_S_S_S_S_S_S_S_S_S_S_S_S_S_S_S_S_S_S_S_S_S_S_S_S_S_S_S_S_S_S_S_S_S_S_S_S_S_S_S_S_S_S_S_S_S_S_S_S_S_S_S_S_S_S_S_S_S_S_S_S_S_S_S_S_S_S_S_S_S_S_S_S_S_S_S_S_S_S_S_S_S_S_S_S_S_S_S_S_S_S__param_386,
	.param .u64 .ptr .align 1 _Z4racePiS_S_S_S_S_S_S_S_S_S_S_S_S_S_S_S_S_S_S_S_S_S_S_S_S_S_S_S_S_S_S_S_S_S_S_S_S_S_S_S_S_S_S_S_S_S_S_S_S_S_S_S_S_S_S_S_S_S_S_S_S_S_S_S_S_S_S_S_S_S_S_S_S_S_S_S_S_S_S_S_S_S_S_S_S_S_S_S_S_S_S_S_S_S_S_S_S_S_S_S_S_S_S_S_S_S_S_S_S_S_S_S_S_S_S_S_S_S_S_S_S_S_S_S_S_S_S_S_S_S_S_S_S_S_S_S_S_S_S_S_S_S_S_S_S_S_S_S_S_S_S_S_S_S_S_S_S_S_S_S_S_S_S_S_S_S_S_S_S_S_S_S_S_S_S_S_S_S_S_S_S_S_S_S_S_S_S_S_S_S_S_S_S_S_S_S_S_S_S_S_S_S_S_S_S_S_S_S_S_S_S_S_S_S_S_S_S_S_S_S_S_S_S_S_S_S_S_S_S_S_S_S_S_S_S_S_S_S_S_S_S_S_S_S_S_S_S_S_S_S_S_S_S_S_S_S_S_S_S_S_S_S_S_S_S_S_S_S_S_S_S_S_S_S_S_S_S_S_S_S_S_S_S_S_S_S_S_S_S_S_S_S_S_S_S_S_S_S_S_S_S_S_S_S_S_S_S_S_S_S_S_S_S_S_S_S_S_S_S_S_S_S_S_S_S_S_S_S_S_S_S_S_S_S_S_S_S_S_S_S_S_S_S_S_S_S_S_S_S_S_S_S_S_S_S_S_S_S_S_S_S_S_S_S_S_S_S_S_S_S_S_S_S_S_S_S_S_S_S_S_S_S_S_S_S_S_S_S_S_S_S_S_S_S_S_S_S_S_S_S_S_S_S_S_S_S_S_S_S_S_S_S_S_S_S_S_S_S_S_S_S_S_S_S_S_S_S_S_S_S_S_S_S_S_S_S_S_S_S_S_S_S_S_S_S_S_S_S_S_S_S_S_S_S_S_S_S_S_S_S_S_S_S_S_S_S_S_S_S_S_S_S_S_S_S_S_S_S_S_S_S_S_S_S_S_S_S_S_S_S_S_S_S_S_S_S_S_S_S_S_S_S_S_S_S_S_S_S_S_S_S_S_S_S_S_S_S_S_S_S_S_S_S_S_S_S_S_S_S_S_S_S_S_S_S_S_S_S_S_S_S_S_S_S_S_S_S_S_S_S_S_S_S_S_S_S_S_S_S_S_S_S_S_S_S_S_S_S_S_S_S_S_S_S_S_S_S_S_S_S_S_S_S_S_S_S_S_S_S_S_S_S_S_S_S_S_S_S_S_S_S_S_S_S_S_S_S_S_S_S_S_S_S_S_S_S_S_S_S_S_S_S_S_S_S_S_S_S_S_S_S_S_S_S_S_S_S_S_S_S_S_S_S_S_S_S_S_S_S_S_S_S_S_S_S_S_S_S_S_S_S_S_S_S_S_S_S_S_S_S_S_S_S_S_S_S_S_S_S_S_S_S_S_S_S_S_S_S_S_S_S_S_S_S_S_S_S_S_S_S_S_S_S_S_S_S_S_S_S_S_S_S_S_S_S_S_S_S_S_S_S_S_S_S_S_S_S_S_S_S_S_S_S_S_S_S_S_S_S_S_S_S_S_S_S_S_S_S_S_S_S_S_S_S_S_S_S_S_S_S_S_S_S_S_S_S_S_S_S_S_S_S_S_S_S_S_S_S_S_S_S_S_S_S_S_S_S_S_S_S_S_S_S_S_S_S_S_S_S_S_S_S_S_S_S_S_S_S_S_S_S_S_S_S_S_S_S_S_S_S_S_S_S_S_S_S_S_S_S_S_S_S_S_S_S_S_S_S_S_S_S_S_S_S_S_S_S_S_S_S_S_S_S_S_S_S_S_S_S_S_S_S_S_S_S_S_S_S_S_S_S_S_S_S_S_S_S_S_S_S_S_S_S_S_S_S_S_S_S_S_S_S_S_S_S_S_S_S_S_S_S_S_S_S_S_S_S_S_S_S_S_S_S_S_S_S_S_S_S_S_S_S_S_S_S_S_S_S_S_S_S_S_S_S_S_S_S_S_S_S_S_S_S_S_S_S_S_S_S_S_S_S_S_S_S_S_S_S_S_S_S_S_S_S_S_S_S_S_S_S_S_S_S_S_S_S_S_S_S_S_S_S_S_S_S_S_S_S_S_S_S_S_S_S_S_S_S_S_S_S_S_S_S_S_S_S_S_S_S_S_S_S_S_S_S_S_S_S_S_S_S_S_S__param_387,
	.param .u64 .ptr .align 1 _Z4racePiS_S_S_S_S_S_S_S_S_S_S_S_S_S_S_S_S_S_S_S_S_S_S_S_S_S_S_S_S_S_S_S_S_S_S_S_S_S_S_S_S_S_S_S_S_S_S_S_S_S_S_S_S_S_S_S_S_S_S_S_S_S_S_S_S_S_S_S_S_S_S_S_S_S_S_S_S_S_S_S_S_S_S_S_S_S_S_S_S_S_S_S_S_S_S_S_S_S_S_S_S_S_S_S_S_S_S_S_S_S_S_S_S_S_S_S_S_S_S_S_S_S_S_S_S_S_S_S_S_S_S_S_S_S_S_S_S_S_S_S_S_S_S_S_S_S_S_S_S_S_S_S_S_S_S_S_S_S_S_S_S_S_S_S_S_S_S_S_S_S_S_S_S_S_S_S_S_S_S_S_S_S_S_S_S_S_S_S_S_S_S_S_S_S_S_S_S_S_S_S_S_S_S_S_S_S_S_S_S_S_S_S_S_S_S_S_S_S_S_S_S_S_S_S_S_S_S_S_S_S_S_S_S_S_S_S_S_S_S_S_S_S_S_S_S_S_S_S_S_S_S_S_S_S_S_S_S_S_S_S_S_S_S_S_S_S_S_S_S_S_S_S_S_S_S_S_S_S_S_S_S_S_S_S_S_S_S_S_S_S_S_S_S_S_S_S_S_S_S_S_S_S_S_S_S_S_S_S_S_S_S_S_S_S_S_S_S_S_S_S_S_S_S_S_S_S_S_S_S_S_S_S_S_S_S_S_S_S_S_S_S_S_S_S_S_S_S_S_S_S_S_S_S_S_S_S_S_S_S_S_S_S_S_S_S_S_S_S_S_S_S_S_S_S_S_S_S_S_S_S_S_S_S_S_S_S_S_S_S_S_S_S_S_S_S_S_S_S_S_S_S_S_S_S_S_S_S_S_S_S_S_S_S_S_S_S_S_S_S_S_S_S_S_S_S_S_S_S_S_S_S_S_S_S_S_S_S_S_S_S_S_S_S_S_S_S_S_S_S_S_S_S_S_S_S_S_S_S_S_S_S_S_S_S_S_S_S_S_S_S_S_S_S_S_S_S_S_S_S_S_S_S_S_S_S_S_S_S_S_S_S_S_S_S_S_S_S_S_S_S_S_S_S_S_S_S_S_S_S_S_S_S_S_S_S_S_S_S_S_S_S_S_S_S_S_S_S_S_S_S_S_S_S_S_S_S_S_S_S_S_S_S_S_S_S_S_S_S_S_S_S_S_S_S_S_S_S_S_S_S_S_S_S_S_S_S_S_S_S_S_S_S_S_S_S_S_S_S_S_S_S_S_S_S_S_S_S_S_S_S_S_S_S_S_S_S_S_S_S_S_S_S_S_S_S_S_S_S_S_S_S_S_S_S_S_S_S_S_S_S_S_S_S_S_S_S_S_S_S_S_S_S_S_S_S_S_S_S_S_S_S_S_S_S_S_S_S_S_S_S_S_S_S_S_S_S_S_S_S_S_S_S_S_S_S_S_S_S_S_S_S_S_S_S_S_S_S_S_S_S_S_S_S_S_S_S_S_S_S_S_S_S_S_S_S_S_S_S_S_S_S_S_S_S_S_S_S_S_S_S_S_S_S_S_S_S_S_S_S_S_S_S_S_S_S_S_S_S_S_S_S_S_S_S_S_S_S_S_S_S_S_S_S_S_S_S_S_S_S_S_S_S_S_S_S_S_S_S_S_S_S_S_S_S_S_S_S_S_S_S_S_S_S_S_S_S_S_S_S_S_S_S_S_S_S_S_S_S_S_S_S_S_S_S_S_S_S_S_S_S_S_S_S_S_S_S_S_S_S_S_S_S_S_S_S_S_S_S_S_S_S_S_S_S_S_S_S_S_S_S_S_S_S_S_S_S_S_S_S_S_S_S_S_S_S_S_S_S_S_S_S_S_S_S_S_S_S_S_S_S_S_S_S_S_S_S_S_S_S_S_S_S_S_S_S_S_S_S_S_S_S_S_S_S_S_S_S_S_S_S_S_S_S_S_S_S_S_S_S_S_S_S_S_S_S_S_S_S_S_S_S_S_S_S_S_S_S_S_S_S_S_S_S_S_S_S_S_S_S_S_S_S_S_S_S_S_S_S_S_S_S_S_S_S_S_S_S_S_S_S_S_S_S_S_S_S_S_S_S_S_S_S_S_S_S_S_S_S_S_S_S_S_S_S_S_S_S_S_S_S_S_S_S_S_S_S_S_S_S_S_S_S_S_S_S_S_S_S_S_S_S_S_S_S_S_S_S_S_S_S_S_S_S_S_S_S_S_S_S_S_S_S_S__param_388,
	.param .u64 .ptr .align 1 _Z4racePiS_S_S_S_S_S_S_S_S_S_S_S_S_S_S_S_S_S_S_S_S_S_S_S_S_S_S_S_S_S_S_S_S_S_S_S_S_S_S_S_S_S_S_S_S_S_S_S_S_S_S_S_S_S_S_S_S_S_S_S_S_S_S_S_S_S_S_S_S_S_S_S_S_S_S_S_S_S_S_S_S_S_S_S_S_S_S_S_S_S_S_S_S_S_S_S_S_S_S_S_S_S_S_S_S_S_S_S_S_S_S_S_S_S_S_S_S_S_S_S_S_S_S_S_S_S_S_S_S_S_S_S_S_S_S_S_S_S_S_S_S_S_S_S_S_S_S_S_S_S_S_S_S_S_S_S_S_S_S_S_S_S_S_S_S_S_S_S_S_S_S_S_S_S_S_S_S_S_S_S_S_S_S_S_S_S_S_S_S_S_S_S_S_S_S_S_S_S_S_S_S_S_S_S_S_S_S_S_S_S_S_S_S_S_S_S_S_S_S_S_S_S_S_S_S_S_S_S_S_S_S_S_S_S_S_S_S_S_S_S_S_S_S_S_S_S_S_S_S_S_S_S_S_S_S_S_S_S_S_S_S_S_S_S_S_S_S_S_S_S_S_S_S_S_S_S_S_S_S_S_S_S_S_S_S_S_S_S_S_S_S_S_S_S_S_S_S_S_S_S_S_S_S_S_S_S_S_S_S_S_S_S_S_S_S_S_S_S_S_S_S_S_S_S_S_S_S_S_S_S_S_S_S_S_S_S_S_S_S_S_S_S_S_S_S_S_S_S_S_S_S_S_S_S_S_S_S_S_S_S_S_S_S_S_S_S_S_S_S_S_S_S_S_S_S_S_S_S_S_S_S_S_S_S_S_S_S_S_S_S_S_S_S_S_S_S_S_S_S_S_S_S_S_S_S_S_S_S_S_S_S_S_S_S_S_S_S_S_S_S_S_S_S_S_S_S_S_S_S_S_S_S_S_S_S_S_S_S_S_S_S_S_S_S_S_S_S_S_S_S_S_S_S_S_S_S_S_S_S_S_S_S_S_S_S_S_S_S_S_S_S_S_S_S_S_S_S_S_S_S_S_S_S_S_S_S_S_S_S_S_S_S_S_S_S_S_S_S_S_S_S_S_S_S_S_S_S_S_S_S_S_S_S_S_S_S_S_S_S_S_S_S_S_S_S_S_S_S_S_S_S_S_S_S_S_S_S_S_S_S_S_S_S_S_S_S_S_S_S_S_S_S_S_S_S_S_S_S_S_S_S_S_S_S_S_S_S_S_S_S_S_S_S_S_S_S_S_S_S_S_S_S_S_S_S_S_S_S_S_S_S_S_S_S_S_S_S_S_S_S_S_S_S_S_S_S_S_S_S_S_S_S_S_S_S_S_S_S_S_S_S_S_S_S_S_S_S_S_S_S_S_S_S_S_S_S_S_S_S_S_S_S_S_S_S_S_S_S_S_S_S_S_S_S_S_S_S_S_S_S_S_S_S_S_S_S_S_S_S_S_S_S_S_S_S_S_S_S_S_S_S_S_S_S_S_S_S_S_S_S_S_S_S_S_S_S_S_S_S_S_S_S_S_S_S_S_S_S_S_S_S_S_S_S_S_S_S_S_S_S_S_S_S_S_S_S_S_S_S_S_S_S_S_S_S_S_S_S_S_S_S_S_S_S_S_S_S_S_S_S_S_S_S_S_S_S_S_S_S_S_S_S_S_S_S_S_S_S_S_S_S_S_S_S_S_S_S_S_S_S_S_S_S_S_S_S_S_S_S_S_S_S_S_S_S_S_S_S_S_S_S_S_S_S_S_S_S_S_S_S_S_S_S_S_S_S_S_S_S_S_S_S_S_S_S_S_S_S_S_S_S_S_S_S_S_S_S_S_S_S_S_S_S_S_S_S_S_S_S_S_S_S_S_S_S_S_S_S_S_S_S_S_S_S_S_S_S_S_S_S_S_S_S_S_S_S_S_S_S_S_S_S_S_S_S_S_S_S_S_S_S_S_S_S_S_S_S_S_S_S_S_S_S_S_S_S_S_S_S_S_S_S_S_S_S_S_S_S_S_S_S_S_S_S_S_S_S_S_S_S_S_S_S_S_S_S_S_S_S_S_S_S_S_S_S_S_S_S_S_S_S_S_S_S_S_S_S_S_S_S_S_S_S_S_S_S_S_S_S_S_S_S_S_S_S_S_S_S_S_S_S_S_S_S_S_S_S_S_S_S_S_S_S_S_S_S_S_S_S_S_S_S_S_S_S_S_S_S_S_S_S_S_S_S_S_S_S_S_S_S_S_S_S__param_389,
	.param .u64 .ptr .align 1 _Z4racePiS_S_S_S_S_S_S_S_S_S_S_S_S_S_S_S_S_S_S_S_S_S_S_S_S_S_S_S_S_S_S_S_S_S_S_S_S_S_S_S_S_S_S_S_S_S_S_S_S_S_S_S_S_S_S_S_S_S_S_S_S_S_S_S_S_S_S_S_S_S_S_S_S_S_S_S_S_S_S_S_S_S_S_S_S_S_S_S_S_S_S_S_S_S_S_S_S_S_S_S_S_S_S_S_S_S_S_S_S_S_S_S_S_S_S_S_S_S_S_S_S_S_S_S_S_S_S_S_S_S_S_S_S_S_S_S_S_S_S_S_S_S_S_S_S_S_S_S_S_S_S_S_S_S_S_S_S_S_S_S_S_S_S_S_S_S_S_S_S_S_S_S_S_S_S_S_S_S_S_S_S_S_S_S_S_S_S_S_S_S_S_S_S_S_S_S_S_S_S_S_S_S_S_S_S_S_S_S_S_S_S_S_S_S_S_S_S_S_S_S_S_S_S_S_S_S_S_S_S_S_S_S_S_S_S_S_S_S_S_S_S_S_S_S_S_S_S_S_S_S_S_S_S_S_S_S_S_S_S_S_S_S_S_S_S_S_S_S_S_S_S_S_S_S_S_S_S_S_S_S_S_S_S_S_S_S_S_S_S_S_S_S_S_S_S_S_S_S_S_S_S_S_S_S_S_S_S_S_S_S_S_S_S_S_S_S_S_S_S_S_S_S_S_S_S_S_S_S_S_S_S_S_S_S_S_S_S_S_S_S_S_S_S_S_S_S_S_S_S_S_S_S_S_S_S_S_S_S_S_S_S_S_S_S_S_S_S_S_S_S_S_S_S_S_S_S_S_S_S_S_S_S_S_S_S_S_S_S_S_S_S_S_S_S_S_S_S_S_S_S_S_S_S_S_S_S_S_S_S_S_S_S_S_S_S_S_S_S_S_S_S_S_S_S_S_S_S_S_S_S_S_S_S_S_S_S_S_S_S_S_S_S_S_S_S_S_S_S_S_S_S_S_S_S_S_S_S_S_S_S_S_S_S_S_S_S_S_S_S_S_S_S_S_S_S_S_S_S_S_S_S_S_S_S_S_S_S_S_S_S_S_S_S_S_S_S_S_S_S_S_S_S_S_S_S_S_S_S_S_S_S_S_S_S_S_S_S_S_S_S_S_S_S_S_S_S_S_S_S_S_S_S_S_S_S_S_S_S_S_S_S_S_S_S_S_S_S_S_S_S_S_S_S_S_S_S_S_S_S_S_S_S_S_S_S_S_S_S_S_S_S_S_S_S_S_S_S_S_S_S_S_S_S_S_S_S_S_S_S_S_S_S_S_S_S_S_S_S_S_S_S_S_S_S_S_S_S_S_S_S_S_S_S_S_S_S_S_S_S_S_S_S_S_S_S_S_S_S_S_S_S_S_S_S_S_S_S_S_S_S_S_S_S_S_S_S_S_S_S_S_S_S_S_S_S_S_S_S_S_S_S_S_S_S_S_S_S_S_S_S_S_S_S_S_S_S_S_S_S_S_S_S_S_S_S_S_S_S_S_S_S_S_S_S_S_S_S_S_S_S_S_S_S_S_S_S_S_S_S_S_S_S_S_S_S_S_S_S_S_S_S_S_S_S_S_S_S_S_S_S_S_S_S_S_S_S_S_S_S_S_S_S_S_S_S_S_S_S_S_S_S_S_S_S_S_S_S_S_S_S_S_S_S_S_S_S_S_S_S_S_S_S_S_S_S_S_S_S_S_S_S_S_S_S_S_S_S_S_S_S_S_S_S_S_S_S_S_S_S_S_S_S_S_S_S_S_S_S_S_S_S_S_S_S_S_S_S_S_S_S_S_S_S_S_S_S_S_S_S_S_S_S_S_S_S_S_S_S_S_S_S_S_S_S_S_S_S_S_S_S_S_S_S_S_S_S_S_S_S_S_S_S_S_S_S_S_S_S_S_S_S_S_S_S_S_S_S_S_S_S_S_S_S_S_S_S_S_S_S_S_S_S_S_S_S_S_S_S_S_S_S_S_S_S_S_S_S_S_S_S_S_S_S_S_S_S_S_S_S_S_S_S_S_S_S_S_S_S_S_S_S_S_S_S_S_S_S_S_S_S_S_S_S_S_S_S_S_S_S_S_S_S_S_S_S_S_S_S_S_S_S_S_S_S_S_S_S_S_S_S_S_S_S_S_S_S_S_S_S_S_S_S_S_S_S_S_S_S_S_S_S_S_S_S_S_S_S_S_S_S_S_S_S_S_S_S_S_S_S_S_S_S_S_S_S_S_S_S_S_S_S_S_S__param_390,
	.param .u64 .ptr .align 1 _Z4racePiS_S_S_S_S_S_S_S_S_S_S_S_S_S_S_S_S_S_S_S_S_S_S_S_S_S_S_S_S_S_S_S_S_S_S_S_S_S_S_S_S_S_S_S_S_S_S_S_S_S_S_S_S_S_S_S_S_S_S_S_S_S_S_S_S_S_S_S_S_S_S_S_S_S_S_S_S_S_S_S_S_S_S_S_S_S_S_S_S_S_S_S_S_S_S_S_S_S_S_S_S_S_S_S_S_S_S_S_S_S_S_S_S_S_S_S_S_S_S_S_S_S_S_S_S_S_S_S_S_S_S_S_S_S_S_S_S_S_S_S_S_S_S_S_S_S_S_S_S_S_S_S_S_S_S_S_S_S_S_S_S_S_S_S_S_S_S_S_S_S_S_S_S_S_S_S_S_S_S_S_S_S_S_S_S_S_S_S_S_S_S_S_S_S_S_S_S_S_S_S_S_S_S_S_S_S_S_S_S_S_S_S_S_S_S_S_S_S_S_S_S_S_S_S_S_S_S_S_S_S_S_S_S_S_S_S_S_S_S_S_S_S_S_S_S_S_S_S_S_S_S_S_S_S_S_S_S_S_S_S_S_S_S_S_S_S_S_S_S_S_S_S_S_S_S_S_S_S_S_S_S_S_S_S_S_S_S_S_S_S_S_S_S_S_S_S_S_S_S_S_S_S_S_S_S_S_S_S_S_S_S_S_S_S_S_S_S_S_S_S_S_S_S_S_S_S_S_S_S_S_S_S_S_S_S_S_S_S_S_S_S_S_S_S_S_S_S_S_S_S_S_S_S_S_S_S_S_S_S_S_S_S_S_S_S_S_S_S_S_S_S_S_S_S_S_S_S_S_S_S_S_S_S_S_S_S_S_S_S_S_S_S_S_S_S_S_S_S_S_S_S_S_S_S_S_S_S_S_S_S_S_S_S_S_S_S_S_S_S_S_S_S_S_S_S_S_S_S_S_S_S_S_S_S_S_S_S_S_S_S_S_S_S_S_S_S_S_S_S_S_S_S_S_S_S_S_S_S_S_S_S_S_S_S_S_S_S_S_S_S_S_S_S_S_S_S_S_S_S_S_S_S_S_S_S_S_S_S_S_S_S_S_S_S_S_S_S_S_S_S_S_S_S_S_S_S_S_S_S_S_S_S_S_S_S_S_S_S_S_S_S_S_S_S_S_S_S_S_S_S_S_S_S_S_S_S_S_S_S_S_S_S_S_S_S_S_S_S_S_S_S_S_S_S_S_S_S_S_S_S_S_S_S_S_S_S_S_S_S_S_S_S_S_S_S_S_S_S_S_S_S_S_S_S_S_S_S_S_S_S_S_S_S_S_S_S_S_S_S_S_S_S_S_S_S_S_S_S_S_S_S_S_S_S_S_S_S_S_S_S_S_S_S_S_S_S_S_S_S_S_S_S_S_S_S_S_S_S_S_S_S_S_S_S_S_S_S_S_S_S_S_S_S_S_S_S_S_S_S_S_S_S_S_S_S_S_S_S_S_S_S_S_S_S_S_S_S_S_S_S_S_S_S_S_S_S_S_S_S_S_S_S_S_S_S_S_S_S_S_S_S_S_S_S_S_S_S_S_S_S_S_S_S_S_S_S_S_S_S_S_S_S_S_S_S_S_S_S_S_S_S_S_S_S_S_S_S_S_S_S_S_S_S_S_S_S_S_S_S_S_S_S_S_S_S_S_S_S_S_S_S_S_S_S_S_S_S_S_S_S_S_S_S_S_S_S_S_S_S_S_S_S_S_S_S_S_S_S_S_S_S_S_S_S_S_S_S_S_S_S_S_S_S_S_S_S_S_S_S_S_S_S_S_S_S_S_S_S_S_S_S_S_S_S_S_S_S_S_S_S_S_S_S_S_S_S_S_S_S_S_S_S_S_S_S_S_S_S_S_S_S_S_S_S_S_S_S_S_S_S_S_S_S_S_S_S_S_S_S_S_S_S_S_S_S_S_S_S_S_S_S_S_S_S_S_S_S_S_S_S_S_S_S_S_S_S_S_S_S_S_S_S_S_S_S_S_S_S_S_S_S_S_S_S_S_S_S_S_S_S_S_S_S_S_S_S_S_S_S_S_S_S_S_S_S_S_S_S_S_S_S_S_S_S_S_S_S_S_S_S_S_S_S_S_S_S_S_S_S_S_S_S_S_S_S_S_S_S_S_S_S_S_S_S_S_S_S_S_S_S_S_S_S_S_S_S_S_S_S_S_S_S_S_S_S_S_S_S_S_S_S_S_S_S_S_S_S_S_S_S_S_S_S_S_S_S_S_S_S_S_S_S_S__param_391,
	.param .u64 .ptr .align 1 _Z4racePiS_S_S_S_S_S_S_S_S_S_S_S_S_S_S_S_S_S_S_S_S_S_S_S_S_S_S_S_S_S_S_S_S_S_S_S_S_S_S_S_S_S_S_S_S_S_S_S_S_S_S_S_S_S_S_S_S_S_S_S_S_S_S_S_S_S_S_S_S_S_S_S_S_S_S_S_S_S_S_S_S_S_S_S_S_S_S_S_S_S_S_S_S_S_S_S_S_S_S_S_S_S_S_S_S_S_S_S_S_S_S_S_S_S_S_S_S_S_S_S_S_S_S_S_S_S_S_S_S_S_S_S_S_S_S_S_S_S_S_S_S_S_S_S_S_S_S_S_S_S_S_S_S_S_S_S_S_S_S_S_S_S_S_S_S_S_S_S_S_S_S_S_S_S_S_S_S_S_S_S_S_S_S_S_S_S_S_S_S_S_S_S_S_S_S_S_S_S_S_S_S_S_S_S_S_S_S_S_S_S_S_S_S_S_S_S_S_S_S_S_S_S_S_S_S_S_S_S_S_S_S_S_S_S_S_S_S_S_S_S_S_S_S_S_S_S_S_S_S_S_S_S_S_S_S_S_S_S_S_S_S_S_S_S_S_S_S_S_S_S_S_S_S_S_S_S_S_S_S_S_S_S_S_S_S_S_S_S_S_S_S_S_S_S_S_S_S_S_S_S_S_S_S_S_S_S_S_S_S_S_S_S_S_S_S_S_S_S_S_S_S_S_S_S_S_S_S_S_S_S_S_S_S_S_S_S_S_S_S_S_S_S_S_S_S_S_S_S_S_S_S_S_S_S_S_S_S_S_S_S_S_S_S_S_S_S_S_S_S_S_S_S_S_S_S_S_S_S_S_S_S_S_S_S_S_S_S_S_S_S_S_S_S_S_S_S_S_S_S_S_S_S_S_S_S_S_S_S_S_S_S_S_S_S_S_S_S_S_S_S_S_S_S_S_S_S_S_S_S_S_S_S_S_S_S_S_S_S_S_S_S_S_S_S_S_S_S_S_S_S_S_S_S_S_S_S_S_S_S_S_S_S_S_S_S_S_S_S_S_S_S_S_S_S_S_S_S_S_S_S_S_S_S_S_S_S_S_S_S_S_S_S_S_S_S_S_S_S_S_S_S_S_S_S_S_S_S_S_S_S_S_S_S_S_S_S_S_S_S_S_S_S_S_S_S_S_S_S_S_S_S_S_S_S_S_S_S_S_S_S_S_S_S_S_S_S_S_S_S_S_S_S_S_S_S_S_S_S_S_S_S_S_S_S_S_S_S_S_S_S_S_S_S_S_S_S_S_S_S_S_S_S_S_S_S_S_S_S_S_S_S_S_S_S_S_S_S_S_S_S_S_S_S_S_S_S_S_S_S_S_S_S_S_S_S_S_S_S_S_S_S_S_S_S_S_S_S_S_S_S_S_S_S_S_S_S_S_S_S_S_S_S_S_S_S_S_S_S_S_S_S_S_S_S_S_S_S_S_S_S_S_S_S_S_S_S_S_S_S_S_S_S_S_S_S_S_S_S_S_S_S_S_S_S_S_S_S_S_S_S_S_S_S_S_S_S_S_S_S_S_S_S_S_S_S_S_S_S_S_S_S_S_S_S_S_S_S_S_S_S_S_S_S_S_S_S_S_S_S_S_S_S_S_S_S_S_S_S_S_S_S_S_S_S_S_S_S_S_S_S_S_S_S_S_S_S_S_S_S_S_S_S_S_S_S_S_S_S_S_S_S_S_S_S_S_S_S_S_S_S_S_S_S_S_S_S_S_S_S_S_S_S_S_S_S_S_S_S_S_S_S_S_S_S_S_S_S_S_S_S_S_S_S_S_S_S_S_S_S_S_S_S_S_S_S_S_S_S_S_S_S_S_S_S_S_S_S_S_S_S_S_S_S_S_S_S_S_S_S_S_S_S_S_S_S_S_S_S_S_S_S_S_S_S_S_S_S_S_S_S_S_S_S_S_S_S_S_S_S_S_S_S_S_S_S_S_S_S_S_S_S_S_S_S_S_S_S_S_S_S_S_S_S_S_S_S_S_S_S_S_S_S_S_S_S_S_S_S_S_S_S_S_S_S_S_S_S_S_S_S_S_S_S_S_S_S_S_S_S_S_S_S_S_S_S_S_S_S_S_S_S_S_S_S_S_S_S_S_S_S_S_S_S_S_S_S_S_S_S_S_S_S_S_S_S_S_S_S_S_S_S_S_S_S_S_S_S_S_S_S_S_S_S_S_S_S_S_S_S_S_S_S_S_S_S_S_S_S_S_S_S_S_S_S_S_S_S_S_S_S_S_S_S__param_392,
	.param .u64 .ptr .align 1 _Z4racePiS_S_S_S_S_S_S_S_S_S_S_S_S_S_S_S_S_S_S_S_S_S_S_S_S_S_S_S_S_S_S_S_S_S_S_S_S_S_S_S_S_S_S_S_S_S_S_S_S_S_S_S_S_S_S_S_S_S_S_S_S_S_S_S_S_S_S_S_S_S_S_S_S_S_S_S_S_S_S_S_S_S_S_S_S_S_S_S_S_S_S_S_S_S_S_S_S_S_S_S_S_S_S_S_S_S_S_S_S_S_S_S_S_S_S_S_S_S_S_S_S_S_S_S_S_S_S_S_S_S_S_S_S_S_S_S_S_S_S_S_S_S_S_S_S_S_S_S_S_S_S_S_S_S_S_S_S_S_S_S_S_S_S_S_S_S_S_S_S_S_S_S_S_S_S_S_S_S_S_S_S_S_S_S_S_S_S_S_S_S_S_S_S_S_S_S_S_S_S_S_S_S_S_S_S_S_S_S_S_S_S_S_S_S_S_S_S_S_S_S_S_S_S_S_S_S_S_S_S_S_S_S_S_S_S_S_S_S_S_S_S_S_S_S_S_S_S_S_S_S_S_S_S_S_S_S_S_S_S_S_S_S_S_S_S_S_S_S_S_S_S_S_S_S_S_S_S_S_S_S_S_S_S_S_S_S_S_S_S_S_S_S_S_S_S_S_S_S_S_S_S_S_S_S_S_S_S_S_S_S_S_S_S_S_S_S_S_S_S_S_S_S_S_S_S_S_S_S_S_S_S_S_S_S_S_S_S_S_S_S_S_S_S_S_S_S_S_S_S_S_S_S_S_S_S_S_S_S_S_S_S_S_S_S_S_S_S_S_S_S_S_S_S_S_S_S_S_S_S_S_S_S_S_S_S_S_S_S_S_S_S_S_S_S_S_S_S_S_S_S_S_S_S_S_S_S_S_S_S_S_S_S_S_S_S_S_S_S_S_S_S_S_S_S_S_S_S_S_S_S_S_S_S_S_S_S_S_S_S_S_S_S_S_S_S_S_S_S_S_S_S_S_S_S_S_S_S_S_S_S_S_S_S_S_S_S_S_S_S_S_S_S_S_S_S_S_S_S_S_S_S_S_S_S_S_S_S_S_S_S_S_S_S_S_S_S_S_S_S_S_S_S_S_S_S_S_S_S_S_S_S_S_S_S_S_S_S_S_S_S_S_S_S_S_S_S_S_S_S_S_S_S_S_S_S_S_S_S_S_S_S_S_S_S_S_S_S_S_S_S_S_S_S_S_S_S_S_S_S_S_S_S_S_S_S_S_S_S_S_S_S_S_S_S_S_S_S_S_S_S_S_S_S_S_S_S_S_S_S_S_S_S_S_S_S_S_S_S_S_S_S_S_S_S_S_S_S_S_S_S_S_S_S_S_S_S_S_S_S_S_S_S_S_S_S_S_S_S_S_S_S_S_S_S_S_S_S_S_S_S_S_S_S_S_S_S_S_S_S_S_S_S_S_S_S_S_S_S_S_S_S_S_S_S_S_S_S_S_S_S_S_S_S_S_S_S_S_S_S_S_S_S_S_S_S_S_S_S_S_S_S_S_S_S_S_S_S_S_S_S_S_S_S_S_S_S_S_S_S_S_S_S_S_S_S_S_S_S_S_S_S_S_S_S_S_S_S_S_S_S_S_S_S_S_S_S_S_S_S_S_S_S_S_S_S_S_S_S_S_S_S_S_S_S_S_S_S_S_S_S_S_S_S_S_S_S_S_S_S_S_S_S_S_S_S_S_S_S_S_S_S_S_S_S_S_S_S_S_S_S_S_S_S_S_S_S_S_S_S_S_S_S_S_S_S_S_S_S_S_S_S_S_S_S_S_S_S_S_S_S_S_S_S_S_S_S_S_S_S_S_S_S_S_S_S_S_S_S_S_S_S_S_S_S_S_S_S_S_S_S_S_S_S_S_S_S_S_S_S_S_S_S_S_S_S_S_S_S_S_S_S_S_S_S_S_S_S_S_S_S_S_S_S_S_S_S_S_S_S_S_S_S_S_S_S_S_S_S_S_S_S_S_S_S_S_S_S_S_S_S_S_S_S_S_S_S_S_S_S_S_S_S_S_S_S_S_S_S_S_S_S_S_S_S_S_S_S_S_S_S_S_S_S_S_S_S_S_S_S_S_S_S_S_S_S_S_S_S_S_S_S_S_S_S_S_S_S_S_S_S_S_S_S_S_S_S_S_S_S_S_S_S_S_S_S_S_S_S_S_S_S_S_S_S_S_S_S_S_S_S_S_S_S_S_S_S_S_S_S_S_S_S_S_S_S_S_S_S_S_S_S_S_S__param_393,
	.param .u64 .ptr .align 1 _Z4racePiS_S_S_S_S_S_S_S_S_S_S_S_S_S_S_S_S_S_S_S_S_S_S_S_S_S_S_S_S_S_S_S_S_S_S_S_S_S_S_S_S_S_S_S_S_S_S_S_S_S_S_S_S_S_S_S_S_S_S_S_S_S_S_S_S_S_S_S_S_S_S_S_S_S_S_S_S_S_S_S_S_S_S_S_S_S_S_S_S_S_S_S_S_S_S_S_S_S_S_S_S_S_S_S_S_S_S_S_S_S_S_S_S_S_S_S_S_S_S_S_S_S_S_S_S_S_S_S_S_S_S_S_S_S_S_S_S_S_S_S_S_S_S_S_S_S_S_S_S_S_S_S_S_S_S_S_S_S_S_S_S_S_S_S_S_S_S_S_S_S_S_S_S_S_S_S_S_S_S_S_S_S_S_S_S_S_S_S_S_S_S_S_S_S_S_S_S_S_S_S_S_S_S_S_S_S_S_S_S_S_S_S_S_S_S_S_S_S_S_S_S_S_S_S_S_S_S_S_S_S_S_S_S_S_S_S_S_S_S_S_S_S_S_S_S_S_S_S_S_S_S_S_S_S_S_S_S_S_S_S_S_S_S_S_S_S_S_S_S_S_S_S_S_S_S_S_S_S_S_S_S_S_S_S_S_S_S_S_S_S_S_S_S_S_S_S_S_S_S_S_S_S_S_S_S_S_S_S_S_S_S_S_S_S_S_S_S_S_S_S_S_S_S_S_S_S_S_S_S_S_S_S_S_S_S_S_S_S_S_S_S_S_S_S_S_S_S_S_S_S_S_S_S_S_S_S_S_S_S_S_S_S_S_S_S_S_S_S_S_S_S_S_S_S_S_S_S_S_S_S_S_S_S_S_S_S_S_S_S_S_S_S_S_S_S_S_S_S_S_S_S_S_S_S_S_S_S_S_S_S_S_S_S_S_S_S_S_S_S_S_S_S_S_S_S_S_S_S_S_S_S_S_S_S_S_S_S_S_S_S_S_S_S_S_S_S_S_S_S_S_S_S_S_S_S_S_S_S_S_S_S_S_S_S_S_S_S_S_S_S_S_S_S_S_S_S_S_S_S_S_S_S_S_S_S_S_S_S_S_S_S_S_S_S_S_S_S_S_S_S_S_S_S_S_S_S_S_S_S_S_S_S_S_S_S_S_S_S_S_S_S_S_S_S_S_S_S_S_S_S_S_S_S_S_S_S_S_S_S_S_S_S_S_S_S_S_S_S_S_S_S_S_S_S_S_S_S_S_S_S_S_S_S_S_S_S_S_S_S_S_S_S_S_S_S_S_S_S_S_S_S_S_S_S_S_S_S_S_S_S_S_S_S_S_S_S_S_S_S_S_S_S_S_S_S_S_S_S_S_S_S_S_S_S_S_S_S_S_S_S_S_S_S_S_S_S_S_S_S_S_S_S_S_S_S_S_S_S_S_S_S_S_S_S_S_S_S_S_S_S_S_S_S_S_S_S_S_S_S_S_S_S_S_S_S_S_S_S_S_S_S_S_S_S_S_S_S_S_S_S_S_S_S_S_S_S_S_S_S_S_S_S_S_S_S_S_S_S_S_S_S_S_S_S_S_S_S_S_S_S_S_S_S_S_S_S_S_S_S_S_S_S_S_S_S_S_S_S_S_S_S_S_S_S_S_S_S_S_S_S_S_S_S_S_S_S_S_S_S_S_S_S_S_S_S_S_S_S_S_S_S_S_S_S_S_S_S_S_S_S_S_S_S_S_S_S_S_S_S_S_S_S_S_S_S_S_S_S_S_S_S_S_S_S_S_S_S_S_S_S_S_S_S_S_S_S_S_S_S_S_S_S_S_S_S_S_S_S_S_S_S_S_S_S_S_S_S_S_S_S_S_S_S_S_S_S_S_S_S_S_S_S_S_S_S_S_S_S_S_S_S_S_S_S_S_S_S_S_S_S_S_S_S_S_S_S_S_S_S_S_S_S_S_S_S_S_S_S_S_S_S_S_S_S_S_S_S_S_S_S_S_S_S_S_S_S_S_S_S_S_S_S_S_S_S_S_S_S_S_S_S_S_S_S_S_S_S_S_S_S_S_S_S_S_S_S_S_S_S_S_S_S_S_S_S_S_S_S_S_S_S_S_S_S_S_S_S_S_S_S_S_S_S_S_S_S_S_S_S_S_S_S_S_S_S_S_S_S_S_S_S_S_S_S_S_S_S_S_S_S_S_S_S_S_S_S_S_S_S_S_S_S_S_S_S_S_S_S_S_S_S_S_S_S_S_S_S_S_S_S_S_S_S_S_S_S_S_S_S_S_S_S_S__param_394,
	.param .u64 .ptr .align 1 _Z4racePiS_S_S_S_S_S_S_S_S_S_S_S_S_S_S_S_S_S_S_S_S_S_S_S_S_S_S_S_S_S_S_S_S_S_S_S_S_S_S_S_S_S_S_S_S_S_S_S_S_S_S_S_S_S_S_S_S_S_S_S_S_S_S_S_S_S_S_S_S_S_S_S_S_S_S_S_S_S_S_S_S_S_S_S_S_S_S_S_S_S_S_S_S_S_S_S_S_S_S_S_S_S_S_S_S_S_S_S_S_S_S_S_S_S_S_S_S_S_S_S_S_S_S_S_S_S_S_S_S_S_S_S_S_S_S_S_S_S_S_S_S_S_S_S_S_S_S_S_S_S_S_S_S_S_S_S_S_S_S_S_S_S_S_S_S_S_S_S_S_S_S_S_S_S_S_S_S_S_S_S_S_S_S_S_S_S_S_S_S_S_S_S_S_S_S_S_S_S_S_S_S_S_S_S_S_S_S_S_S_S_S_S_S_S_S_S_S_S_S_S_S_S_S_S_S_S_S_S_S_S_S_S_S_S_S_S_S_S_S_S_S_S_S_S_S_S_S_S_S_S_S_S_S_S_S_S_S_S_S_S_S_S_S_S_S_S_S_S_S_S_S_S_S_S_S_S_S_S_S_S_S_S_S_S_S_S_S_S_S_S_S_S_S_S_S_S_S_S_S_S_S_S_S_S_S_S_S_S_S_S_S_S_S_S_S_S_S_S_S_S_S_S_S_S_S_S_S_S_S_S_S_S_S_S_S_S_S_S_S_S_S_S_S_S_S_S_S_S_S_S_S_S_S_S_S_S_S_S_S_S_S_S_S_S_S_S_S_S_S_S_S_S_S_S_S_S_S_S_S_S_S_S_S_S_S_S_S_S_S_S_S_S_S_S_S_S_S_S_S_S_S_S_S_S_S_S_S_S_S_S_S_S_S_S_S_S_S_S_S_S_S_S_S_S_S_S_S_S_S_S_S_S_S_S_S_S_S_S_S_S_S_S_S_S_S_S_S_S_S_S_S_S_S_S_S_S_S_S_S_S_S_S_S_S_S_S_S_S_S_S_S_S_S_S_S_S_S_S_S_S_S_S_S_S_S_S_S_S_S_S_S_S_S_S_S_S_S_S_S_S_S_S_S_S_S_S_S_S_S_S_S_S_S_S_S_S_S_S_S_S_S_S_S_S_S_S_S_S_S_S_S_S_S_S_S_S_S_S_S_S_S_S_S_S_S_S_S_S_S_S_S_S_S_S_S_S_S_S_S_S_S_S_S_S_S_S_S_S_S_S_S_S_S_S_S_S_S_S_S_S_S_S_S_S_S_S_S_S_S_S_S_S_S_S_S_S_S_S_S_S_S_S_S_S_S_S_S_S_S_S_S_S_S_S_S_S_S_S_S_S_S_S_S_S_S_S_S_S_S_S_S_S_S_S_S_S_S_S_S_S_S_S_S_S_S_S_S_S_S_S_S_S_S_S_S_S_S_S_S_S_S_S_S_S_S_S_S_S_S_S_S_S_S_S_S_S_S_S_S_S_S_S_S_S_S_S_S_S_S_S_S_S_S_S_S_S_S_S_S_S_S_S_S_S_S_S_S_S_S_S_S_S_S_S_S_S_S_S_S_S_S_S_S_S_S_S_S_S_S_S_S_S_S_S_S_S_S_S_S_S_S_S_S_S_S_S_S_S_S_S_S_S_S_S_S_S_S_S_S_S_S_S_S_S_S_S_S_S_S_S_S_S_S_S_S_S_S_S_S_S_S_S_S_S_S_S_S_S_S_S_S_S_S_S_S_S_S_S_S_S_S_S_S_S_S_S_S_S_S_S_S_S_S_S_S_S_S_S_S_S_S_S_S_S_S_S_S_S_S_S_S_S_S_S_S_S_S_S_S_S_S_S_S_S_S_S_S_S_S_S_S_S_S_S_S_S_S_S_S_S_S_S_S_S_S_S_S_S_S_S_S_S_S_S_S_S_S_S_S_S_S_S_S_S_S_S_S_S_S_S_S_S_S_S_S_S_S_S_S_S_S_S_S_S_S_S_S_S_S_S_S_S_S_S_S_S_S_S_S_S_S_S_S_S_S_S_S_S_S_S_S_S_S_S_S_S_S_S_S_S_S_S_S_S_S_S_S_S_S_S_S_S_S_S_S_S_S_S_S_S_S_S_S_S_S_S_S_S_S_S_S_S_S_S_S_S_S_S_S_S_S_S_S_S_S_S_S_S_S_S_S_S_S_S_S_S_S_S_S_S_S_S_S_S_S_S_S_S_S_S_S_S_S_S_S_S_S_S_S_S_S_S_S__param_395,
	.param .u64 .ptr .align 1 _Z4racePiS_S_S_S_S_S_S_S_S_S_S_S_S_S_S_S_S_S_S_S_S_S_S_S_S_S_S_S_S_S_S_S_S_S_S_S_S_S_S_S_S_S_S_S_S_S_S_S_S_S_S_S_S_S_S_S_S_S_S_S_S_S_S_S_S_S_S_S_S_S_S_S_S_S_S_S_S_S_S_S_S_S_S_S_S_S_S_S_S_S_S_S_S_S_S_S_S_S_S_S_S_S_S_S_S_S_S_S_S_S_S_S_S_S_S_S_S_S_S_S_S_S_S_S_S_S_S_S_S_S_S_S_S_S_S_S_S_S_S_S_S_S_S_S_S_S_S_S_S_S_S_S_S_S_S_S_S_S_S_S_S_S_S_S_S_S_S_S_S_S_S_S_S_S_S_S_S_S_S_S_S_S_S_S_S_S_S_S_S_S_S_S_S_S_S_S_S_S_S_S_S_S_S_S_S_S_S_S_S_S_S_S_S_S_S_S_S_S_S_S_S_S_S_S_S_S_S_S_S_S_S_S_S_S_S_S_S_S_S_S_S_S_S_S_S_S_S_S_S_S_S_S_S_S_S_S_S_S_S_S_S_S_S_S_S_S_S_S_S_S_S_S_S_S_S_S_S_S_S_S_S_S_S_S_S_S_S_S_S_S_S_S_S_S_S_S_S_S_S_S_S_S_S_S_S_S_S_S_S_S_S_S_S_S_S_S_S_S_S_S_S_S_S_S_S_S_S_S_S_S_S_S_S_S_S_S_S_S_S_S_S_S_S_S_S_S_S_S_S_S_S_S_S_S_S_S_S_S_S_S_S_S_S_S_S_S_S_S_S_S_S_S_S_S_S_S_S_S_S_S_S_S_S_S_S_S_S_S_S_S_S_S_S_S_S_S_S_S_S_S_S_S_S_S_S_S_S_S_S_S_S_S_S_S_S_S_S_S_S_S_S_S_S_S_S_S_S_S_S_S_S_S_S_S_S_S_S_S_S_S_S_S_S_S_S_S_S_S_S_S_S_S_S_S_S_S_S_S_S_S_S_S_S_S_S_S_S_S_S_S_S_S_S_S_S_S_S_S_S_S_S_S_S_S_S_S_S_S_S_S_S_S_S_S_S_S_S_S_S_S_S_S_S_S_S_S_S_S_S_S_S_S_S_S_S_S_S_S_S_S_S_S_S_S_S_S_S_S_S_S_S_S_S_S_S_S_S_S_S_S_S_S_S_S_S_S_S_S_S_S_S_S_S_S_S_S_S_S_S_S_S_S_S_S_S_S_S_S_S_S_S_S_S_S_S_S_S_S_S_S_S_S_S_S_S_S_S_S_S_S_S_S_S_S_S_S_S_S_S_S_S_S_S_S_S_S_S_S_S_S_S_S_S_S_S_S_S_S_S_S_S_S_S_S_S_S_S_S_S_S_S_S_S_S_S_S_S_S_S_S_S_S_S_S_S_S_S_S_S_S_S_S_S_S_S_S_S_S_S_S_S_S_S_S_S_S_S_S_S_S_S_S_S_S_S_S_S_S_S_S_S_S_S_S_S_S_S_S_S_S_S_S_S_S_S_S_S_S_S_S_S_S_S_S_S_S_S_S_S_S_S_S_S_S_S_S_S_S_S_S_S_S_S_S_S_S_S_S_S_S_S_S_S_S_S_S_S_S_S_S_S_S_S_S_S_S_S_S_S_S_S_S_S_S_S_S_S_S_S_S_S_S_S_S_S_S_S_S_S_S_S_S_S_S_S_S_S_S_S_S_S_S_S_S_S_S_S_S_S_S_S_S_S_S_S_S_S_S_S_S_S_S_S_S_S_S_S_S_S_S_S_S_S_S_S_S_S_S_S_S_S_S_S_S_S_S_S_S_S_S_S_S_S_S_S_S_S_S_S_S_S_S_S_S_S_S_S_S_S_S_S_S_S_S_S_S_S_S_S_S_S_S_S_S_S_S_S_S_S_S_S_S_S_S_S_S_S_S_S_S_S_S_S_S_S_S_S_S_S_S_S_S_S_S_S_S_S_S_S_S_S_S_S_S_S_S_S_S_S_S_S_S_S_S_S_S_S_S_S_S_S_S_S_S_S_S_S_S_S_S_S_S_S_S_S_S_S_S_S_S_S_S_S_S_S_S_S_S_S_S_S_S_S_S_S_S_S_S_S_S_S_S_S_S_S_S_S_S_S_S_S_S_S_S_S_S_S_S_S_S_S_S_S_S_S_S_S_S_S_S_S_S_S_S_S_S_S_S_S_S_S_S_S_S_S_S_S_S_S_S_S_S_S_S_S_S_S_S_S_S_S_S_S__param_396,
	.param .u64 .ptr .align 1 _Z4racePiS_S_S_S_S_S_S_S_S_S_S_S_S_S_S_S_S_S_S_S_S_S_S_S_S_S_S_S_S_S_S_S_S_S_S_S_S_S_S_S_S_S_S_S_S_S_S_S_S_S_S_S_S_S_S_S_S_S_S_S_S_S_S_S_S_S_S_S_S_S_S_S_S_S_S_S_S_S_S_S_S_S_S_S_S_S_S_S_S_S_S_S_S_S_S_S_S_S_S_S_S_S_S_S_S_S_S_S_S_S_S_S_S_S_S_S_S_S_S_S_S_S_S_S_S_S_S_S_S_S_S_S_S_S_S_S_S_S_S_S_S_S_S_S_S_S_S_S_S_S_S_S_S_S_S_S_S_S_S_S_S_S_S_S_S_S_S_S_S_S_S_S_S_S_S_S_S_S_S_S_S_S_S_S_S_S_S_S_S_S_S_S_S_S_S_S_S_S_S_S_S_S_S_S_S_S_S_S_S_S_S_S_S_S_S_S_S_S_S_S_S_S_S_S_S_S_S_S_S_S_S_S_S_S_S_S_S_S_S_S_S_S_S_S_S_S_S_S_S_S_S_S_S_S_S_S_S_S_S_S_S_S_S_S_S_S_S_S_S_S_S_S_S_S_S_S_S_S_S_S_S_S_S_S_S_S_S_S_S_S_S_S_S_S_S_S_S_S_S_S_S_S_S_S_S_S_S_S_S_S_S_S_S_S_S_S_S_S_S_S_S_S_S_S_S_S_S_S_S_S_S_S_S_S_S_S_S_S_S_S_S_S_S_S_S_S_S_S_S_S_S_S_S_S_S_S_S_S_S_S_S_S_S_S_S_S_S_S_S_S_S_S_S_S_S_S_S_S_S_S_S_S_S_S_S_S_S_S_S_S_S_S_S_S_S_S_S_S_S_S_S_S_S_S_S_S_S_S_S_S_S_S_S_S_S_S_S_S_S_S_S_S_S_S_S_S_S_S_S_S_S_S_S_S_S_S_S_S_S_S_S_S_S_S_S_S_S_S_S_S_S_S_S_S_S_S_S_S_S_S_S_S_S_S_S_S_S_S_S_S_S_S_S_S_S_S_S_S_S_S_S_S_S_S_S_S_S_S_S_S_S_S_S_S_S_S_S_S_S_S_S_S_S_S_S_S_S_S_S_S_S_S_S_S_S_S_S_S_S_S_S_S_S_S_S_S_S_S_S_S_S_S_S_S_S_S_S_S_S_S_S_S_S_S_S_S_S_S_S_S_S_S_S_S_S_S_S_S_S_S_S_S_S_S_S_S_S_S_S_S_S_S_S_S_S_S_S_S_S_S_S_S_S_S_S_S_S_S_S_S_S_S_S_S_S_S_S_S_S_S_S_S_S_S_S_S_S_S_S_S_S_S_S_S_S_S_S_S_S_S_S_S_S_S_S_S_S_S_S_S_S_S_S_S_S_S_S_S_S_S_S_S_S_S_S_S_S_S_S_S_S_S_S_S_S_S_S_S_S_S_S_S_S_S_S_S_S_S_S_S_S_S_S_S_S_S_S_S_S_S_S_S_S_S_S_S_S_S_S_S_S_S_S_S_S_S_S_S_S_S_S_S_S_S_S_S_S_S_S_S_S_S_S_S_S_S_S_S_S_S_S_S_S_S_S_S_S_S_S_S_S_S_S_S_S_S_S_S_S_S_S_S_S_S_S_S_S_S_S_S_S_S_S_S_S_S_S_S_S_S_S_S_S_S_S_S_S_S_S_S_S_S_S_S_S_S_S_S_S_S_S_S_S_S_S_S_S_S_S_S_S_S_S_S_S_S_S_S_S_S_S_S_S_S_S_S_S_S_S_S_S_S_S_S_S_S_S_S_S_S_S_S_S_S_S_S_S_S_S_S_S_S_S_S_S_S_S_S_S_S_S_S_S_S_S_S_S_S_S_S_S_S_S_S_S_S_S_S_S_S_S_S_S_S_S_S_S_S_S_S_S_S_S_S_S_S_S_S_S_S_S_S_S_S_S_S_S_S_S_S_S_S_S_S_S_S_S_S_S_S_S_S_S_S_S_S_S_S_S_S_S_S_S_S_S_S_S_S_S_S_S_S_S_S_S_S_S_S_S_S_S_S_S_S_S_S_S_S_S_S_S_S_S_S_S_S_S_S_S_S_S_S_S_S_S_S_S_S_S_S_S_S_S_S_S_S_S_S_S_S_S_S_S_S_S_S_S_S_S_S_S_S_S_S_S_S_S_S_S_S_S_S_S_S_S_S_S_S_S_S_S_S_S_S_S_S_S_S_S_S_S_S_S_S_S_S_S_S_S_S_S_S_S__param_397,
	.param .u64 .ptr .align 1 _Z4racePiS_S_S_S_S_S_S_S_S_S_S_S_S_S_S_S_S_S_S_S_S_S_S_S_S_S_S_S_S_S_S_S_S_S_S_S_S_S_S_S_S_S_S_S_S_S_S_S_S_S_S_S_S_S_S_S_S_S_S_S_S_S_S_S_S_S_S_S_S_S_S_S_S_S_S_S_S_S_S_S_S_S_S_S_S_S_S_S_S_S_S_S_S_S_S_S_S_S_S_S_S_S_S_S_S_S_S_S_S_S_S_S_S_S_S_S_S_S_S_S_S_S_S_S_S_S_S_S_S_S_S_S_S_S_S_S_S_S_S_S_S_S_S_S_S_S_S_S_S_S_S_S_S_S_S_S_S_S_S_S_S_S_S_S_S_S_S_S_S_S_S_S_S_S_S_S_S_S_S_S_S_S_S_S_S_S_S_S_S_S_S_S_S_S_S_S_S_S_S_S_S_S_S_S_S_S_S_S_S_S_S_S_S_S_S_S_S_S_S_S_S_S_S_S_S_S_S_S_S_S_S_S_S_S_S_S_S_S_S_S_S_S_S_S_S_S_S_S_S_S_S_S_S_S_S_S_S_S_S_S_S_S_S_S_S_S_S_S_S_S_S_S_S_S_S_S_S_S_S_S_S_S_S_S_S_S_S_S_S_S_S_S_S_S_S_S_S_S_S_S_S_S_S_S_S_S_S_S_S_S_S_S_S_S_S_S_S_S_S_S_S_S_S_S_S_S_S_S_S_S_S_S_S_S_S_S_S_S_S_S_S_S_S_S_S_S_S_S_S_S_S_S_S_S_S_S_S_S_S_S_S_S_S_S_S_S_S_S_S_S_S_S_S_S_S_S_S_S_S_S_S_S_S_S_S_S_S_S_S_S_S_S_S_S_S_S_S_S_S_S_S_S_S_S_S_S_S_S_S_S_S_S_S_S_S_S_S_S_S_S_S_S_S_S_S_S_S_S_S_S_S_S_S_S_S_S_S_S_S_S_S_S_S_S_S_S_S_S_S_S_S_S_S_S_S_S_S_S_S_S_S_S_S_S_S_S_S_S_S_S_S_S_S_S_S_S_S_S_S_S_S_S_S_S_S_S_S_S_S_S_S_S_S_S_S_S_S_S_S_S_S_S_S_S_S_S_S_S_S_S_S_S_S_S_S_S_S_S_S_S_S_S_S_S_S_S_S_S_S_S_S_S_S_S_S_S_S_S_S_S_S_S_S_S_S_S_S_S_S_S_S_S_S_S_S_S_S_S_S_S_S_S_S_S_S_S_S_S_S_S_S_S_S_S_S_S_S_S_S_S_S_S_S_S_S_S_S_S_S_S_S_S_S_S_S_S_S_S_S_S_S_S_S_S_S_S_S_S_S_S_S_S_S_S_S_S_S_S_S_S_S_S_S_S_S_S_S_S_S_S_S_S_S_S_S_S_S_S_S_S_S_S_S_S_S_S_S_S_S_S_S_S_S_S_S_S_S_S_S_S_S_S_S_S_S_S_S_S_S_S_S_S_S_S_S_S_S_S_S_S_S_S_S_S_S_S_S_S_S_S_S_S_S_S_S_S_S_S_S_S_S_S_S_S_S_S_S_S_S_S_S_S_S_S_S_S_S_S_S_S_S_S_S_S_S_S_S_S_S_S_S_S_S_S_S_S_S_S_S_S_S_S_S_S_S_S_S_S_S_S_S_S_S_S_S_S_S_S_S_S_S_S_S_S_S_S_S_S_S_S_S_S_S_S_S_S_S_S_S_S_S_S_S_S_S_S_S_S_S_S_S_S_S_S_S_S_S_S_S_S_S_S_S_S_S_S_S_S_S_S_S_S_S_S_S_S_S_S_S_S_S_S_S_S_S_S_S_S_S_S_S_S_S_S_S_S_S_S_S_S_S_S_S_S_S_S_S_S_S_S_S_S_S_S_S_S_S_S_S_S_S_S_S_S_S_S_S_S_S_S_S_S_S_S_S_S_S_S_S_S_S_S_S_S_S_S_S_S_S_S_S_S_S_S_S_S_S_S_S_S_S_S_S_S_S_S_S_S_S_S_S_S_S_S_S_S_S_S_S_S_S_S_S_S_S_S_S_S_S_S_S_S_S_S_S_S_S_S_S_S_S_S_S_S_S_S_S_S_S_S_S_S_S_S_S_S_S_S_S_S_S_S_S_S_S_S_S_S_S_S_S_S_S_S_S_S_S_S_S_S_S_S_S_S_S_S_S_S_S_S_S_S_S_S_S_S_S_S_S_S_S_S_S_S_S_S_S_S_S_S_S_S_S_S_S_S_S_S_S_S_S_S_S__param_398,
	.param .u64 .ptr .align 1 _Z4racePiS_S_S_S_S_S_S_S_S_S_S_S_S_S_S_S_S_S_S_S_S_S_S_S_S_S_S_S_S_S_S_S_S_S_S_S_S_S_S_S_S_S_S_S_S_S_S_S_S_S_S_S_S_S_S_S_S_S_S_S_S_S_S_S_S_S_S_S_S_S_S_S_S_S_S_S_S_S_S_S_S_S_S_S_S_S_S_S_S_S_S_S_S_S_S_S_S_S_S_S_S_S_S_S_S_S_S_S_S_S_S_S_S_S_S_S_S_S_S_S_S_S_S_S_S_S_S_S_S_S_S_S_S_S_S_S_S_S_S_S_S_S_S_S_S_S_S_S_S_S_S_S_S_S_S_S_S_S_S_S_S_S_S_S_S_S_S_S_S_S_S_S_S_S_S_S_S_S_S_S_S_S_S_S_S_S_S_S_S_S_S_S_S_S_S_S_S_S_S_S_S_S_S_S_S_S_S_S_S_S_S_S_S_S_S_S_S_S_S_S_S_S_S_S_S_S_S_S_S_S_S_S_S_S_S_S_S_S_S_S_S_S_S_S_S_S_S_S_S_S_S_S_S_S_S_S_S_S_S_S_S_S_S_S_S_S_S_S_S_S_S_S_S_S_S_S_S_S_S_S_S_S_S_S_S_S_S_S_S_S_S_S_S_S_S_S_S_S_S_S_S_S_S_S_S_S_S_S_S_S_S_S_S_S_S_S_S_S_S_S_S_S_S_S_S_S_S_S_S_S_S_S_S_S_S_S_S_S_S_S_S_S_S_S_S_S_S_S_S_S_S_S_S_S_S_S_S_S_S_S_S_S_S_S_S_S_S_S_S_S_S_S_S_S_S_S_S_S_S_S_S_S_S_S_S_S_S_S_S_S_S_S_S_S_S_S_S_S_S_S_S_S_S_S_S_S_S_S_S_S_S_S_S_S_S_S_S_S_S_S_S_S_S_S_S_S_S_S_S_S_S_S_S_S_S_S_S_S_S_S_S_S_S_S_S_S_S_S_S_S_S_S_S_S_S_S_S_S_S_S_S_S_S_S_S_S_S_S_S_S_S_S_S_S_S_S_S_S_S_S_S_S_S_S_S_S_S_S_S_S_S_S_S_S_S_S_S_S_S_S_S_S_S_S_S_S_S_S_S_S_S_S_S_S_S_S_S_S_S_S_S_S_S_S_S_S_S_S_S_S_S_S_S_S_S_S_S_S_S_S_S_S_S_S_S_S_S_S_S_S_S_S_S_S_S_S_S_S_S_S_S_S_S_S_S_S_S_S_S_S_S_S_S_S_S_S_S_S_S_S_S_S_S_S_S_S_S_S_S_S_S_S_S_S_S_S_S_S_S_S_S_S_S_S_S_S_S_S_S_S_S_S_S_S_S_S_S_S_S_S_S_S_S_S_S_S_S_S_S_S_S_S_S_S_S_S_S_S_S_S_S_S_S_S_S_S_S_S_S_S_S_S_S_S_S_S_S_S_S_S_S_S_S_S_S_S_S_S_S_S_S_S_S_S_S_S_S_S_S_S_S_S_S_S_S_S_S_S_S_S_S_S_S_S_S_S_S_S_S_S_S_S_S_S_S_S_S_S_S_S_S_S_S_S_S_S_S_S_S_S_S_S_S_S_S_S_S_S_S_S_S_S_S_S_S_S_S_S_S_S_S_S_S_S_S_S_S_S_S_S_S_S_S_S_S_S_S_S_S_S_S_S_S_S_S_S_S_S_S_S_S_S_S_S_S_S_S_S_S_S_S_S_S_S_S_S_S_S_S_S_S_S_S_S_S_S_S_S_S_S_S_S_S_S_S_S_S_S_S_S_S_S_S_S_S_S_S_S_S_S_S_S_S_S_S_S_S_S_S_S_S_S_S_S_S_S_S_S_S_S_S_S_S_S_S_S_S_S_S_S_S_S_S_S_S_S_S_S_S_S_S_S_S_S_S_S_S_S_S_S_S_S_S_S_S_S_S_S_S_S_S_S_S_S_S_S_S_S_S_S_S_S_S_S_S_S_S_S_S_S_S_S_S_S_S_S_S_S_S_S_S_S_S_S_S_S_S_S_S_S_S_S_S_S_S_S_S_S_S_S_S_S_S_S_S_S_S_S_S_S_S_S_S_S_S_S_S_S_S_S_S_S_S_S_S_S_S_S_S_S_S_S_S_S_S_S_S_S_S_S_S_S_S_S_S_S_S_S_S_S_S_S_S_S_S_S_S_S_S_S_S_S_S_S_S_S_S_S_S_S_S_S_S_S_S_S_S_S_S_S_S_S_S_S_S_S_S_S_S_S_S_S_S__param_399,
	.param .u64 .ptr .align 1 _Z4racePiS_S_S_S_S_S_S_S_S_S_S_S_S_S_S_S_S_S_S_S_S_S_S_S_S_S_S_S_S_S_S_S_S_S_S_S_S_S_S_S_S_S_S_S_S_S_S_S_S_S_S_S_S_S_S_S_S_S_S_S_S_S_S_S_S_S_S_S_S_S_S_S_S_S_S_S_S_S_S_S_S_S_S_S_S_S_S_S_S_S_S_S_S_S_S_S_S_S_S_S_S_S_S_S_S_S_S_S_S_S_S_S_S_S_S_S_S_S_S_S_S_S_S_S_S_S_S_S_S_S_S_S_S_S_S_S_S_S_S_S_S_S_S_S_S_S_S_S_S_S_S_S_S_S_S_S_S_S_S_S_S_S_S_S_S_S_S_S_S_S_S_S_S_S_S_S_S_S_S_S_S_S_S_S_S_S_S_S_S_S_S_S_S_S_S_S_S_S_S_S_S_S_S_S_S_S_S_S_S_S_S_S_S_S_S_S_S_S_S_S_S_S_S_S_S_S_S_S_S_S_S_S_S_S_S_S_S_S_S_S_S_S_S_S_S_S_S_S_S_S_S_S_S_S_S_S_S_S_S_S_S_S_S_S_S_S_S_S_S_S_S_S_S_S_S_S_S_S_S_S_S_S_S_S_S_S_S_S_S_S_S_S_S_S_S_S_S_S_S_S_S_S_S_S_S_S_S_S_S_S_S_S_S_S_S_S_S_S_S_S_S_S_S_S_S_S_S_S_S_S_S_S_S_S_S_S_S_S_S_S_S_S_S_S_S_S_S_S_S_S_S_S_S_S_S_S_S_S_S_S_S_S_S_S_S_S_S_S_S_S_S_S_S_S_S_S_S_S_S_S_S_S_S_S_S_S_S_S_S_S_S_S_S_S_S_S_S_S_S_S_S_S_S_S_S_S_S_S_S_S_S_S_S_S_S_S_S_S_S_S_S_S_S_S_S_S_S_S_S_S_S_S_S_S_S_S_S_S_S_S_S_S_S_S_S_S_S_S_S_S_S_S_S_S_S_S_S_S_S_S_S_S_S_S_S_S_S_S_S_S_S_S_S_S_S_S_S_S_S_S_S_S_S_S_S_S_S_S_S_S_S_S_S_S_S_S_S_S_S_S_S_S_S_S_S_S_S_S_S_S_S_S_S_S_S_S_S_S_S_S_S_S_S_S_S_S_S_S_S_S_S_S_S_S_S_S_S_S_S_S_S_S_S_S_S_S_S_S_S_S_S_S_S_S_S_S_S_S_S_S_S_S_S_S_S_S_S_S_S_S_S_S_S_S_S_S_S_S_S_S_S_S_S_S_S_S_S_S_S_S_S_S_S_S_S_S_S_S_S_S_S_S_S_S_S_S_S_S_S_S_S_S_S_S_S_S_S_S_S_S_S_S_S_S_S_S_S_S_S_S_S_S_S_S_S_S_S_S_S_S_S_S_S_S_S_S_S_S_S_S_S_S_S_S_S_S_S_S_S_S_S_S_S_S_S_S_S_S_S_S_S_S_S_S_S_S_S_S_S_S_S_S_S_S_S_S_S_S_S_S_S_S_S_S_S_S_S_S_S_S_S_S_S_S_S_S_S_S_S_S_S_S_S_S_S_S_S_S_S_S_S_S_S_S_S_S_S_S_S_S_S_S_S_S_S_S_S_S_S_S_S_S_S_S_S_S_S_S_S_S_S_S_S_S_S_S_S_S_S_S_S_S_S_S_S_S_S_S_S_S_S_S_S_S_S_S_S_S_S_S_S_S_S_S_S_S_S_S_S_S_S_S_S_S_S_S_S_S_S_S_S_S_S_S_S_S_S_S_S_S_S_S_S_S_S_S_S_S_S_S_S_S_S_S_S_S_S_S_S_S_S_S_S_S_S_S_S_S_S_S_S_S_S_S_S_S_S_S_S_S_S_S_S_S_S_S_S_S_S_S_S_S_S_S_S_S_S_S_S_S_S_S_S_S_S_S_S_S_S_S_S_S_S_S_S_S_S_S_S_S_S_S_S_S_S_S_S_S_S_S_S_S_S_S_S_S_S_S_S_S_S_S_S_S_S_S_S_S_S_S_S_S_S_S_S_S_S_S_S_S_S_S_S_S_S_S_S_S_S_S_S_S_S_S_S_S_S_S_S_S_S_S_S_S_S_S_S_S_S_S_S_S_S_S_S_S_S_S_S_S_S_S_S_S_S_S_S_S_S_S_S_S_S_S_S_S_S_S_S_S_S_S_S_S_S_S_S_S_S_S_S_S_S_S_S_S_S_S_S_S_S_S_S_S_S_S_S_S_S_S_S_S_S__param_400,
	.param .u64 .ptr .align 1 _Z4racePiS_S_S_S_S_S_S_S_S_S_S_S_S_S_S_S_S_S_S_S_S_S_S_S_S_S_S_S_S_S_S_S_S_S_S_S_S_S_S_S_S_S_S_S_S_S_S_S_S_S_S_S_S_S_S_S_S_S_S_S_S_S_S_S_S_S_S_S_S_S_S_S_S_S_S_S_S_S_S_S_S_S_S_S_S_S_S_S_S_S_S_S_S_S_S_S_S_S_S_S_S_S_S_S_S_S_S_S_S_S_S_S_S_S_S_S_S_S_S_S_S_S_S_S_S_S_S_S_S_S_S_S_S_S_S_S_S_S_S_S_S_S_S_S_S_S_S_S_S_S_S_S_S_S_S_S_S_S_S_S_S_S_S_S_S_S_S_S_S_S_S_S_S_S_S_S_S_S_S_S_S_S_S_S_S_S_S_S_S_S_S_S_S_S_S_S_S_S_S_S_S_S_S_S_S_S_S_S_S_S_S_S_S_S_S_S_S_S_S_S_S_S_S_S_S_S_S_S_S_S_S_S_S_S_S_S_S_S_S_S_S_S_S_S_S_S_S_S_S_S_S_S_S_S_S_S_S_S_S_S_S_S_S_S_S_S_S_S_S_S_S_S_S_S_S_S_S_S_S_S_S_S_S_S_S_S_S_S_S_S_S_S_S_S_S_S_S_S_S_S_S_S_S_S_S_S_S_S_S_S_S_S_S_S_S_S_S_S_S_S_S_S_S_S_S_S_S_S_S_S_S_S_S_S_S_S_S_S_S_S_S_S_S_S_S_S_S_S_S_S_S_S_S_S_S_S_S_S_S_S_S_S_S_S_S_S_S_S_S_S_S_S_S_S_S_S_S_S_S_S_S_S_S_S_S_S_S_S_S_S_S_S_S_S_S_S_S_S_S_S_S_S_S_S_S_S_S_S_S_S_S_S_S_S_S_S_S_S_S_S_S_S_S_S_S_S_S_S_S_S_S_S_S_S_S_S_S_S_S_S_S_S_S_S_S_S_S_S_S_S_S_S_S_S_S_S_S_S_S_S_S_S_S_S_S_S_S_S_S_S_S_S_S_S_S_S_S_S_S_S_S_S_S_S_S_S_S_S_S_S_S_S_S_S_S_S_S_S_S_S_S_S_S_S_S_S_S_S_S_S_S_S_S_S_S_S_S_S_S_S_S_S_S_S_S_S_S_S_S_S_S_S_S_S_S_S_S_S_S_S_S_S_S_S_S_S_S_S_S_S_S_S_S_S_S_S_S_S_S_S_S_S_S_S_S_S_S_S_S_S_S_S_S_S_S_S_S_S_S_S_S_S_S_S_S_S_S_S_S_S_S_S_S_S_S_S_S_S_S_S_S_S_S_S_S_S_S_S_S_S_S_S_S_S_S_S_S_S_S_S_S_S_S_S_S_S_S_S_S_S_S_S_S_S_S_S_S_S_S_S_S_S_S_S_S_S_S_S_S_S_S_S_S_S_S_S_S_S_S_S_S_S_S_S_S_S_S_S_S_S_S_S_S_S_S_S_S_S_S_S_S_S_S_S_S_S_S_S_S_S_S_S_S_S_S_S_S_S_S_S_S_S_S_S_S_S_S_S_S_S_S_S_S_S_S_S_S_S_S_S_S_S_S_S_S_S_S_S_S_S_S_S_S_S_S_S_S_S_S_S_S_S_S_S_S_S_S_S_S_S_S_S_S_S_S_S_S_S_S_S_S_S_S_S_S_S_S_S_S_S_S_S_S_S_S_S_S_S_S_S_S_S_S_S_S_S_S_S_S_S_S_S_S_S_S_S_S_S_S_S_S_S_S_S_S_S_S_S_S_S_S_S_S_S_S_S_S_S_S_S_S_S_S_S_S_S_S_S_S_S_S_S_S_S_S_S_S_S_S_S_S_S_S_S_S_S_S_S_S_S_S_S_S_S_S_S_S_S_S_S_S_S_S_S_S_S_S_S_S_S_S_S_S_S_S_S_S_S_S_S_S_S_S_S_S_S_S_S_S_S_S_S_S_S_S_S_S_S_S_S_S_S_S_S_S_S_S_S_S_S_S_S_S_S_S_S_S_S_S_S_S_S_S_S_S_S_S_S_S_S_S_S_S_S_S_S_S_S_S_S_S_S_S_S_S_S_S_S_S_S_S_S_S_S_S_S_S_S_S_S_S_S_S_S_S_S_S_S_S_S_S_S_S_S_S_S_S_S_S_S_S_S_S_S_S_S_S_S_S_S_S_S_S_S_S_S_S_S_S_S_S_S_S_S_S_S_S_S_S_S_S_S_S_S_S_S_S_S_S_S_S_S_S__param_401,
	.param .u64 .ptr .align 1 _Z4racePiS_S_S_S_S_S_S_S_S_S_S_S_S_S_S_S_S_S_S_S_S_S_S_S_S_S_S_S_S_S_S_S_S_S_S_S_S_S_S_S_S_S_S_S_S_S_S_S_S_S_S_S_S_S_S_S_S_S_S_S_S_S_S_S_S_S_S_S_S_S_S_S_S_S_S_S_S_S_S_S_S_S_S_S_S_S_S_S_S_S_S_S_S_S_S_S_S_S_S_S_S_S_S_S_S_S_S_S_S_S_S_S_S_S_S_S_S_S_S_S_S_S_S_S_S_S_S_S_S_S_S_S_S_S_S_S_S_S_S_S_S_S_S_S_S_S_S_S_S_S_S_S_S_S_S_S_S_S_S_S_S_S_S_S_S_S_S_S_S_S_S_S_S_S_S_S_S_S_S_S_S_S_S_S_S_S_S_S_S_S_S_S_S_S_S_S_S_S_S_S_S_S_S_S_S_S_S_S_S_S_S_S_S_S_S_S_S_S_S_S_S_S_S_S_S_S_S_S_S_S_S_S_S_S_S_S_S_S_S_S_S_S_S_S_S_S_S_S_S_S_S_S_S_S_S_S_S_S_S_S_S_S_S_S_S_S_S_S_S_S_S_S_S_S_S_S_S_S_S_S_S_S_S_S_S_S_S_S_S_S_S_S_S_S_S_S_S_S_S_S_S_S_S_S_S_S_S_S_S_S_S_S_S_S_S_S_S_S_S_S_S_S_S_S_S_S_S_S_S_S_S_S_S_S_S_S_S_S_S_S_S_S_S_S_S_S_S_S_S_S_S_S_S_S_S_S_S_S_S_S_S_S_S_S_S_S_S_S_S_S_S_S_S_S_S_S_S_S_S_S_S_S_S_S_S_S_S_S_S_S_S_S_S_S_S_S_S_S_S_S_S_S_S_S_S_S_S_S_S_S_S_S_S_S_S_S_S_S_S_S_S_S_S_S_S_S_S_S_S_S_S_S_S_S_S_S_S_S_S_S_S_S_S_S_S_S_S_S_S_S_S_S_S_S_S_S_S_S_S_S_S_S_S_S_S_S_S_S_S_S_S_S_S_S_S_S_S_S_S_S_S_S_S_S_S_S_S_S_S_S_S_S_S_S_S_S_S_S_S_S_S_S_S_S_S_S_S_S_S_S_S_S_S_S_S_S_S_S_S_S_S_S_S_S_S_S_S_S_S_S_S_S_S_S_S_S_S_S_S_S_S_S_S_S_S_S_S_S_S_S_S_S_S_S_S_S_S_S_S_S_S_S_S_S_S_S_S_S_S_S_S_S_S_S_S_S_S_S_S_S_S_S_S_S_S_S_S_S_S_S_S_S_S_S_S_S_S_S_S_S_S_S_S_S_S_S_S_S_S_S_S_S_S_S_S_S_S_S_S_S_S_S_S_S_S_S_S_S_S_S_S_S_S_S_S_S_S_S_S_S_S_S_S_S_S_S_S_S_S_S_S_S_S_S_S_S_S_S_S_S_S_S_S_S_S_S_S_S_S_S_S_S_S_S_S_S_S_S_S_S_S_S_S_S_S_S_S_S_S_S_S_S_S_S_S_S_S_S_S_S_S_S_S_S_S_S_S_S_S_S_S_S_S_S_S_S_S_S_S_S_S_S_S_S_S_S_S_S_S_S_S_S_S_S_S_S_S_S_S_S_S_S_S_S_S_S_S_S_S_S_S_S_S_S_S_S_S_S_S_S_S_S_S_S_S_S_S_S_S_S_S_S_S_S_S_S_S_S_S_S_S_S_S_S_S_S_S_S_S_S_S_S_S_S_S_S_S_S_S_S_S_S_S_S_S_S_S_S_S_S_S_S_S_S_S_S_S_S_S_S_S_S_S_S_S_S_S_S_S_S_S_S_S_S_S_S_S_S_S_S_S_S_S_S_S_S_S_S_S_S_S_S_S_S_S_S_S_S_S_S_S_S_S_S_S_S_S_S_S_S_S_S_S_S_S_S_S_S_S_S_S_S_S_S_S_S_S_S_S_S_S_S_S_S_S_S_S_S_S_S_S_S_S_S_S_S_S_S_S_S_S_S_S_S_S_S_S_S_S_S_S_S_S_S_S_S_S_S_S_S_S_S_S_S_S_S_S_S_S_S_S_S_S_S_S_S_S_S_S_S_S_S_S_S_S_S_S_S_S_S_S_S_S_S_S_S_S_S_S_S_S_S_S_S_S_S_S_S_S_S_S_S_S_S_S_S_S_S_S_S_S_S_S_S_S_S_S_S_S_S_S_S_S_S_S_S_S_S_S_S_S_S_S_S_S_S_S_S_S_S_S_S_S__param_402,
	.param .u64 .ptr .align 1 _Z4racePiS_S_S_S_S_S_S_S_S_S_S_S_S_S_S_S_S_S_S_S_S_S_S_S_S_S_S_S_S_S_S_S_S_S_S_S_S_S_S_S_S_S_S_S_S_S_S_S_S_S_S_S_S_S_S_S_S_S_S_S_S_S_S_S_S_S_S_S_S_S_S_S_S_S_S_S_S_S_S_S_S_S_S_S_S_S_S_S_S_S_S_S_S_S_S_S_S_S_S_S_S_S_S_S_S_S_S_S_S_S_S_S_S_S_S_S_S_S_S_S_S_S_S_S_S_S_S_S_S_S_S_S_S_S_S_S_S_S_S_S_S_S_S_S_S_S_S_S_S_S_S_S_S_S_S_S_S_S_S_S_S_S_S_S_S_S_S_S_S_S_S_S_S_S_S_S_S_S_S_S_S_S_S_S_S_S_S_S_S_S_S_S_S_S_S_S_S_S_S_S_S_S_S_S_S_S_S_S_S_S_S_S_S_S_S_S_S_S_S_S_S_S_S_S_S_S_S_S_S_S_S_S_S_S_S_S_S_S_S_S_S_S_S_S_S_S_S_S_S_S_S_S_S_S_S_S_S_S_S_S_S_S_S_S_S_S_S_S_S_S_S_S_S_S_S_S_S_S_S_S_S_S_S_S_S_S_S_S_S_S_S_S_S_S_S_S_S_S_S_S_S_S_S_S_S_S_S_S_S_S_S_S_S_S_S_S_S_S_S_S_S_S_S_S_S_S_S_S_S_S_S_S_S_S_S_S_S_S_S_S_S_S_S_S_S_S_S_S_S_S_S_S_S_S_S_S_S_S_S_S_S_S_S_S_S_S_S_S_S_S_S_S_S_S_S_S_S_S_S_S_S_S_S_S_S_S_S_S_S_S_S_S_S_S_S_S_S_S_S_S_S_S_S_S_S_S_S_S_S_S_S_S_S_S_S_S_S_S_S_S_S_S_S_S_S_S_S_S_S_S_S_S_S_S_S_S_S_S_S_S_S_S_S_S_S_S_S_S_S_S_S_S_S_S_S_S_S_S_S_S_S_S_S_S_S_S_S_S_S_S_S_S_S_S_S_S_S_S_S_S_S_S_S_S_S_S_S_S_S_S_S_S_S_S_S_S_S_S_S_S_S_S_S_S_S_S_S_S_S_S_S_S_S_S_S_S_S_S_S_S_S_S_S_S_S_S_S_S_S_S_S_S_S_S_S_S_S_S_S_S_S_S_S_S_S_S_S_S_S_S_S_S_S_S_S_S_S_S_S_S_S_S_S_S_S_S_S_S_S_S_S_S_S_S_S_S_S_S_S_S_S_S_S_S_S_S_S_S_S_S_S_S_S_S_S_S_S_S_S_S_S_S_S_S_S_S_S_S_S_S_S_S_S_S_S_S_S_S_S_S_S_S_S_S_S_S_S_S_S_S_S_S_S_S_S_S_S_S_S_S_S_S_S_S_S_S_S_S_S_S_S_S_S_S_S_S_S_S_S_S_S_S_S_S_S_S_S_S_S_S_S_S_S_S_S_S_S_S_S_S_S_S_S_S_S_S_S_S_S_S_S_S_S_S_S_S_S_S_S_S_S_S_S_S_S_S_S_S_S_S_S_S_S_S_S_S_S_S_S_S_S_S_S_S_S_S_S_S_S_S_S_S_S_S_S_S_S_S_S_S_S_S_S_S_S_S_S_S_S_S_S_S_S_S_S_S_S_S_S_S_S_S_S_S_S_S_S_S_S_S_S_S_S_S_S_S_S_S_S_S_S_S_S_S_S_S_S_S_S_S_S_S_S_S_S_S_S_S_S_S_S_S_S_S_S_S_S_S_S_S_S_S_S_S_S_S_S_S_S_S_S_S_S_S_S_S_S_S_S_S_S_S_S_S_S_S_S_S_S_S_S_S_S_S_S_S_S_S_S_S_S_S_S_S_S_S_S_S_S_S_S_S_S_S_S_S_S_S_S_S_S_S_S_S_S_S_S_S_S_S_S_S_S_S_S_S_S_S_S_S_S_S_S_S_S_S_S_S_S_S_S_S_S_S_S_S_S_S_S_S_S_S_S_S_S_S_S_S_S_S_S_S_S_S_S_S_S_S_S_S_S_S_S_S_S_S_S_S_S_S_S_S_S_S_S_S_S_S_S_S_S_S_S_S_S_S_S_S_S_S_S_S_S_S_S_S_S_S_S_S_S_S_S_S_S_S_S_S_S_S_S_S_S_S_S_S_S_S_S_S_S_S_S_S_S_S_S_S_S_S_S_S_S_S_S_S_S_S_S_S_S_S_S_S_S_S_S_S_S_S_S_S_S__param_403,
	.param .u64 .ptr .align 1 _Z4racePiS_S_S_S_S_S_S_S_S_S_S_S_S_S_S_S_S_S_S_S_S_S_S_S_S_S_S_S_S_S_S_S_S_S_S_S_S_S_S_S_S_S_S_S_S_S_S_S_S_S_S_S_S_S_S_S_S_S_S_S_S_S_S_S_S_S_S_S_S_S_S_S_S_S_S_S_S_S_S_S_S_S_S_S_S_S_S_S_S_S_S_S_S_S_S_S_S_S_S_S_S_S_S_S_S_S_S_S_S_S_S_S_S_S_S_S_S_S_S_S_S_S_S_S_S_S_S_S_S_S_S_S_S_S_S_S_S_S_S_S_S_S_S_S_S_S_S_S_S_S_S_S_S_S_S_S_S_S_S_S_S_S_S_S_S_S_S_S_S_S_S_S_S_S_S_S_S_S_S_S_S_S_S_S_S_S_S_S_S_S_S_S_S_S_S_S_S_S_S_S_S_S_S_S_S_S_S_S_S_S_S_S_S_S_S_S_S_S_S_S_S_S_S_S_S_S_S_S_S_S_S_S_S_S_S_S_S_S_S_S_S_S_S_S_S_S_S_S_S_S_S_S_S_S_S_S_S_S_S_S_S_S_S_S_S_S_S_S_S_S_S_S_S_S_S_S_S_S_S_S_S_S_S_S_S_S_S_S_S_S_S_S_S_S_S_S_S_S_S_S_S_S_S_S_S_S_S_S_S_S_S_S_S_S_S_S_S_S_S_S_S_S_S_S_S_S_S_S_S_S_S_S_S_S_S_S_S_S_S_S_S_S_S_S_S_S_S_S_S_S_S_S_S_S_S_S_S_S_S_S_S_S_S_S_S_S_S_S_S_S_S_S_S_S_S_S_S_S_S_S_S_S_S_S_S_S_S_S_S_S_S_S_S_S_S_S_S_S_S_S_S_S_S_S_S_S_S_S_S_S_S_S_S_S_S_S_S_S_S_S_S_S_S_S_S_S_S_S_S_S_S_S_S_S_S_S_S_S_S_S_S_S_S_S_S_S_S_S_S_S_S_S_S_S_S_S_S_S_S_S_S_S_S_S_S_S_S_S_S_S_S_S_S_S_S_S_S_S_S_S_S_S_S_S_S_S_S_S_S_S_S_S_S_S_S_S_S_S_S_S_S_S_S_S_S_S_S_S_S_S_S_S_S_S_S_S_S_S_S_S_S_S_S_S_S_S_S_S_S_S_S_S_S_S_S_S_S_S_S_S_S_S_S_S_S_S_S_S_S_S_S_S_S_S_S_S_S_S_S_S_S_S_S_S_S_S_S_S_S_S_S_S_S_S_S_S_S_S_S_S_S_S_S_S_S_S_S_S_S_S_S_S_S_S_S_S_S_S_S_S_S_S_S_S_S_S_S_S_S_S_S_S_S_S_S_S_S_S_S_S_S_S_S_S_S_S_S_S_S_S_S_S_S_S_S_S_S_S_S_S_S_S_S_S_S_S_S_S_S_S_S_S_S_S_S_S_S_S_S_S_S_S_S_S_S_S_S_S_S_S_S_S_S_S_S_S_S_S_S_S_S_S_S_S_S_S_S_S_S_S_S_S_S_S_S_S_S_S_S_S_S_S_S_S_S_S_S_S_S_S_S_S_S_S_S_S_S_S_S_S_S_S_S_S_S_S_S_S_S_S_S_S_S_S_S_S_S_S_S_S_S_S_S_S_S_S_S_S_S_S_S_S_S_S_S_S_S_S_S_S_S_S_S_S_S_S_S_S_S_S_S_S_S_S_S_S_S_S_S_S_S_S_S_S_S_S_S_S_S_S_S_S_S_S_S_S_S_S_S_S_S_S_S_S_S_S_S_S_S_S_S_S_S_S_S_S_S_S_S_S_S_S_S_S_S_S_S_S_S_S_S_S_S_S_S_S_S_S_S_S_S_S_S_S_S_S_S_S_S_S_S_S_S_S_S_S_S_S_S_S_S_S_S_S_S_S_S_S_S_S_S_S_S_S_S_S_S_S_S_S_S_S_S_S_S_S_S_S_S_S_S_S_S_S_S_S_S_S_S_S_S_S_S_S_S_S_S_S_S_S_S_S_S_S_S_S_S_S_S_S_S_S_S_S_S_S_S_S_S_S_S_S_S_S_S_S_S_S_S_S_S_S_S_S_S_S_S_S_S_S_S_S_S_S_S_S_S_S_S_S_S_S_S_S_S_S_S_S_S_S_S_S_S_S_S_S_S_S_S_S_S_S_S_S_S_S_S_S_S_S_S_S_S_S_S_S_S_S_S_S_S_S_S_S_S_S_S_S_S_S_S_S_S_S_S_S_S_S_S_S_S_S_S__param_404,
	.param .u64 .ptr .align 1 _Z4racePiS_S_S_S_S_S_S_S_S_S_S_S_S_S_S_S_S_S_S_S_S_S_S_S_S_S_S_S_S_S_S_S_S_S_S_S_S_S_S_S_S_S_S_S_S_S_S_S_S_S_S_S_S_S_S_S_S_S_S_S_S_S_S_S_S_S_S_S_S_S_S_S_S_S_S_S_S_S_S_S_S_S_S_S_S_S_S_S_S_S_S_S_S_S_S_S_S_S_S_S_S_S_S_S_S_S_S_S_S_S_S_S_S_S_S_S_S_S_S_S_S_S_S_S_S_S_S_S_S_S_S_S_S_S_S_S_S_S_S_S_S_S_S_S_S_S_S_S_S_S_S_S_S_S_S_S_S_S_S_S_S_S_S_S_S_S_S_S_S_S_S_S_S_S_S_S_S_S_S_S_S_S_S_S_S_S_S_S_S_S_S_S_S_S_S_S_S_S_S_S_S_S_S_S_S_S_S_S_S_S_S_S_S_S_S_S_S_S_S_S_S_S_S_S_S_S_S_S_S_S_S_S_S_S_S_S_S_S_S_S_S_S_S_S_S_S_S_S_S_S_S_S_S_S_S_S_S_S_S_S_S_S_S_S_S_S_S_S_S_S_S_S_S_S_S_S_S_S_S_S_S_S_S_S_S_S_S_S_S_S_S_S_S_S_S_S_S_S_S_S_S_S_S_S_S_S_S_S_S_S_S_S_S_S_S_S_S_S_S_S_S_S_S_S_S_S_S_S_S_S_S_S_S_S_S_S_S_S_S_S_S_S_S_S_S_S_S_S_S_S_S_S_S_S_S_S_S_S_S_S_S_S_S_S_S_S_S_S_S_S_S_S_S_S_S_S_S_S_S_S_S_S_S_S_S_S_S_S_S_S_S_S_S_S_S_S_S_S_S_S_S_S_S_S_S_S_S_S_S_S_S_S_S_S_S_S_S_S_S_S_S_S_S_S_S_S_S_S_S_S_S_S_S_S_S_S_S_S_S_S_S_S_S_S_S_S_S_S_S_S_S_S_S_S_S_S_S_S_S_S_S_S_S_S_S_S_S_S_S_S_S_S_S_S_S_S_S_S_S_S_S_S_S_S_S_S_S_S_S_S_S_S_S_S_S_S_S_S_S_S_S_S_S_S_S_S_S_S_S_S_S_S_S_S_S_S_S_S_S_S_S_S_S_S_S_S_S_S_S_S_S_S_S_S_S_S_S_S_S_S_S_S_S_S_S_S_S_S_S_S_S_S_S_S_S_S_S_S_S_S_S_S_S_S_S_S_S_S_S_S_S_S_S_S_S_S_S_S_S_S_S_S_S_S_S_S_S_S_S_S_S_S_S_S_S_S_S_S_S_S_S_S_S_S_S_S_S_S_S_S_S_S_S_S_S_S_S_S_S_S_S_S_S_S_S_S_S_S_S_S_S_S_S_S_S_S_S_S_S_S_S_S_S_S_S_S_S_S_S_S_S_S_S_S_S_S_S_S_S_S_S_S_S_S_S_S_S_S_S_S_S_S_S_S_S_S_S_S_S_S_S_S_S_S_S_S_S_S_S_S_S_S_S_S_S_S_S_S_S_S_S_S_S_S_S_S_S_S_S_S_S_S_S_S_S_S_S_S_S_S_S_S_S_S_S_S_S_S_S_S_S_S_S_S_S_S_S_S_S_S_S_S_S_S_S_S_S_S_S_S_S_S_S_S_S_S_S_S_S_S_S_S_S_S_S_S_S_S_S_S_S_S_S_S_S_S_S_S_S_S_S_S_S_S_S_S_S_S_S_S_S_S_S_S_S_S_S_S_S_S_S_S_S_S_S_S_S_S_S_S_S_S_S_S_S_S_S_S_S_S_S_S_S_S_S_S_S_S_S_S_S_S_S_S_S_S_S_S_S_S_S_S_S_S_S_S_S_S_S_S_S_S_S_S_S_S_S_S_S_S_S_S_S_S_S_S_S_S_S_S_S_S_S_S_S_S_S_S_S_S_S_S_S_S_S_S_S_S_S_S_S_S_S_S_S_S_S_S_S_S_S_S_S_S_S_S_S_S_S_S_S_S_S_S_S_S_S_S_S_S_S_S_S_S_S_S_S_S_S_S_S_S_S_S_S_S_S_S_S_S_S_S_S_S_S_S_S_S_S_S_S_S_S_S_S_S_S_S_S_S_S_S_S_S_S_S_S_S_S_S_S_S_S_S_S_S_S_S_S_S_S_S_S_S_S_S_S_S_S_S_S_S_S_S_S_S_S_S_S_S_S_S_S_S_S_S_S_S_S_S_S_S_S_S_S_S_S_S_S_S_S_S_S__param_405,
	.param .u64 .ptr .align 1 _Z4racePiS_S_S_S_S_S_S_S_S_S_S_S_S_S_S_S_S_S_S_S_S_S_S_S_S_S_S_S_S_S_S_S_S_S_S_S_S_S_S_S_S_S_S_S_S_S_S_S_S_S_S_S_S_S_S_S_S_S_S_S_S_S_S_S_S_S_S_S_S_S_S_S_S_S_S_S_S_S_S_S_S_S_S_S_S_S_S_S_S_S_S_S_S_S_S_S_S_S_S_S_S_S_S_S_S_S_S_S_S_S_S_S_S_S_S_S_S_S_S_S_S_S_S_S_S_S_S_S_S_S_S_S_S_S_S_S_S_S_S_S_S_S_S_S_S_S_S_S_S_S_S_S_S_S_S_S_S_S_S_S_S_S_S_S_S_S_S_S_S_S_S_S_S_S_S_S_S_S_S_S_S_S_S_S_S_S_S_S_S_S_S_S_S_S_S_S_S_S_S_S_S_S_S_S_S_S_S_S_S_S_S_S_S_S_S_S_S_S_S_S_S_S_S_S_S_S_S_S_S_S_S_S_S_S_S_S_S_S_S_S_S_S_S_S_S_S_S_S_S_S_S_S_S_S_S_S_S_S_S_S_S_S_S_S_S_S_S_S_S_S_S_S_S_S_S_S_S_S_S_S_S_S_S_S_S_S_S_S_S_S_S_S_S_S_S_S_S_S_S_S_S_S_S_S_S_S_S_S_S_S_S_S_S_S_S_S_S_S_S_S_S_S_S_S_S_S_S_S_S_S_S_S_S_S_S_S_S_S_S_S_S_S_S_S_S_S_S_S_S_S_S_S_S_S_S_S_S_S_S_S_S_S_S_S_S_S_S_S_S_S_S_S_S_S_S_S_S_S_S_S_S_S_S_S_S_S_S_S_S_S_S_S_S_S_S_S_S_S_S_S_S_S_S_S_S_S_S_S_S_S_S_S_S_S_S_S_S_S_S_S_S_S_S_S_S_S_S_S_S_S_S_S_S_S_S_S_S_S_S_S_S_S_S_S_S_S_S_S_S_S_S_S_S_S_S_S_S_S_S_S_S_S_S_S_S_S_S_S_S_S_S_S_S_S_S_S_S_S_S_S_S_S_S_S_S_S_S_S_S_S_S_S_S_S_S_S_S_S_S_S_S_S_S_S_S_S_S_S_S_S_S_S_S_S_S_S_S_S_S_S_S_S_S_S_S_S_S_S_S_S_S_S_S_S_S_S_S_S_S_S_S_S_S_S_S_S_S_S_S_S_S_S_S_S_S_S_S_S_S_S_S_S_S_S_S_S_S_S_S_S_S_S_S_S_S_S_S_S_S_S_S_S_S_S_S_S_S_S_S_S_S_S_S_S_S_S_S_S_S_S_S_S_S_S_S_S_S_S_S_S_S_S_S_S_S_S_S_S_S_S_S_S_S_S_S_S_S_S_S_S_S_S_S_S_S_S_S_S_S_S_S_S_S_S_S_S_S_S_S_S_S_S_S_S_S_S_S_S_S_S_S_S_S_S_S_S_S_S_S_S_S_S_S_S_S_S_S_S_S_S_S_S_S_S_S_S_S_S_S_S_S_S_S_S_S_S_S_S_S_S_S_S_S_S_S_S_S_S_S_S_S_S_S_S_S_S_S_S_S_S_S_S_S_S_S_S_S_S_S_S_S_S_S_S_S_S_S_S_S_S_S_S_S_S_S_S_S_S_S_S_S_S_S_S_S_S_S_S_S_S_S_S_S_S_S_S_S_S_S_S_S_S_S_S_S_S_S_S_S_S_S_S_S_S_S_S_S_S_S_S_S_S_S_S_S_S_S_S_S_S_S_S_S_S_S_S_S_S_S_S_S_S_S_S_S_S_S_S_S_S_S_S_S_S_S_S_S_S_S_S_S_S_S_S_S_S_S_S_S_S_S_S_S_S_S_S_S_S_S_S_S_S_S_S_S_S_S_S_S_S_S_S_S_S_S_S_S_S_S_S_S_S_S_S_S_S_S_S_S_S_S_S_S_S_S_S_S_S_S_S_S_S_S_S_S_S_S_S_S_S_S_S_S_S_S_S_S_S_S_S_S_S_S_S_S_S_S_S_S_S_S_S_S_S_S_S_S_S_S_S_S_S_S_S_S_S_S_S_S_S_S_S_S_S_S_S_S_S_S_S_S_S_S_S_S_S_S_S_S_S_S_S_S_S_S_S_S_S_S_S_S_S_S_S_S_S_S_S_S_S_S_S_S_S_S_S_S_S_S_S_S_S_S_S_S_S_S_S_S_S_S_S_S_S_S_S_S_S_S_S_S_S_S_S_S_S_S_S_S_S_S_S_S__param_406,
	.param .u64 .ptr .align 1 _Z4racePiS_S_S_S_S_S_S_S_S_S_S_S_S_S_S_S_S_S_S_S_S_S_S_S_S_S_S_S_S_S_S_S_S_S_S_S_S_S_S_S_S_S_S_S_S_S_S_S_S_S_S_S_S_S_S_S_S_S_S_S_S_S_S_S_S_S_S_S_S_S_S_S_S_S_S_S_S_S_S_S_S_S_S_S_S_S_S_S_S_S_S_S_S_S_S_S_S_S_S_S_S_S_S_S_S_S_S_S_S_S_S_S_S_S_S_S_S_S_S_S_S_S_S_S_S_S_S_S_S_S_S_S_S_S_S_S_S_S_S_S_S_S_S_S_S_S_S_S_S_S_S_S_S_S_S_S_S_S_S_S_S_S_S_S_S_S_S_S_S_S_S_S_S_S_S_S_S_S_S_S_S_S_S_S_S_S_S_S_S_S_S_S_S_S_S_S_S_S_S_S_S_S_S_S_S_S_S_S_S_S_S_S_S_S_S_S_S_S_S_S_S_S_S_S_S_S_S_S_S_S_S_S_S_S_S_S_S_S_S_S_S_S_S_S_S_S_S_S_S_S_S_S_S_S_S_S_S_S_S_S_S_S_S_S_S_S_S_S_S_S_S_S_S_S_S_S_S_S_S_S_S_S_S_S_S_S_S_S_S_S_S_S_S_S_S_S_S_S_S_S_S_S_S_S_S_S_S_S_S_S_S_S_S_S_S_S_S_S_S_S_S_S_S_S_S_S_S_S_S_S_S_S_S_S_S_S_S_S_S_S_S_S_S_S_S_S_S_S_S_S_S_S_S_S_S_S_S_S_S_S_S_S_S_S_S_S_S_S_S_S_S_S_S_S_S_S_S_S_S_S_S_S_S_S_S_S_S_S_S_S_S_S_S_S_S_S_S_S_S_S_S_S_S_S_S_S_S_S_S_S_S_S_S_S_S_S_S_S_S_S_S_S_S_S_S_S_S_S_S_S_S_S_S_S_S_S_S_S_S_S_S_S_S_S_S_S_S_S_S_S_S_S_S_S_S_S_S_S_S_S_S_S_S_S_S_S_S_S_S_S_S_S_S_S_S_S_S_S_S_S_S_S_S_S_S_S_S_S_S_S_S_S_S_S_S_S_S_S_S_S_S_S_S_S_S_S_S_S_S_S_S_S_S_S_S_S_S_S_S_S_S_S_S_S_S_S_S_S_S_S_S_S_S_S_S_S_S_S_S_S_S_S_S_S_S_S_S_S_S_S_S_S_S_S_S_S_S_S_S_S_S_S_S_S_S_S_S_S_S_S_S_S_S_S_S_S_S_S_S_S_S_S_S_S_S_S_S_S_S_S_S_S_S_S_S_S_S_S_S_S_S_S_S_S_S_S_S_S_S_S_S_S_S_S_S_S_S_S_S_S_S_S_S_S_S_S_S_S_S_S_S_S_S_S_S_S_S_S_S_S_S_S_S_S_S_S_S_S_S_S_S_S_S_S_S_S_S_S_S_S_S_S_S_S_S_S_S_S_S_S_S_S_S_S_S_S_S_S_S_S_S_S_S_S_S_S_S_S_S_S_S_S_S_S_S_S_S_S_S_S_S_S_S_S_S_S_S_S_S_S_S_S_S_S_S_S_S_S_S_S_S_S_S_S_S_S_S_S_S_S_S_S_S_S_S_S_S_S_S_S_S_S_S_S_S_S_S_S_S_S_S_S_S_S_S_S_S_S_S_S_S_S_S_S_S_S_S_S_S_S_S_S_S_S_S_S_S_S_S_S_S_S_S_S_S_S_S_S_S_S_S_S_S_S_S_S_S_S_S_S_S_S_S_S_S_S_S_S_S_S_S_S_S_S_S_S_S_S_S_S_S_S_S_S_S_S_S_S_S_S_S_S_S_S_S_S_S_S_S_S_S_S_S_S_S_S_S_S_S_S_S_S_S_S_S_S_S_S_S_S_S_S_S_S_S_S_S_S_S_S_S_S_S_S_S_S_S_S_S_S_S_S_S_S_S_S_S_S_S_S_S_S_S_S_S_S_S_S_S_S_S_S_S_S_S_S_S_S_S_S_S_S_S_S_S_S_S_S_S_S_S_S_S_S_S_S_S_S_S_S_S_S_S_S_S_S_S_S_S_S_S_S_S_S_S_S_S_S_S_S_S_S_S_S_S_S_S_S_S_S_S_S_S_S_S_S_S_S_S_S_S_S_S_S_S_S_S_S_S_S_S_S_S_S_S_S_S_S_S_S_S_S_S_S_S_S_S_S_S_S_S_S_S_S_S_S_S_S_S_S_S_S_S_S_S_S_S_S_S_S_S_S_S__param_407,
	.param .u64 .ptr .align 1 _Z4racePiS_S_S_S_S_S_S_S_S_S_S_S_S_S_S_S_S_S_S_S_S_S_S_S_S_S_S_S_S_S_S_S_S_S_S_S_S_S_S_S_S_S_S_S_S_S_S_S_S_S_S_S_S_S_S_S_S_S_S_S_S_S_S_S_S_S_S_S_S_S_S_S_S_S_S_S_S_S_S_S_S_S_S_S_S_S_S_S_S_S_S_S_S_S_S_S_S_S_S_S_S_S_S_S_S_S_S_S_S_S_S_S_S_S_S_S_S_S_S_S_S_S_S_S_S_S_S_S_S_S_S_S_S_S_S_S_S_S_S_S_S_S_S_S_S_S_S_S_S_S_S_S_S_S_S_S_S_S_S_S_S_S_S_S_S_S_S_S_S_S_S_S_S_S_S_S_S_S_S_S_S_S_S_S_S_S_S_S_S_S_S_S_S_S_S_S_S_S_S_S_S_S_S_S_S_S_S_S_S_S_S_S_S_S_S_S_S_S_S_S_S_S_S_S_S_S_S_S_S_S_S_S_S_S_S_S_S_S_S_S_S_S_S_S_S_S_S_S_S_S_S_S_S_S_S_S_S_S_S_S_S_S_S_S_S_S_S_S_S_S_S_S_S_S_S_S_S_S_S_S_S_S_S_S_S_S_S_S_S_S_S_S_S_S_S_S_S_S_S_S_S_S_S_S_S_S_S_S_S_S_S_S_S_S_S_S_S_S_S_S_S_S_S_S_S_S_S_S_S_S_S_S_S_S_S_S_S_S_S_S_S_S_S_S_S_S_S_S_S_S_S_S_S_S_S_S_S_S_S_S_S_S_S_S_S_S_S_S_S_S_S_S_S_S_S_S_S_S_S_S_S_S_S_S_S_S_S_S_S_S_S_S_S_S_S_S_S_S_S_S_S_S_S_S_S_S_S_S_S_S_S_S_S_S_S_S_S_S_S_S_S_S_S_S_S_S_S_S_S_S_S_S_S_S_S_S_S_S_S_S_S_S_S_S_S_S_S_S_S_S_S_S_S_S_S_S_S_S_S_S_S_S_S_S_S_S_S_S_S_S_S_S_S_S_S_S_S_S_S_S_S_S_S_S_S_S_S_S_S_S_S_S_S_S_S_S_S_S_S_S_S_S_S_S_S_S_S_S_S_S_S_S_S_S_S_S_S_S_S_S_S_S_S_S_S_S_S_S_S_S_S_S_S_S_S_S_S_S_S_S_S_S_S_S_S_S_S_S_S_S_S_S_S_S_S_S_S_S_S_S_S_S_S_S_S_S_S_S_S_S_S_S_S_S_S_S_S_S_S_S_S_S_S_S_S_S_S_S_S_S_S_S_S_S_S_S_S_S_S_S_S_S_S_S_S_S_S_S_S_S_S_S_S_S_S_S_S_S_S_S_S_S_S_S_S_S_S_S_S_S_S_S_S_S_S_S_S_S_S_S_S_S_S_S_S_S_S_S_S_S_S_S_S_S_S_S_S_S_S_S_S_S_S_S_S_S_S_S_S_S_S_S_S_S_S_S_S_S_S_S_S_S_S_S_S_S_S_S_S_S_S_S_S_S_S_S_S_S_S_S_S_S_S_S_S_S_S_S_S_S_S_S_S_S_S_S_S_S_S_S_S_S_S_S_S_S_S_S_S_S_S_S_S_S_S_S_S_S_S_S_S_S_S_S_S_S_S_S_S_S_S_S_S_S_S_S_S_S_S_S_S_S_S_S_S_S_S_S_S_S_S_S_S_S_S_S_S_S_S_S_S_S_S_S_S_S_S_S_S_S_S_S_S_S_S_S_S_S_S_S_S_S_S_S_S_S_S_S_S_S_S_S_S_S_S_S_S_S_S_S_S_S_S_S_S_S_S_S_S_S_S_S_S_S_S_S_S_S_S_S_S_S_S_S_S_S_S_S_S_S_S_S_S_S_S_S_S_S_S_S_S_S_S_S_S_S_S_S_S_S_S_S_S_S_S_S_S_S_S_S_S_S_S_S_S_S_S_S_S_S_S_S_S_S_S_S_S_S_S_S_S_S_S_S_S_S_S_S_S_S_S_S_S_S_S_S_S_S_S_S_S_S_S_S_S_S_S_S_S_S_S_S_S_S_S_S_S_S_S_S_S_S_S_S_S_S_S_S_S_S_S_S_S_S_S_S_S_S_S_S_S_S_S_S_S_S_S_S_S_S_S_S_S_S_S_S_S_S_S_S_S_S_S_S_S_S_S_S_S_S_S_S_S_S_S_S_S_S_S_S_S_S_S_S_S_S_S_S_S_S_S_S_S_S_S_S_S_S_S_S_S_S_S__param_408,
	.param .u64 .ptr .align 1 _Z4racePiS_S_S_S_S_S_S_S_S_S_S_S_S_S_S_S_S_S_S_S_S_S_S_S_S_S_S_S_S_S_S_S_S_S_S_S_S_S_S_S_S_S_S_S_S_S_S_S_S_S_S_S_S_S_S_S_S_S_S_S_S_S_S_S_S_S_S_S_S_S_S_S_S_S_S_S_S_S_S_S_S_S_S_S_S_S_S_S_S_S_S_S_S_S_S_S_S_S_S_S_S_S_S_S_S_S_S_S_S_S_S_S_S_S_S_S_S_S_S_S_S_S_S_S_S_S_S_S_S_S_S_S_S_S_S_S_S_S_S_S_S_S_S_S_S_S_S_S_S_S_S_S_S_S_S_S_S_S_S_S_S_S_S_S_S_S_S_S_S_S_S_S_S_S_S_S_S_S_S_S_S_S_S_S_S_S_S_S_S_S_S_S_S_S_S_S_S_S_S_S_S_S_S_S_S_S_S_S_S_S_S_S_S_S_S_S_S_S_S_S_S_S_S_S_S_S_S_S_S_S_S_S_S_S_S_S_S_S_S_S_S_S_S_S_S_S_S_S_S_S_S_S_S_S_S_S_S_S_S_S_S_S_S_S_S_S_S_S_S_S_S_S_S_S_S_S_S_S_S_S_S_S_S_S_S_S_S_S_S_S_S_S_S_S_S_S_S_S_S_S_S_S_S_S_S_S_S_S_S_S_S_S_S_S_S_S_S_S_S_S_S_S_S_S_S_S_S_S_S_S_S_S_S_S_S_S_S_S_S_S_S_S_S_S_S_S_S_S_S_S_S_S_S_S_S_S_S_S_S_S_S_S_S_S_S_S_S_S_S_S_S_S_S_S_S_S_S_S_S_S_S_S_S_S_S_S_S_S_S_S_S_S_S_S_S_S_S_S_S_S_S_S_S_S_S_S_S_S_S_S_S_S_S_S_S_S_S_S_S_S_S_S_S_S_S_S_S_S_S_S_S_S_S_S_S_S_S_S_S_S_S_S_S_S_S_S_S_S_S_S_S_S_S_S_S_S_S_S_S_S_S_S_S_S_S_S_S_S_S_S_S_S_S_S_S_S_S_S_S_S_S_S_S_S_S_S_S_S_S_S_S_S_S_S_S_S_S_S_S_S_S_S_S_S_S_S_S_S_S_S_S_S_S_S_S_S_S_S_S_S_S_S_S_S_S_S_S_S_S_S_S_S_S_S_S_S_S_S_S_S_S_S_S_S_S_S_S_S_S_S_S_S_S_S_S_S_S_S_S_S_S_S_S_S_S_S_S_S_S_S_S_S_S_S_S_S_S_S_S_S_S_S_S_S_S_S_S_S_S_S_S_S_S_S_S_S_S_S_S_S_S_S_S_S_S_S_S_S_S_S_S_S_S_S_S_S_S_S_S_S_S_S_S_S_S_S_S_S_S_S_S_S_S_S_S_S_S_S_S_S_S_S_S_S_S_S_S_S_S_S_S_S_S_S_S_S_S_S_S_S_S_S_S_S_S_S_S_S_S_S_S_S_S_S_S_S_S_S_S_S_S_S_S_S_S_S_S_S_S_S_S_S_S_S_S_S_S_S_S_S_S_S_S_S_S_S_S_S_S_S_S_S_S_S_S_S_S_S_S_S_S_S_S_S_S_S_S_S_S_S_S_S_S_S_S_S_S_S_S_S_S_S_S_S_S_S_S_S_S_S_S_S_S_S_S_S_S_S_S_S_S_S_S_S_S_S_S_S_S_S_S_S_S_S_S_S_S_S_S_S_S_S_S_S_S_S_S_S_S_S_S_S_S_S_S_S_S_S_S_S_S_S_S_S_S_S_S_S_S_S_S_S_S_S_S_S_S_S_S_S_S_S_S_S_S_S_S_S_S_S_S_S_S_S_S_S_S_S_S_S_S_S_S_S_S_S_S_S_S_S_S_S_S_S_S_S_S_S_S_S_S_S_S_S_S_S_S_S_S_S_S_S_S_S_S_S_S_S_S_S_S_S_S_S_S_S_S_S_S_S_S_S_S_S_S_S_S_S_S_S_S_S_S_S_S_S_S_S_S_S_S_S_S_S_S_S_S_S_S_S_S_S_S_S_S_S_S_S_S_S_S_S_S_S_S_S_S_S_S_S_S_S_S_S_S_S_S_S_S_S_S_S_S_S_S_S_S_S_S_S_S_S_S_S_S_S_S_S_S_S_S_S_S_S_S_S_S_S_S_S_S_S_S_S_S_S_S_S_S_S_S_S_S_S_S_S_S_S_S_S_S_S_S_S_S_S_S_S_S_S_S_S_S_S_S_S_S_S_S_S_S_S_S__param_409,
	.param .u64 .ptr .align 1 _Z4racePiS_S_S_S_S_S_S_S_S_S_S_S_S_S_S_S_S_S_S_S_S_S_S_S_S_S_S_S_S_S_S_S_S_S_S_S_S_S_S_S_S_S_S_S_S_S_S_S_S_S_S_S_S_S_S_S_S_S_S_S_S_S_S_S_S_S_S_S_S_S_S_S_S_S_S_S_S_S_S_S_S_S_S_S_S_S_S_S_S_S_S_S_S_S_S_S_S_S_S_S_S_S_S_S_S_S_S_S_S_S_S_S_S_S_S_S_S_S_S_S_S_S_S_S_S_S_S_S_S_S_S_S_S_S_S_S_S_S_S_S_S_S_S_S_S_S_S_S_S_S_S_S_S_S_S_S_S_S_S_S_S_S_S_S_S_S_S_S_S_S_S_S_S_S_S_S_S_S_S_S_S_S_S_S_S_S_S_S_S_S_S_S_S_S_S_S_S_S_S_S_S_S_S_S_S_S_S_S_S_S_S_S_S_S_S_S_S_S_S_S_S_S_S_S_S_S_S_S_S_S_S_S_S_S_S_S_S_S_S_S_S_S_S_S_S_S_S_S_S_S_S_S_S_S_S_S_S_S_S_S_S_S_S_S_S_S_S_S_S_S_S_S_S_S_S_S_S_S_S_S_S_S_S_S_S_S_S_S_S_S_S_S_S_S_S_S_S_S_S_S_S_S_S_S_S_S_S_S_S_S_S_S_S_S_S_S_S_S_S_S_S_S_S_S_S_S_S_S_S_S_S_S_S_S_S_S_S_S_S_S_S_S_S_S_S_S_S_S_S_S_S_S_S_S_S_S_S_S_S_S_S_S_S_S_S_S_S_S_S_S_S_S_S_S_S_S_S_S_S_S_S_S_S_S_S_S_S_S_S_S_S_S_S_S_S_S_S_S_S_S_S_S_S_S_S_S_S_S_S_S_S_S_S_S_S_S_S_S_S_S_S_S_S_S_S_S_S_S_S_S_S_S_S_S_S_S_S_S_S_S_S_S_S_S_S_S_S_S_S_S_S_S_S_S_S_S_S_S_S_S_S_S_S_S_S_S_S_S_S_S_S_S_S_S_S_S_S_S_S_S_S_S_S_S_S_S_S_S_S_S_S_S_S_S_S_S_S_S_S_S_S_S_S_S_S_S_S_S_S_S_S_S_S_S_S_S_S_S_S_S_S_S_S_S_S_S_S_S_S_S_S_S_S_S_S_S_S_S_S_S_S_S_S_S_S_S_S_S_S_S_S_S_S_S_S_S_S_S_S_S_S_S_S_S_S_S_S_S_S_S_S_S_S_S_S_S_S_S_S_S_S_S_S_S_S_S_S_S_S_S_S_S_S_S_S_S_S_S_S_S_S_S_S_S_S_S_S_S_S_S_S_S_S_S_S_S_S_S_S_S_S_S_S_S_S_S_S_S_S_S_S_S_S_S_S_S_S_S_S_S_S_S_S_S_S_S_S_S_S_S_S_S_S_S_S_S_S_S_S_S_S_S_S_S_S_S_S_S_S_S_S_S_S_S_S_S_S_S_S_S_S_S_S_S_S_S_S_S_S_S_S_S_S_S_S_S_S_S_S_S_S_S_S_S_S_S_S_S_S_S_S_S_S_S_S_S_S_S_S_S_S_S_S_S_S_S_S_S_S_S_S_S_S_S_S_S_S_S_S_S_S_S_S_S_S_S_S_S_S_S_S_S_S_S_S_S_S_S_S_S_S_S_S_S_S_S_S_S_S_S_S_S_S_S_S_S_S_S_S_S_S_S_S_S_S_S_S_S_S_S_S_S_S_S_S_S_S_S_S_S_S_S_S_S_S_S_S_S_S_S_S_S_S_S_S_S_S_S_S_S_S_S_S_S_S_S_S_S_S_S_S_S_S_S_S_S_S_S_S_S_S_S_S_S_S_S_S_S_S_S_S_S_S_S_S_S_S_S_S_S_S_S_S_S_S_S_S_S_S_S_S_S_S_S_S_S_S_S_S_S_S_S_S_S_S_S_S_S_S_S_S_S_S_S_S_S_S_S_S_S_S_S_S_S_S_S_S_S_S_S_S_S_S_S_S_S_S_S_S_S_S_S_S_S_S_S_S_S_S_S_S_S_S_S_S_S_S_S_S_S_S_S_S_S_S_S_S_S_S_S_S_S_S_S_S_S_S_S_S_S_S_S_S_S_S_S_S_S_S_S_S_S_S_S_S_S_S_S_S_S_S_S_S_S_S_S_S_S_S_S_S_S_S_S_S_S_S_S_S_S_S_S_S_S_S_S_S_S_S_S_S_S_S_S_S_S_S_S_S_S_S_S_S__param_410,
	.param .u64 .ptr .align 1 _Z4racePiS_S_S_S_S_S_S_S_S_S_S_S_S_S_S_S_S_S_S_S_S_S_S_S_S_S_S_S_S_S_S_S_S_S_S_S_S_S_S_S_S_S_S_S_S_S_S_S_S_S_S_S_S_S_S_S_S_S_S_S_S_S_S_S_S_S_S_S_S_S_S_S_S_S_S_S_S_S_S_S_S_S_S_S_S_S_S_S_S_S_S_S_S_S_S_S_S_S_S_S_S_S_S_S_S_S_S_S_S_S_S_S_S_S_S_S_S_S_S_S_S_S_S_S_S_S_S_S_S_S_S_S_S_S_S_S_S_S_S_S_S_S_S_S_S_S_S_S_S_S_S_S_S_S_S_S_S_S_S_S_S_S_S_S_S_S_S_S_S_S_S_S_S_S_S_S_S_S_S_S_S_S_S_S_S_S_S_S_S_S_S_S_S_S_S_S_S_S_S_S_S_S_S_S_S_S_S_S_S_S_S_S_S_S_S_S_S_S_S_S_S_S_S_S_S_S_S_S_S_S_S_S_S_S_S_S_S_S_S_S_S_S_S_S_S_S_S_S_S_S_S_S_S_S_S_S_S_S_S_S_S_S_S_S_S_S_S_S_S_S_S_S_S_S_S_S_S_S_S_S_S_S_S_S_S_S_S_S_S_S_S_S_S_S_S_S_S_S_S_S_S_S_S_S_S_S_S_S_S_S_S_S_S_S_S_S_S_S_S_S_S_S_S_S_S_S_S_S_S_S_S_S_S_S_S_S_S_S_S_S_S_S_S_S_S_S_S_S_S_S_S_S_S_S_S_S_S_S_S_S_S_S_S_S_S_S_S_S_S_S_S_S_S_S_S_S_S_S_S_S_S_S_S_S_S_S_S_S_S_S_S_S_S_S_S_S_S_S_S_S_S_S_S_S_S_S_S_S_S_S_S_S_S_S_S_S_S_S_S_S_S_S_S_S_S_S_S_S_S_S_S_S_S_S_S_S_S_S_S_S_S_S_S_S_S_S_S_S_S_S_S_S_S_S_S_S_S_S_S_S_S_S_S_S_S_S_S_S_S_S_S_S_S_S_S_S_S_S_S_S_S_S_S_S_S_S_S_S_S_S_S_S_S_S_S_S_S_S_S_S_S_S_S_S_S_S_S_S_S_S_S_S_S_S_S_S_S_S_S_S_S_S_S_S_S_S_S_S_S_S_S_S_S_S_S_S_S_S_S_S_S_S_S_S_S_S_S_S_S_S_S_S_S_S_S_S_S_S_S_S_S_S_S_S_S_S_S_S_S_S_S_S_S_S_S_S_S_S_S_S_S_S_S_S_S_S_S_S_S_S_S_S_S_S_S_S_S_S_S_S_S_S_S_S_S_S_S_S_S_S_S_S_S_S_S_S_S_S_S_S_S_S_S_S_S_S_S_S_S_S_S_S_S_S_S_S_S_S_S_S_S_S_S_S_S_S_S_S_S_S_S_S_S_S_S_S_S_S_S_S_S_S_S_S_S_S_S_S_S_S_S_S_S_S_S_S_S_S_S_S_S_S_S_S_S_S_S_S_S_S_S_S_S_S_S_S_S_S_S_S_S_S_S_S_S_S_S_S_S_S_S_S_S_S_S_S_S_S_S_S_S_S_S_S_S_S_S_S_S_S_S_S_S_S_S_S_S_S_S_S_S_S_S_S_S_S_S_S_S_S_S_S_S_S_S_S_S_S_S_S_S_S_S_S_S_S_S_S_S_S_S_S_S_S_S_S_S_S_S_S_S_S_S_S_S_S_S_S_S_S_S_S_S_S_S_S_S_S_S_S_S_S_S_S_S_S_S_S_S_S_S_S_S_S_S_S_S_S_S_S_S_S_S_S_S_S_S_S_S_S_S_S_S_S_S_S_S_S_S_S_S_S_S_S_S_S_S_S_S_S_S_S_S_S_S_S_S_S_S_S_S_S_S_S_S_S_S_S_S_S_S_S_S_S_S_S_S_S_S_S_S_S_S_S_S_S_S_S_S_S_S_S_S_S_S_S_S_S_S_S_S_S_S_S_S_S_S_S_S_S_S_S_S_S_S_S_S_S_S_S_S_S_S_S_S_S_S_S_S_S_S_S_S_S_S_S_S_S_S_S_S_S_S_S_S_S_S_S_S_S_S_S_S_S_S_S_S_S_S_S_S_S_S_S_S_S_S_S_S_S_S_S_S_S_S_S_S_S_S_S_S_S_S_S_S_S_S_S_S_S_S_S_S_S_S_S_S_S_S_S_S_S_S_S_S_S_S_S_S_S_S_S_S_S_S_S_S_S_S_S_S_S_S__param_411,
	.param .u64 .ptr .align 1 _Z4racePiS_S_S_S_S_S_S_S_S_S_S_S_S_S_S_S_S_S_S_S_S_S_S_S_S_S_S_S_S_S_S_S_S_S_S_S_S_S_S_S_S_S_S_S_S_S_S_S_S_S_S_S_S_S_S_S_S_S_S_S_S_S_S_S_S_S_S_S_S_S_S_S_S_S_S_S_S_S_S_S_S_S_S_S_S_S_S_S_S_S_S_S_S_S_S_S_S_S_S_S_S_S_S_S_S_S_S_S_S_S_S_S_S_S_S_S_S_S_S_S_S_S_S_S_S_S_S_S_S_S_S_S_S_S_S_S_S_S_S_S_S_S_S_S_S_S_S_S_S_S_S_S_S_S_S_S_S_S_S_S_S_S_S_S_S_S_S_S_S_S_S_S_S_S_S_S_S_S_S_S_S_S_S_S_S_S_S_S_S_S_S_S_S_S_S_S_S_S_S_S_S_S_S_S_S_S_S_S_S_S_S_S_S_S_S_S_S_S_S_S_S_S_S_S_S_S_S_S_S_S_S_S_S_S_S_S_S_S_S_S_S_S_S_S_S_S_S_S_S_S_S_S_S_S_S_S_S_S_S_S_S_S_S_S_S_S_S_S_S_S_S_S_S_S_S_S_S_S_S_S_S_S_S_S_S_S_S_S_S_S_S_S_S_S_S_S_S_S_S_S_S_S_S_S_S_S_S_S_S_S_S_S_S_S_S_S_S_S_S_S_S_S_S_S_S_S_S_S_S_S_S_S_S_S_S_S_S_S_S_S_S_S_S_S_S_S_S_S_S_S_S_S_S_S_S_S_S_S_S_S_S_S_S_S_S_S_S_S_S_S_S_S_S_S_S_S_S_S_S_S_S_S_S_S_S_S_S_S_S_S_S_S_S_S_S_S_S_S_S_S_S_S_S_S_S_S_S_S_S_S_S_S_S_S_S_S_S_S_S_S_S_S_S_S_S_S_S_S_S_S_S_S_S_S_S_S_S_S_S_S_S_S_S_S_S_S_S_S_S_S_S_S_S_S_S_S_S_S_S_S_S_S_S_S_S_S_S_S_S_S_S_S_S_S_S_S_S_S_S_S_S_S_S_S_S_S_S_S_S_S_S_S_S_S_S_S_S_S_S_S_S_S_S_S_S_S_S_S_S_S_S_S_S_S_S_S_S_S_S_S_S_S_S_S_S_S_S_S_S_S_S_S_S_S_S_S_S_S_S_S_S_S_S_S_S_S_S_S_S_S_S_S_S_S_S_S_S_S_S_S_S_S_S_S_S_S_S_S_S_S_S_S_S_S_S_S_S_S_S_S_S_S_S_S_S_S_S_S_S_S_S_S_S_S_S_S_S_S_S_S_S_S_S_S_S_S_S_S_S_S_S_S_S_S_S_S_S_S_S_S_S_S_S_S_S_S_S_S_S_S_S_S_S_S_S_S_S_S_S_S_S_S_S_S_S_S_S_S_S_S_S_S_S_S_S_S_S_S_S_S_S_S_S_S_S_S_S_S_S_S_S_S_S_S_S_S_S_S_S_S_S_S_S_S_S_S_S_S_S_S_S_S_S_S_S_S_S_S_S_S_S_S_S_S_S_S_S_S_S_S_S_S_S_S_S_S_S_S_S_S_S_S_S_S_S_S_S_S_S_S_S_S_S_S_S_S_S_S_S_S_S_S_S_S_S_S_S_S_S_S_S_S_S_S_S_S_S_S_S_S_S_S_S_S_S_S_S_S_S_S_S_S_S_S_S_S_S_S_S_S_S_S_S_S_S_S_S_S_S_S_S_S_S_S_S_S_S_S_S_S_S_S_S_S_S_S_S_S_S_S_S_S_S_S_S_S_S_S_S_S_S_S_S_S_S_S_S_S_S_S_S_S_S_S_S_S_S_S_S_S_S_S_S_S_S_S_S_S_S_S_S_S_S_S_S_S_S_S_S_S_S_S_S_S_S_S_S_S_S_S_S_S_S_S_S_S_S_S_S_S_S_S_S_S_S_S_S_S_S_S_S_S_S_S_S_S_S_S_S_S_S_S_S_S_S_S_S_S_S_S_S_S_S_S_S_S_S_S_S_S_S_S_S_S_S_S_S_S_S_S_S_S_S_S_S_S_S_S_S_S_S_S_S_S_S_S_S_S_S_S_S_S_S_S_S_S_S_S_S_S_S_S_S_S_S_S_S_S_S_S_S_S_S_S_S_S_S_S_S_S_S_S_S_S_S_S_S_S_S_S_S_S_S_S_S_S_S_S_S_S_S_S_S_S_S_S_S_S_S_S_S_S_S_S_S_S_S_S_S_S_S_S_S__param_412,
	.param .u64 .ptr .align 1 _Z4racePiS_S_S_S_S_S_S_S_S_S_S_S_S_S_S_S_S_S_S_S_S_S_S_S_S_S_S_S_S_S_S_S_S_S_S_S_S_S_S_S_S_S_S_S_S_S_S_S_S_S_S_S_S_S_S_S_S_S_S_S_S_S_S_S_S_S_S_S_S_S_S_S_S_S_S_S_S_S_S_S_S_S_S_S_S_S_S_S_S_S_S_S_S_S_S_S_S_S_S_S_S_S_S_S_S_S_S_S_S_S_S_S_S_S_S_S_S_S_S_S_S_S_S_S_S_S_S_S_S_S_S_S_S_S_S_S_S_S_S_S_S_S_S_S_S_S_S_S_S_S_S_S_S_S_S_S_S_S_S_S_S_S_S_S_S_S_S_S_S_S_S_S_S_S_S_S_S_S_S_S_S_S_S_S_S_S_S_S_S_S_S_S_S_S_S_S_S_S_S_S_S_S_S_S_S_S_S_S_S_S_S_S_S_S_S_S_S_S_S_S_S_S_S_S_S_S_S_S_S_S_S_S_S_S_S_S_S_S_S_S_S_S_S_S_S_S_S_S_S_S_S_S_S_S_S_S_S_S_S_S_S_S_S_S_S_S_S_S_S_S_S_S_S_S_S_S_S_S_S_S_S_S_S_S_S_S_S_S_S_S_S_S_S_S_S_S_S_S_S_S_S_S_S_S_S_S_S_S_S_S_S_S_S_S_S_S_S_S_S_S_S_S_S_S_S_S_S_S_S_S_S_S_S_S_S_S_S_S_S_S_S_S_S_S_S_S_S_S_S_S_S_S_S_S_S_S_S_S_S_S_S_S_S_S_S_S_S_S_S_S_S_S_S_S_S_S_S_S_S_S_S_S_S_S_S_S_S_S_S_S_S_S_S_S_S_S_S_S_S_S_S_S_S_S_S_S_S_S_S_S_S_S_S_S_S_S_S_S_S_S_S_S_S_S_S_S_S_S_S_S_S_S_S_S_S_S_S_S_S_S_S_S_S_S_S_S_S_S_S_S_S_S_S_S_S_S_S_S_S_S_S_S_S_S_S_S_S_S_S_S_S_S_S_S_S_S_S_S_S_S_S_S_S_S_S_S_S_S_S_S_S_S_S_S_S_S_S_S_S_S_S_S_S_S_S_S_S_S_S_S_S_S_S_S_S_S_S_S_S_S_S_S_S_S_S_S_S_S_S_S_S_S_S_S_S_S_S_S_S_S_S_S_S_S_S_S_S_S_S_S_S_S_S_S_S_S_S_S_S_S_S_S_S_S_S_S_S_S_S_S_S_S_S_S_S_S_S_S_S_S_S_S_S_S_S_S_S_S_S_S_S_S_S_S_S_S_S_S_S_S_S_S_S_S_S_S_S_S_S_S_S_S_S_S_S_S_S_S_S_S_S_S_S_S_S_S_S_S_S_S_S_S_S_S_S_S_S_S_S_S_S_S_S_S_S_S_S_S_S_S_S_S_S_S_S_S_S_S_S_S_S_S_S_S_S_S_S_S_S_S_S_S_S_S_S_S_S_S_S_S_S_S_S_S_S_S_S_S_S_S_S_S_S_S_S_S_S_S_S_S_S_S_S_S_S_S_S_S_S_S_S_S_S_S_S_S_S_S_S_S_S_S_S_S_S_S_S_S_S_S_S_S_S_S_S_S_S_S_S_S_S_S_S_S_S_S_S_S_S_S_S_S_S_S_S_S_S_S_S_S_S_S_S_S_S_S_S_S_S_S_S_S_S_S_S_S_S_S_S_S_S_S_S_S_S_S_S_S_S_S_S_S_S_S_S_S_S_S_S_S_S_S_S_S_S_S_S_S_S_S_S_S_S_S_S_S_S_S_S_S_S_S_S_S_S_S_S_S_S_S_S_S_S_S_S_S_S_S_S_S_S_S_S_S_S_S_S_S_S_S_S_S_S_S_S_S_S_S_S_S_S_S_S_S_S_S_S_S_S_S_S_S_S_S_S_S_S_S_S_S_S_S_S_S_S_S_S_S_S_S_S_S_S_S_S_S_S_S_S_S_S_S_S_S_S_S_S_S_S_S_S_S_S_S_S_S_S_S_S_S_S_S_S_S_S_S_S_S_S_S_S_S_S_S_S_S_S_S_S_S_S_S_S_S_S_S_S_S_S_S_S_S_S_S_S_S_S_S_S_S_S_S_S_S_S_S_S_S_S_S_S_S_S_S_S_S_S_S_S_S_S_S_S_S_S_S_S_S_S_S_S_S_S_S_S_S_S_S_S_S_S_S_S_S_S_S_S_S_S_S_S_S_S_S_S_S_S_S_S_S_S_S_S__param_413,
	.param .u64 .ptr .align 1 _Z4racePiS_S_S_S_S_S_S_S_S_S_S_S_S_S_S_S_S_S_S_S_S_S_S_S_S_S_S_S_S_S_S_S_S_S_S_S_S_S_S_S_S_S_S_S_S_S_S_S_S_S_S_S_S_S_S_S_S_S_S_S_S_S_S_S_S_S_S_S_S_S_S_S_S_S_S_S_S_S_S_S_S_S_S_S_S_S_S_S_S_S_S_S_S_S_S_S_S_S_S_S_S_S_S_S_S_S_S_S_S_S_S_S_S_S_S_S_S_S_S_S_S_S_S_S_S_S_S_S_S_S_S_S_S_S_S_S_S_S_S_S_S_S_S_S_S_S_S_S_S_S_S_S_S_S_S_S_S_S_S_S_S_S_S_S_S_S_S_S_S_S_S_S_S_S_S_S_S_S_S_S_S_S_S_S_S_S_S_S_S_S_S_S_S_S_S_S_S_S_S_S_S_S_S_S_S_S_S_S_S_S_S_S_S_S_S_S_S_S_S_S_S_S_S_S_S_S_S_S_S_S_S_S_S_S_S_S_S_S_S_S_S_S_S_S_S_S_S_S_S_S_S_S_S_S_S_S_S_S_S_S_S_S_S_S_S_S_S_S_S_S_S_S_S_S_S_S_S_S_S_S_S_S_S_S_S_S_S_S_S_S_S_S_S_S_S_S_S_S_S_S_S_S_S_S_S_S_S_S_S_S_S_S_S_S_S_S_S_S_S_S_S_S_S_S_S_S_S_S_S_S_S_S_S_S_S_S_S_S_S_S_S_S_S_S_S_S_S_S_S_S_S_S_S_S_S_S_S_S_S_S_S_S_S_S_S_S_S_S_S_S_S_S_S_S_S_S_S_S_S_S_S_S_S_S_S_S_S_S_S_S_S_S_S_S_S_S_S_S_S_S_S_S_S_S_S_S_S_S_S_S_S_S_S_S_S_S_S_S_S_S_S_S_S_S_S_S_S_S_S_S_S_S_S_S_S_S_S_S_S_S_S_S_S_S_S_S_S_S_S_S_S_S_S_S_S_S_S_S_S_S_S_S_S_S_S_S_S_S_S_S_S_S_S_S_S_S_S_S_S_S_S_S_S_S_S_S_S_S_S_S_S_S_S_S_S_S_S_S_S_S_S_S_S_S_S_S_S_S_S_S_S_S_S_S_S_S_S_S_S_S_S_S_S_S_S_S_S_S_S_S_S_S_S_S_S_S_S_S_S_S_S_S_S_S_S_S_S_S_S_S_S_S_S_S_S_S_S_S_S_S_S_S_S_S_S_S_S_S_S_S_S_S_S_S_S_S_S_S_S_S_S_S_S_S_S_S_S_S_S_S_S_S_S_S_S_S_S_S_S_S_S_S_S_S_S_S_S_S_S_S_S_S_S_S_S_S_S_S_S_S_S_S_S_S_S_S_S_S_S_S_S_S_S_S_S_S_S_S_S_S_S_S_S_S_S_S_S_S_S_S_S_S_S_S_S_S_S_S_S_S_S_S_S_S_S_S_S_S_S_S_S_S_S_S_S_S_S_S_S_S_S_S_S_S_S_S_S_S_S_S_S_S_S_S_S_S_S_S_S_S_S_S_S_S_S_S_S_S_S_S_S_S_S_S_S_S_S_S_S_S_S_S_S_S_S_S_S_S_S_S_S_S_S_S_S_S_S_S_S_S_S_S_S_S_S_S_S_S_S_S_S_S_S_S_S_S_S_S_S_S_S_S_S_S_S_S_S_S_S_S_S_S_S_S_S_S_S_S_S_S_S_S_S_S_S_S_S_S_S_S_S_S_S_S_S_S_S_S_S_S_S_S_S_S_S_S_S_S_S_S_S_S_S_S_S_S_S_S_S_S_S_S_S_S_S_S_S_S_S_S_S_S_S_S_S_S_S_S_S_S_S_S_S_S_S_S_S_S_S_S_S_S_S_S_S_S_S_S_S_S_S_S_S_S_S_S_S_S_S_S_S_S_S_S_S_S_S_S_S_S_S_S_S_S_S_S_S_S_S_S_S_S_S_S_S_S_S_S_S_S_S_S_S_S_S_S_S_S_S_S_S_S_S_S_S_S_S_S_S_S_S_S_S_S_S_S_S_S_S_S_S_S_S_S_S_S_S_S_S_S_S_S_S_S_S_S_S_S_S_S_S_S_S_S_S_S_S_S_S_S_S_S_S_S_S_S_S_S_S_S_S_S_S_S_S_S_S_S_S_S_S_S_S_S_S_S_S_S_S_S_S_S_S_S_S_S_S_S_S_S_S_S_S_S_S_S_S_S_S_S_S_S_S_S_S_S_S_S_S_S_S_S_S__param_414,
	.param .u64 .ptr .align 1 _Z4racePiS_S_S_S_S_S_S_S_S_S_S_S_S_S_S_S_S_S_S_S_S_S_S_S_S_S_S_S_S_S_S_S_S_S_S_S_S_S_S_S_S_S_S_S_S_S_S_S_S_S_S_S_S_S_S_S_S_S_S_S_S_S_S_S_S_S_S_S_S_S_S_S_S_S_S_S_S_S_S_S_S_S_S_S_S_S_S_S_S_S_S_S_S_S_S_S_S_S_S_S_S_S_S_S_S_S_S_S_S_S_S_S_S_S_S_S_S_S_S_S_S_S_S_S_S_S_S_S_S_S_S_S_S_S_S_S_S_S_S_S_S_S_S_S_S_S_S_S_S_S_S_S_S_S_S_S_S_S_S_S_S_S_S_S_S_S_S_S_S_S_S_S_S_S_S_S_S_S_S_S_S_S_S_S_S_S_S_S_S_S_S_S_S_S_S_S_S_S_S_S_S_S_S_S_S_S_S_S_S_S_S_S_S_S_S_S_S_S_S_S_S_S_S_S_S_S_S_S_S_S_S_S_S_S_S_S_S_S_S_S_S_S_S_S_S_S_S_S_S_S_S_S_S_S_S_S_S_S_S_S_S_S_S_S_S_S_S_S_S_S_S_S_S_S_S_S_S_S_S_S_S_S_S_S_S_S_S_S_S_S_S_S_S_S_S_S_S_S_S_S_S_S_S_S_S_S_S_S_S_S_S_S_S_S_S_S_S_S_S_S_S_S_S_S_S_S_S_S_S_S_S_S_S_S_S_S_S_S_S_S_S_S_S_S_S_S_S_S_S_S_S_S_S_S_S_S_S_S_S_S_S_S_S_S_S_S_S_S_S_S_S_S_S_S_S_S_S_S_S_S_S_S_S_S_S_S_S_S_S_S_S_S_S_S_S_S_S_S_S_S_S_S_S_S_S_S_S_S_S_S_S_S_S_S_S_S_S_S_S_S_S_S_S_S_S_S_S_S_S_S_S_S_S_S_S_S_S_S_S_S_S_S_S_S_S_S_S_S_S_S_S_S_S_S_S_S_S_S_S_S_S_S_S_S_S_S_S_S_S_S_S_S_S_S_S_S_S_S_S_S_S_S_S_S_S_S_S_S_S_S_S_S_S_S_S_S_S_S_S_S_S_S_S_S_S_S_S_S_S_S_S_S_S_S_S_S_S_S_S_S_S_S_S_S_S_S_S_S_S_S_S_S_S_S_S_S_S_S_S_S_S_S_S_S_S_S_S_S_S_S_S_S_S_S_S_S_S_S_S_S_S_S_S_S_S_S_S_S_S_S_S_S_S_S_S_S_S_S_S_S_S_S_S_S_S_S_S_S_S_S_S_S_S_S_S_S_S_S_S_S_S_S_S_S_S_S_S_S_S_S_S_S_S_S_S_S_S_S_S_S_S_S_S_S_S_S_S_S_S_S_S_S_S_S_S_S_S_S_S_S_S_S_S_S_S_S_S_S_S_S_S_S_S_S_S_S_S_S_S_S_S_S_S_S_S_S_S_S_S_S_S_S_S_S_S_S_S_S_S_S_S_S_S_S_S_S_S_S_S_S_S_S_S_S_S_S_S_S_S_S_S_S_S_S_S_S_S_S_S_S_S_S_S_S_S_S_S_S_S_S_S_S_S_S_S_S_S_S_S_S_S_S_S_S_S_S_S_S_S_S_S_S_S_S_S_S_S_S_S_S_S_S_S_S_S_S_S_S_S_S_S_S_S_S_S_S_S_S_S_S_S_S_S_S_S_S_S_S_S_S_S_S_S_S_S_S_S_S_S_S_S_S_S_S_S_S_S_S_S_S_S_S_S_S_S_S_S_S_S_S_S_S_S_S_S_S_S_S_S_S_S_S_S_S_S_S_S_S_S_S_S_S_S_S_S_S_S_S_S_S_S_S_S_S_S_S_S_S_S_S_S_S_S_S_S_S_S_S_S_S_S_S_S_S_S_S_S_S_S_S_S_S_S_S_S_S_S_S_S_S_S_S_S_S_S_S_S_S_S_S_S_S_S_S_S_S_S_S_S_S_S_S_S_S_S_S_S_S_S_S_S_S_S_S_S_S_S_S_S_S_S_S_S_S_S_S_S_S_S_S_S_S_S_S_S_S_S_S_S_S_S_S_S_S_S_S_S_S_S_S_S_S_S_S_S_S_S_S_S_S_S_S_S_S_S_S_S_S_S_S_S_S_S_S_S_S_S_S_S_S_S_S_S_S_S_S_S_S_S_S_S_S_S_S_S_S_S_S_S_S_S_S_S_S_S_S_S_S_S_S_S_S_S_S_S_S_S_S_S_S_S_S_S__param_415,
	.param .u64 .ptr .align 1 _Z4racePiS_S_S_S_S_S_S_S_S_S_S_S_S_S_S_S_S_S_S_S_S_S_S_S_S_S_S_S_S_S_S_S_S_S_S_S_S_S_S_S_S_S_S_S_S_S_S_S_S_S_S_S_S_S_S_S_S_S_S_S_S_S_S_S_S_S_S_S_S_S_S_S_S_S_S_S_S_S_S_S_S_S_S_S_S_S_S_S_S_S_S_S_S_S_S_S_S_S_S_S_S_S_S_S_S_S_S_S_S_S_S_S_S_S_S_S_S_S_S_S_S_S_S_S_S_S_S_S_S_S_S_S_S_S_S_S_S_S_S_S_S_S_S_S_S_S_S_S_S_S_S_S_S_S_S_S_S_S_S_S_S_S_S_S_S_S_S_S_S_S_S_S_S_S_S_S_S_S_S_S_S_S_S_S_S_S_S_S_S_S_S_S_S_S_S_S_S_S_S_S_S_S_S_S_S_S_S_S_S_S_S_S_S_S_S_S_S_S_S_S_S_S_S_S_S_S_S_S_S_S_S_S_S_S_S_S_S_S_S_S_S_S_S_S_S_S_S_S_S_S_S_S_S_S_S_S_S_S_S_S_S_S_S_S_S_S_S_S_S_S_S_S_S_S_S_S_S_S_S_S_S_S_S_S_S_S_S_S_S_S_S_S_S_S_S_S_S_S_S_S_S_S_S_S_S_S_S_S_S_S_S_S_S_S_S_S_S_S_S_S_S_S_S_S_S_S_S_S_S_S_S_S_S_S_S_S_S_S_S_S_S_S_S_S_S_S_S_S_S_S_S_S_S_S_S_S_S_S_S_S_S_S_S_S_S_S_S_S_S_S_S_S_S_S_S_S_S_S_S_S_S_S_S_S_S_S_S_S_S_S_S_S_S_S_S_S_S_S_S_S_S_S_S_S_S_S_S_S_S_S_S_S_S_S_S_S_S_S_S_S_S_S_S_S_S_S_S_S_S_S_S_S_S_S_S_S_S_S_S_S_S_S_S_S_S_S_S_S_S_S_S_S_S_S_S_S_S_S_S_S_S_S_S_S_S_S_S_S_S_S_S_S_S_S_S_S_S_S_S_S_S_S_S_S_S_S_S_S_S_S_S_S_S_S_S_S_S_S_S_S_S_S_S_S_S_S_S_S_S_S_S_S_S_S_S_S_S_S_S_S_S_S_S_S_S_S_S_S_S_S_S_S_S_S_S_S_S_S_S_S_S_S_S_S_S_S_S_S_S_S_S_S_S_S_S_S_S_S_S_S_S_S_S_S_S_S_S_S_S_S_S_S_S_S_S_S_S_S_S_S_S_S_S_S_S_S_S_S_S_S_S_S_S_S_S_S_S_S_S_S_S_S_S_S_S_S_S_S_S_S_S_S_S_S_S_S_S_S_S_S_S_S_S_S_S_S_S_S_S_S_S_S_S_S_S_S_S_S_S_S_S_S_S_S_S_S_S_S_S_S_S_S_S_S_S_S_S_S_S_S_S_S_S_S_S_S_S_S_S_S_S_S_S_S_S_S_S_S_S_S_S_S_S_S_S_S_S_S_S_S_S_S_S_S_S_S_S_S_S_S_S_S_S_S_S_S_S_S_S_S_S_S_S_S_S_S_S_S_S_S_S_S_S_S_S_S_S_S_S_S_S_S_S_S_S_S_S_S_S_S_S_S_S_S_S_S_S_S_S_S_S_S_S_S_S_S_S_S_S_S_S_S_S_S_S_S_S_S_S_S_S_S_S_S_S_S_S_S_S_S_S_S_S_S_S_S_S_S_S_S_S_S_S_S_S_S_S_S_S_S_S_S_S_S_S_S_S_S_S_S_S_S_S_S_S_S_S_S_S_S_S_S_S_S_S_S_S_S_S_S_S_S_S_S_S_S_S_S_S_S_S_S_S_S_S_S_S_S_S_S_S_S_S_S_S_S_S_S_S_S_S_S_S_S_S_S_S_S_S_S_S_S_S_S_S_S_S_S_S_S_S_S_S_S_S_S_S_S_S_S_S_S_S_S_S_S_S_S_S_S_S_S_S_S_S_S_S_S_S_S_S_S_S_S_S_S_S_S_S_S_S_S_S_S_S_S_S_S_S_S_S_S_S_S_S_S_S_S_S_S_S_S_S_S_S_S_S_S_S_S_S_S_S_S_S_S_S_S_S_S_S_S_S_S_S_S_S_S_S_S_S_S_S_S_S_S_S_S_S_S_S_S_S_S_S_S_S_S_S_S_S_S_S_S_S_S_S_S_S_S_S_S_S_S_S_S_S_S_S_S_S_S_S_S_S_S_S_S_S_S_S_S_S__param_416,
	.param .u64 .ptr .align 1 _Z4racePiS_S_S_S_S_S_S_S_S_S_S_S_S_S_S_S_S_S_S_S_S_S_S_S_S_S_S_S_S_S_S_S_S_S_S_S_S_S_S_S_S_S_S_S_S_S_S_S_S_S_S_S_S_S_S_S_S_S_S_S_S_S_S_S_S_S_S_S_S_S_S_S_S_S_S_S_S_S_S_S_S_S_S_S_S_S_S_S_S_S_S_S_S_S_S_S_S_S_S_S_S_S_S_S_S_S_S_S_S_S_S_S_S_S_S_S_S_S_S_S_S_S_S_S_S_S_S_S_S_S_S_S_S_S_S_S_S_S_S_S_S_S_S_S_S_S_S_S_S_S_S_S_S_S_S_S_S_S_S_S_S_S_S_S_S_S_S_S_S_S_S_S_S_S_S_S_S_S_S_S_S_S_S_S_S_S_S_S_S_S_S_S_S_S_S_S_S_S_S_S_S_S_S_S_S_S_S_S_S_S_S_S_S_S_S_S_S_S_S_S_S_S_S_S_S_S_S_S_S_S_S_S_S_S_S_S_S_S_S_S_S_S_S_S_S_S_S_S_S_S_S_S_S_S_S_S_S_S_S_S_S_S_S_S_S_S_S_S_S_S_S_S_S_S_S_S_S_S_S_S_S_S_S_S_S_S_S_S_S_S_S_S_S_S_S_S_S_S_S_S_S_S_S_S_S_S_S_S_S_S_S_S_S_S_S_S_S_S_S_S_S_S_S_S_S_S_S_S_S_S_S_S_S_S_S_S_S_S_S_S_S_S_S_S_S_S_S_S_S_S_S_S_S_S_S_S_S_S_S_S_S_S_S_S_S_S_S_S_S_S_S_S_S_S_S_S_S_S_S_S_S_S_S_S_S_S_S_S_S_S_S_S_S_S_S_S_S_S_S_S_S_S_S_S_S_S_S_S_S_S_S_S_S_S_S_S_S_S_S_S_S_S_S_S_S_S_S_S_S_S_S_S_S_S_S_S_S_S_S_S_S_S_S_S_S_S_S_S_S_S_S_S_S_S_S_S_S_S_S_S_S_S_S_S_S_S_S_S_S_S_S_S_S_S_S_S_S_S_S_S_S_S_S_S_S_S_S_S_S_S_S_S_S_S_S_S_S_S_S_S_S_S_S_S_S_S_S_S_S_S_S_S_S_S_S_S_S_S_S_S_S_S_S_S_S_S_S_S_S_S_S_S_S_S_S_S_S_S_S_S_S_S_S_S_S_S_S_S_S_S_S_S_S_S_S_S_S_S_S_S_S_S_S_S_S_S_S_S_S_S_S_S_S_S_S_S_S_S_S_S_S_S_S_S_S_S_S_S_S_S_S_S_S_S_S_S_S_S_S_S_S_S_S_S_S_S_S_S_S_S_S_S_S_S_S_S_S_S_S_S_S_S_S_S_S_S_S_S_S_S_S_S_S_S_S_S_S_S_S_S_S_S_S_S_S_S_S_S_S_S_S_S_S_S_S_S_S_S_S_S_S_S_S_S_S_S_S_S_S_S_S_S_S_S_S_S_S_S_S_S_S_S_S_S_S_S_S_S_S_S_S_S_S_S_S_S_S_S_S_S_S_S_S_S_S_S_S_S_S_S_S_S_S_S_S_S_S_S_S_S_S_S_S_S_S_S_S_S_S_S_S_S_S_S_S_S_S_S_S_S_S_S_S_S_S_S_S_S_S_S_S_S_S_S_S_S_S_S_S_S_S_S_S_S_S_S_S_S_S_S_S_S_S_S_S_S_S_S_S_S_S_S_S_S_S_S_S_S_S_S_S_S_S_S_S_S_S_S_S_S_S_S_S_S_S_S_S_S_S_S_S_S_S_S_S_S_S_S_S_S_S_S_S_S_S_S_S_S_S_S_S_S_S_S_S_S_S_S_S_S_S_S_S_S_S_S_S_S_S_S_S_S_S_S_S_S_S_S_S_S_S_S_S_S_S_S_S_S_S_S_S_S_S_S_S_S_S_S_S_S_S_S_S_S_S_S_S_S_S_S_S_S_S_S_S_S_S_S_S_S_S_S_S_S_S_S_S_S_S_S_S_S_S_S_S_S_S_S_S_S_S_S_S_S_S_S_S_S_S_S_S_S_S_S_S_S_S_S_S_S_S_S_S_S_S_S_S_S_S_S_S_S_S_S_S_S_S_S_S_S_S_S_S_S_S_S_S_S_S_S_S_S_S_S_S_S_S_S_S_S_S_S_S_S_S_S_S_S_S_S_S_S_S_S_S_S_S_S_S_S_S_S_S_S_S_S_S_S_S_S_S_S_S_S_S_S_S_S_S_S_S_S_S__param_417,
	.param .u64 .ptr .align 1 _Z4racePiS_S_S_S_S_S_S_S_S_S_S_S_S_S_S_S_S_S_S_S_S_S_S_S_S_S_S_S_S_S_S_S_S_S_S_S_S_S_S_S_S_S_S_S_S_S_S_S_S_S_S_S_S_S_S_S_S_S_S_S_S_S_S_S_S_S_S_S_S_S_S_S_S_S_S_S_S_S_S_S_S_S_S_S_S_S_S_S_S_S_S_S_S_S_S_S_S_S_S_S_S_S_S_S_S_S_S_S_S_S_S_S_S_S_S_S_S_S_S_S_S_S_S_S_S_S_S_S_S_S_S_S_S_S_S_S_S_S_S_S_S_S_S_S_S_S_S_S_S_S_S_S_S_S_S_S_S_S_S_S_S_S_S_S_S_S_S_S_S_S_S_S_S_S_S_S_S_S_S_S_S_S_S_S_S_S_S_S_S_S_S_S_S_S_S_S_S_S_S_S_S_S_S_S_S_S_S_S_S_S_S_S_S_S_S_S_S_S_S_S_S_S_S_S_S_S_S_S_S_S_S_S_S_S_S_S_S_S_S_S_S_S_S_S_S_S_S_S_S_S_S_S_S_S_S_S_S_S_S_S_S_S_S_S_S_S_S_S_S_S_S_S_S_S_S_S_S_S_S_S_S_S_S_S_S_S_S_S_S_S_S_S_S_S_S_S_S_S_S_S_S_S_S_S_S_S_S_S_S_S_S_S_S_S_S_S_S_S_S_S_S_S_S_S_S_S_S_S_S_S_S_S_S_S_S_S_S_S_S_S_S_S_S_S_S_S_S_S_S_S_S_S_S_S_S_S_S_S_S_S_S_S_S_S_S_S_S_S_S_S_S_S_S_S_S_S_S_S_S_S_S_S_S_S_S_S_S_S_S_S_S_S_S_S_S_S_S_S_S_S_S_S_S_S_S_S_S_S_S_S_S_S_S_S_S_S_S_S_S_S_S_S_S_S_S_S_S_S_S_S_S_S_S_S_S_S_S_S_S_S_S_S_S_S_S_S_S_S_S_S_S_S_S_S_S_S_S_S_S_S_S_S_S_S_S_S_S_S_S_S_S_S_S_S_S_S_S_S_S_S_S_S_S_S_S_S_S_S_S_S_S_S_S_S_S_S_S_S_S_S_S_S_S_S_S_S_S_S_S_S_S_S_S_S_S_S_S_S_S_S_S_S_S_S_S_S_S_S_S_S_S_S_S_S_S_S_S_S_S_S_S_S_S_S_S_S_S_S_S_S_S_S_S_S_S_S_S_S_S_S_S_S_S_S_S_S_S_S_S_S_S_S_S_S_S_S_S_S_S_S_S_S_S_S_S_S_S_S_S_S_S_S_S_S_S_S_S_S_S_S_S_S_S_S_S_S_S_S_S_S_S_S_S_S_S_S_S_S_S_S_S_S_S_S_S_S_S_S_S_S_S_S_S_S_S_S_S_S_S_S_S_S_S_S_S_S_S_S_S_S_S_S_S_S_S_S_S_S_S_S_S_S_S_S_S_S_S_S_S_S_S_S_S_S_S_S_S_S_S_S_S_S_S_S_S_S_S_S_S_S_S_S_S_S_S_S_S_S_S_S_S_S_S_S_S_S_S_S_S_S_S_S_S_S_S_S_S_S_S_S_S_S_S_S_S_S_S_S_S_S_S_S_S_S_S_S_S_S_S_S_S_S_S_S_S_S_S_S_S_S_S_S_S_S_S_S_S_S_S_S_S_S_S_S_S_S_S_S_S_S_S_S_S_S_S_S_S_S_S_S_S_S_S_S_S_S_S_S_S_S_S_S_S_S_S_S_S_S_S_S_S_S_S_S_S_S_S_S_S_S_S_S_S_S_S_S_S_S_S_S_S_S_S_S_S_S_S_S_S_S_S_S_S_S_S_S_S_S_S_S_S_S_S_S_S_S_S_S_S_S_S_S_S_S_S_S_S_S_S_S_S_S_S_S_S_S_S_S_S_S_S_S_S_S_S_S_S_S_S_S_S_S_S_S_S_S_S_S_S_S_S_S_S_S_S_S_S_S_S_S_S_S_S_S_S_S_S_S_S_S_S_S_S_S_S_S_S_S_S_S_S_S_S_S_S_S_S_S_S_S_S_S_S_S_S_S_S_S_S_S_S_S_S_S_S_S_S_S_S_S_S_S_S_S_S_S_S_S_S_S_S_S_S_S_S_S_S_S_S_S_S_S_S_S_S_S_S_S_S_S_S_S_S_S_S_S_S_S_S_S_S_S_S_S_S_S_S_S_S_S_S_S_S_S_S_S_S_S_S_S_S_S_S_S_S_S_S_S_S_S_S_S_S__param_418,
	.param .u64 .ptr .align 1 _Z4racePiS_S_S_S_S_S_S_S_S_S_S_S_S_S_S_S_S_S_S_S_S_S_S_S_S_S_S_S_S_S_S_S_S_S_S_S_S_S_S_S_S_S_S_S_S_S_S_S_S_S_S_S_S_S_S_S_S_S_S_S_S_S_S_S_S_S_S_S_S_S_S_S_S_S_S_S_S_S_S_S_S_S_S_S_S_S_S_S_S_S_S_S_S_S_S_S_S_S_S_S_S_S_S_S_S_S_S_S_S_S_S_S_S_S_S_S_S_S_S_S_S_S_S_S_S_S_S_S_S_S_S_S_S_S_S_S_S_S_S_S_S_S_S_S_S_S_S_S_S_S_S_S_S_S_S_S_S_S_S_S_S_S_S_S_S_S_S_S_S_S_S_S_S_S_S_S_S_S_S_S_S_S_S_S_S_S_S_S_S_S_S_S_S_S_S_S_S_S_S_S_S_S_S_S_S_S_S_S_S_S_S_S_S_S_S_S_S_S_S_S_S_S_S_S_S_S_S_S_S_S_S_S_S_S_S_S_S_S_S_S_S_S_S_S_S_S_S_S_S_S_S_S_S_S_S_S_S_S_S_S_S_S_S_S_S_S_S_S_S_S_S_S_S_S_S_S_S_S_S_S_S_S_S_S_S_S_S_S_S_S_S_S_S_S_S_S_S_S_S_S_S_S_S_S_S_S_S_S_S_S_S_S_S_S_S_S_S_S_S_S_S_S_S_S_S_S_S_S_S_S_S_S_S_S_S_S_S_S_S_S_S_S_S_S_S_S_S_S_S_S_S_S_S_S_S_S_S_S_S_S_S_S_S_S_S_S_S_S_S_S_S_S_S_S_S_S_S_S_S_S_S_S_S_S_S_S_S_S_S_S_S_S_S_S_S_S_S_S_S_S_S_S_S_S_S_S_S_S_S_S_S_S_S_S_S_S_S_S_S_S_S_S_S_S_S_S_S_S_S_S_S_S_S_S_S_S_S_S_S_S_S_S_S_S_S_S_S_S_S_S_S_S_S_S_S_S_S_S_S_S_S_S_S_S_S_S_S_S_S_S_S_S_S_S_S_S_S_S_S_S_S_S_S_S_S_S_S_S_S_S_S_S_S_S_S_S_S_S_S_S_S_S_S_S_S_S_S_S_S_S_S_S_S_S_S_S_S_S_S_S_S_S_S_S_S_S_S_S_S_S_S_S_S_S_S_S_S_S_S_S_S_S_S_S_S_S_S_S_S_S_S_S_S_S_S_S_S_S_S_S_S_S_S_S_S_S_S_S_S_S_S_S_S_S_S_S_S_S_S_S_S_S_S_S_S_S_S_S_S_S_S_S_S_S_S_S_S_S_S_S_S_S_S_S_S_S_S_S_S_S_S_S_S_S_S_S_S_S_S_S_S_S_S_S_S_S_S_S_S_S_S_S_S_S_S_S_S_S_S_S_S_S_S_S_S_S_S_S_S_S_S_S_S_S_S_S_S_S_S_S_S_S_S_S_S_S_S_S_S_S_S_S_S_S_S_S_S_S_S_S_S_S_S_S_S_S_S_S_S_S_S_S_S_S_S_S_S_S_S_S_S_S_S_S_S_S_S_S_S_S_S_S_S_S_S_S_S_S_S_S_S_S_S_S_S_S_S_S_S_S_S_S_S_S_S_S_S_S_S_S_S_S_S_S_S_S_S_S_S_S_S_S_S_S_S_S_S_S_S_S_S_S_S_S_S_S_S_S_S_S_S_S_S_S_S_S_S_S_S_S_S_S_S_S_S_S_S_S_S_S_S_S_S_S_S_S_S_S_S_S_S_S_S_S_S_S_S_S_S_S_S_S_S_S_S_S_S_S_S_S_S_S_S_S_S_S_S_S_S_S_S_S_S_S_S_S_S_S_S_S_S_S_S_S_S_S_S_S_S_S_S_S_S_S_S_S_S_S_S_S_S_S_S_S_S_S_S_S_S_S_S_S_S_S_S_S_S_S_S_S_S_S_S_S_S_S_S_S_S_S_S_S_S_S_S_S_S_S_S_S_S_S_S_S_S_S_S_S_S_S_S_S_S_S_S_S_S_S_S_S_S_S_S_S_S_S_S_S_S_S_S_S_S_S_S_S_S_S_S_S_S_S_S_S_S_S_S_S_S_S_S_S_S_S_S_S_S_S_S_S_S_S_S_S_S_S_S_S_S_S_S_S_S_S_S_S_S_S_S_S_S_S_S_S_S_S_S_S_S_S_S_S_S_S_S_S_S_S_S_S_S_S_S_S_S_S_S_S_S_S_S_S_S_S_S_S_S_S_S_S_S_S_S__param_419,
	.param .u64 .ptr .align 1 _Z4racePiS_S_S_S_S_S_S_S_S_S_S_S_S_S_S_S_S_S_S_S_S_S_S_S_S_S_S_S_S_S_S_S_S_S_S_S_S_S_S_S_S_S_S_S_S_S_S_S_S_S_S_S_S_S_S_S_S_S_S_S_S_S_S_S_S_S_S_S_S_S_S_S_S_S_S_S_S_S_S_S_S_S_S_S_S_S_S_S_S_S_S_S_S_S_S_S_S_S_S_S_S_S_S_S_S_S_S_S_S_S_S_S_S_S_S_S_S_S_S_S_S_S_S_S_S_S_S_S_S_S_S_S_S_S_S_S_S_S_S_S_S_S_S_S_S_S_S_S_S_S_S_S_S_S_S_S_S_S_S_S_S_S_S_S_S_S_S_S_S_S_S_S_S_S_S_S_S_S_S_S_S_S_S_S_S_S_S_S_S_S_S_S_S_S_S_S_S_S_S_S_S_S_S_S_S_S_S_S_S_S_S_S_S_S_S_S_S_S_S_S_S_S_S_S_S_S_S_S_S_S_S_S_S_S_S_S_S_S_S_S_S_S_S_S_S_S_S_S_S_S_S_S_S_S_S_S_S_S_S_S_S_S_S_S_S_S_S_S_S_S_S_S_S_S_S_S_S_S_S_S_S_S_S_S_S_S_S_S_S_S_S_S_S_S_S_S_S_S_S_S_S_S_S_S_S_S_S_S_S_S_S_S_S_S_S_S_S_S_S_S_S_S_S_S_S_S_S_S_S_S_S_S_S_S_S_S_S_S_S_S_S_S_S_S_S_S_S_S_S_S_S_S_S_S_S_S_S_S_S_S_S_S_S_S_S_S_S_S_S_S_S_S_S_S_S_S_S_S_S_S_S_S_S_S_S_S_S_S_S_S_S_S_S_S_S_S_S_S_S_S_S_S_S_S_S_S_S_S_S_S_S_S_S_S_S_S_S_S_S_S_S_S_S_S_S_S_S_S_S_S_S_S_S_S_S_S_S_S_S_S_S_S_S_S_S_S_S_S_S_S_S_S_S_S_S_S_S_S_S_S_S_S_S_S_S_S_S_S_S_S_S_S_S_S_S_S_S_S_S_S_S_S_S_S_S_S_S_S_S_S_S_S_S_S_S_S_S_S_S_S_S_S_S_S_S_S_S_S_S_S_S_S_S_S_S_S_S_S_S_S_S_S_S_S_S_S_S_S_S_S_S_S_S_S_S_S_S_S_S_S_S_S_S_S_S_S_S_S_S_S_S_S_S_S_S_S_S_S_S_S_S_S_S_S_S_S_S_S_S_S_S_S_S_S_S_S_S_S_S_S_S_S_S_S_S_S_S_S_S_S_S_S_S_S_S_S_S_S_S_S_S_S_S_S_S_S_S_S_S_S_S_S_S_S_S_S_S_S_S_S_S_S_S_S_S_S_S_S_S_S_S_S_S_S_S_S_S_S_S_S_S_S_S_S_S_S_S_S_S_S_S_S_S_S_S_S_S_S_S_S_S_S_S_S_S_S_S_S_S_S_S_S_S_S_S_S_S_S_S_S_S_S_S_S_S_S_S_S_S_S_S_S_S_S_S_S_S_S_S_S_S_S_S_S_S_S_S_S_S_S_S_S_S_S_S_S_S_S_S_S_S_S_S_S_S_S_S_S_S_S_S_S_S_S_S_S_S_S_S_S_S_S_S_S_S_S_S_S_S_S_S_S_S_S_S_S_S_S_S_S_S_S_S_S_S_S_S_S_S_S_S_S_S_S_S_S_S_S_S_S_S_S_S_S_S_S_S_S_S_S_S_S_S_S_S_S_S_S_S_S_S_S_S_S_S_S_S_S_S_S_S_S_S_S_S_S_S_S_S_S_S_S_S_S_S_S_S_S_S_S_S_S_S_S_S_S_S_S_S_S_S_S_S_S_S_S_S_S_S_S_S_S_S_S_S_S_S_S_S_S_S_S_S_S_S_S_S_S_S_S_S_S_S_S_S_S_S_S_S_S_S_S_S_S_S_S_S_S_S_S_S_S_S_S_S_S_S_S_S_S_S_S_S_S_S_S_S_S_S_S_S_S_S_S_S_S_S_S_S_S_S_S_S_S_S_S_S_S_S_S_S_S_S_S_S_S_S_S_S_S_S_S_S_S_S_S_S_S_S_S_S_S_S_S_S_S_S_S_S_S_S_S_S_S_S_S_S_S_S_S_S_S_S_S_S_S_S_S_S_S_S_S_S_S_S_S_S_S_S_S_S_S_S_S_S_S_S_S_S_S_S_S_S_S_S_S_S_S_S_S_S_S_S_S_S_S_S_S_S_S_S_S_S__param_420,
	.param .u64 .ptr .align 1 _Z4racePiS_S_S_S_S_S_S_S_S_S_S_S_S_S_S_S_S_S_S_S_S_S_S_S_S_S_S_S_S_S_S_S_S_S_S_S_S_S_S_S_S_S_S_S_S_S_S_S_S_S_S_S_S_S_S_S_S_S_S_S_S_S_S_S_S_S_S_S_S_S_S_S_S_S_S_S_S_S_S_S_S_S_S_S_S_S_S_S_S_S_S_S_S_S_S_S_S_S_S_S_S_S_S_S_S_S_S_S_S_S_S_S_S_S_S_S_S_S_S_S_S_S_S_S_S_S_S_S_S_S_S_S_S_S_S_S_S_S_S_S_S_S_S_S_S_S_S_S_S_S_S_S_S_S_S_S_S_S_S_S_S_S_S_S_S_S_S_S_S_S_S_S_S_S_S_S_S_S_S_S_S_S_S_S_S_S_S_S_S_S_S_S_S_S_S_S_S_S_S_S_S_S_S_S_S_S_S_S_S_S_S_S_S_S_S_S_S_S_S_S_S_S_S_S_S_S_S_S_S_S_S_S_S_S_S_S_S_S_S_S_S_S_S_S_S_S_S_S_S_S_S_S_S_S_S_S_S_S_S_S_S_S_S_S_S_S_S_S_S_S_S_S_S_S_S_S_S_S_S_S_S_S_S_S_S_S_S_S_S_S_S_S_S_S_S_S_S_S_S_S_S_S_S_S_S_S_S_S_S_S_S_S_S_S_S_S_S_S_S_S_S_S_S_S_S_S_S_S_S_S_S_S_S_S_S_S_S_S_S_S_S_S_S_S_S_S_S_S_S_S_S_S_S_S_S_S_S_S_S_S_S_S_S_S_S_S_S_S_S_S_S_S_S_S_S_S_S_S_S_S_S_S_S_S_S_S_S_S_S_S_S_S_S_S_S_S_S_S_S_S_S_S_S_S_S_S_S_S_S_S_S_S_S_S_S_S_S_S_S_S_S_S_S_S_S_S_S_S_S_S_S_S_S_S_S_S_S_S_S_S_S_S_S_S_S_S_S_S_S_S_S_S_S_S_S_S_S_S_S_S_S_S_S_S_S_S_S_S_S_S_S_S_S_S_S_S_S_S_S_S_S_S_S_S_S_S_S_S_S_S_S_S_S_S_S_S_S_S_S_S_S_S_S_S_S_S_S_S_S_S_S_S_S_S_S_S_S_S_S_S_S_S_S_S_S_S_S_S_S_S_S_S_S_S_S_S_S_S_S_S_S_S_S_S_S_S_S_S_S_S_S_S_S_S_S_S_S_S_S_S_S_S_S_S_S_S_S_S_S_S_S_S_S_S_S_S_S_S_S_S_S_S_S_S_S_S_S_S_S_S_S_S_S_S_S_S_S_S_S_S_S_S_S_S_S_S_S_S_S_S_S_S_S_S_S_S_S_S_S_S_S_S_S_S_S_S_S_S_S_S_S_S_S_S_S_S_S_S_S_S_S_S_S_S_S_S_S_S_S_S_S_S_S_S_S_S_S_S_S_S_S_S_S_S_S_S_S_S_S_S_S_S_S_S_S_S_S_S_S_S_S_S_S_S_S_S_S_S_S_S_S_S_S_S_S_S_S_S_S_S_S_S_S_S_S_S_S_S_S_S_S_S_S_S_S_S_S_S_S_S_S_S_S_S_S_S_S_S_S_S_S_S_S_S_S_S_S_S_S_S_S_S_S_S_S_S_S_S_S_S_S_S_S_S_S_S_S_S_S_S_S_S_S_S_S_S_S_S_S_S_S_S_S_S_S_S_S_S_S_S_S_S_S_S_S_S_S_S_S_S_S_S_S_S_S_S_S_S_S_S_S_S_S_S_S_S_S_S_S_S_S_S_S_S_S_S_S_S_S_S_S_S_S_S_S_S_S_S_S_S_S_S_S_S_S_S_S_S_S_S_S_S_S_S_S_S_S_S_S_S_S_S_S_S_S_S_S_S_S_S_S_S_S_S_S_S_S_S_S_S_S_S_S_S_S_S_S_S_S_S_S_S_S_S_S_S_S_S_S_S_S_S_S_S_S_S_S_S_S_S_S_S_S_S_S_S_S_S_S_S_S_S_S_S_S_S_S_S_S_S_S_S_S_S_S_S_S_S_S_S_S_S_S_S_S_S_S_S_S_S_S_S_S_S_S_S_S_S_S_S_S_S_S_S_S_S_S_S_S_S_S_S_S_S_S_S_S_S_S_S_S_S_S_S_S_S_S_S_S_S_S_S_S_S_S_S_S_S_S_S_S_S_S_S_S_S_S_S_S_S_S_S_S_S_S_S_S_S_S_S_S_S_S_S_S_S_S_S_S_S_S_S_S__param_421,
	.param .u64 .ptr .align 1 _Z4racePiS_S_S_S_S_S_S_S_S_S_S_S_S_S_S_S_S_S_S_S_S_S_S_S_S_S_S_S_S_S_S_S_S_S_S_S_S_S_S_S_S_S_S_S_S_S_S_S_S_S_S_S_S_S_S_S_S_S_S_S_S_S_S_S_S_S_S_S_S_S_S_S_S_S_S_S_S_S_S_S_S_S_S_S_S_S_S_S_S_S_S_S_S_S_S_S_S_S_S_S_S_S_S_S_S_S_S_S_S_S_S_S_S_S_S_S_S_S_S_S_S_S_S_S_S_S_S_S_S_S_S_S_S_S_S_S_S_S_S_S_S_S_S_S_S_S_S_S_S_S_S_S_S_S_S_S_S_S_S_S_S_S_S_S_S_S_S_S_S_S_S_S_S_S_S_S_S_S_S_S_S_S_S_S_S_S_S_S_S_S_S_S_S_S_S_S_S_S_S_S_S_S_S_S_S_S_S_S_S_S_S_S_S_S_S_S_S_S_S_S_S_S_S_S_S_S_S_S_S_S_S_S_S_S_S_S_S_S_S_S_S_S_S_S_S_S_S_S_S_S_S_S_S_S_S_S_S_S_S_S_S_S_S_S_S_S_S_S_S_S_S_S_S_S_S_S_S_S_S_S_S_S_S_S_S_S_S_S_S_S_S_S_S_S_S_S_S_S_S_S_S_S_S_S_S_S_S_S_S_S_S_S_S_S_S_S_S_S_S_S_S_S_S_S_S_S_S_S_S_S_S_S_S_S_S_S_S_S_S_S_S_S_S_S_S_S_S_S_S_S_S_S_S_S_S_S_S_S_S_S_S_S_S_S_S_S_S_S_S_S_S_S_S_S_S_S_S_S_S_S_S_S_S_S_S_S_S_S_S_S_S_S_S_S_S_S_S_S_S_S_S_S_S_S_S_S_S_S_S_S_S_S_S_S_S_S_S_S_S_S_S_S_S_S_S_S_S_S_S_S_S_S_S_S_S_S_S_S_S_S_S_S_S_S_S_S_S_S_S_S_S_S_S_S_S_S_S_S_S_S_S_S_S_S_S_S_S_S_S_S_S_S_S_S_S_S_S_S_S_S_S_S_S_S_S_S_S_S_S_S_S_S_S_S_S_S_S_S_S_S_S_S_S_S_S_S_S_S_S_S_S_S_S_S_S_S_S_S_S_S_S_S_S_S_S_S_S_S_S_S_S_S_S_S_S_S_S_S_S_S_S_S_S_S_S_S_S_S_S_S_S_S_S_S_S_S_S_S_S_S_S_S_S_S_S_S_S_S_S_S_S_S_S_S_S_S_S_S_S_S_S_S_S_S_S_S_S_S_S_S_S_S_S_S_S_S_S_S_S_S_S_S_S_S_S_S_S_S_S_S_S_S_S_S_S_S_S_S_S_S_S_S_S_S_S_S_S_S_S_S_S_S_S_S_S_S_S_S_S_S_S_S_S_S_S_S_S_S_S_S_S_S_S_S_S_S_S_S_S_S_S_S_S_S_S_S_S_S_S_S_S_S_S_S_S_S_S_S_S_S_S_S_S_S_S_S_S_S_S_S_S_S_S_S_S_S_S_S_S_S_S_S_S_S_S_S_S_S_S_S_S_S_S_S_S_S_S_S_S_S_S_S_S_S_S_S_S_S_S_S_S_S_S_S_S_S_S_S_S_S_S_S_S_S_S_S_S_S_S_S_S_S_S_S_S_S_S_S_S_S_S_S_S_S_S_S_S_S_S_S_S_S_S_S_S_S_S_S_S_S_S_S_S_S_S_S_S_S_S_S_S_S_S_S_S_S_S_S_S_S_S_S_S_S_S_S_S_S_S_S_S_S_S_S_S_S_S_S_S_S_S_S_S_S_S_S_S_S_S_S_S_S_S_S_S_S_S_S_S_S_S_S_S_S_S_S_S_S_S_S_S_S_S_S_S_S_S_S_S_S_S_S_S_S_S_S_S_S_S_S_S_S_S_S_S_S_S_S_S_S_S_S_S_S_S_S_S_S_S_S_S_S_S_S_S_S_S_S_S_S_S_S_S_S_S_S_S_S_S_S_S_S_S_S_S_S_S_S_S_S_S_S_S_S_S_S_S_S_S_S_S_S_S_S_S_S_S_S_S_S_S_S_S_S_S_S_S_S_S_S_S_S_S_S_S_S_S_S_S_S_S_S_S_S_S_S_S_S_S_S_S_S_S_S_S_S_S_S_S_S_S_S_S_S_S_S_S_S_S_S_S_S_S_S_S_S_S_S_S_S_S_S_S_S_S_S_S_S_S_S_S_S_S_S_S_S_S_S_S_S_S_S_S__param_422,
	.param .u64 .ptr .align 1 _Z4racePiS_S_S_S_S_S_S_S_S_S_S_S_S_S_S_S_S_S_S_S_S_S_S_S_S_S_S_S_S_S_S_S_S_S_S_S_S_S_S_S_S_S_S_S_S_S_S_S_S_S_S_S_S_S_S_S_S_S_S_S_S_S_S_S_S_S_S_S_S_S_S_S_S_S_S_S_S_S_S_S_S_S_S_S_S_S_S_S_S_S_S_S_S_S_S_S_S_S_S_S_S_S_S_S_S_S_S_S_S_S_S_S_S_S_S_S_S_S_S_S_S_S_S_S_S_S_S_S_S_S_S_S_S_S_S_S_S_S_S_S_S_S_S_S_S_S_S_S_S_S_S_S_S_S_S_S_S_S_S_S_S_S_S_S_S_S_S_S_S_S_S_S_S_S_S_S_S_S_S_S_S_S_S_S_S_S_S_S_S_S_S_S_S_S_S_S_S_S_S_S_S_S_S_S_S_S_S_S_S_S_S_S_S_S_S_S_S_S_S_S_S_S_S_S_S_S_S_S_S_S_S_S_S_S_S_S_S_S_S_S_S_S_S_S_S_S_S_S_S_S_S_S_S_S_S_S_S_S_S_S_S_S_S_S_S_S_S_S_S_S_S_S_S_S_S_S_S_S_S_S_S_S_S_S_S_S_S_S_S_S_S_S_S_S_S_S_S_S_S_S_S_S_S_S_S_S_S_S_S_S_S_S_S_S_S_S_S_S_S_S_S_S_S_S_S_S_S_S_S_S_S_S_S_S_S_S_S_S_S_S_S_S_S_S_S_S_S_S_S_S_S_S_S_S_S_S_S_S_S_S_S_S_S_S_S_S_S_S_S_S_S_S_S_S_S_S_S_S_S_S_S_S_S_S_S_S_S_S_S_S_S_S_S_S_S_S_S_S_S_S_S_S_S_S_S_S_S_S_S_S_S_S_S_S_S_S_S_S_S_S_S_S_S_S_S_S_S_S_S_S_S_S_S_S_S_S_S_S_S_S_S_S_S_S_S_S_S_S_S_S_S_S_S_S_S_S_S_S_S_S_S_S_S_S_S_S_S_S_S_S_S_S_S_S_S_S_S_S_S_S_S_S_S_S_S_S_S_S_S_S_S_S_S_S_S_S_S_S_S_S_S_S_S_S_S_S_S_S_S_S_S_S_S_S_S_S_S_S_S_S_S_S_S_S_S_S_S_S_S_S_S_S_S_S_S_S_S_S_S_S_S_S_S_S_S_S_S_S_S_S_S_S_S_S_S_S_S_S_S_S_S_S_S_S_S_S_S_S_S_S_S_S_S_S_S_S_S_S_S_S_S_S_S_S_S_S_S_S_S_S_S_S_S_S_S_S_S_S_S_S_S_S_S_S_S_S_S_S_S_S_S_S_S_S_S_S_S_S_S_S_S_S_S_S_S_S_S_S_S_S_S_S_S_S_S_S_S_S_S_S_S_S_S_S_S_S_S_S_S_S_S_S_S_S_S_S_S_S_S_S_S_S_S_S_S_S_S_S_S_S_S_S_S_S_S_S_S_S_S_S_S_S_S_S_S_S_S_S_S_S_S_S_S_S_S_S_S_S_S_S_S_S_S_S_S_S_S_S_S_S_S_S_S_S_S_S_S_S_S_S_S_S_S_S_S_S_S_S_S_S_S_S_S_S_S_S_S_S_S_S_S_S_S_S_S_S_S_S_S_S_S_S_S_S_S_S_S_S_S_S_S_S_S_S_S_S_S_S_S_S_S_S_S_S_S_S_S_S_S_S_S_S_S_S_S_S_S_S_S_S_S_S_S_S_S_S_S_S_S_S_S_S_S_S_S_S_S_S_S_S_S_S_S_S_S_S_S_S_S_S_S_S_S_S_S_S_S_S_S_S_S_S_S_S_S_S_S_S_S_S_S_S_S_S_S_S_S_S_S_S_S_S_S_S_S_S_S_S_S_S_S_S_S_S_S_S_S_S_S_S_S_S_S_S_S_S_S_S_S_S_S_S_S_S_S_S_S_S_S_S_S_S_S_S_S_S_S_S_S_S_S_S_S_S_S_S_S_S_S_S_S_S_S_S_S_S_S_S_S_S_S_S_S_S_S_S_S_S_S_S_S_S_S_S_S_S_S_S_S_S_S_S_S_S_S_S_S_S_S_S_S_S_S_S_S_S_S_S_S_S_S_S_S_S_S_S_S_S_S_S_S_S_S_S_S_S_S_S_S_S_S_S_S_S_S_S_S_S_S_S_S_S_S_S_S_S_S_S_S_S_S_S_S_S_S_S_S_S_S_S_S_S_S_S_S_S_S_S_S_S_S_S_S__param_423,
	.param .u64 .ptr .align 1 _Z4racePiS_S_S_S_S_S_S_S_S_S_S_S_S_S_S_S_S_S_S_S_S_S_S_S_S_S_S_S_S_S_S_S_S_S_S_S_S_S_S_S_S_S_S_S_S_S_S_S_S_S_S_S_S_S_S_S_S_S_S_S_S_S_S_S_S_S_S_S_S_S_S_S_S_S_S_S_S_S_S_S_S_S_S_S_S_S_S_S_S_S_S_S_S_S_S_S_S_S_S_S_S_S_S_S_S_S_S_S_S_S_S_S_S_S_S_S_S_S_S_S_S_S_S_S_S_S_S_S_S_S_S_S_S_S_S_S_S_S_S_S_S_S_S_S_S_S_S_S_S_S_S_S_S_S_S_S_S_S_S_S_S_S_S_S_S_S_S_S_S_S_S_S_S_S_S_S_S_S_S_S_S_S_S_S_S_S_S_S_S_S_S_S_S_S_S_S_S_S_S_S_S_S_S_S_S_S_S_S_S_S_S_S_S_S_S_S_S_S_S_S_S_S_S_S_S_S_S_S_S_S_S_S_S_S_S_S_S_S_S_S_S_S_S_S_S_S_S_S_S_S_S_S_S_S_S_S_S_S_S_S_S_S_S_S_S_S_S_S_S_S_S_S_S_S_S_S_S_S_S_S_S_S_S_S_S_S_S_S_S_S_S_S_S_S_S_S_S_S_S_S_S_S_S_S_S_S_S_S_S_S_S_S_S_S_S_S_S_S_S_S_S_S_S_S_S_S_S_S_S_S_S_S_S_S_S_S_S_S_S_S_S_S_S_S_S_S_S_S_S_S_S_S_S_S_S_S_S_S_S_S_S_S_S_S_S_S_S_S_S_S_S_S_S_S_S_S_S_S_S_S_S_S_S_S_S_S_S_S_S_S_S_S_S_S_S_S_S_S_S_S_S_S_S_S_S_S_S_S_S_S_S_S_S_S_S_S_S_S_S_S_S_S_S_S_S_S_S_S_S_S_S_S_S_S_S_S_S_S_S_S_S_S_S_S_S_S_S_S_S_S_S_S_S_S_S_S_S_S_S_S_S_S_S_S_S_S_S_S_S_S_S_S_S_S_S_S_S_S_S_S_S_S_S_S_S_S_S_S_S_S_S_S_S_S_S_S_S_S_S_S_S_S_S_S_S_S_S_S_S_S_S_S_S_S_S_S_S_S_S_S_S_S_S_S_S_S_S_S_S_S_S_S_S_S_S_S_S_S_S_S_S_S_S_S_S_S_S_S_S_S_S_S_S_S_S_S_S_S_S_S_S_S_S_S_S_S_S_S_S_S_S_S_S_S_S_S_S_S_S_S_S_S_S_S_S_S_S_S_S_S_S_S_S_S_S_S_S_S_S_S_S_S_S_S_S_S_S_S_S_S_S_S_S_S_S_S_S_S_S_S_S_S_S_S_S_S_S_S_S_S_S_S_S_S_S_S_S_S_S_S_S_S_S_S_S_S_S_S_S_S_S_S_S_S_S_S_S_S_S_S_S_S_S_S_S_S_S_S_S_S_S_S_S_S_S_S_S_S_S_S_S_S_S_S_S_S_S_S_S_S_S_S_S_S_S_S_S_S_S_S_S_S_S_S_S_S_S_S_S_S_S_S_S_S_S_S_S_S_S_S_S_S_S_S_S_S_S_S_S_S_S_S_S_S_S_S_S_S_S_S_S_S_S_S_S_S_S_S_S_S_S_S_S_S_S_S_S_S_S_S_S_S_S_S_S_S_S_S_S_S_S_S_S_S_S_S_S_S_S_S_S_S_S_S_S_S_S_S_S_S_S_S_S_S_S_S_S_S_S_S_S_S_S_S_S_S_S_S_S_S_S_S_S_S_S_S_S_S_S_S_S_S_S_S_S_S_S_S_S_S_S_S_S_S_S_S_S_S_S_S_S_S_S_S_S_S_S_S_S_S_S_S_S_S_S_S_S_S_S_S_S_S_S_S_S_S_S_S_S_S_S_S_S_S_S_S_S_S_S_S_S_S_S_S_S_S_S_S_S_S_S_S_S_S_S_S_S_S_S_S_S_S_S_S_S_S_S_S_S_S_S_S_S_S_S_S_S_S_S_S_S_S_S_S_S_S_S_S_S_S_S_S_S_S_S_S_S_S_S_S_S_S_S_S_S_S_S_S_S_S_S_S_S_S_S_S_S_S_S_S_S_S_S_S_S_S_S_S_S_S_S_S_S_S_S_S_S_S_S_S_S_S_S_S_S_S_S_S_S_S_S_S_S_S_S_S_S_S_S_S_S_S_S_S_S_S_S_S_S_S_S_S_S_S_S_S_S_S_S_S_S_S_S__param_424,
	.param .u64 .ptr .align 1 _Z4racePiS_S_S_S_S_S_S_S_S_S_S_S_S_S_S_S_S_S_S_S_S_S_S_S_S_S_S_S_S_S_S_S_S_S_S_S_S_S_S_S_S_S_S_S_S_S_S_S_S_S_S_S_S_S_S_S_S_S_S_S_S_S_S_S_S_S_S_S_S_S_S_S_S_S_S_S_S_S_S_S_S_S_S_S_S_S_S_S_S_S_S_S_S_S_S_S_S_S_S_S_S_S_S_S_S_S_S_S_S_S_S_S_S_S_S_S_S_S_S_S_S_S_S_S_S_S_S_S_S_S_S_S_S_S_S_S_S_S_S_S_S_S_S_S_S_S_S_S_S_S_S_S_S_S_S_S_S_S_S_S_S_S_S_S_S_S_S_S_S_S_S_S_S_S_S_S_S_S_S_S_S_S_S_S_S_S_S_S_S_S_S_S_S_S_S_S_S_S_S_S_S_S_S_S_S_S_S_S_S_S_S_S_S_S_S_S_S_S_S_S_S_S_S_S_S_S_S_S_S_S_S_S_S_S_S_S_S_S_S_S_S_S_S_S_S_S_S_S_S_S_S_S_S_S_S_S_S_S_S_S_S_S_S_S_S_S_S_S_S_S_S_S_S_S_S_S_S_S_S_S_S_S_S_S_S_S_S_S_S_S_S_S_S_S_S_S_S_S_S_S_S_S_S_S_S_S_S_S_S_S_S_S_S_S_S_S_S_S_S_S_S_S_S_S_S_S_S_S_S_S_S_S_S_S_S_S_S_S_S_S_S_S_S_S_S_S_S_S_S_S_S_S_S_S_S_S_S_S_S_S_S_S_S_S_S_S_S_S_S_S_S_S_S_S_S_S_S_S_S_S_S_S_S_S_S_S_S_S_S_S_S_S_S_S_S_S_S_S_S_S_S_S_S_S_S_S_S_S_S_S_S_S_S_S_S_S_S_S_S_S_S_S_S_S_S_S_S_S_S_S_S_S_S_S_S_S_S_S_S_S_S_S_S_S_S_S_S_S_S_S_S_S_S_S_S_S_S_S_S_S_S_S_S_S_S_S_S_S_S_S_S_S_S_S_S_S_S_S_S_S_S_S_S_S_S_S_S_S_S_S_S_S_S_S_S_S_S_S_S_S_S_S_S_S_S_S_S_S_S_S_S_S_S_S_S_S_S_S_S_S_S_S_S_S_S_S_S_S_S_S_S_S_S_S_S_S_S_S_S_S_S_S_S_S_S_S_S_S_S_S_S_S_S_S_S_S_S_S_S_S_S_S_S_S_S_S_S_S_S_S_S_S_S_S_S_S_S_S_S_S_S_S_S_S_S_S_S_S_S_S_S_S_S_S_S_S_S_S_S_S_S_S_S_S_S_S_S_S_S_S_S_S_S_S_S_S_S_S_S_S_S_S_S_S_S_S_S_S_S_S_S_S_S_S_S_S_S_S_S_S_S_S_S_S_S_S_S_S_S_S_S_S_S_S_S_S_S_S_S_S_S_S_S_S_S_S_S_S_S_S_S_S_S_S_S_S_S_S_S_S_S_S_S_S_S_S_S_S_S_S_S_S_S_S_S_S_S_S_S_S_S_S_S_S_S_S_S_S_S_S_S_S_S_S_S_S_S_S_S_S_S_S_S_S_S_S_S_S_S_S_S_S_S_S_S_S_S_S_S_S_S_S_S_S_S_S_S_S_S_S_S_S_S_S_S_S_S_S_S_S_S_S_S_S_S_S_S_S_S_S_S_S_S_S_S_S_S_S_S_S_S_S_S_S_S_S_S_S_S_S_S_S_S_S_S_S_S_S_S_S_S_S_S_S_S_S_S_S_S_S_S_S_S_S_S_S_S_S_S_S_S_S_S_S_S_S_S_S_S_S_S_S_S_S_S_S_S_S_S_S_S_S_S_S_S_S_S_S_S_S_S_S_S_S_S_S_S_S_S_S_S_S_S_S_S_S_S_S_S_S_S_S_S_S_S_S_S_S_S_S_S_S_S_S_S_S_S_S_S_S_S_S_S_S_S_S_S_S_S_S_S_S_S_S_S_S_S_S_S_S_S_S_S_S_S_S_S_S_S_S_S_S_S_S_S_S_S_S_S_S_S_S_S_S_S_S_S_S_S_S_S_S_S_S_S_S_S_S_S_S_S_S_S_S_S_S_S_S_S_S_S_S_S_S_S_S_S_S_S_S_S_S_S_S_S_S_S_S_S_S_S_S_S_S_S_S_S_S_S_S_S_S_S_S_S_S_S_S_S_S_S_S_S_S_S_S_S_S_S_S_S_S_S_S_S_S_S_S_S_S_S_S_S__param_425,
	.param .u64 .ptr .align 1 _Z4racePiS_S_S_S_S_S_S_S_S_S_S_S_S_S_S_S_S_S_S_S_S_S_S_S_S_S_S_S_S_S_S_S_S_S_S_S_S_S_S_S_S_S_S_S_S_S_S_S_S_S_S_S_S_S_S_S_S_S_S_S_S_S_S_S_S_S_S_S_S_S_S_S_S_S_S_S_S_S_S_S_S_S_S_S_S_S_S_S_S_S_S_S_S_S_S_S_S_S_S_S_S_S_S_S_S_S_S_S_S_S_S_S_S_S_S_S_S_S_S_S_S_S_S_S_S_S_S_S_S_S_S_S_S_S_S_S_S_S_S_S_S_S_S_S_S_S_S_S_S_S_S_S_S_S_S_S_S_S_S_S_S_S_S_S_S_S_S_S_S_S_S_S_S_S_S_S_S_S_S_S_S_S_S_S_S_S_S_S_S_S_S_S_S_S_S_S_S_S_S_S_S_S_S_S_S_S_S_S_S_S_S_S_S_S_S_S_S_S_S_S_S_S_S_S_S_S_S_S_S_S_S_S_S_S_S_S_S_S_S_S_S_S_S_S_S_S_S_S_S_S_S_S_S_S_S_S_S_S_S_S_S_S_S_S_S_S_S_S_S_S_S_S_S_S_S_S_S_S_S_S_S_S_S_S_S_S_S_S_S_S_S_S_S_S_S_S_S_S_S_S_S_S_S_S_S_S_S_S_S_S_S_S_S_S_S_S_S_S_S_S_S_S_S_S_S_S_S_S_S_S_S_S_S_S_S_S_S_S_S_S_S_S_S_S_S_S_S_S_S_S_S_S_S_S_S_S_S_S_S_S_S_S_S_S_S_S_S_S_S_S_S_S_S_S_S_S_S_S_S_S_S_S_S_S_S_S_S_S_S_S_S_S_S_S_S_S_S_S_S_S_S_S_S_S_S_S_S_S_S_S_S_S_S_S_S_S_S_S_S_S_S_S_S_S_S_S_S_S_S_S_S_S_S_S_S_S_S_S_S_S_S_S_S_S_S_S_S_S_S_S_S_S_S_S_S_S_S_S_S_S_S_S_S_S_S_S_S_S_S_S_S_S_S_S_S_S_S_S_S_S_S_S_S_S_S_S_S_S_S_S_S_S_S_S_S_S_S_S_S_S_S_S_S_S_S_S_S_S_S_S_S_S_S_S_S_S_S_S_S_S_S_S_S_S_S_S_S_S_S_S_S_S_S_S_S_S_S_S_S_S_S_S_S_S_S_S_S_S_S_S_S_S_S_S_S_S_S_S_S_S_S_S_S_S_S_S_S_S_S_S_S_S_S_S_S_S_S_S_S_S_S_S_S_S_S_S_S_S_S_S_S_S_S_S_S_S_S_S_S_S_S_S_S_S_S_S_S_S_S_S_S_S_S_S_S_S_S_S_S_S_S_S_S_S_S_S_S_S_S_S_S_S_S_S_S_S_S_S_S_S_S_S_S_S_S_S_S_S_S_S_S_S_S_S_S_S_S_S_S_S_S_S_S_S_S_S_S_S_S_S_S_S_S_S_S_S_S_S_S_S_S_S_S_S_S_S_S_S_S_S_S_S_S_S_S_S_S_S_S_S_S_S_S_S_S_S_S_S_S_S_S_S_S_S_S_S_S_S_S_S_S_S_S_S_S_S_S_S_S_S_S_S_S_S_S_S_S_S_S_S_S_S_S_S_S_S_S_S_S_S_S_S_S_S_S_S_S_S_S_S_S_S_S_S_S_S_S_S_S_S_S_S_S_S_S_S_S_S_S_S_S_S_S_S_S_S_S_S_S_S_S_S_S_S_S_S_S_S_S_S_S_S_S_S_S_S_S_S_S_S_S_S_S_S_S_S_S_S_S_S_S_S_S_S_S_S_S_S_S_S_S_S_S_S_S_S_S_S_S_S_S_S_S_S_S_S_S_S_S_S_S_S_S_S_S_S_S_S_S_S_S_S_S_S_S_S_S_S_S_S_S_S_S_S_S_S_S_S_S_S_S_S_S_S_S_S_S_S_S_S_S_S_S_S_S_S_S_S_S_S_S_S_S_S_S_S_S_S_S_S_S_S_S_S_S_S_S_S_S_S_S_S_S_S_S_S_S_S_S_S_S_S_S_S_S_S_S_S_S_S_S_S_S_S_S_S_S_S_S_S_S_S_S_S_S_S_S_S_S_S_S_S_S_S_S_S_S_S_S_S_S_S_S_S_S_S_S_S_S_S_S_S_S_S_S_S_S_S_S_S_S_S_S_S_S_S_S_S_S_S_S_S_S_S_S_S_S_S_S_S_S_S_S_S_S_S_S_S_S_S_S_S_S__param_426,
	.param .u64 .ptr .align 1 _Z4racePiS_S_S_S_S_S_S_S_S_S_S_S_S_S_S_S_S_S_S_S_S_S_S_S_S_S_S_S_S_S_S_S_S_S_S_S_S_S_S_S_S_S_S_S_S_S_S_S_S_S_S_S_S_S_S_S_S_S_S_S_S_S_S_S_S_S_S_S_S_S_S_S_S_S_S_S_S_S_S_S_S_S_S_S_S_S_S_S_S_S_S_S_S_S_S_S_S_S_S_S_S_S_S_S_S_S_S_S_S_S_S_S_S_S_S_S_S_S_S_S_S_S_S_S_S_S_S_S_S_S_S_S_S_S_S_S_S_S_S_S_S_S_S_S_S_S_S_S_S_S_S_S_S_S_S_S_S_S_S_S_S_S_S_S_S_S_S_S_S_S_S_S_S_S_S_S_S_S_S_S_S_S_S_S_S_S_S_S_S_S_S_S_S_S_S_S_S_S_S_S_S_S_S_S_S_S_S_S_S_S_S_S_S_S_S_S_S_S_S_S_S_S_S_S_S_S_S_S_S_S_S_S_S_S_S_S_S_S_S_S_S_S_S_S_S_S_S_S_S_S_S_S_S_S_S_S_S_S_S_S_S_S_S_S_S_S_S_S_S_S_S_S_S_S_S_S_S_S_S_S_S_S_S_S_S_S_S_S_S_S_S_S_S_S_S_S_S_S_S_S_S_S_S_S_S_S_S_S_S_S_S_S_S_S_S_S_S_S_S_S_S_S_S_S_S_S_S_S_S_S_S_S_S_S_S_S_S_S_S_S_S_S_S_S_S_S_S_S_S_S_S_S_S_S_S_S_S_S_S_S_S_S_S_S_S_S_S_S_S_S_S_S_S_S_S_S_S_S_S_S_S_S_S_S_S_S_S_S_S_S_S_S_S_S_S_S_S_S_S_S_S_S_S_S_S_S_S_S_S_S_S_S_S_S_S_S_S_S_S_S_S_S_S_S_S_S_S_S_S_S_S_S_S_S_S_S_S_S_S_S_S_S_S_S_S_S_S_S_S_S_S_S_S_S_S_S_S_S_S_S_S_S_S_S_S_S_S_S_S_S_S_S_S_S_S_S_S_S_S_S_S_S_S_S_S_S_S_S_S_S_S_S_S_S_S_S_S_S_S_S_S_S_S_S_S_S_S_S_S_S_S_S_S_S_S_S_S_S_S_S_S_S_S_S_S_S_S_S_S_S_S_S_S_S_S_S_S_S_S_S_S_S_S_S_S_S_S_S_S_S_S_S_S_S_S_S_S_S_S_S_S_S_S_S_S_S_S_S_S_S_S_S_S_S_S_S_S_S_S_S_S_S_S_S_S_S_S_S_S_S_S_S_S_S_S_S_S_S_S_S_S_S_S_S_S_S_S_S_S_S_S_S_S_S_S_S_S_S_S_S_S_S_S_S_S_S_S_S_S_S_S_S_S_S_S_S_S_S_S_S_S_S_S_S_S_S_S_S_S_S_S_S_S_S_S_S_S_S_S_S_S_S_S_S_S_S_S_S_S_S_S_S_S_S_S_S_S_S_S_S_S_S_S_S_S_S_S_S_S_S_S_S_S_S_S_S_S_S_S_S_S_S_S_S_S_S_S_S_S_S_S_S_S_S_S_S_S_S_S_S_S_S_S_S_S_S_S_S_S_S_S_S_S_S_S_S_S_S_S_S_S_S_S_S_S_S_S_S_S_S_S_S_S_S_S_S_S_S_S_S_S_S_S_S_S_S_S_S_S_S_S_S_S_S_S_S_S_S_S_S_S_S_S_S_S_S_S_S_S_S_S_S_S_S_S_S_S_S_S_S_S_S_S_S_S_S_S_S_S_S_S_S_S_S_S_S_S_S_S_S_S_S_S_S_S_S_S_S_S_S_S_S_S_S_S_S_S_S_S_S_S_S_S_S_S_S_S_S_S_S_S_S_S_S_S_S_S_S_S_S_S_S_S_S_S_S_S_S_S_S_S_S_S_S_S_S_S_S_S_S_S_S_S_S_S_S_S_S_S_S_S_S_S_S_S_S_S_S_S_S_S_S_S_S_S_S_S_S_S_S_S_S_S_S_S_S_S_S_S_S_S_S_S_S_S_S_S_S_S_S_S_S_S_S_S_S_S_S_S_S_S_S_S_S_S_S_S_S_S_S_S_S_S_S_S_S_S_S_S_S_S_S_S_S_S_S_S_S_S_S_S_S_S_S_S_S_S_S_S_S_S_S_S_S_S_S_S_S_S_S_S_S_S_S_S_S_S_S_S_S_S_S_S_S_S_S_S_S_S_S_S_S_S_S_S_S_S_S_S_S_S_S_S__param_427,
	.param .u64 .ptr .align 1 _Z4racePiS_S_S_S_S_S_S_S_S_S_S_S_S_S_S_S_S_S_S_S_S_S_S_S_S_S_S_S_S_S_S_S_S_S_S_S_S_S_S_S_S_S_S_S_S_S_S_S_S_S_S_S_S_S_S_S_S_S_S_S_S_S_S_S_S_S_S_S_S_S_S_S_S_S_S_S_S_S_S_S_S_S_S_S_S_S_S_S_S_S_S_S_S_S_S_S_S_S_S_S_S_S_S_S_S_S_S_S_S_S_S_S_S_S_S_S_S_S_S_S_S_S_S_S_S_S_S_S_S_S_S_S_S_S_S_S_S_S_S_S_S_S_S_S_S_S_S_S_S_S_S_S_S_S_S_S_S_S_S_S_S_S_S_S_S_S_S_S_S_S_S_S_S_S_S_S_S_S_S_S_S_S_S_S_S_S_S_S_S_S_S_S_S_S_S_S_S_S_S_S_S_S_S_S_S_S_S_S_S_S_S_S_S_S_S_S_S_S_S_S_S_S_S_S_S_S_S_S_S_S_S_S_S_S_S_S_S_S_S_S_S_S_S_S_S_S_S_S_S_S_S_S_S_S_S_S_S_S_S_S_S_S_S_S_S_S_S_S_S_S_S_S_S_S_S_S_S_S_S_S_S_S_S_S_S_S_S_S_S_S_S_S_S_S_S_S_S_S_S_S_S_S_S_S_S_S_S_S_S_S_S_S_S_S_S_S_S_S_S_S_S_S_S_S_S_S_S_S_S_S_S_S_S_S_S_S_S_S_S_S_S_S_S_S_S_S_S_S_S_S_S_S_S_S_S_S_S_S_S_S_S_S_S_S_S_S_S_S_S_S_S_S_S_S_S_S_S_S_S_S_S_S_S_S_S_S_S_S_S_S_S_S_S_S_S_S_S_S_S_S_S_S_S_S_S_S_S_S_S_S_S_S_S_S_S_S_S_S_S_S_S_S_S_S_S_S_S_S_S_S_S_S_S_S_S_S_S_S_S_S_S_S_S_S_S_S_S_S_S_S_S_S_S_S_S_S_S_S_S_S_S_S_S_S_S_S_S_S_S_S_S_S_S_S_S_S_S_S_S_S_S_S_S_S_S_S_S_S_S_S_S_S_S_S_S_S_S_S_S_S_S_S_S_S_S_S_S_S_S_S_S_S_S_S_S_S_S_S_S_S_S_S_S_S_S_S_S_S_S_S_S_S_S_S_S_S_S_S_S_S_S_S_S_S_S_S_S_S_S_S_S_S_S_S_S_S_S_S_S_S_S_S_S_S_S_S_S_S_S_S_S_S_S_S_S_S_S_S_S_S_S_S_S_S_S_S_S_S_S_S_S_S_S_S_S_S_S_S_S_S_S_S_S_S_S_S_S_S_S_S_S_S_S_S_S_S_S_S_S_S_S_S_S_S_S_S_S_S_S_S_S_S_S_S_S_S_S_S_S_S_S_S_S_S_S_S_S_S_S_S_S_S_S_S_S_S_S_S_S_S_S_S_S_S_S_S_S_S_S_S_S_S_S_S_S_S_S_S_S_S_S_S_S_S_S_S_S_S_S_S_S_S_S_S_S_S_S_S_S_S_S_S_S_S_S_S_S_S_S_S_S_S_S_S_S_S_S_S_S_S_S_S_S_S_S_S_S_S_S_S_S_S_S_S_S_S_S_S_S_S_S_S_S_S_S_S_S_S_S_S_S_S_S_S_S_S_S_S_S_S_S_S_S_S_S_S_S_S_S_S_S_S_S_S_S_S_S_S_S_S_S_S_S_S_S_S_S_S_S_S_S_S_S_S_S_S_S_S_S_S_S_S_S_S_S_S_S_S_S_S_S_S_S_S_S_S_S_S_S_S_S_S_S_S_S_S_S_S_S_S_S_S_S_S_S_S_S_S_S_S_S_S_S_S_S_S_S_S_S_S_S_S_S_S_S_S_S_S_S_S_S_S_S_S_S_S_S_S_S_S_S_S_S_S_S_S_S_S_S_S_S_S_S_S_S_S_S_S_S_S_S_S_S_S_S_S_S_S_S_S_S_S_S_S_S_S_S_S_S_S_S_S_S_S_S_S_S_S_S_S_S_S_S_S_S_S_S_S_S_S_S_S_S_S_S_S_S_S_S_S_S_S_S_S_S_S_S_S_S_S_S_S_S_S_S_S_S_S_S_S_S_S_S_S_S_S_S_S_S_S_S_S_S_S_S_S_S_S_S_S_S_S_S_S_S_S_S_S_S_S_S_S_S_S_S_S_S_S_S_S_S_S_S_S_S_S_S_S_S_S_S_S_S_S_S_S_S_S_S_S_S_S_S__param_428,
	.param .u64 .ptr .align 1 _Z4racePiS_S_S_S_S_S_S_S_S_S_S_S_S_S_S_S_S_S_S_S_S_S_S_S_S_S_S_S_S_S_S_S_S_S_S_S_S_S_S_S_S_S_S_S_S_S_S_S_S_S_S_S_S_S_S_S_S_S_S_S_S_S_S_S_S_S_S_S_S_S_S_S_S_S_S_S_S_S_S_S_S_S_S_S_S_S_S_S_S_S_S_S_S_S_S_S_S_S_S_S_S_S_S_S_S_S_S_S_S_S_S_S_S_S_S_S_S_S_S_S_S_S_S_S_S_S_S_S_S_S_S_S_S_S_S_S_S_S_S_S_S_S_S_S_S_S_S_S_S_S_S_S_S_S_S_S_S_S_S_S_S_S_S_S_S_S_S_S_S_S_S_S_S_S_S_S_S_S_S_S_S_S_S_S_S_S_S_S_S_S_S_S_S_S_S_S_S_S_S_S_S_S_S_S_S_S_S_S_S_S_S_S_S_S_S_S_S_S_S_S_S_S_S_S_S_S_S_S_S_S_S_S_S_S_S_S_S_S_S_S_S_S_S_S_S_S_S_S_S_S_S_S_S_S_S_S_S_S_S_S_S_S_S_S_S_S_S_S_S_S_S_S_S_S_S_S_S_S_S_S_S_S_S_S_S_S_S_S_S_S_S_S_S_S_S_S_S_S_S_S_S_S_S_S_S_S_S_S_S_S_S_S_S_S_S_S_S_S_S_S_S_S_S_S_S_S_S_S_S_S_S_S_S_S_S_S_S_S_S_S_S_S_S_S_S_S_S_S_S_S_S_S_S_S_S_S_S_S_S_S_S_S_S_S_S_S_S_S_S_S_S_S_S_S_S_S_S_S_S_S_S_S_S_S_S_S_S_S_S_S_S_S_S_S_S_S_S_S_S_S_S_S_S_S_S_S_S_S_S_S_S_S_S_S_S_S_S_S_S_S_S_S_S_S_S_S_S_S_S_S_S_S_S_S_S_S_S_S_S_S_S_S_S_S_S_S_S_S_S_S_S_S_S_S_S_S_S_S_S_S_S_S_S_S_S_S_S_S_S_S_S_S_S_S_S_S_S_S_S_S_S_S_S_S_S_S_S_S_S_S_S_S_S_S_S_S_S_S_S_S_S_S_S_S_S_S_S_S_S_S_S_S_S_S_S_S_S_S_S_S_S_S_S_S_S_S_S_S_S_S_S_S_S_S_S_S_S_S_S_S_S_S_S_S_S_S_S_S_S_S_S_S_S_S_S_S_S_S_S_S_S_S_S_S_S_S_S_S_S_S_S_S_S_S_S_S_S_S_S_S_S_S_S_S_S_S_S_S_S_S_S_S_S_S_S_S_S_S_S_S_S_S_S_S_S_S_S_S_S_S_S_S_S_S_S_S_S_S_S_S_S_S_S_S_S_S_S_S_S_S_S_S_S_S_S_S_S_S_S_S_S_S_S_S_S_S_S_S_S_S_S_S_S_S_S_S_S_S_S_S_S_S_S_S_S_S_S_S_S_S_S_S_S_S_S_S_S_S_S_S_S_S_S_S_S_S_S_S_S_S_S_S_S_S_S_S_S_S_S_S_S_S_S_S_S_S_S_S_S_S_S_S_S_S_S_S_S_S_S_S_S_S_S_S_S_S_S_S_S_S_S_S_S_S_S_S_S_S_S_S_S_S_S_S_S_S_S_S_S_S_S_S_S_S_S_S_S_S_S_S_S_S_S_S_S_S_S_S_S_S_S_S_S_S_S_S_S_S_S_S_S_S_S_S_S_S_S_S_S_S_S_S_S_S_S_S_S_S_S_S_S_S_S_S_S_S_S_S_S_S_S_S_S_S_S_S_S_S_S_S_S_S_S_S_S_S_S_S_S_S_S_S_S_S_S_S_S_S_S_S_S_S_S_S_S_S_S_S_S_S_S_S_S_S_S_S_S_S_S_S_S_S_S_S_S_S_S_S_S_S_S_S_S_S_S_S_S_S_S_S_S_S_S_S_S_S_S_S_S_S_S_S_S_S_S_S_S_S_S_S_S_S_S_S_S_S_S_S_S_S_S_S_S_S_S_S_S_S_S_S_S_S_S_S_S_S_S_S_S_S_S_S_S_S_S_S_S_S_S_S_S_S_S_S_S_S_S_S_S_S_S_S_S_S_S_S_S_S_S_S_S_S_S_S_S_S_S_S_S_S_S_S_S_S_S_S_S_S_S_S_S_S_S_S_S_S_S_S_S_S_S_S_S_S_S_S_S_S_S_S_S_S_S_S_S_S_S_S_S_S_S_S_S_S_S_S_S_S_S_S_S_S_S__param_429,
	.param .u64 .ptr .align 1 _Z4racePiS_S_S_S_S_S_S_S_S_S_S_S_S_S_S_S_S_S_S_S_S_S_S_S_S_S_S_S_S_S_S_S_S_S_S_S_S_S_S_S_S_S_S_S_S_S_S_S_S_S_S_S_S_S_S_S_S_S_S_S_S_S_S_S_S_S_S_S_S_S_S_S_S_S_S_S_S_S_S_S_S_S_S_S_S_S_S_S_S_S_S_S_S_S_S_S_S_S_S_S_S_S_S_S_S_S_S_S_S_S_S_S_S_S_S_S_S_S_S_S_S_S_S_S_S_S_S_S_S_S_S_S_S_S_S_S_S_S_S_S_S_S_S_S_S_S_S_S_S_S_S_S_S_S_S_S_S_S_S_S_S_S_S_S_S_S_S_S_S_S_S_S_S_S_S_S_S_S_S_S_S_S_S_S_S_S_S_S_S_S_S_S_S_S_S_S_S_S_S_S_S_S_S_S_S_S_S_S_S_S_S_S_S_S_S_S_S_S_S_S_S_S_S_S_S_S_S_S_S_S_S_S_S_S_S_S_S_S_S_S_S_S_S_S_S_S_S_S_S_S_S_S_S_S_S_S_S_S_S_S_S_S_S_S_S_S_S_S_S_S_S_S_S_S_S_S_S_S_S_S_S_S_S_S_S_S_S_S_S_S_S_S_S_S_S_S_S_S_S_S_S_S_S_S_S_S_S_S_S_S_S_S_S_S_S_S_S_S_S_S_S_S_S_S_S_S_S_S_S_S_S_S_S_S_S_S_S_S_S_S_S_S_S_S_S_S_S_S_S_S_S_S_S_S_S_S_S_S_S_S_S_S_S_S_S_S_S_S_S_S_S_S_S_S_S_S_S_S_S_S_S_S_S_S_S_S_S_S_S_S_S_S_S_S_S_S_S_S_S_S_S_S_S_S_S_S_S_S_S_S_S_S_S_S_S_S_S_S_S_S_S_S_S_S_S_S_S_S_S_S_S_S_S_S_S_S_S_S_S_S_S_S_S_S_S_S_S_S_S_S_S_S_S_S_S_S_S_S_S_S_S_S_S_S_S_S_S_S_S_S_S_S_S_S_S_S_S_S_S_S_S_S_S_S_S_S_S_S_S_S_S_S_S_S_S_S_S_S_S_S_S_S_S_S_S_S_S_S_S_S_S_S_S_S_S_S_S_S_S_S_S_S_S_S_S_S_S_S_S_S_S_S_S_S_S_S_S_S_S_S_S_S_S_S_S_S_S_S_S_S_S_S_S_S_S_S_S_S_S_S_S_S_S_S_S_S_S_S_S_S_S_S_S_S_S_S_S_S_S_S_S_S_S_S_S_S_S_S_S_S_S_S_S_S_S_S_S_S_S_S_S_S_S_S_S_S_S_S_S_S_S_S_S_S_S_S_S_S_S_S_S_S_S_S_S_S_S_S_S_S_S_S_S_S_S_S_S_S_S_S_S_S_S_S_S_S_S_S_S_S_S_S_S_S_S_S_S_S_S_S_S_S_S_S_S_S_S_S_S_S_S_S_S_S_S_S_S_S_S_S_S_S_S_S_S_S_S_S_S_S_S_S_S_S_S_S_S_S_S_S_S_S_S_S_S_S_S_S_S_S_S_S_S_S_S_S_S_S_S_S_S_S_S_S_S_S_S_S_S_S_S_S_S_S_S_S_S_S_S_S_S_S_S_S_S_S_S_S_S_S_S_S_S_S_S_S_S_S_S_S_S_S_S_S_S_S_S_S_S_S_S_S_S_S_S_S_S_S_S_S_S_S_S_S_S_S_S_S_S_S_S_S_S_S_S_S_S_S_S_S_S_S_S_S_S_S_S_S_S_S_S_S_S_S_S_S_S_S_S_S_S_S_S_S_S_S_S_S_S_S_S_S_S_S_S_S_S_S_S_S_S_S_S_S_S_S_S_S_S_S_S_S_S_S_S_S_S_S_S_S_S_S_S_S_S_S_S_S_S_S_S_S_S_S_S_S_S_S_S_S_S_S_S_S_S_S_S_S_S_S_S_S_S_S_S_S_S_S_S_S_S_S_S_S_S_S_S_S_S_S_S_S_S_S_S_S_S_S_S_S_S_S_S_S_S_S_S_S_S_S_S_S_S_S_S_S_S_S_S_S_S_S_S_S_S_S_S_S_S_S_S_S_S_S_S_S_S_S_S_S_S_S_S_S_S_S_S_S_S_S_S_S_S_S_S_S_S_S_S_S_S_S_S_S_S_S_S_S_S_S_S_S_S_S_S_S_S_S_S_S_S_S_S_S_S_S_S_S_S_S_S_S_S_S_S_S_S_S_S_S_S_S_S__param_430,
	.param .u64 .ptr .align 1 _Z4racePiS_S_S_S_S_S_S_S_S_S_S_S_S_S_S_S_S_S_S_S_S_S_S_S_S_S_S_S_S_S_S_S_S_S_S_S_S_S_S_S_S_S_S_S_S_S_S_S_S_S_S_S_S_S_S_S_S_S_S_S_S_S_S_S_S_S_S_S_S_S_S_S_S_S_S_S_S_S_S_S_S_S_S_S_S_S_S_S_S_S_S_S_S_S_S_S_S_S_S_S_S_S_S_S_S_S_S_S_S_S_S_S_S_S_S_S_S_S_S_S_S_S_S_S_S_S_S_S_S_S_S_S_S_S_S_S_S_S_S_S_S_S_S_S_S_S_S_S_S_S_S_S_S_S_S_S_S_S_S_S_S_S_S_S_S_S_S_S_S_S_S_S_S_S_S_S_S_S_S_S_S_S_S_S_S_S_S_S_S_S_S_S_S_S_S_S_S_S_S_S_S_S_S_S_S_S_S_S_S_S_S_S_S_S_S_S_S_S_S_S_S_S_S_S_S_S_S_S_S_S_S_S_S_S_S_S_S_S_S_S_S_S_S_S_S_S_S_S_S_S_S_S_S_S_S_S_S_S_S_S_S_S_S_S_S_S_S_S_S_S_S_S_S_S_S_S_S_S_S_S_S_S_S_S_S_S_S_S_S_S_S_S_S_S_S_S_S_S_S_S_S_S_S_S_S_S_S_S_S_S_S_S_S_S_S_S_S_S_S_S_S_S_S_S_S_S_S_S_S_S_S_S_S_S_S_S_S_S_S_S_S_S_S_S_S_S_S_S_S_S_S_S_S_S_S_S_S_S_S_S_S_S_S_S_S_S_S_S_S_S_S_S_S_S_S_S_S_S_S_S_S_S_S_S_S_S_S_S_S_S_S_S_S_S_S_S_S_S_S_S_S_S_S_S_S_S_S_S_S_S_S_S_S_S_S_S_S_S_S_S_S_S_S_S_S_S_S_S_S_S_S_S_S_S_S_S_S_S_S_S_S_S_S_S_S_S_S_S_S_S_S_S_S_S_S_S_S_S_S_S_S_S_S_S_S_S_S_S_S_S_S_S_S_S_S_S_S_S_S_S_S_S_S_S_S_S_S_S_S_S_S_S_S_S_S_S_S_S_S_S_S_S_S_S_S_S_S_S_S_S_S_S_S_S_S_S_S_S_S_S_S_S_S_S_S_S_S_S_S_S_S_S_S_S_S_S_S_S_S_S_S_S_S_S_S_S_S_S_S_S_S_S_S_S_S_S_S_S_S_S_S_S_S_S_S_S_S_S_S_S_S_S_S_S_S_S_S_S_S_S_S_S_S_S_S_S_S_S_S_S_S_S_S_S_S_S_S_S_S_S_S_S_S_S_S_S_S_S_S_S_S_S_S_S_S_S_S_S_S_S_S_S_S_S_S_S_S_S_S_S_S_S_S_S_S_S_S_S_S_S_S_S_S_S_S_S_S_S_S_S_S_S_S_S_S_S_S_S_S_S_S_S_S_S_S_S_S_S_S_S_S_S_S_S_S_S_S_S_S_S_S_S_S_S_S_S_S_S_S_S_S_S_S_S_S_S_S_S_S_S_S_S_S_S_S_S_S_S_S_S_S_S_S_S_S_S_S_S_S_S_S_S_S_S_S_S_S_S_S_S_S_S_S_S_S_S_S_S_S_S_S_S_S_S_S_S_S_S_S_S_S_S_S_S_S_S_S_S_S_S_S_S_S_S_S_S_S_S_S_S_S_S_S_S_S_S_S_S_S_S_S_S_S_S_S_S_S_S_S_S_S_S_S_S_S_S_S_S_S_S_S_S_S_S_S_S_S_S_S_S_S_S_S_S_S_S_S_S_S_S_S_S_S_S_S_S_S_S_S_S_S_S_S_S_S_S_S_S_S_S_S_S_S_S_S_S_S_S_S_S_S_S_S_S_S_S_S_S_S_S_S_S_S_S_S_S_S_S_S_S_S_S_S_S_S_S_S_S_S_S_S_S_S_S_S_S_S_S_S_S_S_S_S_S_S_S_S_S_S_S_S_S_S_S_S_S_S_S_S_S_S_S_S_S_S_S_S_S_S_S_S_S_S_S_S_S_S_S_S_S_S_S_S_S_S_S_S_S_S_S_S_S_S_S_S_S_S_S_S_S_S_S_S_S_S_S_S_S_S_S_S_S_S_S_S_S_S_S_S_S_S_S_S_S_S_S_S_S_S_S_S_S_S_S_S_S_S_S_S_S_S_S_S_S_S_S_S_S_S_S_S_S_S_S_S_S_S_S_S_S_S_S_S_S_S_S_S_S_S_S_S_S_S__param_431,
	.param .u64 .ptr .align 1 _Z4racePiS_S_S_S_S_S_S_S_S_S_S_S_S_S_S_S_S_S_S_S_S_S_S_S_S_S_S_S_S_S_S_S_S_S_S_S_S_S_S_S_S_S_S_S_S_S_S_S_S_S_S_S_S_S_S_S_S_S_S_S_S_S_S_S_S_S_S_S_S_S_S_S_S_S_S_S_S_S_S_S_S_S_S_S_S_S_S_S_S_S_S_S_S_S_S_S_S_S_S_S_S_S_S_S_S_S_S_S_S_S_S_S_S_S_S_S_S_S_S_S_S_S_S_S_S_S_S_S_S_S_S_S_S_S_S_S_S_S_S_S_S_S_S_S_S_S_S_S_S_S_S_S_S_S_S_S_S_S_S_S_S_S_S_S_S_S_S_S_S_S_S_S_S_S_S_S_S_S_S_S_S_S_S_S_S_S_S_S_S_S_S_S_S_S_S_S_S_S_S_S_S_S_S_S_S_S_S_S_S_S_S_S_S_S_S_S_S_S_S_S_S_S_S_S_S_S_S_S_S_S_S_S_S_S_S_S_S_S_S_S_S_S_S_S_S_S_S_S_S_S_S_S_S_S_S_S_S_S_S_S_S_S_S_S_S_S_S_S_S_S_S_S_S_S_S_S_S_S_S_S_S_S_S_S_S_S_S_S_S_S_S_S_S_S_S_S_S_S_S_S_S_S_S_S_S_S_S_S_S_S_S_S_S_S_S_S_S_S_S_S_S_S_S_S_S_S_S_S_S_S_S_S_S_S_S_S_S_S_S_S_S_S_S_S_S_S_S_S_S_S_S_S_S_S_S_S_S_S_S_S_S_S_S_S_S_S_S_S_S_S_S_S_S_S_S_S_S_S_S_S_S_S_S_S_S_S_S_S_S_S_S_S_S_S_S_S_S_S_S_S_S_S_S_S_S_S_S_S_S_S_S_S_S_S_S_S_S_S_S_S_S_S_S_S_S_S_S_S_S_S_S_S_S_S_S_S_S_S_S_S_S_S_S_S_S_S_S_S_S_S_S_S_S_S_S_S_S_S_S_S_S_S_S_S_S_S_S_S_S_S_S_S_S_S_S_S_S_S_S_S_S_S_S_S_S_S_S_S_S_S_S_S_S_S_S_S_S_S_S_S_S_S_S_S_S_S_S_S_S_S_S_S_S_S_S_S_S_S_S_S_S_S_S_S_S_S_S_S_S_S_S_S_S_S_S_S_S_S_S_S_S_S_S_S_S_S_S_S_S_S_S_S_S_S_S_S_S_S_S_S_S_S_S_S_S_S_S_S_S_S_S_S_S_S_S_S_S_S_S_S_S_S_S_S_S_S_S_S_S_S_S_S_S_S_S_S_S_S_S_S_S_S_S_S_S_S_S_S_S_S_S_S_S_S_S_S_S_S_S_S_S_S_S_S_S_S_S_S_S_S_S_S_S_S_S_S_S_S_S_S_S_S_S_S_S_S_S_S_S_S_S_S_S_S_S_S_S_S_S_S_S_S_S_S_S_S_S_S_S_S_S_S_S_S_S_S_S_S_S_S_S_S_S_S_S_S_S_S_S_S_S_S_S_S_S_S_S_S_S_S_S_S_S_S_S_S_S_S_S_S_S_S_S_S_S_S_S_S_S_S_S_S_S_S_S_S_S_S_S_S_S_S_S_S_S_S_S_S_S_S_S_S_S_S_S_S_S_S_S_S_S_S_S_S_S_S_S_S_S_S_S_S_S_S_S_S_S_S_S_S_S_S_S_S_S_S_S_S_S_S_S_S_S_S_S_S_S_S_S_S_S_S_S_S_S_S_S_S_S_S_S_S_S_S_S_S_S_S_S_S_S_S_S_S_S_S_S_S_S_S_S_S_S_S_S_S_S_S_S_S_S_S_S_S_S_S_S_S_S_S_S_S_S_S_S_S_S_S_S_S_S_S_S_S_S_S_S_S_S_S_S_S_S_S_S_S_S_S_S_S_S_S_S_S_S_S_S_S_S_S_S_S_S_S_S_S_S_S_S_S_S_S_S_S_S_S_S_S_S_S_S_S_S_S_S_S_S_S_S_S_S_S_S_S_S_S_S_S_S_S_S_S_S_S_S_S_S_S_S_S_S_S_S_S_S_S_S_S_S_S_S_S_S_S_S_S_S_S_S_S_S_S_S_S_S_S_S_S_S_S_S_S_S_S_S_S_S_S_S_S_S_S_S_S_S_S_S_S_S_S_S_S_S_S_S_S_S_S_S_S_S_S_S_S_S_S_S_S_S_S_S_S_S_S_S_S_S_S_S_S_S_S_S_S_S_S_S_S_S_S_S_S_S__param_432,
	.param .u64 .ptr .align 1 _Z4racePiS_S_S_S_S_S_S_S_S_S_S_S_S_S_S_S_S_S_S_S_S_S_S_S_S_S_S_S_S_S_S_S_S_S_S_S_S_S_S_S_S_S_S_S_S_S_S_S_S_S_S_S_S_S_S_S_S_S_S_S_S_S_S_S_S_S_S_S_S_S_S_S_S_S_S_S_S_S_S_S_S_S_S_S_S_S_S_S_S_S_S_S_S_S_S_S_S_S_S_S_S_S_S_S_S_S_S_S_S_S_S_S_S_S_S_S_S_S_S_S_S_S_S_S_S_S_S_S_S_S_S_S_S_S_S_S_S_S_S_S_S_S_S_S_S_S_S_S_S_S_S_S_S_S_S_S_S_S_S_S_S_S_S_S_S_S_S_S_S_S_S_S_S_S_S_S_S_S_S_S_S_S_S_S_S_S_S_S_S_S_S_S_S_S_S_S_S_S_S_S_S_S_S_S_S_S_S_S_S_S_S_S_S_S_S_S_S_S_S_S_S_S_S_S_S_S_S_S_S_S_S_S_S_S_S_S_S_S_S_S_S_S_S_S_S_S_S_S_S_S_S_S_S_S_S_S_S_S_S_S_S_S_S_S_S_S_S_S_S_S_S_S_S_S_S_S_S_S_S_S_S_S_S_S_S_S_S_S_S_S_S_S_S_S_S_S_S_S_S_S_S_S_S_S_S_S_S_S_S_S_S_S_S_S_S_S_S_S_S_S_S_S_S_S_S_S_S_S_S_S_S_S_S_S_S_S_S_S_S_S_S_S_S_S_S_S_S_S_S_S_S_S_S_S_S_S_S_S_S_S_S_S_S_S_S_S_S_S_S_S_S_S_S_S_S_S_S_S_S_S_S_S_S_S_S_S_S_S_S_S_S_S_S_S_S_S_S_S_S_S_S_S_S_S_S_S_S_S_S_S_S_S_S_S_S_S_S_S_S_S_S_S_S_S_S_S_S_S_S_S_S_S_S_S_S_S_S_S_S_S_S_S_S_S_S_S_S_S_S_S_S_S_S_S_S_S_S_S_S_S_S_S_S_S_S_S_S_S_S_S_S_S_S_S_S_S_S_S_S_S_S_S_S_S_S_S_S_S_S_S_S_S_S_S_S_S_S_S_S_S_S_S_S_S_S_S_S_S_S_S_S_S_S_S_S_S_S_S_S_S_S_S_S_S_S_S_S_S_S_S_S_S_S_S_S_S_S_S_S_S_S_S_S_S_S_S_S_S_S_S_S_S_S_S_S_S_S_S_S_S_S_S_S_S_S_S_S_S_S_S_S_S_S_S_S_S_S_S_S_S_S_S_S_S_S_S_S_S_S_S_S_S_S_S_S_S_S_S_S_S_S_S_S_S_S_S_S_S_S_S_S_S_S_S_S_S_S_S_S_S_S_S_S_S_S_S_S_S_S_S_S_S_S_S_S_S_S_S_S_S_S_S_S_S_S_S_S_S_S_S_S_S_S_S_S_S_S_S_S_S_S_S_S_S_S_S_S_S_S_S_S_S_S_S_S_S_S_S_S_S_S_S_S_S_S_S_S_S_S_S_S_S_S_S_S_S_S_S_S_S_S_S_S_S_S_S_S_S_S_S_S_S_S_S_S_S_S_S_S_S_S_S_S_S_S_S_S_S_S_S_S_S_S_S_S_S_S_S_S_S_S_S_S_S_S_S_S_S_S_S_S_S_S_S_S_S_S_S_S_S_S_S_S_S_S_S_S_S_S_S_S_S_S_S_S_S_S_S_S_S_S_S_S_S_S_S_S_S_S_S_S_S_S_S_S_S_S_S_S_S_S_S_S_S_S_S_S_S_S_S_S_S_S_S_S_S_S_S_S_S_S_S_S_S_S_S_S_S_S_S_S_S_S_S_S_S_S_S_S_S_S_S_S_S_S_S_S_S_S_S_S_S_S_S_S_S_S_S_S_S_S_S_S_S_S_S_S_S_S_S_S_S_S_S_S_S_S_S_S_S_S_S_S_S_S_S_S_S_S_S_S_S_S_S_S_S_S_S_S_S_S_S_S_S_S_S_S_S_S_S_S_S_S_S_S_S_S_S_S_S_S_S_S_S_S_S_S_S_S_S_S_S_S_S_S_S_S_S_S_S_S_S_S_S_S_S_S_S_S_S_S_S_S_S_S_S_S_S_S_S_S_S_S_S_S_S_S_S_S_S_S_S_S_S_S_S_S_S_S_S_S_S_S_S_S_S_S_S_S_S_S_S_S_S_S_S_S_S_S_S_S_S_S_S_S_S_S_S_S_S_S_S_S_S_S_S_S_S_S_S_S_S_S__param_433,
	.param .u64 .ptr .align 1 _Z4racePiS_S_S_S_S_S_S_S_S_S_S_S_S_S_S_S_S_S_S_S_S_S_S_S_S_S_S_S_S_S_S_S_S_S_S_S_S_S_S_S_S_S_S_S_S_S_S_S_S_S_S_S_S_S_S_S_S_S_S_S_S_S_S_S_S_S_S_S_S_S_S_S_S_S_S_S_S_S_S_S_S_S_S_S_S_S_S_S_S_S_S_S_S_S_S_S_S_S_S_S_S_S_S_S_S_S_S_S_S_S_S_S_S_S_S_S_S_S_S_S_S_S_S_S_S_S_S_S_S_S_S_S_S_S_S_S_S_S_S_S_S_S_S_S_S_S_S_S_S_S_S_S_S_S_S_S_S_S_S_S_S_S_S_S_S_S_S_S_S_S_S_S_S_S_S_S_S_S_S_S_S_S_S_S_S_S_S_S_S_S_S_S_S_S_S_S_S_S_S_S_S_S_S_S_S_S_S_S_S_S_S_S_S_S_S_S_S_S_S_S_S_S_S_S_S_S_S_S_S_S_S_S_S_S_S_S_S_S_S_S_S_S_S_S_S_S_S_S_S_S_S_S_S_S_S_S_S_S_S_S_S_S_S_S_S_S_S_S_S_S_S_S_S_S_S_S_S_S_S_S_S_S_S_S_S_S_S_S_S_S_S_S_S_S_S_S_S_S_S_S_S_S_S_S_S_S_S_S_S_S_S_S_S_S_S_S_S_S_S_S_S_S_S_S_S_S_S_S_S_S_S_S_S_S_S_S_S_S_S_S_S_S_S_S_S_S_S_S_S_S_S_S_S_S_S_S_S_S_S_S_S_S_S_S_S_S_S_S_S_S_S_S_S_S_S_S_S_S_S_S_S_S_S_S_S_S_S_S_S_S_S_S_S_S_S_S_S_S_S_S_S_S_S_S_S_S_S_S_S_S_S_S_S_S_S_S_S_S_S_S_S_S_S_S_S_S_S_S_S_S_S_S_S_S_S_S_S_S_S_S_S_S_S_S_S_S_S_S_S_S_S_S_S_S_S_S_S_S_S_S_S_S_S_S_S_S_S_S_S_S_S_S_S_S_S_S_S_S_S_S_S_S_S_S_S_S_S_S_S_S_S_S_S_S_S_S_S_S_S_S_S_S_S_S_S_S_S_S_S_S_S_S_S_S_S_S_S_S_S_S_S_S_S_S_S_S_S_S_S_S_S_S_S_S_S_S_S_S_S_S_S_S_S_S_S_S_S_S_S_S_S_S_S_S_S_S_S_S_S_S_S_S_S_S_S_S_S_S_S_S_S_S_S_S_S_S_S_S_S_S_S_S_S_S_S_S_S_S_S_S_S_S_S_S_S_S_S_S_S_S_S_S_S_S_S_S_S_S_S_S_S_S_S_S_S_S_S_S_S_S_S_S_S_S_S_S_S_S_S_S_S_S_S_S_S_S_S_S_S_S_S_S_S_S_S_S_S_S_S_S_S_S_S_S_S_S_S_S_S_S_S_S_S_S_S_S_S_S_S_S_S_S_S_S_S_S_S_S_S_S_S_S_S_S_S_S_S_S_S_S_S_S_S_S_S_S_S_S_S_S_S_S_S_S_S_S_S_S_S_S_S_S_S_S_S_S_S_S_S_S_S_S_S_S_S_S_S_S_S_S_S_S_S_S_S_S_S_S_S_S_S_S_S_S_S_S_S_S_S_S_S_S_S_S_S_S_S_S_S_S_S_S_S_S_S_S_S_S_S_S_S_S_S_S_S_S_S_S_S_S_S_S_S_S_S_S_S_S_S_S_S_S_S_S_S_S_S_S_S_S_S_S_S_S_S_S_S_S_S_S_S_S_S_S_S_S_S_S_S_S_S_S_S_S_S_S_S_S_S_S_S_S_S_S_S_S_S_S_S_S_S_S_S_S_S_S_S_S_S_S_S_S_S_S_S_S_S_S_S_S_S_S_S_S_S_S_S_S_S_S_S_S_S_S_S_S_S_S_S_S_S_S_S_S_S_S_S_S_S_S_S_S_S_S_S_S_S_S_S_S_S_S_S_S_S_S_S_S_S_S_S_S_S_S_S_S_S_S_S_S_S_S_S_S_S_S_S_S_S_S_S_S_S_S_S_S_S_S_S_S_S_S_S_S_S_S_S_S_S_S_S_S_S_S_S_S_S_S_S_S_S_S_S_S_S_S_S_S_S_S_S_S_S_S_S_S_S_S_S_S_S_S_S_S_S_S_S_S_S_S_S_S_S_S_S_S_S_S_S_S_S_S_S_S_S_S_S_S_S_S_S_S_S_S_S_S_S_S_S_S_S_S_S__param_434,
	.param .u64 .ptr .align 1 _Z4racePiS_S_S_S_S_S_S_S_S_S_S_S_S_S_S_S_S_S_S_S_S_S_S_S_S_S_S_S_S_S_S_S_S_S_S_S_S_S_S_S_S_S_S_S_S_S_S_S_S_S_S_S_S_S_S_S_S_S_S_S_S_S_S_S_S_S_S_S_S_S_S_S_S_S_S_S_S_S_S_S_S_S_S_S_S_S_S_S_S_S_S_S_S_S_S_S_S_S_S_S_S_S_S_S_S_S_S_S_S_S_S_S_S_S_S_S_S_S_S_S_S_S_S_S_S_S_S_S_S_S_S_S_S_S_S_S_S_S_S_S_S_S_S_S_S_S_S_S_S_S_S_S_S_S_S_S_S_S_S_S_S_S_S_S_S_S_S_S_S_S_S_S_S_S_S_S_S_S_S_S_S_S_S_S_S_S_S_S_S_S_S_S_S_S_S_S_S_S_S_S_S_S_S_S_S_S_S_S_S_S_S_S_S_S_S_S_S_S_S_S_S_S_S_S_S_S_S_S_S_S_S_S_S_S_S_S_S_S_S_S_S_S_S_S_S_S_S_S_S_S_S_S_S_S_S_S_S_S_S_S_S_S_S_S_S_S_S_S_S_S_S_S_S_S_S_S_S_S_S_S_S_S_S_S_S_S_S_S_S_S_S_S_S_S_S_S_S_S_S_S_S_S_S_S_S_S_S_S_S_S_S_S_S_S_S_S_S_S_S_S_S_S_S_S_S_S_S_S_S_S_S_S_S_S_S_S_S_S_S_S_S_S_S_S_S_S_S_S_S_S_S_S_S_S_S_S_S_S_S_S_S_S_S_S_S_S_S_S_S_S_S_S_S_S_S_S_S_S_S_S_S_S_S_S_S_S_S_S_S_S_S_S_S_S_S_S_S_S_S_S_S_S_S_S_S_S_S_S_S_S_S_S_S_S_S_S_S_S_S_S_S_S_S_S_S_S_S_S_S_S_S_S_S_S_S_S_S_S_S_S_S_S_S_S_S_S_S_S_S_S_S_S_S_S_S_S_S_S_S_S_S_S_S_S_S_S_S_S_S_S_S_S_S_S_S_S_S_S_S_S_S_S_S_S_S_S_S_S_S_S_S_S_S_S_S_S_S_S_S_S_S_S_S_S_S_S_S_S_S_S_S_S_S_S_S_S_S_S_S_S_S_S_S_S_S_S_S_S_S_S_S_S_S_S_S_S_S_S_S_S_S_S_S_S_S_S_S_S_S_S_S_S_S_S_S_S_S_S_S_S_S_S_S_S_S_S_S_S_S_S_S_S_S_S_S_S_S_S_S_S_S_S_S_S_S_S_S_S_S_S_S_S_S_S_S_S_S_S_S_S_S_S_S_S_S_S_S_S_S_S_S_S_S_S_S_S_S_S_S_S_S_S_S_S_S_S_S_S_S_S_S_S_S_S_S_S_S_S_S_S_S_S_S_S_S_S_S_S_S_S_S_S_S_S_S_S_S_S_S_S_S_S_S_S_S_S_S_S_S_S_S_S_S_S_S_S_S_S_S_S_S_S_S_S_S_S_S_S_S_S_S_S_S_S_S_S_S_S_S_S_S_S_S_S_S_S_S_S_S_S_S_S_S_S_S_S_S_S_S_S_S_S_S_S_S_S_S_S_S_S_S_S_S_S_S_S_S_S_S_S_S_S_S_S_S_S_S_S_S_S_S_S_S_S_S_S_S_S_S_S_S_S_S_S_S_S_S_S_S_S_S_S_S_S_S_S_S_S_S_S_S_S_S_S_S_S_S_S_S_S_S_S_S_S_S_S_S_S_S_S_S_S_S_S_S_S_S_S_S_S_S_S_S_S_S_S_S_S_S_S_S_S_S_S_S_S_S_S_S_S_S_S_S_S_S_S_S_S_S_S_S_S_S_S_S_S_S_S_S_S_S_S_S_S_S_S_S_S_S_S_S_S_S_S_S_S_S_S_S_S_S_S_S_S_S_S_S_S_S_S_S_S_S_S_S_S_S_S_S_S_S_S_S_S_S_S_S_S_S_S_S_S_S_S_S_S_S_S_S_S_S_S_S_S_S_S_S_S_S_S_S_S_S_S_S_S_S_S_S_S_S_S_S_S_S_S_S_S_S_S_S_S_S_S_S_S_S_S_S_S_S_S_S_S_S_S_S_S_S_S_S_S_S_S_S_S_S_S_S_S_S_S_S_S_S_S_S_S_S_S_S_S_S_S_S_S_S_S_S_S_S_S_S_S_S_S_S_S_S_S_S_S_S_S_S_S_S_S_S_S_S_S_S_S_S_S_S_S_S_S_S_S_S__param_435,
	.param .u64 .ptr .align 1 _Z4racePiS_S_S_S_S_S_S_S_S_S_S_S_S_S_S_S_S_S_S_S_S_S_S_S_S_S_S_S_S_S_S_S_S_S_S_S_S_S_S_S_S_S_S_S_S_S_S_S_S_S_S_S_S_S_S_S_S_S_S_S_S_S_S_S_S_S_S_S_S_S_S_S_S_S_S_S_S_S_S_S_S_S_S_S_S_S_S_S_S_S_S_S_S_S_S_S_S_S_S_S_S_S_S_S_S_S_S_S_S_S_S_S_S_S_S_S_S_S_S_S_S_S_S_S_S_S_S_S_S_S_S_S_S_S_S_S_S_S_S_S_S_S_S_S_S_S_S_S_S_S_S_S_S_S_S_S_S_S_S_S_S_S_S_S_S_S_S_S_S_S_S_S_S_S_S_S_S_S_S_S_S_S_S_S_S_S_S_S_S_S_S_S_S_S_S_S_S_S_S_S_S_S_S_S_S_S_S_S_S_S_S_S_S_S_S_S_S_S_S_S_S_S_S_S_S_S_S_S_S_S_S_S_S_S_S_S_S_S_S_S_S_S_S_S_S_S_S_S_S_S_S_S_S_S_S_S_S_S_S_S_S_S_S_S_S_S_S_S_S_S_S_S_S_S_S_S_S_S_S_S_S_S_S_S_S_S_S_S_S_S_S_S_S_S_S_S_S_S_S_S_S_S_S_S_S_S_S_S_S_S_S_S_S_S_S_S_S_S_S_S_S_S_S_S_S_S_S_S_S_S_S_S_S_S_S_S_S_S_S_S_S_S_S_S_S_S_S_S_S_S_S_S_S_S_S_S_S_S_S_S_S_S_S_S_S_S_S_S_S_S_S_S_S_S_S_S_S_S_S_S_S_S_S_S_S_S_S_S_S_S_S_S_S_S_S_S_S_S_S_S_S_S_S_S_S_S_S_S_S_S_S_S_S_S_S_S_S_S_S_S_S_S_S_S_S_S_S_S_S_S_S_S_S_S_S_S_S_S_S_S_S_S_S_S_S_S_S_S_S_S_S_S_S_S_S_S_S_S_S_S_S_S_S_S_S_S_S_S_S_S_S_S_S_S_S_S_S_S_S_S_S_S_S_S_S_S_S_S_S_S_S_S_S_S_S_S_S_S_S_S_S_S_S_S_S_S_S_S_S_S_S_S_S_S_S_S_S_S_S_S_S_S_S_S_S_S_S_S_S_S_S_S_S_S_S_S_S_S_S_S_S_S_S_S_S_S_S_S_S_S_S_S_S_S_S_S_S_S_S_S_S_S_S_S_S_S_S_S_S_S_S_S_S_S_S_S_S_S_S_S_S_S_S_S_S_S_S_S_S_S_S_S_S_S_S_S_S_S_S_S_S_S_S_S_S_S_S_S_S_S_S_S_S_S_S_S_S_S_S_S_S_S_S_S_S_S_S_S_S_S_S_S_S_S_S_S_S_S_S_S_S_S_S_S_S_S_S_S_S_S_S_S_S_S_S_S_S_S_S_S_S_S_S_S_S_S_S_S_S_S_S_S_S_S_S_S_S_S_S_S_S_S_S_S_S_S_S_S_S_S_S_S_S_S_S_S_S_S_S_S_S_S_S_S_S_S_S_S_S_S_S_S_S_S_S_S_S_S_S_S_S_S_S_S_S_S_S_S_S_S_S_S_S_S_S_S_S_S_S_S_S_S_S_S_S_S_S_S_S_S_S_S_S_S_S_S_S_S_S_S_S_S_S_S_S_S_S_S_S_S_S_S_S_S_S_S_S_S_S_S_S_S_S_S_S_S_S_S_S_S_S_S_S_S_S_S_S_S_S_S_S_S_S_S_S_S_S_S_S_S_S_S_S_S_S_S_S_S_S_S_S_S_S_S_S_S_S_S_S_S_S_S_S_S_S_S_S_S_S_S_S_S_S_S_S_S_S_S_S_S_S_S_S_S_S_S_S_S_S_S_S_S_S_S_S_S_S_S_S_S_S_S_S_S_S_S_S_S_S_S_S_S_S_S_S_S_S_S_S_S_S_S_S_S_S_S_S_S_S_S_S_S_S_S_S_S_S_S_S_S_S_S_S_S_S_S_S_S_S_S_S_S_S_S_S_S_S_S_S_S_S_S_S_S_S_S_S_S_S_S_S_S_S_S_S_S_S_S_S_S_S_S_S_S_S_S_S_S_S_S_S_S_S_S_S_S_S_S_S_S_S_S_S_S_S_S_S_S_S_S_S_S_S_S_S_S_S_S_S_S_S_S_S_S_S_S_S_S_S_S_S_S_S_S_S_S_S_S_S_S_S_S_S_S_S_S_S_S_S_S_S_S_S__param_436,
	.param .u64 .ptr .align 1 _Z4racePiS_S_S_S_S_S_S_S_S_S_S_S_S_S_S_S_S_S_S_S_S_S_S_S_S_S_S_S_S_S_S_S_S_S_S_S_S_S_S_S_S_S_S_S_S_S_S_S_S_S_S_S_S_S_S_S_S_S_S_S_S_S_S_S_S_S_S_S_S_S_S_S_S_S_S_S_S_S_S_S_S_S_S_S_S_S_S_S_S_S_S_S_S_S_S_S_S_S_S_S_S_S_S_S_S_S_S_S_S_S_S_S_S_S_S_S_S_S_S_S_S_S_S_S_S_S_S_S_S_S_S_S_S_S_S_S_S_S_S_S_S_S_S_S_S_S_S_S_S_S_S_S_S_S_S_S_S_S_S_S_S_S_S_S_S_S_S_S_S_S_S_S_S_S_S_S_S_S_S_S_S_S_S_S_S_S_S_S_S_S_S_S_S_S_S_S_S_S_S_S_S_S_S_S_S_S_S_S_S_S_S_S_S_S_S_S_S_S_S_S_S_S_S_S_S_S_S_S_S_S_S_S_S_S_S_S_S_S_S_S_S_S_S_S_S_S_S_S_S_S_S_S_S_S_S_S_S_S_S_S_S_S_S_S_S_S_S_S_S_S_S_S_S_S_S_S_S_S_S_S_S_S_S_S_S_S_S_S_S_S_S_S_S_S_S_S_S_S_S_S_S_S_S_S_S_S_S_S_S_S_S_S_S_S_S_S_S_S_S_S_S_S_S_S_S_S_S_S_S_S_S_S_S_S_S_S_S_S_S_S_S_S_S_S_S_S_S_S_S_S_S_S_S_S_S_S_S_S_S_S_S_S_S_S_S_S_S_S_S_S_S_S_S_S_S_S_S_S_S_S_S_S_S_S_S_S_S_S_S_S_S_S_S_S_S_S_S_S_S_S_S_S_S_S_S_S_S_S_S_S_S_S_S_S_S_S_S_S_S_S_S_S_S_S_S_S_S_S_S_S_S_S_S_S_S_S_S_S_S_S_S_S_S_S_S_S_S_S_S_S_S_S_S_S_S_S_S_S_S_S_S_S_S_S_S_S_S_S_S_S_S_S_S_S_S_S_S_S_S_S_S_S_S_S_S_S_S_S_S_S_S_S_S_S_S_S_S_S_S_S_S_S_S_S_S_S_S_S_S_S_S_S_S_S_S_S_S_S_S_S_S_S_S_S_S_S_S_S_S_S_S_S_S_S_S_S_S_S_S_S_S_S_S_S_S_S_S_S_S_S_S_S_S_S_S_S_S_S_S_S_S_S_S_S_S_S_S_S_S_S_S_S_S_S_S_S_S_S_S_S_S_S_S_S_S_S_S_S_S_S_S_S_S_S_S_S_S_S_S_S_S_S_S_S_S_S_S_S_S_S_S_S_S_S_S_S_S_S_S_S_S_S_S_S_S_S_S_S_S_S_S_S_S_S_S_S_S_S_S_S_S_S_S_S_S_S_S_S_S_S_S_S_S_S_S_S_S_S_S_S_S_S_S_S_S_S_S_S_S_S_S_S_S_S_S_S_S_S_S_S_S_S_S_S_S_S_S_S_S_S_S_S_S_S_S_S_S_S_S_S_S_S_S_S_S_S_S_S_S_S_S_S_S_S_S_S_S_S_S_S_S_S_S_S_S_S_S_S_S_S_S_S_S_S_S_S_S_S_S_S_S_S_S_S_S_S_S_S_S_S_S_S_S_S_S_S_S_S_S_S_S_S_S_S_S_S_S_S_S_S_S_S_S_S_S_S_S_S_S_S_S_S_S_S_S_S_S_S_S_S_S_S_S_S_S_S_S_S_S_S_S_S_S_S_S_S_S_S_S_S_S_S_S_S_S_S_S_S_S_S_S_S_S_S_S_S_S_S_S_S_S_S_S_S_S_S_S_S_S_S_S_S_S_S_S_S_S_S_S_S_S_S_S_S_S_S_S_S_S_S_S_S_S_S_S_S_S_S_S_S_S_S_S_S_S_S_S_S_S_S_S_S_S_S_S_S_S_S_S_S_S_S_S_S_S_S_S_S_S_S_S_S_S_S_S_S_S_S_S_S_S_S_S_S_S_S_S_S_S_S_S_S_S_S_S_S_S_S_S_S_S_S_S_S_S_S_S_S_S_S_S_S_S_S_S_S_S_S_S_S_S_S_S_S_S_S_S_S_S_S_S_S_S_S_S_S_S_S_S_S_S_S_S_S_S_S_S_S_S_S_S_S_S_S_S_S_S_S_S_S_S_S_S_S_S_S_S_S_S_S_S_S_S_S_S_S_S_S_S_S_S_S_S_S_S_S_S_S_S_S_S_S_S__param_437,
	.param .u64 .ptr .align 1 _Z4racePiS_S_S_S_S_S_S_S_S_S_S_S_S_S_S_S_S_S_S_S_S_S_S_S_S_S_S_S_S_S_S_S_S_S_S_S_S_S_S_S_S_S_S_S_S_S_S_S_S_S_S_S_S_S_S_S_S_S_S_S_S_S_S_S_S_S_S_S_S_S_S_S_S_S_S_S_S_S_S_S_S_S_S_S_S_S_S_S_S_S_S_S_S_S_S_S_S_S_S_S_S_S_S_S_S_S_S_S_S_S_S_S_S_S_S_S_S_S_S_S_S_S_S_S_S_S_S_S_S_S_S_S_S_S_S_S_S_S_S_S_S_S_S_S_S_S_S_S_S_S_S_S_S_S_S_S_S_S_S_S_S_S_S_S_S_S_S_S_S_S_S_S_S_S_S_S_S_S_S_S_S_S_S_S_S_S_S_S_S_S_S_S_S_S_S_S_S_S_S_S_S_S_S_S_S_S_S_S_S_S_S_S_S_S_S_S_S_S_S_S_S_S_S_S_S_S_S_S_S_S_S_S_S_S_S_S_S_S_S_S_S_S_S_S_S_S_S_S_S_S_S_S_S_S_S_S_S_S_S_S_S_S_S_S_S_S_S_S_S_S_S_S_S_S_S_S_S_S_S_S_S_S_S_S_S_S_S_S_S_S_S_S_S_S_S_S_S_S_S_S_S_S_S_S_S_S_S_S_S_S_S_S_S_S_S_S_S_S_S_S_S_S_S_S_S_S_S_S_S_S_S_S_S_S_S_S_S_S_S_S_S_S_S_S_S_S_S_S_S_S_S_S_S_S_S_S_S_S_S_S_S_S_S_S_S_S_S_S_S_S_S_S_S_S_S_S_S_S_S_S_S_S_S_S_S_S_S_S_S_S_S_S_S_S_S_S_S_S_S_S_S_S_S_S_S_S_S_S_S_S_S_S_S_S_S_S_S_S_S_S_S_S_S_S_S_S_S_S_S_S_S_S_S_S_S_S_S_S_S_S_S_S_S_S_S_S_S_S_S_S_S_S_S_S_S_S_S_S_S_S_S_S_S_S_S_S_S_S_S_S_S_S_S_S_S_S_S_S_S_S_S_S_S_S_S_S_S_S_S_S_S_S_S_S_S_S_S_S_S_S_S_S_S_S_S_S_S_S_S_S_S_S_S_S_S_S_S_S_S_S_S_S_S_S_S_S_S_S_S_S_S_S_S_S_S_S_S_S_S_S_S_S_S_S_S_S_S_S_S_S_S_S_S_S_S_S_S_S_S_S_S_S_S_S_S_S_S_S_S_S_S_S_S_S_S_S_S_S_S_S_S_S_S_S_S_S_S_S_S_S_S_S_S_S_S_S_S_S_S_S_S_S_S_S_S_S_S_S_S_S_S_S_S_S_S_S_S_S_S_S_S_S_S_S_S_S_S_S_S_S_S_S_S_S_S_S_S_S_S_S_S_S_S_S_S_S_S_S_S_S_S_S_S_S_S_S_S_S_S_S_S_S_S_S_S_S_S_S_S_S_S_S_S_S_S_S_S_S_S_S_S_S_S_S_S_S_S_S_S_S_S_S_S_S_S_S_S_S_S_S_S_S_S_S_S_S_S_S_S_S_S_S_S_S_S_S_S_S_S_S_S_S_S_S_S_S_S_S_S_S_S_S_S_S_S_S_S_S_S_S_S_S_S_S_S_S_S_S_S_S_S_S_S_S_S_S_S_S_S_S_S_S_S_S_S_S_S_S_S_S_S_S_S_S_S_S_S_S_S_S_S_S_S_S_S_S_S_S_S_S_S_S_S_S_S_S_S_S_S_S_S_S_S_S_S_S_S_S_S_S_S_S_S_S_S_S_S_S_S_S_S_S_S_S_S_S_S_S_S_S_S_S_S_S_S_S_S_S_S_S_S_S_S_S_S_S_S_S_S_S_S_S_S_S_S_S_S_S_S_S_S_S_S_S_S_S_S_S_S_S_S_S_S_S_S_S_S_S_S_S_S_S_S_S_S_S_S_S_S_S_S_S_S_S_S_S_S_S_S_S_S_S_S_S_S_S_S_S_S_S_S_S_S_S_S_S_S_S_S_S_S_S_S_S_S_S_S_S_S_S_S_S_S_S_S_S_S_S_S_S_S_S_S_S_S_S_S_S_S_S_S_S_S_S_S_S_S_S_S_S_S_S_S_S_S_S_S_S_S_S_S_S_S_S_S_S_S_S_S_S_S_S_S_S_S_S_S_S_S_S_S_S_S_S_S_S_S_S_S_S_S_S_S_S_S_S_S_S_S_S_S_S_S_S_S_S_S_S_S_S_S_S_S__param_438,
	.param .u64 .ptr .align 1 _Z4racePiS_S_S_S_S_S_S_S_S_S_S_S_S_S_S_S_S_S_S_S_S_S_S_S_S_S_S_S_S_S_S_S_S_S_S_S_S_S_S_S_S_S_S_S_S_S_S_S_S_S_S_S_S_S_S_S_S_S_S_S_S_S_S_S_S_S_S_S_S_S_S_S_S_S_S_S_S_S_S_S_S_S_S_S_S_S_S_S_S_S_S_S_S_S_S_S_S_S_S_S_S_S_S_S_S_S_S_S_S_S_S_S_S_S_S_S_S_S_S_S_S_S_S_S_S_S_S_S_S_S_S_S_S_S_S_S_S_S_S_S_S_S_S_S_S_S_S_S_S_S_S_S_S_S_S_S_S_S_S_S_S_S_S_S_S_S_S_S_S_S_S_S_S_S_S_S_S_S_S_S_S_S_S_S_S_S_S_S_S_S_S_S_S_S_S_S_S_S_S_S_S_S_S_S_S_S_S_S_S_S_S_S_S_S_S_S_S_S_S_S_S_S_S_S_S_S_S_S_S_S_S_S_S_S_S_S_S_S_S_S_S_S_S_S_S_S_S_S_S_S_S_S_S_S_S_S_S_S_S_S_S_S_S_S_S_S_S_S_S_S_S_S_S_S_S_S_S_S_S_S_S_S_S_S_S_S_S_S_S_S_S_S_S_S_S_S_S_S_S_S_S_S_S_S_S_S_S_S_S_S_S_S_S_S_S_S_S_S_S_S_S_S_S_S_S_S_S_S_S_S_S_S_S_S_S_S_S_S_S_S_S_S_S_S_S_S_S_S_S_S_S_S_S_S_S_S_S_S_S_S_S_S_S_S_S_S_S_S_S_S_S_S_S_S_S_S_S_S_S_S_S_S_S_S_S_S_S_S_S_S_S_S_S_S_S_S_S_S_S_S_S_S_S_S_S_S_S_S_S_S_S_S_S_S_S_S_S_S_S_S_S_S_S_S_S_S_S_S_S_S_S_S_S_S_S_S_S_S_S_S_S_S_S_S_S_S_S_S_S_S_S_S_S_S_S_S_S_S_S_S_S_S_S_S_S_S_S_S_S_S_S_S_S_S_S_S_S_S_S_S_S_S_S_S_S_S_S_S_S_S_S_S_S_S_S_S_S_S_S_S_S_S_S_S_S_S_S_S_S_S_S_S_S_S_S_S_S_S_S_S_S_S_S_S_S_S_S_S_S_S_S_S_S_S_S_S_S_S_S_S_S_S_S_S_S_S_S_S_S_S_S_S_S_S_S_S_S_S_S_S_S_S_S_S_S_S_S_S_S_S_S_S_S_S_S_S_S_S_S_S_S_S_S_S_S_S_S_S_S_S_S_S_S_S_S_S_S_S_S_S_S_S_S_S_S_S_S_S_S_S_S_S_S_S_S_S_S_S_S_S_S_S_S_S_S_S_S_S_S_S_S_S_S_S_S_S_S_S_S_S_S_S_S_S_S_S_S_S_S_S_S_S_S_S_S_S_S_S_S_S_S_S_S_S_S_S_S_S_S_S_S_S_S_S_S_S_S_S_S_S_S_S_S_S_S_S_S_S_S_S_S_S_S_S_S_S_S_S_S_S_S_S_S_S_S_S_S_S_S_S_S_S_S_S_S_S_S_S_S_S_S_S_S_S_S_S_S_S_S_S_S_S_S_S_S_S_S_S_S_S_S_S_S_S_S_S_S_S_S_S_S_S_S_S_S_S_S_S_S_S_S_S_S_S_S_S_S_S_S_S_S_S_S_S_S_S_S_S_S_S_S_S_S_S_S_S_S_S_S_S_S_S_S_S_S_S_S_S_S_S_S_S_S_S_S_S_S_S_S_S_S_S_S_S_S_S_S_S_S_S_S_S_S_S_S_S_S_S_S_S_S_S_S_S_S_S_S_S_S_S_S_S_S_S_S_S_S_S_S_S_S_S_S_S_S_S_S_S_S_S_S_S_S_S_S_S_S_S_S_S_S_S_S_S_S_S_S_S_S_S_S_S_S_S_S_S_S_S_S_S_S_S_S_S_S_S_S_S_S_S_S_S_S_S_S_S_S_S_S_S_S_S_S_S_S_S_S_S_S_S_S_S_S_S_S_S_S_S_S_S_S_S_S_S_S_S_S_S_S_S_S_S_S_S_S_S_S_S_S_S_S_S_S_S_S_S_S_S_S_S_S_S_S_S_S_S_S_S_S_S_S_S_S_S_S_S_S_S_S_S_S_S_S_S_S_S_S_S_S_S_S_S_S_S_S_S_S_S_S_S_S_S_S_S_S_S_S_S_S_S_S_S_S_S_S_S_S_S_S_S_S_S_S__param_439,
	.param .u64 .ptr .align 1 _Z4racePiS_S_S_S_S_S_S_S_S_S_S_S_S_S_S_S_S_S_S_S_S_S_S_S_S_S_S_S_S_S_S_S_S_S_S_S_S_S_S_S_S_S_S_S_S_S_S_S_S_S_S_S_S_S_S_S_S_S_S_S_S_S_S_S_S_S_S_S_S_S_S_S_S_S_S_S_S_S_S_S_S_S_S_S_S_S_S_S_S_S_S_S_S_S_S_S_S_S_S_S_S_S_S_S_S_S_S_S_S_S_S_S_S_S_S_S_S_S_S_S_S_S_S_S_S_S_S_S_S_S_S_S_S_S_S_S_S_S_S_S_S_S_S_S_S_S_S_S_S_S_S_S_S_S_S_S_S_S_S_S_S_S_S_S_S_S_S_S_S_S_S_S_S_S_S_S_S_S_S_S_S_S_S_S_S_S_S_S_S_S_S_S_S_S_S_S_S_S_S_S_S_S_S_S_S_S_S_S_S_S_S_S_S_S_S_S_S_S_S_S_S_S_S_S_S_S_S_S_S_S_S_S_S_S_S_S_S_S_S_S_S_S_S_S_S_S_S_S_S_S_S_S_S_S_S_S_S_S_S_S_S_S_S_S_S_S_S_S_S_S_S_S_S_S_S_S_S_S_S_S_S_S_S_S_S_S_S_S_S_S_S_S_S_S_S_S_S_S_S_S_S_S_S_S_S_S_S_S_S_S_S_S_S_S_S_S_S_S_S_S_S_S_S_S_S_S_S_S_S_S_S_S_S_S_S_S_S_S_S_S_S_S_S_S_S_S_S_S_S_S_S_S_S_S_S_S_S_S_S_S_S_S_S_S_S_S_S_S_S_S_S_S_S_S_S_S_S_S_S_S_S_S_S_S_S_S_S_S_S_S_S_S_S_S_S_S_S_S_S_S_S_S_S_S_S_S_S_S_S_S_S_S_S_S_S_S_S_S_S_S_S_S_S_S_S_S_S_S_S_S_S_S_S_S_S_S_S_S_S_S_S_S_S_S_S_S_S_S_S_S_S_S_S_S_S_S_S_S_S_S_S_S_S_S_S_S_S_S_S_S_S_S_S_S_S_S_S_S_S_S_S_S_S_S_S_S_S_S_S_S_S_S_S_S_S_S_S_S_S_S_S_S_S_S_S_S_S_S_S_S_S_S_S_S_S_S_S_S_S_S_S_S_S_S_S_S_S_S_S_S_S_S_S_S_S_S_S_S_S_S_S_S_S_S_S_S_S_S_S_S_S_S_S_S_S_S_S_S_S_S_S_S_S_S_S_S_S_S_S_S_S_S_S_S_S_S_S_S_S_S_S_S_S_S_S_S_S_S_S_S_S_S_S_S_S_S_S_S_S_S_S_S_S_S_S_S_S_S_S_S_S_S_S_S_S_S_S_S_S_S_S_S_S_S_S_S_S_S_S_S_S_S_S_S_S_S_S_S_S_S_S_S_S_S_S_S_S_S_S_S_S_S_S_S_S_S_S_S_S_S_S_S_S_S_S_S_S_S_S_S_S_S_S_S_S_S_S_S_S_S_S_S_S_S_S_S_S_S_S_S_S_S_S_S_S_S_S_S_S_S_S_S_S_S_S_S_S_S_S_S_S_S_S_S_S_S_S_S_S_S_S_S_S_S_S_S_S_S_S_S_S_S_S_S_S_S_S_S_S_S_S_S_S_S_S_S_S_S_S_S_S_S_S_S_S_S_S_S_S_S_S_S_S_S_S_S_S_S_S_S_S_S_S_S_S_S_S_S_S_S_S_S_S_S_S_S_S_S_S_S_S_S_S_S_S_S_S_S_S_S_S_S_S_S_S_S_S_S_S_S_S_S_S_S_S_S_S_S_S_S_S_S_S_S_S_S_S_S_S_S_S_S_S_S_S_S_S_S_S_S_S_S_S_S_S_S_S_S_S_S_S_S_S_S_S_S_S_S_S_S_S_S_S_S_S_S_S_S_S_S_S_S_S_S_S_S_S_S_S_S_S_S_S_S_S_S_S_S_S_S_S_S_S_S_S_S_S_S_S_S_S_S_S_S_S_S_S_S_S_S_S_S_S_S_S_S_S_S_S_S_S_S_S_S_S_S_S_S_S_S_S_S_S_S_S_S_S_S_S_S_S_S_S_S_S_S_S_S_S_S_S_S_S_S_S_S_S_S_S_S_S_S_S_S_S_S_S_S_S_S_S_S_S_S_S_S_S_S_S_S_S_S_S_S_S_S_S_S_S_S_S_S_S_S_S_S_S_S_S_S_S_S_S_S_S_S_S_S_S_S_S_S_S_S_S_S_S_S_S_S_S_S_S__param_440,
	.param .u64 .ptr .align 1 _Z4racePiS_S_S_S_S_S_S_S_S_S_S_S_S_S_S_S_S_S_S_S_S_S_S_S_S_S_S_S_S_S_S_S_S_S_S_S_S_S_S_S_S_S_S_S_S_S_S_S_S_S_S_S_S_S_S_S_S_S_S_S_S_S_S_S_S_S_S_S_S_S_S_S_S_S_S_S_S_S_S_S_S_S_S_S_S_S_S_S_S_S_S_S_S_S_S_S_S_S_S_S_S_S_S_S_S_S_S_S_S_S_S_S_S_S_S_S_S_S_S_S_S_S_S_S_S_S_S_S_S_S_S_S_S_S_S_S_S_S_S_S_S_S_S_S_S_S_S_S_S_S_S_S_S_S_S_S_S_S_S_S_S_S_S_S_S_S_S_S_S_S_S_S_S_S_S_S_S_S_S_S_S_S_S_S_S_S_S_S_S_S_S_S_S_S_S_S_S_S_S_S_S_S_S_S_S_S_S_S_S_S_S_S_S_S_S_S_S_S_S_S_S_S_S_S_S_S_S_S_S_S_S_S_S_S_S_S_S_S_S_S_S_S_S_S_S_S_S_S_S_S_S_S_S_S_S_S_S_S_S_S_S_S_S_S_S_S_S_S_S_S_S_S_S_S_S_S_S_S_S_S_S_S_S_S_S_S_S_S_S_S_S_S_S_S_S_S_S_S_S_S_S_S_S_S_S_S_S_S_S_S_S_S_S_S_S_S_S_S_S_S_S_S_S_S_S_S_S_S_S_S_S_S_S_S_S_S_S_S_S_S_S_S_S_S_S_S_S_S_S_S_S_S_S_S_S_S_S_S_S_S_S_S_S_S_S_S_S_S_S_S_S_S_S_S_S_S_S_S_S_S_S_S_S_S_S_S_S_S_S_S_S_S_S_S_S_S_S_S_S_S_S_S_S_S_S_S_S_S_S_S_S_S_S_S_S_S_S_S_S_S_S_S_S_S_S_S_S_S_S_S_S_S_S_S_S_S_S_S_S_S_S_S_S_S_S_S_S_S_S_S_S_S_S_S_S_S_S_S_S_S_S_S_S_S_S_S_S_S_S_S_S_S_S_S_S_S_S_S_S_S_S_S_S_S_S_S_S_S_S_S_S_S_S_S_S_S_S_S_S_S_S_S_S_S_S_S_S_S_S_S_S_S_S_S_S_S_S_S_S_S_S_S_S_S_S_S_S_S_S_S_S_S_S_S_S_S_S_S_S_S_S_S_S_S_S_S_S_S_S_S_S_S_S_S_S_S_S_S_S_S_S_S_S_S_S_S_S_S_S_S_S_S_S_S_S_S_S_S_S_S_S_S_S_S_S_S_S_S_S_S_S_S_S_S_S_S_S_S_S_S_S_S_S_S_S_S_S_S_S_S_S_S_S_S_S_S_S_S_S_S_S_S_S_S_S_S_S_S_S_S_S_S_S_S_S_S_S_S_S_S_S_S_S_S_S_S_S_S_S_S_S_S_S_S_S_S_S_S_S_S_S_S_S_S_S_S_S_S_S_S_S_S_S_S_S_S_S_S_S_S_S_S_S_S_S_S_S_S_S_S_S_S_S_S_S_S_S_S_S_S_S_S_S_S_S_S_S_S_S_S_S_S_S_S_S_S_S_S_S_S_S_S_S_S_S_S_S_S_S_S_S_S_S_S_S_S_S_S_S_S_S_S_S_S_S_S_S_S_S_S_S_S_S_S_S_S_S_S_S_S_S_S_S_S_S_S_S_S_S_S_S_S_S_S_S_S_S_S_S_S_S_S_S_S_S_S_S_S_S_S_S_S_S_S_S_S_S_S_S_S_S_S_S_S_S_S_S_S_S_S_S_S_S_S_S_S_S_S_S_S_S_S_S_S_S_S_S_S_S_S_S_S_S_S_S_S_S_S_S_S_S_S_S_S_S_S_S_S_S_S_S_S_S_S_S_S_S_S_S_S_S_S_S_S_S_S_S_S_S_S_S_S_S_S_S_S_S_S_S_S_S_S_S_S_S_S_S_S_S_S_S_S_S_S_S_S_S_S_S_S_S_S_S_S_S_S_S_S_S_S_S_S_S_S_S_S_S_S_S_S_S_S_S_S_S_S_S_S_S_S_S_S_S_S_S_S_S_S_S_S_S_S_S_S_S_S_S_S_S_S_S_S_S_S_S_S_S_S_S_S_S_S_S_S_S_S_S_S_S_S_S_S_S_S_S_S_S_S_S_S_S_S_S_S_S_S_S_S_S_S_S_S_S_S_S_S_S_S_S_S_S_S_S_S_S_S_S_S_S_S_S_S_S_S_S_S_S_S_S_S_S_S_S__param_441,
	.param .u64 .ptr .align 1 _Z4racePiS_S_S_S_S_S_S_S_S_S_S_S_S_S_S_S_S_S_S_S_S_S_S_S_S_S_S_S_S_S_S_S_S_S_S_S_S_S_S_S_S_S_S_S_S_S_S_S_S_S_S_S_S_S_S_S_S_S_S_S_S_S_S_S_S_S_S_S_S_S_S_S_S_S_S_S_S_S_S_S_S_S_S_S_S_S_S_S_S_S_S_S_S_S_S_S_S_S_S_S_S_S_S_S_S_S_S_S_S_S_S_S_S_S_S_S_S_S_S_S_S_S_S_S_S_S_S_S_S_S_S_S_S_S_S_S_S_S_S_S_S_S_S_S_S_S_S_S_S_S_S_S_S_S_S_S_S_S_S_S_S_S_S_S_S_S_S_S_S_S_S_S_S_S_S_S_S_S_S_S_S_S_S_S_S_S_S_S_S_S_S_S_S_S_S_S_S_S_S_S_S_S_S_S_S_S_S_S_S_S_S_S_S_S_S_S_S_S_S_S_S_S_S_S_S_S_S_S_S_S_S_S_S_S_S_S_S_S_S_S_S_S_S_S_S_S_S_S_S_S_S_S_S_S_S_S_S_S_S_S_S_S_S_S_S_S_S_S_S_S_S_S_S_S_S_S_S_S_S_S_S_S_S_S_S_S_S_S_S_S_S_S_S_S_S_S_S_S_S_S_S_S_S_S_S_S_S_S_S_S_S_S_S_S_S_S_S_S_S_S_S_S_S_S_S_S_S_S_S_S_S_S_S_S_S_S_S_S_S_S_S_S_S_S_S_S_S_S_S_S_S_S_S_S_S_S_S_S_S_S_S_S_S_S_S_S_S_S_S_S_S_S_S_S_S_S_S_S_S_S_S_S_S_S_S_S_S_S_S_S_S_S_S_S_S_S_S_S_S_S_S_S_S_S_S_S_S_S_S_S_S_S_S_S_S_S_S_S_S_S_S_S_S_S_S_S_S_S_S_S_S_S_S_S_S_S_S_S_S_S_S_S_S_S_S_S_S_S_S_S_S_S_S_S_S_S_S_S_S_S_S_S_S_S_S_S_S_S_S_S_S_S_S_S_S_S_S_S_S_S_S_S_S_S_S_S_S_S_S_S_S_S_S_S_S_S_S_S_S_S_S_S_S_S_S_S_S_S_S_S_S_S_S_S_S_S_S_S_S_S_S_S_S_S_S_S_S_S_S_S_S_S_S_S_S_S_S_S_S_S_S_S_S_S_S_S_S_S_S_S_S_S_S_S_S_S_S_S_S_S_S_S_S_S_S_S_S_S_S_S_S_S_S_S_S_S_S_S_S_S_S_S_S_S_S_S_S_S_S_S_S_S_S_S_S_S_S_S_S_S_S_S_S_S_S_S_S_S_S_S_S_S_S_S_S_S_S_S_S_S_S_S_S_S_S_S_S_S_S_S_S_S_S_S_S_S_S_S_S_S_S_S_S_S_S_S_S_S_S_S_S_S_S_S_S_S_S_S_S_S_S_S_S_S_S_S_S_S_S_S_S_S_S_S_S_S_S_S_S_S_S_S_S_S_S_S_S_S_S_S_S_S_S_S_S_S_S_S_S_S_S_S_S_S_S_S_S_S_S_S_S_S_S_S_S_S_S_S_S_S_S_S_S_S_S_S_S_S_S_S_S_S_S_S_S_S_S_S_S_S_S_S_S_S_S_S_S_S_S_S_S_S_S_S_S_S_S_S_S_S_S_S_S_S_S_S_S_S_S_S_S_S_S_S_S_S_S_S_S_S_S_S_S_S_S_S_S_S_S_S_S_S_S_S_S_S_S_S_S_S_S_S_S_S_S_S_S_S_S_S_S_S_S_S_S_S_S_S_S_S_S_S_S_S_S_S_S_S_S_S_S_S_S_S_S_S_S_S_S_S_S_S_S_S_S_S_S_S_S_S_S_S_S_S_S_S_S_S_S_S_S_S_S_S_S_S_S_S_S_S_S_S_S_S_S_S_S_S_S_S_S_S_S_S_S_S_S_S_S_S_S_S_S_S_S_S_S_S_S_S_S_S_S_S_S_S_S_S_S_S_S_S_S_S_S_S_S_S_S_S_S_S_S_S_S_S_S_S_S_S_S_S_S_S_S_S_S_S_S_S_S_S_S_S_S_S_S_S_S_S_S_S_S_S_S_S_S_S_S_S_S_S_S_S_S_S_S_S_S_S_S_S_S_S_S_S_S_S_S_S_S_S_S_S_S_S_S_S_S_S_S_S_S_S_S_S_S_S_S_S_S_S_S_S_S_S_S_S_S_S_S_S_S_S_S_S_S_S_S_S_S_S_S__param_442,
	.param .u64 .ptr .align 1 _Z4racePiS_S_S_S_S_S_S_S_S_S_S_S_S_S_S_S_S_S_S_S_S_S_S_S_S_S_S_S_S_S_S_S_S_S_S_S_S_S_S_S_S_S_S_S_S_S_S_S_S_S_S_S_S_S_S_S_S_S_S_S_S_S_S_S_S_S_S_S_S_S_S_S_S_S_S_S_S_S_S_S_S_S_S_S_S_S_S_S_S_S_S_S_S_S_S_S_S_S_S_S_S_S_S_S_S_S_S_S_S_S_S_S_S_S_S_S_S_S_S_S_S_S_S_S_S_S_S_S_S_S_S_S_S_S_S_S_S_S_S_S_S_S_S_S_S_S_S_S_S_S_S_S_S_S_S_S_S_S_S_S_S_S_S_S_S_S_S_S_S_S_S_S_S_S_S_S_S_S_S_S_S_S_S_S_S_S_S_S_S_S_S_S_S_S_S_S_S_S_S_S_S_S_S_S_S_S_S_S_S_S_S_S_S_S_S_S_S_S_S_S_S_S_S_S_S_S_S_S_S_S_S_S_S_S_S_S_S_S_S_S_S_S_S_S_S_S_S_S_S_S_S_S_S_S_S_S_S_S_S_S_S_S_S_S_S_S_S_S_S_S_S_S_S_S_S_S_S_S_S_S_S_S_S_S_S_S_S_S_S_S_S_S_S_S_S_S_S_S_S_S_S_S_S_S_S_S_S_S_S_S_S_S_S_S_S_S_S_S_S_S_S_S_S_S_S_S_S_S_S_S_S_S_S_S_S_S_S_S_S_S_S_S_S_S_S_S_S_S_S_S_S_S_S_S_S_S_S_S_S_S_S_S_S_S_S_S_S_S_S_S_S_S_S_S_S_S_S_S_S_S_S_S_S_S_S_S_S_S_S_S_S_S_S_S_S_S_S_S_S_S_S_S_S_S_S_S_S_S_S_S_S_S_S_S_S_S_S_S_S_S_S_S_S_S_S_S_S_S_S_S_S_S_S_S_S_S_S_S_S_S_S_S_S_S_S_S_S_S_S_S_S_S_S_S_S_S_S_S_S_S_S_S_S_S_S_S_S_S_S_S_S_S_S_S_S_S_S_S_S_S_S_S_S_S_S_S_S_S_S_S_S_S_S_S_S_S_S_S_S_S_S_S_S_S_S_S_S_S_S_S_S_S_S_S_S_S_S_S_S_S_S_S_S_S_S_S_S_S_S_S_S_S_S_S_S_S_S_S_S_S_S_S_S_S_S_S_S_S_S_S_S_S_S_S_S_S_S_S_S_S_S_S_S_S_S_S_S_S_S_S_S_S_S_S_S_S_S_S_S_S_S_S_S_S_S_S_S_S_S_S_S_S_S_S_S_S_S_S_S_S_S_S_S_S_S_S_S_S_S_S_S_S_S_S_S_S_S_S_S_S_S_S_S_S_S_S_S_S_S_S_S_S_S_S_S_S_S_S_S_S_S_S_S_S_S_S_S_S_S_S_S_S_S_S_S_S_S_S_S_S_S_S_S_S_S_S_S_S_S_S_S_S_S_S_S_S_S_S_S_S_S_S_S_S_S_S_S_S_S_S_S_S_S_S_S_S_S_S_S_S_S_S_S_S_S_S_S_S_S_S_S_S_S_S_S_S_S_S_S_S_S_S_S_S_S_S_S_S_S_S_S_S_S_S_S_S_S_S_S_S_S_S_S_S_S_S_S_S_S_S_S_S_S_S_S_S_S_S_S_S_S_S_S_S_S_S_S_S_S_S_S_S_S_S_S_S_S_S_S_S_S_S_S_S_S_S_S_S_S_S_S_S_S_S_S_S_S_S_S_S_S_S_S_S_S_S_S_S_S_S_S_S_S_S_S_S_S_S_S_S_S_S_S_S_S_S_S_S_S_S_S_S_S_S_S_S_S_S_S_S_S_S_S_S_S_S_S_S_S_S_S_S_S_S_S_S_S_S_S_S_S_S_S_S_S_S_S_S_S_S_S_S_S_S_S_S_S_S_S_S_S_S_S_S_S_S_S_S_S_S_S_S_S_S_S_S_S_S_S_S_S_S_S_S_S_S_S_S_S_S_S_S_S_S_S_S_S_S_S_S_S_S_S_S_S_S_S_S_S_S_S_S_S_S_S_S_S_S_S_S_S_S_S_S_S_S_S_S_S_S_S_S_S_S_S_S_S_S_S_S_S_S_S_S_S_S_S_S_S_S_S_S_S_S_S_S_S_S_S_S_S_S_S_S_S_S_S_S_S_S_S_S_S_S_S_S_S_S_S_S_S_S_S_S_S_S_S_S_S_S_S_S_S_S_S_S_S_S_S_S_S_S_S__param_443,
	.param .u64 .ptr .align 1 _Z4racePiS_S_S_S_S_S_S_S_S_S_S_S_S_S_S_S_S_S_S_S_S_S_S_S_S_S_S_S_S_S_S_S_S_S_S_S_S_S_S_S_S_S_S_S_S_S_S_S_S_S_S_S_S_S_S_S_S_S_S_S_S_S_S_S_S_S_S_S_S_S_S_S_S_S_S_S_S_S_S_S_S_S_S_S_S_S_S_S_S_S_S_S_S_S_S_S_S_S_S_S_S_S_S_S_S_S_S_S_S_S_S_S_S_S_S_S_S_S_S_S_S_S_S_S_S_S_S_S_S_S_S_S_S_S_S_S_S_S_S_S_S_S_S_S_S_S_S_S_S_S_S_S_S_S_S_S_S_S_S_S_S_S_S_S_S_S_S_S_S_S_S_S_S_S_S_S_S_S_S_S_S_S_S_S_S_S_S_S_S_S_S_S_S_S_S_S_S_S_S_S_S_S_S_S_S_S_S_S_S_S_S_S_S_S_S_S_S_S_S_S_S_S_S_S_S_S_S_S_S_S_S_S_S_S_S_S_S_S_S_S_S_S_S_S_S_S_S_S_S_S_S_S_S_S_S_S_S_S_S_S_S_S_S_S_S_S_S_S_S_S_S_S_S_S_S_S_S_S_S_S_S_S_S_S_S_S_S_S_S_S_S_S_S_S_S_S_S_S_S_S_S_S_S_S_S_S_S_S_S_S_S_S_S_S_S_S_S_S_S_S_S_S_S_S_S_S_S_S_S_S_S_S_S_S_S_S_S_S_S_S_S_S_S_S_S_S_S_S_S_S_S_S_S_S_S_S_S_S_S_S_S_S_S_S_S_S_S_S_S_S_S_S_S_S_S_S_S_S_S_S_S_S_S_S_S_S_S_S_S_S_S_S_S_S_S_S_S_S_S_S_S_S_S_S_S_S_S_S_S_S_S_S_S_S_S_S_S_S_S_S_S_S_S_S_S_S_S_S_S_S_S_S_S_S_S_S_S_S_S_S_S_S_S_S_S_S_S_S_S_S_S_S_S_S_S_S_S_S_S_S_S_S_S_S_S_S_S_S_S_S_S_S_S_S_S_S_S_S_S_S_S_S_S_S_S_S_S_S_S_S_S_S_S_S_S_S_S_S_S_S_S_S_S_S_S_S_S_S_S_S_S_S_S_S_S_S_S_S_S_S_S_S_S_S_S_S_S_S_S_S_S_S_S_S_S_S_S_S_S_S_S_S_S_S_S_S_S_S_S_S_S_S_S_S_S_S_S_S_S_S_S_S_S_S_S_S_S_S_S_S_S_S_S_S_S_S_S_S_S_S_S_S_S_S_S_S_S_S_S_S_S_S_S_S_S_S_S_S_S_S_S_S_S_S_S_S_S_S_S_S_S_S_S_S_S_S_S_S_S_S_S_S_S_S_S_S_S_S_S_S_S_S_S_S_S_S_S_S_S_S_S_S_S_S_S_S_S_S_S_S_S_S_S_S_S_S_S_S_S_S_S_S_S_S_S_S_S_S_S_S_S_S_S_S_S_S_S_S_S_S_S_S_S_S_S_S_S_S_S_S_S_S_S_S_S_S_S_S_S_S_S_S_S_S_S_S_S_S_S_S_S_S_S_S_S_S_S_S_S_S_S_S_S_S_S_S_S_S_S_S_S_S_S_S_S_S_S_S_S_S_S_S_S_S_S_S_S_S_S_S_S_S_S_S_S_S_S_S_S_S_S_S_S_S_S_S_S_S_S_S_S_S_S_S_S_S_S_S_S_S_S_S_S_S_S_S_S_S_S_S_S_S_S_S_S_S_S_S_S_S_S_S_S_S_S_S_S_S_S_S_S_S_S_S_S_S_S_S_S_S_S_S_S_S_S_S_S_S_S_S_S_S_S_S_S_S_S_S_S_S_S_S_S_S_S_S_S_S_S_S_S_S_S_S_S_S_S_S_S_S_S_S_S_S_S_S_S_S_S_S_S_S_S_S_S_S_S_S_S_S_S_S_S_S_S_S_S_S_S_S_S_S_S_S_S_S_S_S_S_S_S_S_S_S_S_S_S_S_S_S_S_S_S_S_S_S_S_S_S_S_S_S_S_S_S_S_S_S_S_S_S_S_S_S_S_S_S_S_S_S_S_S_S_S_S_S_S_S_S_S_S_S_S_S_S_S_S_S_S_S_S_S_S_S_S_S_S_S_S_S_S_S_S_S_S_S_S_S_S_S_S_S_S_S_S_S_S_S_S_S_S_S_S_S_S_S_S_S_S_S_S_S_S_S_S_S_S_S_S_S_S_S_S_S_S_S_S_S_S_S_S_S_S__param_444,
	.param .u64 .ptr .align 1 _Z4racePiS_S_S_S_S_S_S_S_S_S_S_S_S_S_S_S_S_S_S_S_S_S_S_S_S_S_S_S_S_S_S_S_S_S_S_S_S_S_S_S_S_S_S_S_S_S_S_S_S_S_S_S_S_S_S_S_S_S_S_S_S_S_S_S_S_S_S_S_S_S_S_S_S_S_S_S_S_S_S_S_S_S_S_S_S_S_S_S_S_S_S_S_S_S_S_S_S_S_S_S_S_S_S_S_S_S_S_S_S_S_S_S_S_S_S_S_S_S_S_S_S_S_S_S_S_S_S_S_S_S_S_S_S_S_S_S_S_S_S_S_S_S_S_S_S_S_S_S_S_S_S_S_S_S_S_S_S_S_S_S_S_S_S_S_S_S_S_S_S_S_S_S_S_S_S_S_S_S_S_S_S_S_S_S_S_S_S_S_S_S_S_S_S_S_S_S_S_S_S_S_S_S_S_S_S_S_S_S_S_S_S_S_S_S_S_S_S_S_S_S_S_S_S_S_S_S_S_S_S_S_S_S_S_S_S_S_S_S_S_S_S_S_S_S_S_S_S_S_S_S_S_S_S_S_S_S_S_S_S_S_S_S_S_S_S_S_S_S_S_S_S_S_S_S_S_S_S_S_S_S_S_S_S_S_S_S_S_S_S_S_S_S_S_S_S_S_S_S_S_S_S_S_S_S_S_S_S_S_S_S_S_S_S_S_S_S_S_S_S_S_S_S_S_S_S_S_S_S_S_S_S_S_S_S_S_S_S_S_S_S_S_S_S_S_S_S_S_S_S_S_S_S_S_S_S_S_S_S_S_S_S_S_S_S_S_S_S_S_S_S_S_S_S_S_S_S_S_S_S_S_S_S_S_S_S_S_S_S_S_S_S_S_S_S_S_S_S_S_S_S_S_S_S_S_S_S_S_S_S_S_S_S_S_S_S_S_S_S_S_S_S_S_S_S_S_S_S_S_S_S_S_S_S_S_S_S_S_S_S_S_S_S_S_S_S_S_S_S_S_S_S_S_S_S_S_S_S_S_S_S_S_S_S_S_S_S_S_S_S_S_S_S_S_S_S_S_S_S_S_S_S_S_S_S_S_S_S_S_S_S_S_S_S_S_S_S_S_S_S_S_S_S_S_S_S_S_S_S_S_S_S_S_S_S_S_S_S_S_S_S_S_S_S_S_S_S_S_S_S_S_S_S_S_S_S_S_S_S_S_S_S_S_S_S_S_S_S_S_S_S_S_S_S_S_S_S_S_S_S_S_S_S_S_S_S_S_S_S_S_S_S_S_S_S_S_S_S_S_S_S_S_S_S_S_S_S_S_S_S_S_S_S_S_S_S_S_S_S_S_S_S_S_S_S_S_S_S_S_S_S_S_S_S_S_S_S_S_S_S_S_S_S_S_S_S_S_S_S_S_S_S_S_S_S_S_S_S_S_S_S_S_S_S_S_S_S_S_S_S_S_S_S_S_S_S_S_S_S_S_S_S_S_S_S_S_S_S_S_S_S_S_S_S_S_S_S_S_S_S_S_S_S_S_S_S_S_S_S_S_S_S_S_S_S_S_S_S_S_S_S_S_S_S_S_S_S_S_S_S_S_S_S_S_S_S_S_S_S_S_S_S_S_S_S_S_S_S_S_S_S_S_S_S_S_S_S_S_S_S_S_S_S_S_S_S_S_S_S_S_S_S_S_S_S_S_S_S_S_S_S_S_S_S_S_S_S_S_S_S_S_S_S_S_S_S_S_S_S_S_S_S_S_S_S_S_S_S_S_S_S_S_S_S_S_S_S_S_S_S_S_S_S_S_S_S_S_S_S_S_S_S_S_S_S_S_S_S_S_S_S_S_S_S_S_S_S_S_S_S_S_S_S_S_S_S_S_S_S_S_S_S_S_S_S_S_S_S_S_S_S_S_S_S_S_S_S_S_S_S_S_S_S_S_S_S_S_S_S_S_S_S_S_S_S_S_S_S_S_S_S_S_S_S_S_S_S_S_S_S_S_S_S_S_S_S_S_S_S_S_S_S_S_S_S_S_S_S_S_S_S_S_S_S_S_S_S_S_S_S_S_S_S_S_S_S_S_S_S_S_S_S_S_S_S_S_S_S_S_S_S_S_S_S_S_S_S_S_S_S_S_S_S_S_S_S_S_S_S_S_S_S_S_S_S_S_S_S_S_S_S_S_S_S_S_S_S_S_S_S_S_S_S_S_S_S_S_S_S_S_S_S_S_S_S_S_S_S_S_S_S_S_S_S_S_S_S_S_S_S_S_S_S_S_S_S_S_S_S_S_S_S_S_S__param_445,
	.param .u64 .ptr .align 1 _Z4racePiS_S_S_S_S_S_S_S_S_S_S_S_S_S_S_S_S_S_S_S_S_S_S_S_S_S_S_S_S_S_S_S_S_S_S_S_S_S_S_S_S_S_S_S_S_S_S_S_S_S_S_S_S_S_S_S_S_S_S_S_S_S_S_S_S_S_S_S_S_S_S_S_S_S_S_S_S_S_S_S_S_S_S_S_S_S_S_S_S_S_S_S_S_S_S_S_S_S_S_S_S_S_S_S_S_S_S_S_S_S_S_S_S_S_S_S_S_S_S_S_S_S_S_S_S_S_S_S_S_S_S_S_S_S_S_S_S_S_S_S_S_S_S_S_S_S_S_S_S_S_S_S_S_S_S_S_S_S_S_S_S_S_S_S_S_S_S_S_S_S_S_S_S_S_S_S_S_S_S_S_S_S_S_S_S_S_S_S_S_S_S_S_S_S_S_S_S_S_S_S_S_S_S_S_S_S_S_S_S_S_S_S_S_S_S_S_S_S_S_S_S_S_S_S_S_S_S_S_S_S_S_S_S_S_S_S_S_S_S_S_S_S_S_S_S_S_S_S_S_S_S_S_S_S_S_S_S_S_S_S_S_S_S_S_S_S_S_S_S_S_S_S_S_S_S_S_S_S_S_S_S_S_S_S_S_S_S_S_S_S_S_S_S_S_S_S_S_S_S_S_S_S_S_S_S_S_S_S_S_S_S_S_S_S_S_S_S_S_S_S_S_S_S_S_S_S_S_S_S_S_S_S_S_S_S_S_S_S_S_S_S_S_S_S_S_S_S_S_S_S_S_S_S_S_S_S_S_S_S_S_S_S_S_S_S_S_S_S_S_S_S_S_S_S_S_S_S_S_S_S_S_S_S_S_S_S_S_S_S_S_S_S_S_S_S_S_S_S_S_S_S_S_S_S_S_S_S_S_S_S_S_S_S_S_S_S_S_S_S_S_S_S_S_S_S_S_S_S_S_S_S_S_S_S_S_S_S_S_S_S_S_S_S_S_S_S_S_S_S_S_S_S_S_S_S_S_S_S_S_S_S_S_S_S_S_S_S_S_S_S_S_S_S_S_S_S_S_S_S_S_S_S_S_S_S_S_S_S_S_S_S_S_S_S_S_S_S_S_S_S_S_S_S_S_S_S_S_S_S_S_S_S_S_S_S_S_S_S_S_S_S_S_S_S_S_S_S_S_S_S_S_S_S_S_S_S_S_S_S_S_S_S_S_S_S_S_S_S_S_S_S_S_S_S_S_S_S_S_S_S_S_S_S_S_S_S_S_S_S_S_S_S_S_S_S_S_S_S_S_S_S_S_S_S_S_S_S_S_S_S_S_S_S_S_S_S_S_S_S_S_S_S_S_S_S_S_S_S_S_S_S_S_S_S_S_S_S_S_S_S_S_S_S_S_S_S_S_S_S_S_S_S_S_S_S_S_S_S_S_S_S_S_S_S_S_S_S_S_S_S_S_S_S_S_S_S_S_S_S_S_S_S_S_S_S_S_S_S_S_S_S_S_S_S_S_S_S_S_S_S_S_S_S_S_S_S_S_S_S_S_S_S_S_S_S_S_S_S_S_S_S_S_S_S_S_S_S_S_S_S_S_S_S_S_S_S_S_S_S_S_S_S_S_S_S_S_S_S_S_S_S_S_S_S_S_S_S_S_S_S_S_S_S_S_S_S_S_S_S_S_S_S_S_S_S_S_S_S_S_S_S_S_S_S_S_S_S_S_S_S_S_S_S_S_S_S_S_S_S_S_S_S_S_S_S_S_S_S_S_S_S_S_S_S_S_S_S_S_S_S_S_S_S_S_S_S_S_S_S_S_S_S_S_S_S_S_S_S_S_S_S_S_S_S_S_S_S_S_S_S_S_S_S_S_S_S_S_S_S_S_S_S_S_S_S_S_S_S_S_S_S_S_S_S_S_S_S_S_S_S_S_S_S_S_S_S_S_S_S_S_S_S_S_S_S_S_S_S_S_S_S_S_S_S_S_S_S_S_S_S_S_S_S_S_S_S_S_S_S_S_S_S_S_S_S_S_S_S_S_S_S_S_S_S_S_S_S_S_S_S_S_S_S_S_S_S_S_S_S_S_S_S_S_S_S_S_S_S_S_S_S_S_S_S_S_S_S_S_S_S_S_S_S_S_S_S_S_S_S_S_S_S_S_S_S_S_S_S_S_S_S_S_S_S_S_S_S_S_S_S_S_S_S_S_S_S_S_S_S_S_S_S_S_S_S_S_S_S_S_S_S_S_S_S_S_S_S_S_S_S_S_S_S_S_S_S_S_S_S_S_S_S_S__param_446,
	.param .u64 .ptr .align 1 _Z4racePiS_S_S_S_S_S_S_S_S_S_S_S_S_S_S_S_S_S_S_S_S_S_S_S_S_S_S_S_S_S_S_S_S_S_S_S_S_S_S_S_S_S_S_S_S_S_S_S_S_S_S_S_S_S_S_S_S_S_S_S_S_S_S_S_S_S_S_S_S_S_S_S_S_S_S_S_S_S_S_S_S_S_S_S_S_S_S_S_S_S_S_S_S_S_S_S_S_S_S_S_S_S_S_S_S_S_S_S_S_S_S_S_S_S_S_S_S_S_S_S_S_S_S_S_S_S_S_S_S_S_S_S_S_S_S_S_S_S_S_S_S_S_S_S_S_S_S_S_S_S_S_S_S_S_S_S_S_S_S_S_S_S_S_S_S_S_S_S_S_S_S_S_S_S_S_S_S_S_S_S_S_S_S_S_S_S_S_S_S_S_S_S_S_S_S_S_S_S_S_S_S_S_S_S_S_S_S_S_S_S_S_S_S_S_S_S_S_S_S_S_S_S_S_S_S_S_S_S_S_S_S_S_S_S_S_S_S_S_S_S_S_S_S_S_S_S_S_S_S_S_S_S_S_S_S_S_S_S_S_S_S_S_S_S_S_S_S_S_S_S_S_S_S_S_S_S_S_S_S_S_S_S_S_S_S_S_S_S_S_S_S_S_S_S_S_S_S_S_S_S_S_S_S_S_S_S_S_S_S_S_S_S_S_S_S_S_S_S_S_S_S_S_S_S_S_S_S_S_S_S_S_S_S_S_S_S_S_S_S_S_S_S_S_S_S_S_S_S_S_S_S_S_S_S_S_S_S_S_S_S_S_S_S_S_S_S_S_S_S_S_S_S_S_S_S_S_S_S_S_S_S_S_S_S_S_S_S_S_S_S_S_S_S_S_S_S_S_S_S_S_S_S_S_S_S_S_S_S_S_S_S_S_S_S_S_S_S_S_S_S_S_S_S_S_S_S_S_S_S_S_S_S_S_S_S_S_S_S_S_S_S_S_S_S_S_S_S_S_S_S_S_S_S_S_S_S_S_S_S_S_S_S_S_S_S_S_S_S_S_S_S_S_S_S_S_S_S_S_S_S_S_S_S_S_S_S_S_S_S_S_S_S_S_S_S_S_S_S_S_S_S_S_S_S_S_S_S_S_S_S_S_S_S_S_S_S_S_S_S_S_S_S_S_S_S_S_S_S_S_S_S_S_S_S_S_S_S_S_S_S_S_S_S_S_S_S_S_S_S_S_S_S_S_S_S_S_S_S_S_S_S_S_S_S_S_S_S_S_S_S_S_S_S_S_S_S_S_S_S_S_S_S_S_S_S_S_S_S_S_S_S_S_S_S_S_S_S_S_S_S_S_S_S_S_S_S_S_S_S_S_S_S_S_S_S_S_S_S_S_S_S_S_S_S_S_S_S_S_S_S_S_S_S_S_S_S_S_S_S_S_S_S_S_S_S_S_S_S_S_S_S_S_S_S_S_S_S_S_S_S_S_S_S_S_S_S_S_S_S_S_S_S_S_S_S_S_S_S_S_S_S_S_S_S_S_S_S_S_S_S_S_S_S_S_S_S_S_S_S_S_S_S_S_S_S_S_S_S_S_S_S_S_S_S_S_S_S_S_S_S_S_S_S_S_S_S_S_S_S_S_S_S_S_S_S_S_S_S_S_S_S_S_S_S_S_S_S_S_S_S_S_S_S_S_S_S_S_S_S_S_S_S_S_S_S_S_S_S_S_S_S_S_S_S_S_S_S_S_S_S_S_S_S_S_S_S_S_S_S_S_S_S_S_S_S_S_S_S_S_S_S_S_S_S_S_S_S_S_S_S_S_S_S_S_S_S_S_S_S_S_S_S_S_S_S_S_S_S_S_S_S_S_S_S_S_S_S_S_S_S_S_S_S_S_S_S_S_S_S_S_S_S_S_S_S_S_S_S_S_S_S_S_S_S_S_S_S_S_S_S_S_S_S_S_S_S_S_S_S_S_S_S_S_S_S_S_S_S_S_S_S_S_S_S_S_S_S_S_S_S_S_S_S_S_S_S_S_S_S_S_S_S_S_S_S_S_S_S_S_S_S_S_S_S_S_S_S_S_S_S_S_S_S_S_S_S_S_S_S_S_S_S_S_S_S_S_S_S_S_S_S_S_S_S_S_S_S_S_S_S_S_S_S_S_S_S_S_S_S_S_S_S_S_S_S_S_S_S_S_S_S_S_S_S_S_S_S_S_S_S_S_S_S_S_S_S_S_S_S_S_S_S_S_S_S_S_S_S_S_S_S_S_S_S_S_S_S_S_S_S_S_S_S__param_447,
	.param .u64 .ptr .align 1 _Z4racePiS_S_S_S_S_S_S_S_S_S_S_S_S_S_S_S_S_S_S_S_S_S_S_S_S_S_S_S_S_S_S_S_S_S_S_S_S_S_S_S_S_S_S_S_S_S_S_S_S_S_S_S_S_S_S_S_S_S_S_S_S_S_S_S_S_S_S_S_S_S_S_S_S_S_S_S_S_S_S_S_S_S_S_S_S_S_S_S_S_S_S_S_S_S_S_S_S_S_S_S_S_S_S_S_S_S_S_S_S_S_S_S_S_S_S_S_S_S_S_S_S_S_S_S_S_S_S_S_S_S_S_S_S_S_S_S_S_S_S_S_S_S_S_S_S_S_S_S_S_S_S_S_S_S_S_S_S_S_S_S_S_S_S_S_S_S_S_S_S_S_S_S_S_S_S_S_S_S_S_S_S_S_S_S_S_S_S_S_S_S_S_S_S_S_S_S_S_S_S_S_S_S_S_S_S_S_S_S_S_S_S_S_S_S_S_S_S_S_S_S_S_S_S_S_S_S_S_S_S_S_S_S_S_S_S_S_S_S_S_S_S_S_S_S_S_S_S_S_S_S_S_S_S_S_S_S_S_S_S_S_S_S_S_S_S_S_S_S_S_S_S_S_S_S_S_S_S_S_S_S_S_S_S_S_S_S_S_S_S_S_S_S_S_S_S_S_S_S_S_S_S_S_S_S_S_S_S_S_S_S_S_S_S_S_S_S_S_S_S_S_S_S_S_S_S_S_S_S_S_S_S_S_S_S_S_S_S_S_S_S_S_S_S_S_S_S_S_S_S_S_S_S_S_S_S_S_S_S_S_S_S_S_S_S_S_S_S_S_S_S_S_S_S_S_S_S_S_S_S_S_S_S_S_S_S_S_S_S_S_S_S_S_S_S_S_S_S_S_S_S_S_S_S_S_S_S_S_S_S_S_S_S_S_S_S_S_S_S_S_S_S_S_S_S_S_S_S_S_S_S_S_S_S_S_S_S_S_S_S_S_S_S_S_S_S_S_S_S_S_S_S_S_S_S_S_S_S_S_S_S_S_S_S_S_S_S_S_S_S_S_S_S_S_S_S_S_S_S_S_S_S_S_S_S_S_S_S_S_S_S_S_S_S_S_S_S_S_S_S_S_S_S_S_S_S_S_S_S_S_S_S_S_S_S_S_S_S_S_S_S_S_S_S_S_S_S_S_S_S_S_S_S_S_S_S_S_S_S_S_S_S_S_S_S_S_S_S_S_S_S_S_S_S_S_S_S_S_S_S_S_S_S_S_S_S_S_S_S_S_S_S_S_S_S_S_S_S_S_S_S_S_S_S_S_S_S_S_S_S_S_S_S_S_S_S_S_S_S_S_S_S_S_S_S_S_S_S_S_S_S_S_S_S_S_S_S_S_S_S_S_S_S_S_S_S_S_S_S_S_S_S_S_S_S_S_S_S_S_S_S_S_S_S_S_S_S_S_S_S_S_S_S_S_S_S_S_S_S_S_S_S_S_S_S_S_S_S_S_S_S_S_S_S_S_S_S_S_S_S_S_S_S_S_S_S_S_S_S_S_S_S_S_S_S_S_S_S_S_S_S_S_S_S_S_S_S_S_S_S_S_S_S_S_S_S_S_S_S_S_S_S_S_S_S_S_S_S_S_S_S_S_S_S_S_S_S_S_S_S_S_S_S_S_S_S_S_S_S_S_S_S_S_S_S_S_S_S_S_S_S_S_S_S_S_S_S_S_S_S_S_S_S_S_S_S_S_S_S_S_S_S_S_S_S_S_S_S_S_S_S_S_S_S_S_S_S_S_S_S_S_S_S_S_S_S_S_S_S_S_S_S_S_S_S_S_S_S_S_S_S_S_S_S_S_S_S_S_S_S_S_S_S_S_S_S_S_S_S_S_S_S_S_S_S_S_S_S_S_S_S_S_S_S_S_S_S_S_S_S_S_S_S_S_S_S_S_S_S_S_S_S_S_S_S_S_S_S_S_S_S_S_S_S_S_S_S_S_S_S_S_S_S_S_S_S_S_S_S_S_S_S_S_S_S_S_S_S_S_S_S_S_S_S_S_S_S_S_S_S_S_S_S_S_S_S_S_S_S_S_S_S_S_S_S_S_S_S_S_S_S_S_S_S_S_S_S_S_S_S_S_S_S_S_S_S_S_S_S_S_S_S_S_S_S_S_S_S_S_S_S_S_S_S_S_S_S_S_S_S_S_S_S_S_S_S_S_S_S_S_S_S_S_S_S_S_S_S_S_S_S_S_S_S_S_S_S_S_S_S_S_S_S_S_S_S_S_S_S_S_S_S_S_S__param_448,
	.param .u64 .ptr .align 1 _Z4racePiS_S_S_S_S_S_S_S_S_S_S_S_S_S_S_S_S_S_S_S_S_S_S_S_S_S_S_S_S_S_S_S_S_S_S_S_S_S_S_S_S_S_S_S_S_S_S_S_S_S_S_S_S_S_S_S_S_S_S_S_S_S_S_S_S_S_S_S_S_S_S_S_S_S_S_S_S_S_S_S_S_S_S_S_S_S_S_S_S_S_S_S_S_S_S_S_S_S_S_S_S_S_S_S_S_S_S_S_S_S_S_S_S_S_S_S_S_S_S_S_S_S_S_S_S_S_S_S_S_S_S_S_S_S_S_S_S_S_S_S_S_S_S_S_S_S_S_S_S_S_S_S_S_S_S_S_S_S_S_S_S_S_S_S_S_S_S_S_S_S_S_S_S_S_S_S_S_S_S_S_S_S_S_S_S_S_S_S_S_S_S_S_S_S_S_S_S_S_S_S_S_S_S_S_S_S_S_S_S_S_S_S_S_S_S_S_S_S_S_S_S_S_S_S_S_S_S_S_S_S_S_S_S_S_S_S_S_S_S_S_S_S_S_S_S_S_S_S_S_S_S_S_S_S_S_S_S_S_S_S_S_S_S_S_S_S_S_S_S_S_S_S_S_S_S_S_S_S_S_S_S_S_S_S_S_S_S_S_S_S_S_S_S_S_S_S_S_S_S_S_S_S_S_S_S_S_S_S_S_S_S_S_S_S_S_S_S_S_S_S_S_S_S_S_S_S_S_S_S_S_S_S_S_S_S_S_S_S_S_S_S_S_S_S_S_S_S_S_S_S_S_S_S_S_S_S_S_S_S_S_S_S_S_S_S_S_S_S_S_S_S_S_S_S_S_S_S_S_S_S_S_S_S_S_S_S_S_S_S_S_S_S_S_S_S_S_S_S_S_S_S_S_S_S_S_S_S_S_S_S_S_S_S_S_S_S_S_S_S_S_S_S_S_S_S_S_S_S_S_S_S_S_S_S_S_S_S_S_S_S_S_S_S_S_S_S_S_S_S_S_S_S_S_S_S_S_S_S_S_S_S_S_S_S_S_S_S_S_S_S_S_S_S_S_S_S_S_S_S_S_S_S_S_S_S_S_S_S_S_S_S_S_S_S_S_S_S_S_S_S_S_S_S_S_S_S_S_S_S_S_S_S_S_S_S_S_S_S_S_S_S_S_S_S_S_S_S_S_S_S_S_S_S_S_S_S_S_S_S_S_S_S_S_S_S_S_S_S_S_S_S_S_S_S_S_S_S_S_S_S_S_S_S_S_S_S_S_S_S_S_S_S_S_S_S_S_S_S_S_S_S_S_S_S_S_S_S_S_S_S_S_S_S_S_S_S_S_S_S_S_S_S_S_S_S_S_S_S_S_S_S_S_S_S_S_S_S_S_S_S_S_S_S_S_S_S_S_S_S_S_S_S_S_S_S_S_S_S_S_S_S_S_S_S_S_S_S_S_S_S_S_S_S_S_S_S_S_S_S_S_S_S_S_S_S_S_S_S_S_S_S_S_S_S_S_S_S_S_S_S_S_S_S_S_S_S_S_S_S_S_S_S_S_S_S_S_S_S_S_S_S_S_S_S_S_S_S_S_S_S_S_S_S_S_S_S_S_S_S_S_S_S_S_S_S_S_S_S_S_S_S_S_S_S_S_S_S_S_S_S_S_S_S_S_S_S_S_S_S_S_S_S_S_S_S_S_S_S_S_S_S_S_S_S_S_S_S_S_S_S_S_S_S_S_S_S_S_S_S_S_S_S_S_S_S_S_S_S_S_S_S_S_S_S_S_S_S_S_S_S_S_S_S_S_S_S_S_S_S_S_S_S_S_S_S_S_S_S_S_S_S_S_S_S_S_S_S_S_S_S_S_S_S_S_S_S_S_S_S_S_S_S_S_S_S_S_S_S_S_S_S_S_S_S_S_S_S_S_S_S_S_S_S_S_S_S_S_S_S_S_S_S_S_S_S_S_S_S_S_S_S_S_S_S_S_S_S_S_S_S_S_S_S_S_S_S_S_S_S_S_S_S_S_S_S_S_S_S_S_S_S_S_S_S_S_S_S_S_S_S_S_S_S_S_S_S_S_S_S_S_S_S_S_S_S_S_S_S_S_S_S_S_S_S_S_S_S_S_S_S_S_S_S_S_S_S_S_S_S_S_S_S_S_S_S_S_S_S_S_S_S_S_S_S_S_S_S_S_S_S_S_S_S_S_S_S_S_S_S_S_S_S_S_S_S_S_S_S_S_S_S_S_S_S_S_S_S_S_S_S_S_S_S_S_S_S_S_S_S_S_S_S_S__param_449,
	.param .u64 .ptr .align 1 _Z4racePiS_S_S_S_S_S_S_S_S_S_S_S_S_S_S_S_S_S_S_S_S_S_S_S_S_S_S_S_S_S_S_S_S_S_S_S_S_S_S_S_S_S_S_S_S_S_S_S_S_S_S_S_S_S_S_S_S_S_S_S_S_S_S_S_S_S_S_S_S_S_S_S_S_S_S_S_S_S_S_S_S_S_S_S_S_S_S_S_S_S_S_S_S_S_S_S_S_S_S_S_S_S_S_S_S_S_S_S_S_S_S_S_S_S_S_S_S_S_S_S_S_S_S_S_S_S_S_S_S_S_S_S_S_S_S_S_S_S_S_S_S_S_S_S_S_S_S_S_S_S_S_S_S_S_S_S_S_S_S_S_S_S_S_S_S_S_S_S_S_S_S_S_S_S_S_S_S_S_S_S_S_S_S_S_S_S_S_S_S_S_S_S_S_S_S_S_S_S_S_S_S_S_S_S_S_S_S_S_S_S_S_S_S_S_S_S_S_S_S_S_S_S_S_S_S_S_S_S_S_S_S_S_S_S_S_S_S_S_S_S_S_S_S_S_S_S_S_S_S_S_S_S_S_S_S_S_S_S_S_S_S_S_S_S_S_S_S_S_S_S_S_S_S_S_S_S_S_S_S_S_S_S_S_S_S_S_S_S_S_S_S_S_S_S_S_S_S_S_S_S_S_S_S_S_S_S_S_S_S_S_S_S_S_S_S_S_S_S_S_S_S_S_S_S_S_S_S_S_S_S_S_S_S_S_S_S_S_S_S_S_S_S_S_S_S_S_S_S_S_S_S_S_S_S_S_S_S_S_S_S_S_S_S_S_S_S_S_S_S_S_S_S_S_S_S_S_S_S_S_S_S_S_S_S_S_S_S_S_S_S_S_S_S_S_S_S_S_S_S_S_S_S_S_S_S_S_S_S_S_S_S_S_S_S_S_S_S_S_S_S_S_S_S_S_S_S_S_S_S_S_S_S_S_S_S_S_S_S_S_S_S_S_S_S_S_S_S_S_S_S_S_S_S_S_S_S_S_S_S_S_S_S_S_S_S_S_S_S_S_S_S_S_S_S_S_S_S_S_S_S_S_S_S_S_S_S_S_S_S_S_S_S_S_S_S_S_S_S_S_S_S_S_S_S_S_S_S_S_S_S_S_S_S_S_S_S_S_S_S_S_S_S_S_S_S_S_S_S_S_S_S_S_S_S_S_S_S_S_S_S_S_S_S_S_S_S_S_S_S_S_S_S_S_S_S_S_S_S_S_S_S_S_S_S_S_S_S_S_S_S_S_S_S_S_S_S_S_S_S_S_S_S_S_S_S_S_S_S_S_S_S_S_S_S_S_S_S_S_S_S_S_S_S_S_S_S_S_S_S_S_S_S_S_S_S_S_S_S_S_S_S_S_S_S_S_S_S_S_S_S_S_S_S_S_S_S_S_S_S_S_S_S_S_S_S_S_S_S_S_S_S_S_S_S_S_S_S_S_S_S_S_S_S_S_S_S_S_S_S_S_S_S_S_S_S_S_S_S_S_S_S_S_S_S_S_S_S_S_S_S_S_S_S_S_S_S_S_S_S_S_S_S_S_S_S_S_S_S_S_S_S_S_S_S_S_S_S_S_S_S_S_S_S_S_S_S_S_S_S_S_S_S_S_S_S_S_S_S_S_S_S_S_S_S_S_S_S_S_S_S_S_S_S_S_S_S_S_S_S_S_S_S_S_S_S_S_S_S_S_S_S_S_S_S_S_S_S_S_S_S_S_S_S_S_S_S_S_S_S_S_S_S_S_S_S_S_S_S_S_S_S_S_S_S_S_S_S_S_S_S_S_S_S_S_S_S_S_S_S_S_S_S_S_S_S_S_S_S_S_S_S_S_S_S_S_S_S_S_S_S_S_S_S_S_S_S_S_S_S_S_S_S_S_S_S_S_S_S_S_S_S_S_S_S_S_S_S_S_S_S_S_S_S_S_S_S_S_S_S_S_S_S_S_S_S_S_S_S_S_S_S_S_S_S_S_S_S_S_S_S_S_S_S_S_S_S_S_S_S_S_S_S_S_S_S_S_S_S_S_S_S_S_S_S_S_S_S_S_S_S_S_S_S_S_S_S_S_S_S_S_S_S_S_S_S_S_S_S_S_S_S_S_S_S_S_S_S_S_S_S_S_S_S_S_S_S_S_S_S_S_S_S_S_S_S_S_S_S_S_S_S_S_S_S_S_S_S_S_S_S_S_S_S_S_S_S_S_S_S_S_S_S_S_S_S_S_S_S_S_S_S_S_S_S_S_S_S_S_S_S_S_S_S__param_450,
	.param .u64 .ptr .align 1 _Z4racePiS_S_S_S_S_S_S_S_S_S_S_S_S_S_S_S_S_S_S_S_S_S_S_S_S_S_S_S_S_S_S_S_S_S_S_S_S_S_S_S_S_S_S_S_S_S_S_S_S_S_S_S_S_S_S_S_S_S_S_S_S_S_S_S_S_S_S_S_S_S_S_S_S_S_S_S_S_S_S_S_S_S_S_S_S_S_S_S_S_S_S_S_S_S_S_S_S_S_S_S_S_S_S_S_S_S_S_S_S_S_S_S_S_S_S_S_S_S_S_S_S_S_S_S_S_S_S_S_S_S_S_S_S_S_S_S_S_S_S_S_S_S_S_S_S_S_S_S_S_S_S_S_S_S_S_S_S_S_S_S_S_S_S_S_S_S_S_S_S_S_S_S_S_S_S_S_S_S_S_S_S_S_S_S_S_S_S_S_S_S_S_S_S_S_S_S_S_S_S_S_S_S_S_S_S_S_S_S_S_S_S_S_S_S_S_S_S_S_S_S_S_S_S_S_S_S_S_S_S_S_S_S_S_S_S_S_S_S_S_S_S_S_S_S_S_S_S_S_S_S_S_S_S_S_S_S_S_S_S_S_S_S_S_S_S_S_S_S_S_S_S_S_S_S_S_S_S_S_S_S_S_S_S_S_S_S_S_S_S_S_S_S_S_S_S_S_S_S_S_S_S_S_S_S_S_S_S_S_S_S_S_S_S_S_S_S_S_S_S_S_S_S_S_S_S_S_S_S_S_S_S_S_S_S_S_S_S_S_S_S_S_S_S_S_S_S_S_S_S_S_S_S_S_S_S_S_S_S_S_S_S_S_S_S_S_S_S_S_S_S_S_S_S_S_S_S_S_S_S_S_S_S_S_S_S_S_S_S_S_S_S_S_S_S_S_S_S_S_S_S_S_S_S_S_S_S_S_S_S_S_S_S_S_S_S_S_S_S_S_S_S_S_S_S_S_S_S_S_S_S_S_S_S_S_S_S_S_S_S_S_S_S_S_S_S_S_S_S_S_S_S_S_S_S_S_S_S_S_S_S_S_S_S_S_S_S_S_S_S_S_S_S_S_S_S_S_S_S_S_S_S_S_S_S_S_S_S_S_S_S_S_S_S_S_S_S_S_S_S_S_S_S_S_S_S_S_S_S_S_S_S_S_S_S_S_S_S_S_S_S_S_S_S_S_S_S_S_S_S_S_S_S_S_S_S_S_S_S_S_S_S_S_S_S_S_S_S_S_S_S_S_S_S_S_S_S_S_S_S_S_S_S_S_S_S_S_S_S_S_S_S_S_S_S_S_S_S_S_S_S_S_S_S_S_S_S_S_S_S_S_S_S_S_S_S_S_S_S_S_S_S_S_S_S_S_S_S_S_S_S_S_S_S_S_S_S_S_S_S_S_S_S_S_S_S_S_S_S_S_S_S_S_S_S_S_S_S_S_S_S_S_S_S_S_S_S_S_S_S_S_S_S_S_S_S_S_S_S_S_S_S_S_S_S_S_S_S_S_S_S_S_S_S_S_S_S_S_S_S_S_S_S_S_S_S_S_S_S_S_S_S_S_S_S_S_S_S_S_S_S_S_S_S_S_S_S_S_S_S_S_S_S_S_S_S_S_S_S_S_S_S_S_S_S_S_S_S_S_S_S_S_S_S_S_S_S_S_S_S_S_S_S_S_S_S_S_S_S_S_S_S_S_S_S_S_S_S_S_S_S_S_S_S_S_S_S_S_S_S_S_S_S_S_S_S_S_S_S_S_S_S_S_S_S_S_S_S_S_S_S_S_S_S_S_S_S_S_S_S_S_S_S_S_S_S_S_S_S_S_S_S_S_S_S_S_S_S_S_S_S_S_S_S_S_S_S_S_S_S_S_S_S_S_S_S_S_S_S_S_S_S_S_S_S_S_S_S_S_S_S_S_S_S_S_S_S_S_S_S_S_S_S_S_S_S_S_S_S_S_S_S_S_S_S_S_S_S_S_S_S_S_S_S_S_S_S_S_S_S_S_S_S_S_S_S_S_S_S_S_S_S_S_S_S_S_S_S_S_S_S_S_S_S_S_S_S_S_S_S_S_S_S_S_S_S_S_S_S_S_S_S_S_S_S_S_S_S_S_S_S_S_S_S_S_S_S_S_S_S_S_S_S_S_S_S_S_S_S_S_S_S_S_S_S_S_S_S_S_S_S_S_S_S_S_S_S_S_S_S_S_S_S_S_S_S_S_S_S_S_S_S_S_S_S_S_S_S_S_S_S_S_S_S_S_S_S_S_S_S_S_S_S_S_S_S_S_S_S_S_S_S_S_S__param_451,
	.param .u64 .ptr .align 1 _Z4racePiS_S_S_S_S_S_S_S_S_S_S_S_S_S_S_S_S_S_S_S_S_S_S_S_S_S_S_S_S_S_S_S_S_S_S_S_S_S_S_S_S_S_S_S_S_S_S_S_S_S_S_S_S_S_S_S_S_S_S_S_S_S_S_S_S_S_S_S_S_S_S_S_S_S_S_S_S_S_S_S_S_S_S_S_S_S_S_S_S_S_S_S_S_S_S_S_S_S_S_S_S_S_S_S_S_S_S_S_S_S_S_S_S_S_S_S_S_S_S_S_S_S_S_S_S_S_S_S_S_S_S_S_S_S_S_S_S_S_S_S_S_S_S_S_S_S_S_S_S_S_S_S_S_S_S_S_S_S_S_S_S_S_S_S_S_S_S_S_S_S_S_S_S_S_S_S_S_S_S_S_S_S_S_S_S_S_S_S_S_S_S_S_S_S_S_S_S_S_S_S_S_S_S_S_S_S_S_S_S_S_S_S_S_S_S_S_S_S_S_S_S_S_S_S_S_S_S_S_S_S_S_S_S_S_S_S_S_S_S_S_S_S_S_S_S_S_S_S_S_S_S_S_S_S_S_S_S_S_S_S_S_S_S_S_S_S_S_S_S_S_S_S_S_S_S_S_S_S_S_S_S_S_S_S_S_S_S_S_S_S_S_S_S_S_S_S_S_S_S_S_S_S_S_S_S_S_S_S_S_S_S_S_S_S_S_S_S_S_S_S_S_S_S_S_S_S_S_S_S_S_S_S_S_S_S_S_S_S_S_S_S_S_S_S_S_S_S_S_S_S_S_S_S_S_S_S_S_S_S_S_S_S_S_S_S_S_S_S_S_S_S_S_S_S_S_S_S_S_S_S_S_S_S_S_S_S_S_S_S_S_S_S_S_S_S_S_S_S_S_S_S_S_S_S_S_S_S_S_S_S_S_S_S_S_S_S_S_S_S_S_S_S_S_S_S_S_S_S_S_S_S_S_S_S_S_S_S_S_S_S_S_S_S_S_S_S_S_S_S_S_S_S_S_S_S_S_S_S_S_S_S_S_S_S_S_S_S_S_S_S_S_S_S_S_S_S_S_S_S_S_S_S_S_S_S_S_S_S_S_S_S_S_S_S_S_S_S_S_S_S_S_S_S_S_S_S_S_S_S_S_S_S_S_S_S_S_S_S_S_S_S_S_S_S_S_S_S_S_S_S_S_S_S_S_S_S_S_S_S_S_S_S_S_S_S_S_S_S_S_S_S_S_S_S_S_S_S_S_S_S_S_S_S_S_S_S_S_S_S_S_S_S_S_S_S_S_S_S_S_S_S_S_S_S_S_S_S_S_S_S_S_S_S_S_S_S_S_S_S_S_S_S_S_S_S_S_S_S_S_S_S_S_S_S_S_S_S_S_S_S_S_S_S_S_S_S_S_S_S_S_S_S_S_S_S_S_S_S_S_S_S_S_S_S_S_S_S_S_S_S_S_S_S_S_S_S_S_S_S_S_S_S_S_S_S_S_S_S_S_S_S_S_S_S_S_S_S_S_S_S_S_S_S_S_S_S_S_S_S_S_S_S_S_S_S_S_S_S_S_S_S_S_S_S_S_S_S_S_S_S_S_S_S_S_S_S_S_S_S_S_S_S_S_S_S_S_S_S_S_S_S_S_S_S_S_S_S_S_S_S_S_S_S_S_S_S_S_S_S_S_S_S_S_S_S_S_S_S_S_S_S_S_S_S_S_S_S_S_S_S_S_S_S_S_S_S_S_S_S_S_S_S_S_S_S_S_S_S_S_S_S_S_S_S_S_S_S_S_S_S_S_S_S_S_S_S_S_S_S_S_S_S_S_S_S_S_S_S_S_S_S_S_S_S_S_S_S_S_S_S_S_S_S_S_S_S_S_S_S_S_S_S_S_S_S_S_S_S_S_S_S_S_S_S_S_S_S_S_S_S_S_S_S_S_S_S_S_S_S_S_S_S_S_S_S_S_S_S_S_S_S_S_S_S_S_S_S_S_S_S_S_S_S_S_S_S_S_S_S_S_S_S_S_S_S_S_S_S_S_S_S_S_S_S_S_S_S_S_S_S_S_S_S_S_S_S_S_S_S_S_S_S_S_S_S_S_S_S_S_S_S_S_S_S_S_S_S_S_S_S_S_S_S_S_S_S_S_S_S_S_S_S_S_S_S_S_S_S_S_S_S_S_S_S_S_S_S_S_S_S_S_S_S_S_S_S_S_S_S_S_S_S_S_S_S_S_S_S_S_S_S_S_S_S_S_S_S_S_S_S_S_S_S_S_S_S_S_S_S_S_S_S_S__param_452,
	.param .u64 .ptr .align 1 _Z4racePiS_S_S_S_S_S_S_S_S_S_S_S_S_S_S_S_S_S_S_S_S_S_S_S_S_S_S_S_S_S_S_S_S_S_S_S_S_S_S_S_S_S_S_S_S_S_S_S_S_S_S_S_S_S_S_S_S_S_S_S_S_S_S_S_S_S_S_S_S_S_S_S_S_S_S_S_S_S_S_S_S_S_S_S_S_S_S_S_S_S_S_S_S_S_S_S_S_S_S_S_S_S_S_S_S_S_S_S_S_S_S_S_S_S_S_S_S_S_S_S_S_S_S_S_S_S_S_S_S_S_S_S_S_S_S_S_S_S_S_S_S_S_S_S_S_S_S_S_S_S_S_S_S_S_S_S_S_S_S_S_S_S_S_S_S_S_S_S_S_S_S_S_S_S_S_S_S_S_S_S_S_S_S_S_S_S_S_S_S_S_S_S_S_S_S_S_S_S_S_S_S_S_S_S_S_S_S_S_S_S_S_S_S_S_S_S_S_S_S_S_S_S_S_S_S_S_S_S_S_S_S_S_S_S_S_S_S_S_S_S_S_S_S_S_S_S_S_S_S_S_S_S_S_S_S_S_S_S_S_S_S_S_S_S_S_S_S_S_S_S_S_S_S_S_S_S_S_S_S_S_S_S_S_S_S_S_S_S_S_S_S_S_S_S_S_S_S_S_S_S_S_S_S_S_S_S_S_S_S_S_S_S_S_S_S_S_S_S_S_S_S_S_S_S_S_S_S_S_S_S_S_S_S_S_S_S_S_S_S_S_S_S_S_S_S_S_S_S_S_S_S_S_S_S_S_S_S_S_S_S_S_S_S_S_S_S_S_S_S_S_S_S_S_S_S_S_S_S_S_S_S_S_S_S_S_S_S_S_S_S_S_S_S_S_S_S_S_S_S_S_S_S_S_S_S_S_S_S_S_S_S_S_S_S_S_S_S_S_S_S_S_S_S_S_S_S_S_S_S_S_S_S_S_S_S_S_S_S_S_S_S_S_S_S_S_S_S_S_S_S_S_S_S_S_S_S_S_S_S_S_S_S_S_S_S_S_S_S_S_S_S_S_S_S_S_S_S_S_S_S_S_S_S_S_S_S_S_S_S_S_S_S_S_S_S_S_S_S_S_S_S_S_S_S_S_S_S_S_S_S_S_S_S_S_S_S_S_S_S_S_S_S_S_S_S_S_S_S_S_S_S_S_S_S_S_S_S_S_S_S_S_S_S_S_S_S_S_S_S_S_S_S_S_S_S_S_S_S_S_S_S_S_S_S_S_S_S_S_S_S_S_S_S_S_S_S_S_S_S_S_S_S_S_S_S_S_S_S_S_S_S_S_S_S_S_S_S_S_S_S_S_S_S_S_S_S_S_S_S_S_S_S_S_S_S_S_S_S_S_S_S_S_S_S_S_S_S_S_S_S_S_S_S_S_S_S_S_S_S_S_S_S_S_S_S_S_S_S_S_S_S_S_S_S_S_S_S_S_S_S_S_S_S_S_S_S_S_S_S_S_S_S_S_S_S_S_S_S_S_S_S_S_S_S_S_S_S_S_S_S_S_S_S_S_S_S_S_S_S_S_S_S_S_S_S_S_S_S_S_S_S_S_S_S_S_S_S_S_S_S_S_S_S_S_S_S_S_S_S_S_S_S_S_S_S_S_S_S_S_S_S_S_S_S_S_S_S_S_S_S_S_S_S_S_S_S_S_S_S_S_S_S_S_S_S_S_S_S_S_S_S_S_S_S_S_S_S_S_S_S_S_S_S_S_S_S_S_S_S_S_S_S_S_S_S_S_S_S_S_S_S_S_S_S_S_S_S_S_S_S_S_S_S_S_S_S_S_S_S_S_S_S_S_S_S_S_S_S_S_S_S_S_S_S_S_S_S_S_S_S_S_S_S_S_S_S_S_S_S_S_S_S_S_S_S_S_S_S_S_S_S_S_S_S_S_S_S_S_S_S_S_S_S_S_S_S_S_S_S_S_S_S_S_S_S_S_S_S_S_S_S_S_S_S_S_S_S_S_S_S_S_S_S_S_S_S_S_S_S_S_S_S_S_S_S_S_S_S_S_S_S_S_S_S_S_S_S_S_S_S_S_S_S_S_S_S_S_S_S_S_S_S_S_S_S_S_S_S_S_S_S_S_S_S_S_S_S_S_S_S_S_S_S_S_S_S_S_S_S_S_S_S_S_S_S_S_S_S_S_S_S_S_S_S_S_S_S_S_S_S_S_S_S_S_S_S_S_S_S_S_S_S_S_S_S_S_S_S_S_S_S_S_S_S_S_S_S_S_S_S_S_S_S__param_453,
	.param .u64 .ptr .align 1 _Z4racePiS_S_S_S_S_S_S_S_S_S_S_S_S_S_S_S_S_S_S_S_S_S_S_S_S_S_S_S_S_S_S_S_S_S_S_S_S_S_S_S_S_S_S_S_S_S_S_S_S_S_S_S_S_S_S_S_S_S_S_S_S_S_S_S_S_S_S_S_S_S_S_S_S_S_S_S_S_S_S_S_S_S_S_S_S_S_S_S_S_S_S_S_S_S_S_S_S_S_S_S_S_S_S_S_S_S_S_S_S_S_S_S_S_S_S_S_S_S_S_S_S_S_S_S_S_S_S_S_S_S_S_S_S_S_S_S_S_S_S_S_S_S_S_S_S_S_S_S_S_S_S_S_S_S_S_S_S_S_S_S_S_S_S_S_S_S_S_S_S_S_S_S_S_S_S_S_S_S_S_S_S_S_S_S_S_S_S_S_S_S_S_S_S_S_S_S_S_S_S_S_S_S_S_S_S_S_S_S_S_S_S_S_S_S_S_S_S_S_S_S_S_S_S_S_S_S_S_S_S_S_S_S_S_S_S_S_S_S_S_S_S_S_S_S_S_S_S_S_S_S_S_S_S_S_S_S_S_S_S_S_S_S_S_S_S_S_S_S_S_S_S_S_S_S_S_S_S_S_S_S_S_S_S_S_S_S_S_S_S_S_S_S_S_S_S_S_S_S_S_S_S_S_S_S_S_S_S_S_S_S_S_S_S_S_S_S_S_S_S_S_S_S_S_S_S_S_S_S_S_S_S_S_S_S_S_S_S_S_S_S_S_S_S_S_S_S_S_S_S_S_S_S_S_S_S_S_S_S_S_S_S_S_S_S_S_S_S_S_S_S_S_S_S_S_S_S_S_S_S_S_S_S_S_S_S_S_S_S_S_S_S_S_S_S_S_S_S_S_S_S_S_S_S_S_S_S_S_S_S_S_S_S_S_S_S_S_S_S_S_S_S_S_S_S_S_S_S_S_S_S_S_S_S_S_S_S_S_S_S_S_S_S_S_S_S_S_S_S_S_S_S_S_S_S_S_S_S_S_S_S_S_S_S_S_S_S_S_S_S_S_S_S_S_S_S_S_S_S_S_S_S_S_S_S_S_S_S_S_S_S_S_S_S_S_S_S_S_S_S_S_S_S_S_S_S_S_S_S_S_S_S_S_S_S_S_S_S_S_S_S_S_S_S_S_S_S_S_S_S_S_S_S_S_S_S_S_S_S_S_S_S_S_S_S_S_S_S_S_S_S_S_S_S_S_S_S_S_S_S_S_S_S_S_S_S_S_S_S_S_S_S_S_S_S_S_S_S_S_S_S_S_S_S_S_S_S_S_S_S_S_S_S_S_S_S_S_S_S_S_S_S_S_S_S_S_S_S_S_S_S_S_S_S_S_S_S_S_S_S_S_S_S_S_S_S_S_S_S_S_S_S_S_S_S_S_S_S_S_S_S_S_S_S_S_S_S_S_S_S_S_S_S_S_S_S_S_S_S_S_S_S_S_S_S_S_S_S_S_S_S_S_S_S_S_S_S_S_S_S_S_S_S_S_S_S_S_S_S_S_S_S_S_S_S_S_S_S_S_S_S_S_S_S_S_S_S_S_S_S_S_S_S_S_S_S_S_S_S_S_S_S_S_S_S_S_S_S_S_S_S_S_S_S_S_S_S_S_S_S_S_S_S_S_S_S_S_S_S_S_S_S_S_S_S_S_S_S_S_S_S_S_S_S_S_S_S_S_S_S_S_S_S_S_S_S_S_S_S_S_S_S_S_S_S_S_S_S_S_S_S_S_S_S_S_S_S_S_S_S_S_S_S_S_S_S_S_S_S_S_S_S_S_S_S_S_S_S_S_S_S_S_S_S_S_S_S_S_S_S_S_S_S_S_S_S_S_S_S_S_S_S_S_S_S_S_S_S_S_S_S_S_S_S_S_S_S_S_S_S_S_S_S_S_S_S_S_S_S_S_S_S_S_S_S_S_S_S_S_S_S_S_S_S_S_S_S_S_S_S_S_S_S_S_S_S_S_S_S_S_S_S_S_S_S_S_S_S_S_S_S_S_S_S_S_S_S_S_S_S_S_S_S_S_S_S_S_S_S_S_S_S_S_S_S_S_S_S_S_S_S_S_S_S_S_S_S_S_S_S_S_S_S_S_S_S_S_S_S_S_S_S_S_S_S_S_S_S_S_S_S_S_S_S_S_S_S_S_S_S_S_S_S_S_S_S_S_S_S_S_S_S_S_S_S_S_S_S_S_S_S_S_S_S_S_S_S_S_S_S_S_S_S_S_S_S_S_S_S_S_S_S_S_S__param_454,
	.param .u64 .ptr .align 1 _Z4racePiS_S_S_S_S_S_S_S_S_S_S_S_S_S_S_S_S_S_S_S_S_S_S_S_S_S_S_S_S_S_S_S_S_S_S_S_S_S_S_S_S_S_S_S_S_S_S_S_S_S_S_S_S_S_S_S_S_S_S_S_S_S_S_S_S_S_S_S_S_S_S_S_S_S_S_S_S_S_S_S_S_S_S_S_S_S_S_S_S_S_S_S_S_S_S_S_S_S_S_S_S_S_S_S_S_S_S_S_S_S_S_S_S_S_S_S_S_S_S_S_S_S_S_S_S_S_S_S_S_S_S_S_S_S_S_S_S_S_S_S_S_S_S_S_S_S_S_S_S_S_S_S_S_S_S_S_S_S_S_S_S_S_S_S_S_S_S_S_S_S_S_S_S_S_S_S_S_S_S_S_S_S_S_S_S_S_S_S_S_S_S_S_S_S_S_S_S_S_S_S_S_S_S_S_S_S_S_S_S_S_S_S_S_S_S_S_S_S_S_S_S_S_S_S_S_S_S_S_S_S_S_S_S_S_S_S_S_S_S_S_S_S_S_S_S_S_S_S_S_S_S_S_S_S_S_S_S_S_S_S_S_S_S_S_S_S_S_S_S_S_S_S_S_S_S_S_S_S_S_S_S_S_S_S_S_S_S_S_S_S_S_S_S_S_S_S_S_S_S_S_S_S_S_S_S_S_S_S_S_S_S_S_S_S_S_S_S_S_S_S_S_S_S_S_S_S_S_S_S_S_S_S_S_S_S_S_S_S_S_S_S_S_S_S_S_S_S_S_S_S_S_S_S_S_S_S_S_S_S_S_S_S_S_S_S_S_S_S_S_S_S_S_S_S_S_S_S_S_S_S_S_S_S_S_S_S_S_S_S_S_S_S_S_S_S_S_S_S_S_S_S_S_S_S_S_S_S_S_S_S_S_S_S_S_S_S_S_S_S_S_S_S_S_S_S_S_S_S_S_S_S_S_S_S_S_S_S_S_S_S_S_S_S_S_S_S_S_S_S_S_S_S_S_S_S_S_S_S_S_S_S_S_S_S_S_S_S_S_S_S_S_S_S_S_S_S_S_S_S_S_S_S_S_S_S_S_S_S_S_S_S_S_S_S_S_S_S_S_S_S_S_S_S_S_S_S_S_S_S_S_S_S_S_S_S_S_S_S_S_S_S_S_S_S_S_S_S_S_S_S_S_S_S_S_S_S_S_S_S_S_S_S_S_S_S_S_S_S_S_S_S_S_S_S_S_S_S_S_S_S_S_S_S_S_S_S_S_S_S_S_S_S_S_S_S_S_S_S_S_S_S_S_S_S_S_S_S_S_S_S_S_S_S_S_S_S_S_S_S_S_S_S_S_S_S_S_S_S_S_S_S_S_S_S_S_S_S_S_S_S_S_S_S_S_S_S_S_S_S_S_S_S_S_S_S_S_S_S_S_S_S_S_S_S_S_S_S_S_S_S_S_S_S_S_S_S_S_S_S_S_S_S_S_S_S_S_S_S_S_S_S_S_S_S_S_S_S_S_S_S_S_S_S_S_S_S_S_S_S_S_S_S_S_S_S_S_S_S_S_S_S_S_S_S_S_S_S_S_S_S_S_S_S_S_S_S_S_S_S_S_S_S_S_S_S_S_S_S_S_S_S_S_S_S_S_S_S_S_S_S_S_S_S_S_S_S_S_S_S_S_S_S_S_S_S_S_S_S_S_S_S_S_S_S_S_S_S_S_S_S_S_S_S_S_S_S_S_S_S_S_S_S_S_S_S_S_S_S_S_S_S_S_S_S_S_S_S_S_S_S_S_S_S_S_S_S_S_S_S_S_S_S_S_S_S_S_S_S_S_S_S_S_S_S_S_S_S_S_S_S_S_S_S_S_S_S_S_S_S_S_S_S_S_S_S_S_S_S_S_S_S_S_S_S_S_S_S_S_S_S_S_S_S_S_S_S_S_S_S_S_S_S_S_S_S_S_S_S_S_S_S_S_S_S_S_S_S_S_S_S_S_S_S_S_S_S_S_S_S_S_S_S_S_S_S_S_S_S_S_S_S_S_S_S_S_S_S_S_S_S_S_S_S_S_S_S_S_S_S_S_S_S_S_S_S_S_S_S_S_S_S_S_S_S_S_S_S_S_S_S_S_S_S_S_S_S_S_S_S_S_S_S_S_S_S_S_S_S_S_S_S_S_S_S_S_S_S_S_S_S_S_S_S_S_S_S_S_S_S_S_S_S_S_S_S_S_S_S_S_S_S_S_S_S_S_S_S_S_S_S_S_S_S_S_S_S_S_S_S_S_S_S_S__param_455,
	.param .u64 .ptr .align 1 _Z4racePiS_S_S_S_S_S_S_S_S_S_S_S_S_S_S_S_S_S_S_S_S_S_S_S_S_S_S_S_S_S_S_S_S_S_S_S_S_S_S_S_S_S_S_S_S_S_S_S_S_S_S_S_S_S_S_S_S_S_S_S_S_S_S_S_S_S_S_S_S_S_S_S_S_S_S_S_S_S_S_S_S_S_S_S_S_S_S_S_S_S_S_S_S_S_S_S_S_S_S_S_S_S_S_S_S_S_S_S_S_S_S_S_S_S_S_S_S_S_S_S_S_S_S_S_S_S_S_S_S_S_S_S_S_S_S_S_S_S_S_S_S_S_S_S_S_S_S_S_S_S_S_S_S_S_S_S_S_S_S_S_S_S_S_S_S_S_S_S_S_S_S_S_S_S_S_S_S_S_S_S_S_S_S_S_S_S_S_S_S_S_S_S_S_S_S_S_S_S_S_S_S_S_S_S_S_S_S_S_S_S_S_S_S_S_S_S_S_S_S_S_S_S_S_S_S_S_S_S_S_S_S_S_S_S_S_S_S_S_S_S_S_S_S_S_S_S_S_S_S_S_S_S_S_S_S_S_S_S_S_S_S_S_S_S_S_S_S_S_S_S_S_S_S_S_S_S_S_S_S_S_S_S_S_S_S_S_S_S_S_S_S_S_S_S_S_S_S_S_S_S_S_S_S_S_S_S_S_S_S_S_S_S_S_S_S_S_S_S_S_S_S_S_S_S_S_S_S_S_S_S_S_S_S_S_S_S_S_S_S_S_S_S_S_S_S_S_S_S_S_S_S_S_S_S_S_S_S_S_S_S_S_S_S_S_S_S_S_S_S_S_S_S_S_S_S_S_S_S_S_S_S_S_S_S_S_S_S_S_S_S_S_S_S_S_S_S_S_S_S_S_S_S_S_S_S_S_S_S_S_S_S_S_S_S_S_S_S_S_S_S_S_S_S_S_S_S_S_S_S_S_S_S_S_S_S_S_S_S_S_S_S_S_S_S_S_S_S_S_S_S_S_S_S_S_S_S_S_S_S_S_S_S_S_S_S_S_S_S_S_S_S_S_S_S_S_S_S_S_S_S_S_S_S_S_S_S_S_S_S_S_S_S_S_S_S_S_S_S_S_S_S_S_S_S_S_S_S_S_S_S_S_S_S_S_S_S_S_S_S_S_S_S_S_S_S_S_S_S_S_S_S_S_S_S_S_S_S_S_S_S_S_S_S_S_S_S_S_S_S_S_S_S_S_S_S_S_S_S_S_S_S_S_S_S_S_S_S_S_S_S_S_S_S_S_S_S_S_S_S_S_S_S_S_S_S_S_S_S_S_S_S_S_S_S_S_S_S_S_S_S_S_S_S_S_S_S_S_S_S_S_S_S_S_S_S_S_S_S_S_S_S_S_S_S_S_S_S_S_S_S_S_S_S_S_S_S_S_S_S_S_S_S_S_S_S_S_S_S_S_S_S_S_S_S_S_S_S_S_S_S_S_S_S_S_S_S_S_S_S_S_S_S_S_S_S_S_S_S_S_S_S_S_S_S_S_S_S_S_S_S_S_S_S_S_S_S_S_S_S_S_S_S_S_S_S_S_S_S_S_S_S_S_S_S_S_S_S_S_S_S_S_S_S_S_S_S_S_S_S_S_S_S_S_S_S_S_S_S_S_S_S_S_S_S_S_S_S_S_S_S_S_S_S_S_S_S_S_S_S_S_S_S_S_S_S_S_S_S_S_S_S_S_S_S_S_S_S_S_S_S_S_S_S_S_S_S_S_S_S_S_S_S_S_S_S_S_S_S_S_S_S_S_S_S_S_S_S_S_S_S_S_S_S_S_S_S_S_S_S_S_S_S_S_S_S_S_S_S_S_S_S_S_S_S_S_S_S_S_S_S_S_S_S_S_S_S_S_S_S_S_S_S_S_S_S_S_S_S_S_S_S_S_S_S_S_S_S_S_S_S_S_S_S_S_S_S_S_S_S_S_S_S_S_S_S_S_S_S_S_S_S_S_S_S_S_S_S_S_S_S_S_S_S_S_S_S_S_S_S_S_S_S_S_S_S_S_S_S_S_S_S_S_S_S_S_S_S_S_S_S_S_S_S_S_S_S_S_S_S_S_S_S_S_S_S_S_S_S_S_S_S_S_S_S_S_S_S_S_S_S_S_S_S_S_S_S_S_S_S_S_S_S_S_S_S_S_S_S_S_S_S_S_S_S_S_S_S_S_S_S_S_S_S_S_S_S_S_S_S_S_S_S_S_S_S_S_S_S_S_S_S_S_S_S_S_S_S_S_S_S_S_S_S__param_456,
	.param .u64 .ptr .align 1 _Z4racePiS_S_S_S_S_S_S_S_S_S_S_S_S_S_S_S_S_S_S_S_S_S_S_S_S_S_S_S_S_S_S_S_S_S_S_S_S_S_S_S_S_S_S_S_S_S_S_S_S_S_S_S_S_S_S_S_S_S_S_S_S_S_S_S_S_S_S_S_S_S_S_S_S_S_S_S_S_S_S_S_S_S_S_S_S_S_S_S_S_S_S_S_S_S_S_S_S_S_S_S_S_S_S_S_S_S_S_S_S_S_S_S_S_S_S_S_S_S_S_S_S_S_S_S_S_S_S_S_S_S_S_S_S_S_S_S_S_S_S_S_S_S_S_S_S_S_S_S_S_S_S_S_S_S_S_S_S_S_S_S_S_S_S_S_S_S_S_S_S_S_S_S_S_S_S_S_S_S_S_S_S_S_S_S_S_S_S_S_S_S_S_S_S_S_S_S_S_S_S_S_S_S_S_S_S_S_S_S_S_S_S_S_S_S_S_S_S_S_S_S_S_S_S_S_S_S_S_S_S_S_S_S_S_S_S_S_S_S_S_S_S_S_S_S_S_S_S_S_S_S_S_S_S_S_S_S_S_S_S_S_S_S_S_S_S_S_S_S_S_S_S_S_S_S_S_S_S_S_S_S_S_S_S_S_S_S_S_S_S_S_S_S_S_S_S_S_S_S_S_S_S_S_S_S_S_S_S_S_S_S_S_S_S_S_S_S_S_S_S_S_S_S_S_S_S_S_S_S_S_S_S_S_S_S_S_S_S_S_S_S_S_S_S_S_S_S_S_S_S_S_S_S_S_S_S_S_S_S_S_S_S_S_S_S_S_S_S_S_S_S_S_S_S_S_S_S_S_S_S_S_S_S_S_S_S_S_S_S_S_S_S_S_S_S_S_S_S_S_S_S_S_S_S_S_S_S_S_S_S_S_S_S_S_S_S_S_S_S_S_S_S_S_S_S_S_S_S_S_S_S_S_S_S_S_S_S_S_S_S_S_S_S_S_S_S_S_S_S_S_S_S_S_S_S_S_S_S_S_S_S_S_S_S_S_S_S_S_S_S_S_S_S_S_S_S_S_S_S_S_S_S_S_S_S_S_S_S_S_S_S_S_S_S_S_S_S_S_S_S_S_S_S_S_S_S_S_S_S_S_S_S_S_S_S_S_S_S_S_S_S_S_S_S_S_S_S_S_S_S_S_S_S_S_S_S_S_S_S_S_S_S_S_S_S_S_S_S_S_S_S_S_S_S_S_S_S_S_S_S_S_S_S_S_S_S_S_S_S_S_S_S_S_S_S_S_S_S_S_S_S_S_S_S_S_S_S_S_S_S_S_S_S_S_S_S_S_S_S_S_S_S_S_S_S_S_S_S_S_S_S_S_S_S_S_S_S_S_S_S_S_S_S_S_S_S_S_S_S_S_S_S_S_S_S_S_S_S_S_S_S_S_S_S_S_S_S_S_S_S_S_S_S_S_S_S_S_S_S_S_S_S_S_S_S_S_S_S_S_S_S_S_S_S_S_S_S_S_S_S_S_S_S_S_S_S_S_S_S_S_S_S_S_S_S_S_S_S_S_S_S_S_S_S_S_S_S_S_S_S_S_S_S_S_S_S_S_S_S_S_S_S_S_S_S_S_S_S_S_S_S_S_S_S_S_S_S_S_S_S_S_S_S_S_S_S_S_S_S_S_S_S_S_S_S_S_S_S_S_S_S_S_S_S_S_S_S_S_S_S_S_S_S_S_S_S_S_S_S_S_S_S_S_S_S_S_S_S_S_S_S_S_S_S_S_S_S_S_S_S_S_S_S_S_S_S_S_S_S_S_S_S_S_S_S_S_S_S_S_S_S_S_S_S_S_S_S_S_S_S_S_S_S_S_S_S_S_S_S_S_S_S_S_S_S_S_S_S_S_S_S_S_S_S_S_S_S_S_S_S_S_S_S_S_S_S_S_S_S_S_S_S_S_S_S_S_S_S_S_S_S_S_S_S_S_S_S_S_S_S_S_S_S_S_S_S_S_S_S_S_S_S_S_S_S_S_S_S_S_S_S_S_S_S_S_S_S_S_S_S_S_S_S_S_S_S_S_S_S_S_S_S_S_S_S_S_S_S_S_S_S_S_S_S_S_S_S_S_S_S_S_S_S_S_S_S_S_S_S_S_S_S_S_S_S_S_S_S_S_S_S_S_S_S_S_S_S_S_S_S_S_S_S_S_S_S_S_S_S_S_S_S_S_S_S_S_S_S_S_S_S_S_S_S_S_S_S_S_S_S_S_S_S_S_S_S_S_S_S_S_S_S_S_S__param_457,
	.param .u64 .ptr .align 1 _Z4racePiS_S_S_S_S_S_S_S_S_S_S_S_S_S_S_S_S_S_S_S_S_S_S_S_S_S_S_S_S_S_S_S_S_S_S_S_S_S_S_S_S_S_S_S_S_S_S_S_S_S_S_S_S_S_S_S_S_S_S_S_S_S_S_S_S_S_S_S_S_S_S_S_S_S_S_S_S_S_S_S_S_S_S_S_S_S_S_S_S_S_S_S_S_S_S_S_S_S_S_S_S_S_S_S_S_S_S_S_S_S_S_S_S_S_S_S_S_S_S_S_S_S_S_S_S_S_S_S_S_S_S_S_S_S_S_S_S_S_S_S_S_S_S_S_S_S_S_S_S_S_S_S_S_S_S_S_S_S_S_S_S_S_S_S_S_S_S_S_S_S_S_S_S_S_S_S_S_S_S_S_S_S_S_S_S_S_S_S_S_S_S_S_S_S_S_S_S_S_S_S_S_S_S_S_S_S_S_S_S_S_S_S_S_S_S_S_S_S_S_S_S_S_S_S_S_S_S_S_S_S_S_S_S_S_S_S_S_S_S_S_S_S_S_S_S_S_S_S_S_S_S_S_S_S_S_S_S_S_S_S_S_S_S_S_S_S_S_S_S_S_S_S_S_S_S_S_S_S_S_S_S_S_S_S_S_S_S_S_S_S_S_S_S_S_S_S_S_S_S_S_S_S_S_S_S_S_S_S_S_S_S_S_S_S_S_S_S_S_S_S_S_S_S_S_S_S_S_S_S_S_S_S_S_S_S_S_S_S_S_S_S_S_S_S_S_S_S_S_S_S_S_S_S_S_S_S_S_S_S_S_S_S_S_S_S_S_S_S_S_S_S_S_S_S_S_S_S_S_S_S_S_S_S_S_S_S_S_S_S_S_S_S_S_S_S_S_S_S_S_S_S_S_S_S_S_S_S_S_S_S_S_S_S_S_S_S_S_S_S_S_S_S_S_S_S_S_S_S_S_S_S_S_S_S_S_S_S_S_S_S_S_S_S_S_S_S_S_S_S_S_S_S_S_S_S_S_S_S_S_S_S_S_S_S_S_S_S_S_S_S_S_S_S_S_S_S_S_S_S_S_S_S_S_S_S_S_S_S_S_S_S_S_S_S_S_S_S_S_S_S_S_S_S_S_S_S_S_S_S_S_S_S_S_S_S_S_S_S_S_S_S_S_S_S_S_S_S_S_S_S_S_S_S_S_S_S_S_S_S_S_S_S_S_S_S_S_S_S_S_S_S_S_S_S_S_S_S_S_S_S_S_S_S_S_S_S_S_S_S_S_S_S_S_S_S_S_S_S_S_S_S_S_S_S_S_S_S_S_S_S_S_S_S_S_S_S_S_S_S_S_S_S_S_S_S_S_S_S_S_S_S_S_S_S_S_S_S_S_S_S_S_S_S_S_S_S_S_S_S_S_S_S_S_S_S_S_S_S_S_S_S_S_S_S_S_S_S_S_S_S_S_S_S_S_S_S_S_S_S_S_S_S_S_S_S_S_S_S_S_S_S_S_S_S_S_S_S_S_S_S_S_S_S_S_S_S_S_S_S_S_S_S_S_S_S_S_S_S_S_S_S_S_S_S_S_S_S_S_S_S_S_S_S_S_S_S_S_S_S_S_S_S_S_S_S_S_S_S_S_S_S_S_S_S_S_S_S_S_S_S_S_S_S_S_S_S_S_S_S_S_S_S_S_S_S_S_S_S_S_S_S_S_S_S_S_S_S_S_S_S_S_S_S_S_S_S_S_S_S_S_S_S_S_S_S_S_S_S_S_S_S_S_S_S_S_S_S_S_S_S_S_S_S_S_S_S_S_S_S_S_S_S_S_S_S_S_S_S_S_S_S_S_S_S_S_S_S_S_S_S_S_S_S_S_S_S_S_S_S_S_S_S_S_S_S_S_S_S_S_S_S_S_S_S_S_S_S_S_S_S_S_S_S_S_S_S_S_S_S_S_S_S_S_S_S_S_S_S_S_S_S_S_S_S_S_S_S_S_S_S_S_S_S_S_S_S_S_S_S_S_S_S_S_S_S_S_S_S_S_S_S_S_S_S_S_S_S_S_S_S_S_S_S_S_S_S_S_S_S_S_S_S_S_S_S_S_S_S_S_S_S_S_S_S_S_S_S_S_S_S_S_S_S_S_S_S_S_S_S_S_S_S_S_S_S_S_S_S_S_S_S_S_S_S_S_S_S_S_S_S_S_S_S_S_S_S_S_S_S_S_S_S_S_S_S_S_S_S_S_S_S_S_S_S_S_S_S_S_S_S_S_S_S_S_S_S_S_S_S_S_S_S_S__param_458,
	.param .u64 .ptr .align 1 _Z4racePiS_S_S_S_S_S_S_S_S_S_S_S_S_S_S_S_S_S_S_S_S_S_S_S_S_S_S_S_S_S_S_S_S_S_S_S_S_S_S_S_S_S_S_S_S_S_S_S_S_S_S_S_S_S_S_S_S_S_S_S_S_S_S_S_S_S_S_S_S_S_S_S_S_S_S_S_S_S_S_S_S_S_S_S_S_S_S_S_S_S_S_S_S_S_S_S_S_S_S_S_S_S_S_S_S_S_S_S_S_S_S_S_S_S_S_S_S_S_S_S_S_S_S_S_S_S_S_S_S_S_S_S_S_S_S_S_S_S_S_S_S_S_S_S_S_S_S_S_S_S_S_S_S_S_S_S_S_S_S_S_S_S_S_S_S_S_S_S_S_S_S_S_S_S_S_S_S_S_S_S_S_S_S_S_S_S_S_S_S_S_S_S_S_S_S_S_S_S_S_S_S_S_S_S_S_S_S_S_S_S_S_S_S_S_S_S_S_S_S_S_S_S_S_S_S_S_S_S_S_S_S_S_S_S_S_S_S_S_S_S_S_S_S_S_S_S_S_S_S_S_S_S_S_S_S_S_S_S_S_S_S_S_S_S_S_S_S_S_S_S_S_S_S_S_S_S_S_S_S_S_S_S_S_S_S_S_S_S_S_S_S_S_S_S_S_S_S_S_S_S_S_S_S_S_S_S_S_S_S_S_S_S_S_S_S_S_S_S_S_S_S_S_S_S_S_S_S_S_S_S_S_S_S_S_S_S_S_S_S_S_S_S_S_S_S_S_S_S_S_S_S_S_S_S_S_S_S_S_S_S_S_S_S_S_S_S_S_S_S_S_S_S_S_S_S_S_S_S_S_S_S_S_S_S_S_S_S_S_S_S_S_S_S_S_S_S_S_S_S_S_S_S_S_S_S_S_S_S_S_S_S_S_S_S_S_S_S_S_S_S_S_S_S_S_S_S_S_S_S_S_S_S_S_S_S_S_S_S_S_S_S_S_S_S_S_S_S_S_S_S_S_S_S_S_S_S_S_S_S_S_S_S_S_S_S_S_S_S_S_S_S_S_S_S_S_S_S_S_S_S_S_S_S_S_S_S_S_S_S_S_S_S_S_S_S_S_S_S_S_S_S_S_S_S_S_S_S_S_S_S_S_S_S_S_S_S_S_S_S_S_S_S_S_S_S_S_S_S_S_S_S_S_S_S_S_S_S_S_S_S_S_S_S_S_S_S_S_S_S_S_S_S_S_S_S_S_S_S_S_S_S_S_S_S_S_S_S_S_S_S_S_S_S_S_S_S_S_S_S_S_S_S_S_S_S_S_S_S_S_S_S_S_S_S_S_S_S_S_S_S_S_S_S_S_S_S_S_S_S_S_S_S_S_S_S_S_S_S_S_S_S_S_S_S_S_S_S_S_S_S_S_S_S_S_S_S_S_S_S_S_S_S_S_S_S_S_S_S_S_S_S_S_S_S_S_S_S_S_S_S_S_S_S_S_S_S_S_S_S_S_S_S_S_S_S_S_S_S_S_S_S_S_S_S_S_S_S_S_S_S_S_S_S_S_S_S_S_S_S_S_S_S_S_S_S_S_S_S_S_S_S_S_S_S_S_S_S_S_S_S_S_S_S_S_S_S_S_S_S_S_S_S_S_S_S_S_S_S_S_S_S_S_S_S_S_S_S_S_S_S_S_S_S_S_S_S_S_S_S_S_S_S_S_S_S_S_S_S_S_S_S_S_S_S_S_S_S_S_S_S_S_S_S_S_S_S_S_S_S_S_S_S_S_S_S_S_S_S_S_S_S_S_S_S_S_S_S_S_S_S_S_S_S_S_S_S_S_S_S_S_S_S_S_S_S_S_S_S_S_S_S_S_S_S_S_S_S_S_S_S_S_S_S_S_S_S_S_S_S_S_S_S_S_S_S_S_S_S_S_S_S_S_S_S_S_S_S_S_S_S_S_S_S_S_S_S_S_S_S_S_S_S_S_S_S_S_S_S_S_S_S_S_S_S_S_S_S_S_S_S_S_S_S_S_S_S_S_S_S_S_S_S_S_S_S_S_S_S_S_S_S_S_S_S_S_S_S_S_S_S_S_S_S_S_S_S_S_S_S_S_S_S_S_S_S_S_S_S_S_S_S_S_S_S_S_S_S_S_S_S_S_S_S_S_S_S_S_S_S_S_S_S_S_S_S_S_S_S_S_S_S_S_S_S_S_S_S_S_S_S_S_S_S_S_S_S_S_S_S_S_S_S_S_S_S_S_S_S_S_S_S_S_S_S_S_S_S_S_S_S_S_S_S__param_459,
	.param .u64 .ptr .align 1 _Z4racePiS_S_S_S_S_S_S_S_S_S_S_S_S_S_S_S_S_S_S_S_S_S_S_S_S_S_S_S_S_S_S_S_S_S_S_S_S_S_S_S_S_S_S_S_S_S_S_S_S_S_S_S_S_S_S_S_S_S_S_S_S_S_S_S_S_S_S_S_S_S_S_S_S_S_S_S_S_S_S_S_S_S_S_S_S_S_S_S_S_S_S_S_S_S_S_S_S_S_S_S_S_S_S_S_S_S_S_S_S_S_S_S_S_S_S_S_S_S_S_S_S_S_S_S_S_S_S_S_S_S_S_S_S_S_S_S_S_S_S_S_S_S_S_S_S_S_S_S_S_S_S_S_S_S_S_S_S_S_S_S_S_S_S_S_S_S_S_S_S_S_S_S_S_S_S_S_S_S_S_S_S_S_S_S_S_S_S_S_S_S_S_S_S_S_S_S_S_S_S_S_S_S_S_S_S_S_S_S_S_S_S_S_S_S_S_S_S_S_S_S_S_S_S_S_S_S_S_S_S_S_S_S_S_S_S_S_S_S_S_S_S_S_S_S_S_S_S_S_S_S_S_S_S_S_S_S_S_S_S_S_S_S_S_S_S_S_S_S_S_S_S_S_S_S_S_S_S_S_S_S_S_S_S_S_S_S_S_S_S_S_S_S_S_S_S_S_S_S_S_S_S_S_S_S_S_S_S_S_S_S_S_S_S_S_S_S_S_S_S_S_S_S_S_S_S_S_S_S_S_S_S_S_S_S_S_S_S_S_S_S_S_S_S_S_S_S_S_S_S_S_S_S_S_S_S_S_S_S_S_S_S_S_S_S_S_S_S_S_S_S_S_S_S_S_S_S_S_S_S_S_S_S_S_S_S_S_S_S_S_S_S_S_S_S_S_S_S_S_S_S_S_S_S_S_S_S_S_S_S_S_S_S_S_S_S_S_S_S_S_S_S_S_S_S_S_S_S_S_S_S_S_S_S_S_S_S_S_S_S_S_S_S_S_S_S_S_S_S_S_S_S_S_S_S_S_S_S_S_S_S_S_S_S_S_S_S_S_S_S_S_S_S_S_S_S_S_S_S_S_S_S_S_S_S_S_S_S_S_S_S_S_S_S_S_S_S_S_S_S_S_S_S_S_S_S_S_S_S_S_S_S_S_S_S_S_S_S_S_S_S_S_S_S_S_S_S_S_S_S_S_S_S_S_S_S_S_S_S_S_S_S_S_S_S_S_S_S_S_S_S_S_S_S_S_S_S_S_S_S_S_S_S_S_S_S_S_S_S_S_S_S_S_S_S_S_S_S_S_S_S_S_S_S_S_S_S_S_S_S_S_S_S_S_S_S_S_S_S_S_S_S_S_S_S_S_S_S_S_S_S_S_S_S_S_S_S_S_S_S_S_S_S_S_S_S_S_S_S_S_S_S_S_S_S_S_S_S_S_S_S_S_S_S_S_S_S_S_S_S_S_S_S_S_S_S_S_S_S_S_S_S_S_S_S_S_S_S_S_S_S_S_S_S_S_S_S_S_S_S_S_S_S_S_S_S_S_S_S_S_S_S_S_S_S_S_S_S_S_S_S_S_S_S_S_S_S_S_S_S_S_S_S_S_S_S_S_S_S_S_S_S_S_S_S_S_S_S_S_S_S_S_S_S_S_S_S_S_S_S_S_S_S_S_S_S_S_S_S_S_S_S_S_S_S_S_S_S_S_S_S_S_S_S_S_S_S_S_S_S_S_S_S_S_S_S_S_S_S_S_S_S_S_S_S_S_S_S_S_S_S_S_S_S_S_S_S_S_S_S_S_S_S_S_S_S_S_S_S_S_S_S_S_S_S_S_S_S_S_S_S_S_S_S_S_S_S_S_S_S_S_S_S_S_S_S_S_S_S_S_S_S_S_S_S_S_S_S_S_S_S_S_S_S_S_S_S_S_S_S_S_S_S_S_S_S_S_S_S_S_S_S_S_S_S_S_S_S_S_S_S_S_S_S_S_S_S_S_S_S_S_S_S_S_S_S_S_S_S_S_S_S_S_S_S_S_S_S_S_S_S_S_S_S_S_S_S_S_S_S_S_S_S_S_S_S_S_S_S_S_S_S_S_S_S_S_S_S_S_S_S_S_S_S_S_S_S_S_S_S_S_S_S_S_S_S_S_S_S_S_S_S_S_S_S_S_S_S_S_S_S_S_S_S_S_S_S_S_S_S_S_S_S_S_S_S_S_S_S_S_S_S_S_S_S_S_S_S_S_S_S_S_S_S_S_S_S_S_S_S_S_S_S_S_S_S_S_S_S_S_S_S_S_S__param_460,
	.param .u64 .ptr .align 1 _Z4racePiS_S_S_S_S_S_S_S_S_S_S_S_S_S_S_S_S_S_S_S_S_S_S_S_S_S_S_S_S_S_S_S_S_S_S_S_S_S_S_S_S_S_S_S_S_S_S_S_S_S_S_S_S_S_S_S_S_S_S_S_S_S_S_S_S_S_S_S_S_S_S_S_S_S_S_S_S_S_S_S_S_S_S_S_S_S_S_S_S_S_S_S_S_S_S_S_S_S_S_S_S_S_S_S_S_S_S_S_S_S_S_S_S_S_S_S_S_S_S_S_S_S_S_S_S_S_S_S_S_S_S_S_S_S_S_S_S_S_S_S_S_S_S_S_S_S_S_S_S_S_S_S_S_S_S_S_S_S_S_S_S_S_S_S_S_S_S_S_S_S_S_S_S_S_S_S_S_S_S_S_S_S_S_S_S_S_S_S_S_S_S_S_S_S_S_S_S_S_S_S_S_S_S_S_S_S_S_S_S_S_S_S_S_S_S_S_S_S_S_S_S_S_S_S_S_S_S_S_S_S_S_S_S_S_S_S_S_S_S_S_S_S_S_S_S_S_S_S_S_S_S_S_S_S_S_S_S_S_S_S_S_S_S_S_S_S_S_S_S_S_S_S_S_S_S_S_S_S_S_S_S_S_S_S_S_S_S_S_S_S_S_S_S_S_S_S_S_S_S_S_S_S_S_S_S_S_S_S_S_S_S_S_S_S_S_S_S_S_S_S_S_S_S_S_S_S_S_S_S_S_S_S_S_S_S_S_S_S_S_S_S_S_S_S_S_S_S_S_S_S_S_S_S_S_S_S_S_S_S_S_S_S_S_S_S_S_S_S_S_S_S_S_S_S_S_S_S_S_S_S_S_S_S_S_S_S_S_S_S_S_S_S_S_S_S_S_S_S_S_S_S_S_S_S_S_S_S_S_S_S_S_S_S_S_S_S_S_S_S_S_S_S_S_S_S_S_S_S_S_S_S_S_S_S_S_S_S_S_S_S_S_S_S_S_S_S_S_S_S_S_S_S_S_S_S_S_S_S_S_S_S_S_S_S_S_S_S_S_S_S_S_S_S_S_S_S_S_S_S_S_S_S_S_S_S_S_S_S_S_S_S_S_S_S_S_S_S_S_S_S_S_S_S_S_S_S_S_S_S_S_S_S_S_S_S_S_S_S_S_S_S_S_S_S_S_S_S_S_S_S_S_S_S_S_S_S_S_S_S_S_S_S_S_S_S_S_S_S_S_S_S_S_S_S_S_S_S_S_S_S_S_S_S_S_S_S_S_S_S_S_S_S_S_S_S_S_S_S_S_S_S_S_S_S_S_S_S_S_S_S_S_S_S_S_S_S_S_S_S_S_S_S_S_S_S_S_S_S_S_S_S_S_S_S_S_S_S_S_S_S_S_S_S_S_S_S_S_S_S_S_S_S_S_S_S_S_S_S_S_S_S_S_S_S_S_S_S_S_S_S_S_S_S_S_S_S_S_S_S_S_S_S_S_S_S_S_S_S_S_S_S_S_S_S_S_S_S_S_S_S_S_S_S_S_S_S_S_S_S_S_S_S_S_S_S_S_S_S_S_S_S_S_S_S_S_S_S_S_S_S_S_S_S_S_S_S_S_S_S_S_S_S_S_S_S_S_S_S_S_S_S_S_S_S_S_S_S_S_S_S_S_S_S_S_S_S_S_S_S_S_S_S_S_S_S_S_S_S_S_S_S_S_S_S_S_S_S_S_S_S_S_S_S_S_S_S_S_S_S_S_S_S_S_S_S_S_S_S_S_S_S_S_S_S_S_S_S_S_S_S_S_S_S_S_S_S_S_S_S_S_S_S_S_S_S_S_S_S_S_S_S_S_S_S_S_S_S_S_S_S_S_S_S_S_S_S_S_S_S_S_S_S_S_S_S_S_S_S_S_S_S_S_S_S_S_S_S_S_S_S_S_S_S_S_S_S_S_S_S_S_S_S_S_S_S_S_S_S_S_S_S_S_S_S_S_S_S_S_S_S_S_S_S_S_S_S_S_S_S_S_S_S_S_S_S_S_S_S_S_S_S_S_S_S_S_S_S_S_S_S_S_S_S_S_S_S_S_S_S_S_S_S_S_S_S_S_S_S_S_S_S_S_S_S_S_S_S_S_S_S_S_S_S_S_S_S_S_S_S_S_S_S_S_S_S_S_S_S_S_S_S_S_S_S_S_S_S_S_S_S_S_S_S_S_S_S_S_S_S_S_S_S_S_S_S_S_S_S_S_S_S_S_S_S_S_S_S_S_S_S_S_S_S_S_S_S_S_S_S_S_S_S_S__param_461,
	.param .u64 .ptr .align 1 _Z4racePiS_S_S_S_S_S_S_S_S_S_S_S_S_S_S_S_S_S_S_S_S_S_S_S_S_S_S_S_S_S_S_S_S_S_S_S_S_S_S_S_S_S_S_S_S_S_S_S_S_S_S_S_S_S_S_S_S_S_S_S_S_S_S_S_S_S_S_S_S_S_S_S_S_S_S_S_S_S_S_S_S_S_S_S_S_S_S_S_S_S_S_S_S_S_S_S_S_S_S_S_S_S_S_S_S_S_S_S_S_S_S_S_S_S_S_S_S_S_S_S_S_S_S_S_S_S_S_S_S_S_S_S_S_S_S_S_S_S_S_S_S_S_S_S_S_S_S_S_S_S_S_S_S_S_S_S_S_S_S_S_S_S_S_S_S_S_S_S_S_S_S_S_S_S_S_S_S_S_S_S_S_S_S_S_S_S_S_S_S_S_S_S_S_S_S_S_S_S_S_S_S_S_S_S_S_S_S_S_S_S_S_S_S_S_S_S_S_S_S_S_S_S_S_S_S_S_S_S_S_S_S_S_S_S_S_S_S_S_S_S_S_S_S_S_S_S_S_S_S_S_S_S_S_S_S_S_S_S_S_S_S_S_S_S_S_S_S_S_S_S_S_S_S_S_S_S_S_S_S_S_S_S_S_S_S_S_S_S_S_S_S_S_S_S_S_S_S_S_S_S_S_S_S_S_S_S_S_S_S_S_S_S_S_S_S_S_S_S_S_S_S_S_S_S_S_S_S_S_S_S_S_S_S_S_S_S_S_S_S_S_S_S_S_S_S_S_S_S_S_S_S_S_S_S_S_S_S_S_S_S_S_S_S_S_S_S_S_S_S_S_S_S_S_S_S_S_S_S_S_S_S_S_S_S_S_S_S_S_S_S_S_S_S_S_S_S_S_S_S_S_S_S_S_S_S_S_S_S_S_S_S_S_S_S_S_S_S_S_S_S_S_S_S_S_S_S_S_S_S_S_S_S_S_S_S_S_S_S_S_S_S_S_S_S_S_S_S_S_S_S_S_S_S_S_S_S_S_S_S_S_S_S_S_S_S_S_S_S_S_S_S_S_S_S_S_S_S_S_S_S_S_S_S_S_S_S_S_S_S_S_S_S_S_S_S_S_S_S_S_S_S_S_S_S_S_S_S_S_S_S_S_S_S_S_S_S_S_S_S_S_S_S_S_S_S_S_S_S_S_S_S_S_S_S_S_S_S_S_S_S_S_S_S_S_S_S_S_S_S_S_S_S_S_S_S_S_S_S_S_S_S_S_S_S_S_S_S_S_S_S_S_S_S_S_S_S_S_S_S_S_S_S_S_S_S_S_S_S_S_S_S_S_S_S_S_S_S_S_S_S_S_S_S_S_S_S_S_S_S_S_S_S_S_S_S_S_S_S_S_S_S_S_S_S_S_S_S_S_S_S_S_S_S_S_S_S_S_S_S_S_S_S_S_S_S_S_S_S_S_S_S_S_S_S_S_S_S_S_S_S_S_S_S_S_S_S_S_S_S_S_S_S_S_S_S_S_S_S_S_S_S_S_S_S_S_S_S_S_S_S_S_S_S_S_S_S_S_S_S_S_S_S_S_S_S_S_S_S_S_S_S_S_S_S_S_S_S_S_S_S_S_S_S_S_S_S_S_S_S_S_S_S_S_S_S_S_S_S_S_S_S_S_S_S_S_S_S_S_S_S_S_S_S_S_S_S_S_S_S_S_S_S_S_S_S_S_S_S_S_S_S_S_S_S_S_S_S_S_S_S_S_S_S_S_S_S_S_S_S_S_S_S_S_S_S_S_S_S_S_S_S_S_S_S_S_S_S_S_S_S_S_S_S_S_S_S_S_S_S_S_S_S_S_S_S_S_S_S_S_S_S_S_S_S_S_S_S_S_S_S_S_S_S_S_S_S_S_S_S_S_S_S_S_S_S_S_S_S_S_S_S_S_S_S_S_S_S_S_S_S_S_S_S_S_S_S_S_S_S_S_S_S_S_S_S_S_S_S_S_S_S_S_S_S_S_S_S_S_S_S_S_S_S_S_S_S_S_S_S_S_S_S_S_S_S_S_S_S_S_S_S_S_S_S_S_S_S_S_S_S_S_S_S_S_S_S_S_S_S_S_S_S_S_S_S_S_S_S_S_S_S_S_S_S_S_S_S_S_S_S_S_S_S_S_S_S_S_S_S_S_S_S_S_S_S_S_S_S_S_S_S_S_S_S_S_S_S_S_S_S_S_S_S_S_S_S_S_S_S_S_S_S_S_S_S_S_S_S_S_S_S_S_S_S_S_S_S_S_S_S_S_S_S__param_462,
	.param .u64 .ptr .align 1 _Z4racePiS_S_S_S_S_S_S_S_S_S_S_S_S_S_S_S_S_S_S_S_S_S_S_S_S_S_S_S_S_S_S_S_S_S_S_S_S_S_S_S_S_S_S_S_S_S_S_S_S_S_S_S_S_S_S_S_S_S_S_S_S_S_S_S_S_S_S_S_S_S_S_S_S_S_S_S_S_S_S_S_S_S_S_S_S_S_S_S_S_S_S_S_S_S_S_S_S_S_S_S_S_S_S_S_S_S_S_S_S_S_S_S_S_S_S_S_S_S_S_S_S_S_S_S_S_S_S_S_S_S_S_S_S_S_S_S_S_S_S_S_S_S_S_S_S_S_S_S_S_S_S_S_S_S_S_S_S_S_S_S_S_S_S_S_S_S_S_S_S_S_S_S_S_S_S_S_S_S_S_S_S_S_S_S_S_S_S_S_S_S_S_S_S_S_S_S_S_S_S_S_S_S_S_S_S_S_S_S_S_S_S_S_S_S_S_S_S_S_S_S_S_S_S_S_S_S_S_S_S_S_S_S_S_S_S_S_S_S_S_S_S_S_S_S_S_S_S_S_S_S_S_S_S_S_S_S_S_S_S_S_S_S_S_S_S_S_S_S_S_S_S_S_S_S_S_S_S_S_S_S_S_S_S_S_S_S_S_S_S_S_S_S_S_S_S_S_S_S_S_S_S_S_S_S_S_S_S_S_S_S_S_S_S_S_S_S_S_S_S_S_S_S_S_S_S_S_S_S_S_S_S_S_S_S_S_S_S_S_S_S_S_S_S_S_S_S_S_S_S_S_S_S_S_S_S_S_S_S_S_S_S_S_S_S_S_S_S_S_S_S_S_S_S_S_S_S_S_S_S_S_S_S_S_S_S_S_S_S_S_S_S_S_S_S_S_S_S_S_S_S_S_S_S_S_S_S_S_S_S_S_S_S_S_S_S_S_S_S_S_S_S_S_S_S_S_S_S_S_S_S_S_S_S_S_S_S_S_S_S_S_S_S_S_S_S_S_S_S_S_S_S_S_S_S_S_S_S_S_S_S_S_S_S_S_S_S_S_S_S_S_S_S_S_S_S_S_S_S_S_S_S_S_S_S_S_S_S_S_S_S_S_S_S_S_S_S_S_S_S_S_S_S_S_S_S_S_S_S_S_S_S_S_S_S_S_S_S_S_S_S_S_S_S_S_S_S_S_S_S_S_S_S_S_S_S_S_S_S_S_S_S_S_S_S_S_S_S_S_S_S_S_S_S_S_S_S_S_S_S_S_S_S_S_S_S_S_S_S_S_S_S_S_S_S_S_S_S_S_S_S_S_S_S_S_S_S_S_S_S_S_S_S_S_S_S_S_S_S_S_S_S_S_S_S_S_S_S_S_S_S_S_S_S_S_S_S_S_S_S_S_S_S_S_S_S_S_S_S_S_S_S_S_S_S_S_S_S_S_S_S_S_S_S_S_S_S_S_S_S_S_S_S_S_S_S_S_S_S_S_S_S_S_S_S_S_S_S_S_S_S_S_S_S_S_S_S_S_S_S_S_S_S_S_S_S_S_S_S_S_S_S_S_S_S_S_S_S_S_S_S_S_S_S_S_S_S_S_S_S_S_S_S_S_S_S_S_S_S_S_S_S_S_S_S_S_S_S_S_S_S_S_S_S_S_S_S_S_S_S_S_S_S_S_S_S_S_S_S_S_S_S_S_S_S_S_S_S_S_S_S_S_S_S_S_S_S_S_S_S_S_S_S_S_S_S_S_S_S_S_S_S_S_S_S_S_S_S_S_S_S_S_S_S_S_S_S_S_S_S_S_S_S_S_S_S_S_S_S_S_S_S_S_S_S_S_S_S_S_S_S_S_S_S_S_S_S_S_S_S_S_S_S_S_S_S_S_S_S_S_S_S_S_S_S_S_S_S_S_S_S_S_S_S_S_S_S_S_S_S_S_S_S_S_S_S_S_S_S_S_S_S_S_S_S_S_S_S_S_S_S_S_S_S_S_S_S_S_S_S_S_S_S_S_S_S_S_S_S_S_S_S_S_S_S_S_S_S_S_S_S_S_S_S_S_S_S_S_S_S_S_S_S_S_S_S_S_S_S_S_S_S_S_S_S_S_S_S_S_S_S_S_S_S_S_S_S_S_S_S_S_S_S_S_S_S_S_S_S_S_S_S_S_S_S_S_S_S_S_S_S_S_S_S_S_S_S_S_S_S_S_S_S_S_S_S_S_S_S_S_S_S_S_S_S_S_S_S_S_S_S_S_S_S_S_S_S_S_S_S_S_S_S_S_S_S_S_S_S_S_S_S_S_S__param_463,
	.param .u64 .ptr .align 1 _Z4racePiS_S_S_S_S_S_S_S_S_S_S_S_S_S_S_S_S_S_S_S_S_S_S_S_S_S_S_S_S_S_S_S_S_S_S_S_S_S_S_S_S_S_S_S_S_S_S_S_S_S_S_S_S_S_S_S_S_S_S_S_S_S_S_S_S_S_S_S_S_S_S_S_S_S_S_S_S_S_S_S_S_S_S_S_S_S_S_S_S_S_S_S_S_S_S_S_S_S_S_S_S_S_S_S_S_S_S_S_S_S_S_S_S_S_S_S_S_S_S_S_S_S_S_S_S_S_S_S_S_S_S_S_S_S_S_S_S_S_S_S_S_S_S_S_S_S_S_S_S_S_S_S_S_S_S_S_S_S_S_S_S_S_S_S_S_S_S_S_S_S_S_S_S_S_S_S_S_S_S_S_S_S_S_S_S_S_S_S_S_S_S_S_S_S_S_S_S_S_S_S_S_S_S_S_S_S_S_S_S_S_S_S_S_S_S_S_S_S_S_S_S_S_S_S_S_S_S_S_S_S_S_S_S_S_S_S_S_S_S_S_S_S_S_S_S_S_S_S_S_S_S_S_S_S_S_S_S_S_S_S_S_S_S_S_S_S_S_S_S_S_S_S_S_S_S_S_S_S_S_S_S_S_S_S_S_S_S_S_S_S_S_S_S_S_S_S_S_S_S_S_S_S_S_S_S_S_S_S_S_S_S_S_S_S_S_S_S_S_S_S_S_S_S_S_S_S_S_S_S_S_S_S_S_S_S_S_S_S_S_S_S_S_S_S_S_S_S_S_S_S_S_S_S_S_S_S_S_S_S_S_S_S_S_S_S_S_S_S_S_S_S_S_S_S_S_S_S_S_S_S_S_S_S_S_S_S_S_S_S_S_S_S_S_S_S_S_S_S_S_S_S_S_S_S_S_S_S_S_S_S_S_S_S_S_S_S_S_S_S_S_S_S_S_S_S_S_S_S_S_S_S_S_S_S_S_S_S_S_S_S_S_S_S_S_S_S_S_S_S_S_S_S_S_S_S_S_S_S_S_S_S_S_S_S_S_S_S_S_S_S_S_S_S_S_S_S_S_S_S_S_S_S_S_S_S_S_S_S_S_S_S_S_S_S_S_S_S_S_S_S_S_S_S_S_S_S_S_S_S_S_S_S_S_S_S_S_S_S_S_S_S_S_S_S_S_S_S_S_S_S_S_S_S_S_S_S_S_S_S_S_S_S_S_S_S_S_S_S_S_S_S_S_S_S_S_S_S_S_S_S_S_S_S_S_S_S_S_S_S_S_S_S_S_S_S_S_S_S_S_S_S_S_S_S_S_S_S_S_S_S_S_S_S_S_S_S_S_S_S_S_S_S_S_S_S_S_S_S_S_S_S_S_S_S_S_S_S_S_S_S_S_S_S_S_S_S_S_S_S_S_S_S_S_S_S_S_S_S_S_S_S_S_S_S_S_S_S_S_S_S_S_S_S_S_S_S_S_S_S_S_S_S_S_S_S_S_S_S_S_S_S_S_S_S_S_S_S_S_S_S_S_S_S_S_S_S_S_S_S_S_S_S_S_S_S_S_S_S_S_S_S_S_S_S_S_S_S_S_S_S_S_S_S_S_S_S_S_S_S_S_S_S_S_S_S_S_S_S_S_S_S_S_S_S_S_S_S_S_S_S_S_S_S_S_S_S_S_S_S_S_S_S_S_S_S_S_S_S_S_S_S_S_S_S_S_S_S_S_S_S_S_S_S_S_S_S_S_S_S_S_S_S_S_S_S_S_S_S_S_S_S_S_S_S_S_S_S_S_S_S_S_S_S_S_S_S_S_S_S_S_S_S_S_S_S_S_S_S_S_S_S_S_S_S_S_S_S_S_S_S_S_S_S_S_S_S_S_S_S_S_S_S_S_S_S_S_S_S_S_S_S_S_S_S_S_S_S_S_S_S_S_S_S_S_S_S_S_S_S_S_S_S_S_S_S_S_S_S_S_S_S_S_S_S_S_S_S_S_S_S_S_S_S_S_S_S_S_S_S_S_S_S_S_S_S_S_S_S_S_S_S_S_S_S_S_S_S_S_S_S_S_S_S_S_S_S_S_S_S_S_S_S_S_S_S_S_S_S_S_S_S_S_S_S_S_S_S_S_S_S_S_S_S_S_S_S_S_S_S_S_S_S_S_S_S_S_S_S_S_S_S_S_S_S_S_S_S_S_S_S_S_S_S_S_S_S_S_S_S_S_S_S_S_S_S_S_S_S_S_S_S_S_S_S_S_S_S_S_S_S_S_S_S_S_S_S_S_S_S_S_S_S_S__param_464,
	.param .u64 .ptr .align 1 _Z4racePiS_S_S_S_S_S_S_S_S_S_S_S_S_S_S_S_S_S_S_S_S_S_S_S_S_S_S_S_S_S_S_S_S_S_S_S_S_S_S_S_S_S_S_S_S_S_S_S_S_S_S_S_S_S_S_S_S_S_S_S_S_S_S_S_S_S_S_S_S_S_S_S_S_S_S_S_S_S_S_S_S_S_S_S_S_S_S_S_S_S_S_S_S_S_S_S_S_S_S_S_S_S_S_S_S_S_S_S_S_S_S_S_S_S_S_S_S_S_S_S_S_S_S_S_S_S_S_S_S_S_S_S_S_S_S_S_S_S_S_S_S_S_S_S_S_S_S_S_S_S_S_S_S_S_S_S_S_S_S_S_S_S_S_S_S_S_S_S_S_S_S_S_S_S_S_S_S_S_S_S_S_S_S_S_S_S_S_S_S_S_S_S_S_S_S_S_S_S_S_S_S_S_S_S_S_S_S_S_S_S_S_S_S_S_S_S_S_S_S_S_S_S_S_S_S_S_S_S_S_S_S_S_S_S_S_S_S_S_S_S_S_S_S_S_S_S_S_S_S_S_S_S_S_S_S_S_S_S_S_S_S_S_S_S_S_S_S_S_S_S_S_S_S_S_S_S_S_S_S_S_S_S_S_S_S_S_S_S_S_S_S_S_S_S_S_S_S_S_S_S_S_S_S_S_S_S_S_S_S_S_S_S_S_S_S_S_S_S_S_S_S_S_S_S_S_S_S_S_S_S_S_S_S_S_S_S_S_S_S_S_S_S_S_S_S_S_S_S_S_S_S_S_S_S_S_S_S_S_S_S_S_S_S_S_S_S_S_S_S_S_S_S_S_S_S_S_S_S_S_S_S_S_S_S_S_S_S_S_S_S_S_S_S_S_S_S_S_S_S_S_S_S_S_S_S_S_S_S_S_S_S_S_S_S_S_S_S_S_S_S_S_S_S_S_S_S_S_S_S_S_S_S_S_S_S_S_S_S_S_S_S_S_S_S_S_S_S_S_S_S_S_S_S_S_S_S_S_S_S_S_S_S_S_S_S_S_S_S_S_S_S_S_S_S_S_S_S_S_S_S_S_S_S_S_S_S_S_S_S_S_S_S_S_S_S_S_S_S_S_S_S_S_S_S_S_S_S_S_S_S_S_S_S_S_S_S_S_S_S_S_S_S_S_S_S_S_S_S_S_S_S_S_S_S_S_S_S_S_S_S_S_S_S_S_S_S_S_S_S_S_S_S_S_S_S_S_S_S_S_S_S_S_S_S_S_S_S_S_S_S_S_S_S_S_S_S_S_S_S_S_S_S_S_S_S_S_S_S_S_S_S_S_S_S_S_S_S_S_S_S_S_S_S_S_S_S_S_S_S_S_S_S_S_S_S_S_S_S_S_S_S_S_S_S_S_S_S_S_S_S_S_S_S_S_S_S_S_S_S_S_S_S_S_S_S_S_S_S_S_S_S_S_S_S_S_S_S_S_S_S_S_S_S_S_S_S_S_S_S_S_S_S_S_S_S_S_S_S_S_S_S_S_S_S_S_S_S_S_S_S_S_S_S_S_S_S_S_S_S_S_S_S_S_S_S_S_S_S_S_S_S_S_S_S_S_S_S_S_S_S_S_S_S_S_S_S_S_S_S_S_S_S_S_S_S_S_S_S_S_S_S_S_S_S_S_S_S_S_S_S_S_S_S_S_S_S_S_S_S_S_S_S_S_S_S_S_S_S_S_S_S_S_S_S_S_S_S_S_S_S_S_S_S_S_S_S_S_S_S_S_S_S_S_S_S_S_S_S_S_S_S_S_S_S_S_S_S_S_S_S_S_S_S_S_S_S_S_S_S_S_S_S_S_S_S_S_S_S_S_S_S_S_S_S_S_S_S_S_S_S_S_S_S_S_S_S_S_S_S_S_S_S_S_S_S_S_S_S_S_S_S_S_S_S_S_S_S_S_S_S_S_S_S_S_S_S_S_S_S_S_S_S_S_S_S_S_S_S_S_S_S_S_S_S_S_S_S_S_S_S_S_S_S_S_S_S_S_S_S_S_S_S_S_S_S_S_S_S_S_S_S_S_S_S_S_S_S_S_S_S_S_S_S_S_S_S_S_S_S_S_S_S_S_S_S_S_S_S_S_S_S_S_S_S_S_S_S_S_S_S_S_S_S_S_S_S_S_S_S_S_S_S_S_S_S_S_S_S_S_S_S_S_S_S_S_S_S_S_S_S_S_S_S_S_S_S_S_S_S_S_S_S_S_S_S_S_S_S_S_S_S_S_S_S_S_S_S_S_S_S_S_S_S__param_465,
	.param .u64 .ptr .align 1 _Z4racePiS_S_S_S_S_S_S_S_S_S_S_S_S_S_S_S_S_S_S_S_S_S_S_S_S_S_S_S_S_S_S_S_S_S_S_S_S_S_S_S_S_S_S_S_S_S_S_S_S_S_S_S_S_S_S_S_S_S_S_S_S_S_S_S_S_S_S_S_S_S_S_S_S_S_S_S_S_S_S_S_S_S_S_S_S_S_S_S_S_S_S_S_S_S_S_S_S_S_S_S_S_S_S_S_S_S_S_S_S_S_S_S_S_S_S_S_S_S_S_S_S_S_S_S_S_S_S_S_S_S_S_S_S_S_S_S_S_S_S_S_S_S_S_S_S_S_S_S_S_S_S_S_S_S_S_S_S_S_S_S_S_S_S_S_S_S_S_S_S_S_S_S_S_S_S_S_S_S_S_S_S_S_S_S_S_S_S_S_S_S_S_S_S_S_S_S_S_S_S_S_S_S_S_S_S_S_S_S_S_S_S_S_S_S_S_S_S_S_S_S_S_S_S_S_S_S_S_S_S_S_S_S_S_S_S_S_S_S_S_S_S_S_S_S_S_S_S_S_S_S_S_S_S_S_S_S_S_S_S_S_S_S_S_S_S_S_S_S_S_S_S_S_S_S_S_S_S_S_S_S_S_S_S_S_S_S_S_S_S_S_S_S_S_S_S_S_S_S_S_S_S_S_S_S_S_S_S_S_S_S_S_S_S_S_S_S_S_S_S_S_S_S_S_S_S_S_S_S_S_S_S_S_S_S_S_S_S_S_S_S_S_S_S_S_S_S_S_S_S_S_S_S_S_S_S_S_S_S_S_S_S_S_S_S_S_S_S_S_S_S_S_S_S_S_S_S_S_S_S_S_S_S_S_S_S_S_S_S_S_S_S_S_S_S_S_S_S_S_S_S_S_S_S_S_S_S_S_S_S_S_S_S_S_S_S_S_S_S_S_S_S_S_S_S_S_S_S_S_S_S_S_S_S_S_S_S_S_S_S_S_S_S_S_S_S_S_S_S_S_S_S_S_S_S_S_S_S_S_S_S_S_S_S_S_S_S_S_S_S_S_S_S_S_S_S_S_S_S_S_S_S_S_S_S_S_S_S_S_S_S_S_S_S_S_S_S_S_S_S_S_S_S_S_S_S_S_S_S_S_S_S_S_S_S_S_S_S_S_S_S_S_S_S_S_S_S_S_S_S_S_S_S_S_S_S_S_S_S_S_S_S_S_S_S_S_S_S_S_S_S_S_S_S_S_S_S_S_S_S_S_S_S_S_S_S_S_S_S_S_S_S_S_S_S_S_S_S_S_S_S_S_S_S_S_S_S_S_S_S_S_S_S_S_S_S_S_S_S_S_S_S_S_S_S_S_S_S_S_S_S_S_S_S_S_S_S_S_S_S_S_S_S_S_S_S_S_S_S_S_S_S_S_S_S_S_S_S_S_S_S_S_S_S_S_S_S_S_S_S_S_S_S_S_S_S_S_S_S_S_S_S_S_S_S_S_S_S_S_S_S_S_S_S_S_S_S_S_S_S_S_S_S_S_S_S_S_S_S_S_S_S_S_S_S_S_S_S_S_S_S_S_S_S_S_S_S_S_S_S_S_S_S_S_S_S_S_S_S_S_S_S_S_S_S_S_S_S_S_S_S_S_S_S_S_S_S_S_S_S_S_S_S_S_S_S_S_S_S_S_S_S_S_S_S_S_S_S_S_S_S_S_S_S_S_S_S_S_S_S_S_S_S_S_S_S_S_S_S_S_S_S_S_S_S_S_S_S_S_S_S_S_S_S_S_S_S_S_S_S_S_S_S_S_S_S_S_S_S_S_S_S_S_S_S_S_S_S_S_S_S_S_S_S_S_S_S_S_S_S_S_S_S_S_S_S_S_S_S_S_S_S_S_S_S_S_S_S_S_S_S_S_S_S_S_S_S_S_S_S_S_S_S_S_S_S_S_S_S_S_S_S_S_S_S_S_S_S_S_S_S_S_S_S_S_S_S_S_S_S_S_S_S_S_S_S_S_S_S_S_S_S_S_S_S_S_S_S_S_S_S_S_S_S_S_S_S_S_S_S_S_S_S_S_S_S_S_S_S_S_S_S_S_S_S_S_S_S_S_S_S_S_S_S_S_S_S_S_S_S_S_S_S_S_S_S_S_S_S_S_S_S_S_S_S_S_S_S_S_S_S_S_S_S_S_S_S_S_S_S_S_S_S_S_S_S_S_S_S_S_S_S_S_S_S_S_S_S_S_S_S_S_S_S_S_S_S_S_S_S_S_S_S_S_S_S_S_S_S_S_S_S_S_S__param_466,
	.param .u64 .ptr .align 1 _Z4racePiS_S_S_S_S_S_S_S_S_S_S_S_S_S_S_S_S_S_S_S_S_S_S_S_S_S_S_S_S_S_S_S_S_S_S_S_S_S_S_S_S_S_S_S_S_S_S_S_S_S_S_S_S_S_S_S_S_S_S_S_S_S_S_S_S_S_S_S_S_S_S_S_S_S_S_S_S_S_S_S_S_S_S_S_S_S_S_S_S_S_S_S_S_S_S_S_S_S_S_S_S_S_S_S_S_S_S_S_S_S_S_S_S_S_S_S_S_S_S_S_S_S_S_S_S_S_S_S_S_S_S_S_S_S_S_S_S_S_S_S_S_S_S_S_S_S_S_S_S_S_S_S_S_S_S_S_S_S_S_S_S_S_S_S_S_S_S_S_S_S_S_S_S_S_S_S_S_S_S_S_S_S_S_S_S_S_S_S_S_S_S_S_S_S_S_S_S_S_S_S_S_S_S_S_S_S_S_S_S_S_S_S_S_S_S_S_S_S_S_S_S_S_S_S_S_S_S_S_S_S_S_S_S_S_S_S_S_S_S_S_S_S_S_S_S_S_S_S_S_S_S_S_S_S_S_S_S_S_S_S_S_S_S_S_S_S_S_S_S_S_S_S_S_S_S_S_S_S_S_S_S_S_S_S_S_S_S_S_S_S_S_S_S_S_S_S_S_S_S_S_S_S_S_S_S_S_S_S_S_S_S_S_S_S_S_S_S_S_S_S_S_S_S_S_S_S_S_S_S_S_S_S_S_S_S_S_S_S_S_S_S_S_S_S_S_S_S_S_S_S_S_S_S_S_S_S_S_S_S_S_S_S_S_S_S_S_S_S_S_S_S_S_S_S_S_S_S_S_S_S_S_S_S_S_S_S_S_S_S_S_S_S_S_S_S_S_S_S_S_S_S_S_S_S_S_S_S_S_S_S_S_S_S_S_S_S_S_S_S_S_S_S_S_S_S_S_S_S_S_S_S_S_S_S_S_S_S_S_S_S_S_S_S_S_S_S_S_S_S_S_S_S_S_S_S_S_S_S_S_S_S_S_S_S_S_S_S_S_S_S_S_S_S_S_S_S_S_S_S_S_S_S_S_S_S_S_S_S_S_S_S_S_S_S_S_S_S_S_S_S_S_S_S_S_S_S_S_S_S_S_S_S_S_S_S_S_S_S_S_S_S_S_S_S_S_S_S_S_S_S_S_S_S_S_S_S_S_S_S_S_S_S_S_S_S_S_S_S_S_S_S_S_S_S_S_S_S_S_S_S_S_S_S_S_S_S_S_S_S_S_S_S_S_S_S_S_S_S_S_S_S_S_S_S_S_S_S_S_S_S_S_S_S_S_S_S_S_S_S_S_S_S_S_S_S_S_S_S_S_S_S_S_S_S_S_S_S_S_S_S_S_S_S_S_S_S_S_S_S_S_S_S_S_S_S_S_S_S_S_S_S_S_S_S_S_S_S_S_S_S_S_S_S_S_S_S_S_S_S_S_S_S_S_S_S_S_S_S_S_S_S_S_S_S_S_S_S_S_S_S_S_S_S_S_S_S_S_S_S_S_S_S_S_S_S_S_S_S_S_S_S_S_S_S_S_S_S_S_S_S_S_S_S_S_S_S_S_S_S_S_S_S_S_S_S_S_S_S_S_S_S_S_S_S_S_S_S_S_S_S_S_S_S_S_S_S_S_S_S_S_S_S_S_S_S_S_S_S_S_S_S_S_S_S_S_S_S_S_S_S_S_S_S_S_S_S_S_S_S_S_S_S_S_S_S_S_S_S_S_S_S_S_S_S_S_S_S_S_S_S_S_S_S_S_S_S_S_S_S_S_S_S_S_S_S_S_S_S_S_S_S_S_S_S_S_S_S_S_S_S_S_S_S_S_S_S_S_S_S_S_S_S_S_S_S_S_S_S_S_S_S_S_S_S_S_S_S_S_S_S_S_S_S_S_S_S_S_S_S_S_S_S_S_S_S_S_S_S_S_S_S_S_S_S_S_S_S_S_S_S_S_S_S_S_S_S_S_S_S_S_S_S_S_S_S_S_S_S_S_S_S_S_S_S_S_S_S_S_S_S_S_S_S_S_S_S_S_S_S_S_S_S_S_S_S_S_S_S_S_S_S_S_S_S_S_S_S_S_S_S_S_S_S_S_S_S_S_S_S_S_S_S_S_S_S_S_S_S_S_S_S_S_S_S_S_S_S_S_S_S_S_S_S_S_S_S_S_S_S_S_S_S_S_S_S_S_S_S_S_S_S_S_S_S_S_S_S_S_S_S_S_S_S_S_S_S_S_S_S_S_S_S_S__param_467,
	.param .u64 .ptr .align 1 _Z4racePiS_S_S_S_S_S_S_S_S_S_S_S_S_S_S_S_S_S_S_S_S_S_S_S_S_S_S_S_S_S_S_S_S_S_S_S_S_S_S_S_S_S_S_S_S_S_S_S_S_S_S_S_S_S_S_S_S_S_S_S_S_S_S_S_S_S_S_S_S_S_S_S_S_S_S_S_S_S_S_S_S_S_S_S_S_S_S_S_S_S_S_S_S_S_S_S_S_S_S_S_S_S_S_S_S_S_S_S_S_S_S_S_S_S_S_S_S_S_S_S_S_S_S_S_S_S_S_S_S_S_S_S_S_S_S_S_S_S_S_S_S_S_S_S_S_S_S_S_S_S_S_S_S_S_S_S_S_S_S_S_S_S_S_S_S_S_S_S_S_S_S_S_S_S_S_S_S_S_S_S_S_S_S_S_S_S_S_S_S_S_S_S_S_S_S_S_S_S_S_S_S_S_S_S_S_S_S_S_S_S_S_S_S_S_S_S_S_S_S_S_S_S_S_S_S_S_S_S_S_S_S_S_S_S_S_S_S_S_S_S_S_S_S_S_S_S_S_S_S_S_S_S_S_S_S_S_S_S_S_S_S_S_S_S_S_S_S_S_S_S_S_S_S_S_S_S_S_S_S_S_S_S_S_S_S_S_S_S_S_S_S_S_S_S_S_S_S_S_S_S_S_S_S_S_S_S_S_S_S_S_S_S_S_S_S_S_S_S_S_S_S_S_S_S_S_S_S_S_S_S_S_S_S_S_S_S_S_S_S_S_S_S_S_S_S_S_S_S_S_S_S_S_S_S_S_S_S_S_S_S_S_S_S_S_S_S_S_S_S_S_S_S_S_S_S_S_S_S_S_S_S_S_S_S_S_S_S_S_S_S_S_S_S_S_S_S_S_S_S_S_S_S_S_S_S_S_S_S_S_S_S_S_S_S_S_S_S_S_S_S_S_S_S_S_S_S_S_S_S_S_S_S_S_S_S_S_S_S_S_S_S_S_S_S_S_S_S_S_S_S_S_S_S_S_S_S_S_S_S_S_S_S_S_S_S_S_S_S_S_S_S_S_S_S_S_S_S_S_S_S_S_S_S_S_S_S_S_S_S_S_S_S_S_S_S_S_S_S_S_S_S_S_S_S_S_S_S_S_S_S_S_S_S_S_S_S_S_S_S_S_S_S_S_S_S_S_S_S_S_S_S_S_S_S_S_S_S_S_S_S_S_S_S_S_S_S_S_S_S_S_S_S_S_S_S_S_S_S_S_S_S_S_S_S_S_S_S_S_S_S_S_S_S_S_S_S_S_S_S_S_S_S_S_S_S_S_S_S_S_S_S_S_S_S_S_S_S_S_S_S_S_S_S_S_S_S_S_S_S_S_S_S_S_S_S_S_S_S_S_S_S_S_S_S_S_S_S_S_S_S_S_S_S_S_S_S_S_S_S_S_S_S_S_S_S_S_S_S_S_S_S_S_S_S_S_S_S_S_S_S_S_S_S_S_S_S_S_S_S_S_S_S_S_S_S_S_S_S_S_S_S_S_S_S_S_S_S_S_S_S_S_S_S_S_S_S_S_S_S_S_S_S_S_S_S_S_S_S_S_S_S_S_S_S_S_S_S_S_S_S_S_S_S_S_S_S_S_S_S_S_S_S_S_S_S_S_S_S_S_S_S_S_S_S_S_S_S_S_S_S_S_S_S_S_S_S_S_S_S_S_S_S_S_S_S_S_S_S_S_S_S_S_S_S_S_S_S_S_S_S_S_S_S_S_S_S_S_S_S_S_S_S_S_S_S_S_S_S_S_S_S_S_S_S_S_S_S_S_S_S_S_S_S_S_S_S_S_S_S_S_S_S_S_S_S_S_S_S_S_S_S_S_S_S_S_S_S_S_S_S_S_S_S_S_S_S_S_S_S_S_S_S_S_S_S_S_S_S_S_S_S_S_S_S_S_S_S_S_S_S_S_S_S_S_S_S_S_S_S_S_S_S_S_S_S_S_S_S_S_S_S_S_S_S_S_S_S_S_S_S_S_S_S_S_S_S_S_S_S_S_S_S_S_S_S_S_S_S_S_S_S_S_S_S_S_S_S_S_S_S_S_S_S_S_S_S_S_S_S_S_S_S_S_S_S_S_S_S_S_S_S_S_S_S_S_S_S_S_S_S_S_S_S_S_S_S_S_S_S_S_S_S_S_S_S_S_S_S_S_S_S_S_S_S_S_S_S_S_S_S_S_S_S_S_S_S_S_S_S_S_S_S_S_S_S_S_S_S_S_S_S_S_S_S_S_S_S_S_S_S_S_S_S__param_468,
	.param .u64 .ptr .align 1 _Z4racePiS_S_S_S_S_S_S_S_S_S_S_S_S_S_S_S_S_S_S_S_S_S_S_S_S_S_S_S_S_S_S_S_S_S_S_S_S_S_S_S_S_S_S_S_S_S_S_S_S_S_S_S_S_S_S_S_S_S_S_S_S_S_S_S_S_S_S_S_S_S_S_S_S_S_S_S_S_S_S_S_S_S_S_S_S_S_S_S_S_S_S_S_S_S_S_S_S_S_S_S_S_S_S_S_S_S_S_S_S_S_S_S_S_S_S_S_S_S_S_S_S_S_S_S_S_S_S_S_S_S_S_S_S_S_S_S_S_S_S_S_S_S_S_S_S_S_S_S_S_S_S_S_S_S_S_S_S_S_S_S_S_S_S_S_S_S_S_S_S_S_S_S_S_S_S_S_S_S_S_S_S_S_S_S_S_S_S_S_S_S_S_S_S_S_S_S_S_S_S_S_S_S_S_S_S_S_S_S_S_S_S_S_S_S_S_S_S_S_S_S_S_S_S_S_S_S_S_S_S_S_S_S_S_S_S_S_S_S_S_S_S_S_S_S_S_S_S_S_S_S_S_S_S_S_S_S_S_S_S_S_S_S_S_S_S_S_S_S_S_S_S_S_S_S_S_S_S_S_S_S_S_S_S_S_S_S_S_S_S_S_S_S_S_S_S_S_S_S_S_S_S_S_S_S_S_S_S_S_S_S_S_S_S_S_S_S_S_S_S_S_S_S_S_S_S_S_S_S_S_S_S_S_S_S_S_S_S_S_S_S_S_S_S_S_S_S_S_S_S_S_S_S_S_S_S_S_S_S_S_S_S_S_S_S_S_S_S_S_S_S_S_S_S_S_S_S_S_S_S_S_S_S_S_S_S_S_S_S_S_S_S_S_S_S_S_S_S_S_S_S_S_S_S_S_S_S_S_S_S_S_S_S_S_S_S_S_S_S_S_S_S_S_S_S_S_S_S_S_S_S_S_S_S_S_S_S_S_S_S_S_S_S_S_S_S_S_S_S_S_S_S_S_S_S_S_S_S_S_S_S_S_S_S_S_S_S_S_S_S_S_S_S_S_S_S_S_S_S_S_S_S_S_S_S_S_S_S_S_S_S_S_S_S_S_S_S_S_S_S_S_S_S_S_S_S_S_S_S_S_S_S_S_S_S_S_S_S_S_S_S_S_S_S_S_S_S_S_S_S_S_S_S_S_S_S_S_S_S_S_S_S_S_S_S_S_S_S_S_S_S_S_S_S_S_S_S_S_S_S_S_S_S_S_S_S_S_S_S_S_S_S_S_S_S_S_S_S_S_S_S_S_S_S_S_S_S_S_S_S_S_S_S_S_S_S_S_S_S_S_S_S_S_S_S_S_S_S_S_S_S_S_S_S_S_S_S_S_S_S_S_S_S_S_S_S_S_S_S_S_S_S_S_S_S_S_S_S_S_S_S_S_S_S_S_S_S_S_S_S_S_S_S_S_S_S_S_S_S_S_S_S_S_S_S_S_S_S_S_S_S_S_S_S_S_S_S_S_S_S_S_S_S_S_S_S_S_S_S_S_S_S_S_S_S_S_S_S_S_S_S_S_S_S_S_S_S_S_S_S_S_S_S_S_S_S_S_S_S_S_S_S_S_S_S_S_S_S_S_S_S_S_S_S_S_S_S_S_S_S_S_S_S_S_S_S_S_S_S_S_S_S_S_S_S_S_S_S_S_S_S_S_S_S_S_S_S_S_S_S_S_S_S_S_S_S_S_S_S_S_S_S_S_S_S_S_S_S_S_S_S_S_S_S_S_S_S_S_S_S_S_S_S_S_S_S_S_S_S_S_S_S_S_S_S_S_S_S_S_S_S_S_S_S_S_S_S_S_S_S_S_S_S_S_S_S_S_S_S_S_S_S_S_S_S_S_S_S_S_S_S_S_S_S_S_S_S_S_S_S_S_S_S_S_S_S_S_S_S_S_S_S_S_S_S_S_S_S_S_S_S_S_S_S_S_S_S_S_S_S_S_S_S_S_S_S_S_S_S_S_S_S_S_S_S_S_S_S_S_S_S_S_S_S_S_S_S_S_S_S_S_S_S_S_S_S_S_S_S_S_S_S_S_S_S_S_S_S_S_S_S_S_S_S_S_S_S_S_S_S_S_S_S_S_S_S_S_S_S_S_S_S_S_S_S_S_S_S_S_S_S_S_S_S_S_S_S_S_S_S_S_S_S_S_S_S_S_S_S_S_S_S_S_S_S_S_S_S_S_S_S_S_S_S_S_S_S_S_S_S_S_S_S_S_S_S_S_S_S_S_S_S_S_S__param_469,
	.param .u64 .ptr .align 1 _Z4racePiS_S_S_S_S_S_S_S_S_S_S_S_S_S_S_S_S_S_S_S_S_S_S_S_S_S_S_S_S_S_S_S_S_S_S_S_S_S_S_S_S_S_S_S_S_S_S_S_S_S_S_S_S_S_S_S_S_S_S_S_S_S_S_S_S_S_S_S_S_S_S_S_S_S_S_S_S_S_S_S_S_S_S_S_S_S_S_S_S_S_S_S_S_S_S_S_S_S_S_S_S_S_S_S_S_S_S_S_S_S_S_S_S_S_S_S_S_S_S_S_S_S_S_S_S_S_S_S_S_S_S_S_S_S_S_S_S_S_S_S_S_S_S_S_S_S_S_S_S_S_S_S_S_S_S_S_S_S_S_S_S_S_S_S_S_S_S_S_S_S_S_S_S_S_S_S_S_S_S_S_S_S_S_S_S_S_S_S_S_S_S_S_S_S_S_S_S_S_S_S_S_S_S_S_S_S_S_S_S_S_S_S_S_S_S_S_S_S_S_S_S_S_S_S_S_S_S_S_S_S_S_S_S_S_S_S_S_S_S_S_S_S_S_S_S_S_S_S_S_S_S_S_S_S_S_S_S_S_S_S_S_S_S_S_S_S_S_S_S_S_S_S_S_S_S_S_S_S_S_S_S_S_S_S_S_S_S_S_S_S_S_S_S_S_S_S_S_S_S_S_S_S_S_S_S_S_S_S_S_S_S_S_S_S_S_S_S_S_S_S_S_S_S_S_S_S_S_S_S_S_S_S_S_S_S_S_S_S_S_S_S_S_S_S_S_S_S_S_S_S_S_S_S_S_S_S_S_S_S_S_S_S_S_S_S_S_S_S_S_S_S_S_S_S_S_S_S_S_S_S_S_S_S_S_S_S_S_S_S_S_S_S_S_S_S_S_S_S_S_S_S_S_S_S_S_S_S_S_S_S_S_S_S_S_S_S_S_S_S_S_S_S_S_S_S_S_S_S_S_S_S_S_S_S_S_S_S_S_S_S_S_S_S_S_S_S_S_S_S_S_S_S_S_S_S_S_S_S_S_S_S_S_S_S_S_S_S_S_S_S_S_S_S_S_S_S_S_S_S_S_S_S_S_S_S_S_S_S_S_S_S_S_S_S_S_S_S_S_S_S_S_S_S_S_S_S_S_S_S_S_S_S_S_S_S_S_S_S_S_S_S_S_S_S_S_S_S_S_S_S_S_S_S_S_S_S_S_S_S_S_S_S_S_S_S_S_S_S_S_S_S_S_S_S_S_S_S_S_S_S_S_S_S_S_S_S_S_S_S_S_S_S_S_S_S_S_S_S_S_S_S_S_S_S_S_S_S_S_S_S_S_S_S_S_S_S_S_S_S_S_S_S_S_S_S_S_S_S_S_S_S_S_S_S_S_S_S_S_S_S_S_S_S_S_S_S_S_S_S_S_S_S_S_S_S_S_S_S_S_S_S_S_S_S_S_S_S_S_S_S_S_S_S_S_S_S_S_S_S_S_S_S_S_S_S_S_S_S_S_S_S_S_S_S_S_S_S_S_S_S_S_S_S_S_S_S_S_S_S_S_S_S_S_S_S_S_S_S_S_S_S_S_S_S_S_S_S_S_S_S_S_S_S_S_S_S_S_S_S_S_S_S_S_S_S_S_S_S_S_S_S_S_S_S_S_S_S_S_S_S_S_S_S_S_S_S_S_S_S_S_S_S_S_S_S_S_S_S_S_S_S_S_S_S_S_S_S_S_S_S_S_S_S_S_S_S_S_S_S_S_S_S_S_S_S_S_S_S_S_S_S_S_S_S_S_S_S_S_S_S_S_S_S_S_S_S_S_S_S_S_S_S_S_S_S_S_S_S_S_S_S_S_S_S_S_S_S_S_S_S_S_S_S_S_S_S_S_S_S_S_S_S_S_S_S_S_S_S_S_S_S_S_S_S_S_S_S_S_S_S_S_S_S_S_S_S_S_S_S_S_S_S_S_S_S_S_S_S_S_S_S_S_S_S_S_S_S_S_S_S_S_S_S_S_S_S_S_S_S_S_S_S_S_S_S_S_S_S_S_S_S_S_S_S_S_S_S_S_S_S_S_S_S_S_S_S_S_S_S_S_S_S_S_S_S_S_S_S_S_S_S_S_S_S_S_S_S_S_S_S_S_S_S_S_S_S_S_S_S_S_S_S_S_S_S_S_S_S_S_S_S_S_S_S_S_S_S_S_S_S_S_S_S_S_S_S_S_S_S_S_S_S_S_S_S_S_S_S_S_S_S_S_S_S_S_S_S_S_S_S_S_S_S_S_S_S_S_S_S_S_S_S_S__param_470,
	.param .u64 .ptr .align 1 _Z4racePiS_S_S_S_S_S_S_S_S_S_S_S_S_S_S_S_S_S_S_S_S_S_S_S_S_S_S_S_S_S_S_S_S_S_S_S_S_S_S_S_S_S_S_S_S_S_S_S_S_S_S_S_S_S_S_S_S_S_S_S_S_S_S_S_S_S_S_S_S_S_S_S_S_S_S_S_S_S_S_S_S_S_S_S_S_S_S_S_S_S_S_S_S_S_S_S_S_S_S_S_S_S_S_S_S_S_S_S_S_S_S_S_S_S_S_S_S_S_S_S_S_S_S_S_S_S_S_S_S_S_S_S_S_S_S_S_S_S_S_S_S_S_S_S_S_S_S_S_S_S_S_S_S_S_S_S_S_S_S_S_S_S_S_S_S_S_S_S_S_S_S_S_S_S_S_S_S_S_S_S_S_S_S_S_S_S_S_S_S_S_S_S_S_S_S_S_S_S_S_S_S_S_S_S_S_S_S_S_S_S_S_S_S_S_S_S_S_S_S_S_S_S_S_S_S_S_S_S_S_S_S_S_S_S_S_S_S_S_S_S_S_S_S_S_S_S_S_S_S_S_S_S_S_S_S_S_S_S_S_S_S_S_S_S_S_S_S_S_S_S_S_S_S_S_S_S_S_S_S_S_S_S_S_S_S_S_S_S_S_S_S_S_S_S_S_S_S_S_S_S_S_S_S_S_S_S_S_S_S_S_S_S_S_S_S_S_S_S_S_S_S_S_S_S_S_S_S_S_S_S_S_S_S_S_S_S_S_S_S_S_S_S_S_S_S_S_S_S_S_S_S_S_S_S_S_S_S_S_S_S_S_S_S_S_S_S_S_S_S_S_S_S_S_S_S_S_S_S_S_S_S_S_S_S_S_S_S_S_S_S_S_S_S_S_S_S_S_S_S_S_S_S_S_S_S_S_S_S_S_S_S_S_S_S_S_S_S_S_S_S_S_S_S_S_S_S_S_S_S_S_S_S_S_S_S_S_S_S_S_S_S_S_S_S_S_S_S_S_S_S_S_S_S_S_S_S_S_S_S_S_S_S_S_S_S_S_S_S_S_S_S_S_S_S_S_S_S_S_S_S_S_S_S_S_S_S_S_S_S_S_S_S_S_S_S_S_S_S_S_S_S_S_S_S_S_S_S_S_S_S_S_S_S_S_S_S_S_S_S_S_S_S_S_S_S_S_S_S_S_S_S_S_S_S_S_S_S_S_S_S_S_S_S_S_S_S_S_S_S_S_S_S_S_S_S_S_S_S_S_S_S_S_S_S_S_S_S_S_S_S_S_S_S_S_S_S_S_S_S_S_S_S_S_S_S_S_S_S_S_S_S_S_S_S_S_S_S_S_S_S_S_S_S_S_S_S_S_S_S_S_S_S_S_S_S_S_S_S_S_S_S_S_S_S_S_S_S_S_S_S_S_S_S_S_S_S_S_S_S_S_S_S_S_S_S_S_S_S_S_S_S_S_S_S_S_S_S_S_S_S_S_S_S_S_S_S_S_S_S_S_S_S_S_S_S_S_S_S_S_S_S_S_S_S_S_S_S_S_S_S_S_S_S_S_S_S_S_S_S_S_S_S_S_S_S_S_S_S_S_S_S_S_S_S_S_S_S_S_S_S_S_S_S_S_S_S_S_S_S_S_S_S_S_S_S_S_S_S_S_S_S_S_S_S_S_S_S_S_S_S_S_S_S_S_S_S_S_S_S_S_S_S_S_S_S_S_S_S_S_S_S_S_S_S_S_S_S_S_S_S_S_S_S_S_S_S_S_S_S_S_S_S_S_S_S_S_S_S_S_S_S_S_S_S_S_S_S_S_S_S_S_S_S_S_S_S_S_S_S_S_S_S_S_S_S_S_S_S_S_S_S_S_S_S_S_S_S_S_S_S_S_S_S_S_S_S_S_S_S_S_S_S_S_S_S_S_S_S_S_S_S_S_S_S_S_S_S_S_S_S_S_S_S_S_S_S_S_S_S_S_S_S_S_S_S_S_S_S_S_S_S_S_S_S_S_S_S_S_S_S_S_S_S_S_S_S_S_S_S_S_S_S_S_S_S_S_S_S_S_S_S_S_S_S_S_S_S_S_S_S_S_S_S_S_S_S_S_S_S_S_S_S_S_S_S_S_S_S_S_S_S_S_S_S_S_S_S_S_S_S_S_S_S_S_S_S_S_S_S_S_S_S_S_S_S_S_S_S_S_S_S_S_S_S_S_S_S_S_S_S_S_S_S_S_S_S_S_S_S_S_S_S_S_S_S_S_S_S_S_S_S_S_S_S_S_S_S_S_S_S_S_S_S__param_471,
	.param .u64 .ptr .align 1 _Z4racePiS_S_S_S_S_S_S_S_S_S_S_S_S_S_S_S_S_S_S_S_S_S_S_S_S_S_S_S_S_S_S_S_S_S_S_S_S_S_S_S_S_S_S_S_S_S_S_S_S_S_S_S_S_S_S_S_S_S_S_S_S_S_S_S_S_S_S_S_S_S_S_S_S_S_S_S_S_S_S_S_S_S_S_S_S_S_S_S_S_S_S_S_S_S_S_S_S_S_S_S_S_S_S_S_S_S_S_S_S_S_S_S_S_S_S_S_S_S_S_S_S_S_S_S_S_S_S_S_S_S_S_S_S_S_S_S_S_S_S_S_S_S_S_S_S_S_S_S_S_S_S_S_S_S_S_S_S_S_S_S_S_S_S_S_S_S_S_S_S_S_S_S_S_S_S_S_S_S_S_S_S_S_S_S_S_S_S_S_S_S_S_S_S_S_S_S_S_S_S_S_S_S_S_S_S_S_S_S_S_S_S_S_S_S_S_S_S_S_S_S_S_S_S_S_S_S_S_S_S_S_S_S_S_S_S_S_S_S_S_S_S_S_S_S_S_S_S_S_S_S_S_S_S_S_S_S_S_S_S_S_S_S_S_S_S_S_S_S_S_S_S_S_S_S_S_S_S_S_S_S_S_S_S_S_S_S_S_S_S_S_S_S_S_S_S_S_S_S_S_S_S_S_S_S_S_S_S_S_S_S_S_S_S_S_S_S_S_S_S_S_S_S_S_S_S_S_S_S_S_S_S_S_S_S_S_S_S_S_S_S_S_S_S_S_S_S_S_S_S_S_S_S_S_S_S_S_S_S_S_S_S_S_S_S_S_S_S_S_S_S_S_S_S_S_S_S_S_S_S_S_S_S_S_S_S_S_S_S_S_S_S_S_S_S_S_S_S_S_S_S_S_S_S_S_S_S_S_S_S_S_S_S_S_S_S_S_S_S_S_S_S_S_S_S_S_S_S_S_S_S_S_S_S_S_S_S_S_S_S_S_S_S_S_S_S_S_S_S_S_S_S_S_S_S_S_S_S_S_S_S_S_S_S_S_S_S_S_S_S_S_S_S_S_S_S_S_S_S_S_S_S_S_S_S_S_S_S_S_S_S_S_S_S_S_S_S_S_S_S_S_S_S_S_S_S_S_S_S_S_S_S_S_S_S_S_S_S_S_S_S_S_S_S_S_S_S_S_S_S_S_S_S_S_S_S_S_S_S_S_S_S_S_S_S_S_S_S_S_S_S_S_S_S_S_S_S_S_S_S_S_S_S_S_S_S_S_S_S_S_S_S_S_S_S_S_S_S_S_S_S_S_S_S_S_S_S_S_S_S_S_S_S_S_S_S_S_S_S_S_S_S_S_S_S_S_S_S_S_S_S_S_S_S_S_S_S_S_S_S_S_S_S_S_S_S_S_S_S_S_S_S_S_S_S_S_S_S_S_S_S_S_S_S_S_S_S_S_S_S_S_S_S_S_S_S_S_S_S_S_S_S_S_S_S_S_S_S_S_S_S_S_S_S_S_S_S_S_S_S_S_S_S_S_S_S_S_S_S_S_S_S_S_S_S_S_S_S_S_S_S_S_S_S_S_S_S_S_S_S_S_S_S_S_S_S_S_S_S_S_S_S_S_S_S_S_S_S_S_S_S_S_S_S_S_S_S_S_S_S_S_S_S_S_S_S_S_S_S_S_S_S_S_S_S_S_S_S_S_S_S_S_S_S_S_S_S_S_S_S_S_S_S_S_S_S_S_S_S_S_S_S_S_S_S_S_S_S_S_S_S_S_S_S_S_S_S_S_S_S_S_S_S_S_S_S_S_S_S_S_S_S_S_S_S_S_S_S_S_S_S_S_S_S_S_S_S_S_S_S_S_S_S_S_S_S_S_S_S_S_S_S_S_S_S_S_S_S_S_S_S_S_S_S_S_S_S_S_S_S_S_S_S_S_S_S_S_S_S_S_S_S_S_S_S_S_S_S_S_S_S_S_S_S_S_S_S_S_S_S_S_S_S_S_S_S_S_S_S_S_S_S_S_S_S_S_S_S_S_S_S_S_S_S_S_S_S_S_S_S_S_S_S_S_S_S_S_S_S_S_S_S_S_S_S_S_S_S_S_S_S_S_S_S_S_S_S_S_S_S_S_S_S_S_S_S_S_S_S_S_S_S_S_S_S_S_S_S_S_S_S_S_S_S_S_S_S_S_S_S_S_S_S_S_S_S_S_S_S_S_S_S_S_S_S_S_S_S_S_S_S_S_S_S_S_S_S_S_S_S_S_S_S_S_S_S_S_S_S_S_S_S_S_S__param_472,
	.param .u64 .ptr .align 1 _Z4racePiS_S_S_S_S_S_S_S_S_S_S_S_S_S_S_S_S_S_S_S_S_S_S_S_S_S_S_S_S_S_S_S_S_S_S_S_S_S_S_S_S_S_S_S_S_S_S_S_S_S_S_S_S_S_S_S_S_S_S_S_S_S_S_S_S_S_S_S_S_S_S_S_S_S_S_S_S_S_S_S_S_S_S_S_S_S_S_S_S_S_S_S_S_S_S_S_S_S_S_S_S_S_S_S_S_S_S_S_S_S_S_S_S_S_S_S_S_S_S_S_S_S_S_S_S_S_S_S_S_S_S_S_S_S_S_S_S_S_S_S_S_S_S_S_S_S_S_S_S_S_S_S_S_S_S_S_S_S_S_S_S_S_S_S_S_S_S_S_S_S_S_S_S_S_S_S_S_S_S_S_S_S_S_S_S_S_S_S_S_S_S_S_S_S_S_S_S_S_S_S_S_S_S_S_S_S_S_S_S_S_S_S_S_S_S_S_S_S_S_S_S_S_S_S_S_S_S_S_S_S_S_S_S_S_S_S_S_S_S_S_S_S_S_S_S_S_S_S_S_S_S_S_S_S_S_S_S_S_S_S_S_S_S_S_S_S_S_S_S_S_S_S_S_S_S_S_S_S_S_S_S_S_S_S_S_S_S_S_S_S_S_S_S_S_S_S_S_S_S_S_S_S_S_S_S_S_S_S_S_S_S_S_S_S_S_S_S_S_S_S_S_S_S_S_S_S_S_S_S_S_S_S_S_S_S_S_S_S_S_S_S_S_S_S_S_S_S_S_S_S_S_S_S_S_S_S_S_S_S_S_S_S_S_S_S_S_S_S_S_S_S_S_S_S_S_S_S_S_S_S_S_S_S_S_S_S_S_S_S_S_S_S_S_S_S_S_S_S_S_S_S_S_S_S_S_S_S_S_S_S_S_S_S_S_S_S_S_S_S_S_S_S_S_S_S_S_S_S_S_S_S_S_S_S_S_S_S_S_S_S_S_S_S_S_S_S_S_S_S_S_S_S_S_S_S_S_S_S_S_S_S_S_S_S_S_S_S_S_S_S_S_S_S_S_S_S_S_S_S_S_S_S_S_S_S_S_S_S_S_S_S_S_S_S_S_S_S_S_S_S_S_S_S_S_S_S_S_S_S_S_S_S_S_S_S_S_S_S_S_S_S_S_S_S_S_S_S_S_S_S_S_S_S_S_S_S_S_S_S_S_S_S_S_S_S_S_S_S_S_S_S_S_S_S_S_S_S_S_S_S_S_S_S_S_S_S_S_S_S_S_S_S_S_S_S_S_S_S_S_S_S_S_S_S_S_S_S_S_S_S_S_S_S_S_S_S_S_S_S_S_S_S_S_S_S_S_S_S_S_S_S_S_S_S_S_S_S_S_S_S_S_S_S_S_S_S_S_S_S_S_S_S_S_S_S_S_S_S_S_S_S_S_S_S_S_S_S_S_S_S_S_S_S_S_S_S_S_S_S_S_S_S_S_S_S_S_S_S_S_S_S_S_S_S_S_S_S_S_S_S_S_S_S_S_S_S_S_S_S_S_S_S_S_S_S_S_S_S_S_S_S_S_S_S_S_S_S_S_S_S_S_S_S_S_S_S_S_S_S_S_S_S_S_S_S_S_S_S_S_S_S_S_S_S_S_S_S_S_S_S_S_S_S_S_S_S_S_S_S_S_S_S_S_S_S_S_S_S_S_S_S_S_S_S_S_S_S_S_S_S_S_S_S_S_S_S_S_S_S_S_S_S_S_S_S_S_S_S_S_S_S_S_S_S_S_S_S_S_S_S_S_S_S_S_S_S_S_S_S_S_S_S_S_S_S_S_S_S_S_S_S_S_S_S_S_S_S_S_S_S_S_S_S_S_S_S_S_S_S_S_S_S_S_S_S_S_S_S_S_S_S_S_S_S_S_S_S_S_S_S_S_S_S_S_S_S_S_S_S_S_S_S_S_S_S_S_S_S_S_S_S_S_S_S_S_S_S_S_S_S_S_S_S_S_S_S_S_S_S_S_S_S_S_S_S_S_S_S_S_S_S_S_S_S_S_S_S_S_S_S_S_S_S_S_S_S_S_S_S_S_S_S_S_S_S_S_S_S_S_S_S_S_S_S_S_S_S_S_S_S_S_S_S_S_S_S_S_S_S_S_S_S_S_S_S_S_S_S_S_S_S_S_S_S_S_S_S_S_S_S_S_S_S_S_S_S_S_S_S_S_S_S_S_S_S_S_S_S_S_S_S_S_S_S_S_S_S_S_S_S_S_S_S_S_S_S_S_S_S_S_S_S_S__param_473,
	.param .u64 .ptr .align 1 _Z4racePiS_S_S_S_S_S_S_S_S_S_S_S_S_S_S_S_S_S_S_S_S_S_S_S_S_S_S_S_S_S_S_S_S_S_S_S_S_S_S_S_S_S_S_S_S_S_S_S_S_S_S_S_S_S_S_S_S_S_S_S_S_S_S_S_S_S_S_S_S_S_S_S_S_S_S_S_S_S_S_S_S_S_S_S_S_S_S_S_S_S_S_S_S_S_S_S_S_S_S_S_S_S_S_S_S_S_S_S_S_S_S_S_S_S_S_S_S_S_S_S_S_S_S_S_S_S_S_S_S_S_S_S_S_S_S_S_S_S_S_S_S_S_S_S_S_S_S_S_S_S_S_S_S_S_S_S_S_S_S_S_S_S_S_S_S_S_S_S_S_S_S_S_S_S_S_S_S_S_S_S_S_S_S_S_S_S_S_S_S_S_S_S_S_S_S_S_S_S_S_S_S_S_S_S_S_S_S_S_S_S_S_S_S_S_S_S_S_S_S_S_S_S_S_S_S_S_S_S_S_S_S_S_S_S_S_S_S_S_S_S_S_S_S_S_S_S_S_S_S_S_S_S_S_S_S_S_S_S_S_S_S_S_S_S_S_S_S_S_S_S_S_S_S_S_S_S_S_S_S_S_S_S_S_S_S_S_S_S_S_S_S_S_S_S_S_S_S_S_S_S_S_S_S_S_S_S_S_S_S_S_S_S_S_S_S_S_S_S_S_S_S_S_S_S_S_S_S_S_S_S_S_S_S_S_S_S_S_S_S_S_S_S_S_S_S_S_S_S_S_S_S_S_S_S_S_S_S_S_S_S_S_S_S_S_S_S_S_S_S_S_S_S_S_S_S_S_S_S_S_S_S_S_S_S_S_S_S_S_S_S_S_S_S_S_S_S_S_S_S_S_S_S_S_S_S_S_S_S_S_S_S_S_S_S_S_S_S_S_S_S_S_S_S_S_S_S_S_S_S_S_S_S_S_S_S_S_S_S_S_S_S_S_S_S_S_S_S_S_S_S_S_S_S_S_S_S_S_S_S_S_S_S_S_S_S_S_S_S_S_S_S_S_S_S_S_S_S_S_S_S_S_S_S_S_S_S_S_S_S_S_S_S_S_S_S_S_S_S_S_S_S_S_S_S_S_S_S_S_S_S_S_S_S_S_S_S_S_S_S_S_S_S_S_S_S_S_S_S_S_S_S_S_S_S_S_S_S_S_S_S_S_S_S_S_S_S_S_S_S_S_S_S_S_S_S_S_S_S_S_S_S_S_S_S_S_S_S_S_S_S_S_S_S_S_S_S_S_S_S_S_S_S_S_S_S_S_S_S_S_S_S_S_S_S_S_S_S_S_S_S_S_S_S_S_S_S_S_S_S_S_S_S_S_S_S_S_S_S_S_S_S_S_S_S_S_S_S_S_S_S_S_S_S_S_S_S_S_S_S_S_S_S_S_S_S_S_S_S_S_S_S_S_S_S_S_S_S_S_S_S_S_S_S_S_S_S_S_S_S_S_S_S_S_S_S_S_S_S_S_S_S_S_S_S_S_S_S_S_S_S_S_S_S_S_S_S_S_S_S_S_S_S_S_S_S_S_S_S_S_S_S_S_S_S_S_S_S_S_S_S_S_S_S_S_S_S_S_S_S_S_S_S_S_S_S_S_S_S_S_S_S_S_S_S_S_S_S_S_S_S_S_S_S_S_S_S_S_S_S_S_S_S_S_S_S_S_S_S_S_S_S_S_S_S_S_S_S_S_S_S_S_S_S_S_S_S_S_S_S_S_S_S_S_S_S_S_S_S_S_S_S_S_S_S_S_S_S_S_S_S_S_S_S_S_S_S_S_S_S_S_S_S_S_S_S_S_S_S_S_S_S_S_S_S_S_S_S_S_S_S_S_S_S_S_S_S_S_S_S_S_S_S_S_S_S_S_S_S_S_S_S_S_S_S_S_S_S_S_S_S_S_S_S_S_S_S_S_S_S_S_S_S_S_S_S_S_S_S_S_S_S_S_S_S_S_S_S_S_S_S_S_S_S_S_S_S_S_S_S_S_S_S_S_S_S_S_S_S_S_S_S_S_S_S_S_S_S_S_S_S_S_S_S_S_S_S_S_S_S_S_S_S_S_S_S_S_S_S_S_S_S_S_S_S_S_S_S_S_S_S_S_S_S_S_S_S_S_S_S_S_S_S_S_S_S_S_S_S_S_S_S_S_S_S_S_S_S_S_S_S_S_S_S_S_S_S_S_S_S_S_S_S_S_S_S_S_S_S_S_S_S_S_S_S_S_S_S_S_S_S_S_S_S__param_474,
	.param .u64 .ptr .align 1 _Z4racePiS_S_S_S_S_S_S_S_S_S_S_S_S_S_S_S_S_S_S_S_S_S_S_S_S_S_S_S_S_S_S_S_S_S_S_S_S_S_S_S_S_S_S_S_S_S_S_S_S_S_S_S_S_S_S_S_S_S_S_S_S_S_S_S_S_S_S_S_S_S_S_S_S_S_S_S_S_S_S_S_S_S_S_S_S_S_S_S_S_S_S_S_S_S_S_S_S_S_S_S_S_S_S_S_S_S_S_S_S_S_S_S_S_S_S_S_S_S_S_S_S_S_S_S_S_S_S_S_S_S_S_S_S_S_S_S_S_S_S_S_S_S_S_S_S_S_S_S_S_S_S_S_S_S_S_S_S_S_S_S_S_S_S_S_S_S_S_S_S_S_S_S_S_S_S_S_S_S_S_S_S_S_S_S_S_S_S_S_S_S_S_S_S_S_S_S_S_S_S_S_S_S_S_S_S_S_S_S_S_S_S_S_S_S_S_S_S_S_S_S_S_S_S_S_S_S_S_S_S_S_S_S_S_S_S_S_S_S_S_S_S_S_S_S_S_S_S_S_S_S_S_S_S_S_S_S_S_S_S_S_S_S_S_S_S_S_S_S_S_S_S_S_S_S_S_S_S_S_S_S_S_S_S_S_S_S_S_S_S_S_S_S_S_S_S_S_S_S_S_S_S_S_S_S_S_S_S_S_S_S_S_S_S_S_S_S_S_S_S_S_S_S_S_S_S_S_S_S_S_S_S_S_S_S_S_S_S_S_S_S_S_S_S_S_S_S_S_S_S_S_S_S_S_S_S_S_S_S_S_S_S_S_S_S_S_S_S_S_S_S_S_S_S_S_S_S_S_S_S_S_S_S_S_S_S_S_S_S_S_S_S_S_S_S_S_S_S_S_S_S_S_S_S_S_S_S_S_S_S_S_S_S_S_S_S_S_S_S_S_S_S_S_S_S_S_S_S_S_S_S_S_S_S_S_S_S_S_S_S_S_S_S_S_S_S_S_S_S_S_S_S_S_S_S_S_S_S_S_S_S_S_S_S_S_S_S_S_S_S_S_S_S_S_S_S_S_S_S_S_S_S_S_S_S_S_S_S_S_S_S_S_S_S_S_S_S_S_S_S_S_S_S_S_S_S_S_S_S_S_S_S_S_S_S_S_S_S_S_S_S_S_S_S_S_S_S_S_S_S_S_S_S_S_S_S_S_S_S_S_S_S_S_S_S_S_S_S_S_S_S_S_S_S_S_S_S_S_S_S_S_S_S_S_S_S_S_S_S_S_S_S_S_S_S_S_S_S_S_S_S_S_S_S_S_S_S_S_S_S_S_S_S_S_S_S_S_S_S_S_S_S_S_S_S_S_S_S_S_S_S_S_S_S_S_S_S_S_S_S_S_S_S_S_S_S_S_S_S_S_S_S_S_S_S_S_S_S_S_S_S_S_S_S_S_S_S_S_S_S_S_S_S_S_S_S_S_S_S_S_S_S_S_S_S_S_S_S_S_S_S_S_S_S_S_S_S_S_S_S_S_S_S_S_S_S_S_S_S_S_S_S_S_S_S_S_S_S_S_S_S_S_S_S_S_S_S_S_S_S_S_S_S_S_S_S_S_S_S_S_S_S_S_S_S_S_S_S_S_S_S_S_S_S_S_S_S_S_S_S_S_S_S_S_S_S_S_S_S_S_S_S_S_S_S_S_S_S_S_S_S_S_S_S_S_S_S_S_S_S_S_S_S_S_S_S_S_S_S_S_S_S_S_S_S_S_S_S_S_S_S_S_S_S_S_S_S_S_S_S_S_S_S_S_S_S_S_S_S_S_S_S_S_S_S_S_S_S_S_S_S_S_S_S_S_S_S_S_S_S_S_S_S_S_S_S_S_S_S_S_S_S_S_S_S_S_S_S_S_S_S_S_S_S_S_S_S_S_S_S_S_S_S_S_S_S_S_S_S_S_S_S_S_S_S_S_S_S_S_S_S_S_S_S_S_S_S_S_S_S_S_S_S_S_S_S_S_S_S_S_S_S_S_S_S_S_S_S_S_S_S_S_S_S_S_S_S_S_S_S_S_S_S_S_S_S_S_S_S_S_S_S_S_S_S_S_S_S_S_S_S_S_S_S_S_S_S_S_S_S_S_S_S_S_S_S_S_S_S_S_S_S_S_S_S_S_S_S_S_S_S_S_S_S_S_S_S_S_S_S_S_S_S_S_S_S_S_S_S_S_S_S_S_S_S_S_S_S_S_S_S_S_S_S_S_S_S_S_S_S_S_S_S_S_S_S_S_S_S_S_S_S_S_S__param_475,
	.param .u64 .ptr .align 1 _Z4racePiS_S_S_S_S_S_S_S_S_S_S_S_S_S_S_S_S_S_S_S_S_S_S_S_S_S_S_S_S_S_S_S_S_S_S_S_S_S_S_S_S_S_S_S_S_S_S_S_S_S_S_S_S_S_S_S_S_S_S_S_S_S_S_S_S_S_S_S_S_S_S_S_S_S_S_S_S_S_S_S_S_S_S_S_S_S_S_S_S_S_S_S_S_S_S_S_S_S_S_S_S_S_S_S_S_S_S_S_S_S_S_S_S_S_S_S_S_S_S_S_S_S_S_S_S_S_S_S_S_S_S_S_S_S_S_S_S_S_S_S_S_S_S_S_S_S_S_S_S_S_S_S_S_S_S_S_S_S_S_S_S_S_S_S_S_S_S_S_S_S_S_S_S_S_S_S_S_S_S_S_S_S_S_S_S_S_S_S_S_S_S_S_S_S_S_S_S_S_S_S_S_S_S_S_S_S_S_S_S_S_S_S_S_S_S_S_S_S_S_S_S_S_S_S_S_S_S_S_S_S_S_S_S_S_S_S_S_S_S_S_S_S_S_S_S_S_S_S_S_S_S_S_S_S_S_S_S_S_S_S_S_S_S_S_S_S_S_S_S_S_S_S_S_S_S_S_S_S_S_S_S_S_S_S_S_S_S_S_S_S_S_S_S_S_S_S_S_S_S_S_S_S_S_S_S_S_S_S_S_S_S_S_S_S_S_S_S_S_S_S_S_S_S_S_S_S_S_S_S_S_S_S_S_S_S_S_S_S_S_S_S_S_S_S_S_S_S_S_S_S_S_S_S_S_S_S_S_S_S_S_S_S_S_S_S_S_S_S_S_S_S_S_S_S_S_S_S_S_S_S_S_S_S_S_S_S_S_S_S_S_S_S_S_S_S_S_S_S_S_S_S_S_S_S_S_S_S_S_S_S_S_S_S_S_S_S_S_S_S_S_S_S_S_S_S_S_S_S_S_S_S_S_S_S_S_S_S_S_S_S_S_S_S_S_S_S_S_S_S_S_S_S_S_S_S_S_S_S_S_S_S_S_S_S_S_S_S_S_S_S_S_S_S_S_S_S_S_S_S_S_S_S_S_S_S_S_S_S_S_S_S_S_S_S_S_S_S_S_S_S_S_S_S_S_S_S_S_S_S_S_S_S_S_S_S_S_S_S_S_S_S_S_S_S_S_S_S_S_S_S_S_S_S_S_S_S_S_S_S_S_S_S_S_S_S_S_S_S_S_S_S_S_S_S_S_S_S_S_S_S_S_S_S_S_S_S_S_S_S_S_S_S_S_S_S_S_S_S_S_S_S_S_S_S_S_S_S_S_S_S_S_S_S_S_S_S_S_S_S_S_S_S_S_S_S_S_S_S_S_S_S_S_S_S_S_S_S_S_S_S_S_S_S_S_S_S_S_S_S_S_S_S_S_S_S_S_S_S_S_S_S_S_S_S_S_S_S_S_S_S_S_S_S_S_S_S_S_S_S_S_S_S_S_S_S_S_S_S_S_S_S_S_S_S_S_S_S_S_S_S_S_S_S_S_S_S_S_S_S_S_S_S_S_S_S_S_S_S_S_S_S_S_S_S_S_S_S_S_S_S_S_S_S_S_S_S_S_S_S_S_S_S_S_S_S_S_S_S_S_S_S_S_S_S_S_S_S_S_S_S_S_S_S_S_S_S_S_S_S_S_S_S_S_S_S_S_S_S_S_S_S_S_S_S_S_S_S_S_S_S_S_S_S_S_S_S_S_S_S_S_S_S_S_S_S_S_S_S_S_S_S_S_S_S_S_S_S_S_S_S_S_S_S_S_S_S_S_S_S_S_S_S_S_S_S_S_S_S_S_S_S_S_S_S_S_S_S_S_S_S_S_S_S_S_S_S_S_S_S_S_S_S_S_S_S_S_S_S_S_S_S_S_S_S_S_S_S_S_S_S_S_S_S_S_S_S_S_S_S_S_S_S_S_S_S_S_S_S_S_S_S_S_S_S_S_S_S_S_S_S_S_S_S_S_S_S_S_S_S_S_S_S_S_S_S_S_S_S_S_S_S_S_S_S_S_S_S_S_S_S_S_S_S_S_S_S_S_S_S_S_S_S_S_S_S_S_S_S_S_S_S_S_S_S_S_S_S_S_S_S_S_S_S_S_S_S_S_S_S_S_S_S_S_S_S_S_S_S_S_S_S_S_S_S_S_S_S_S_S_S_S_S_S_S_S_S_S_S_S_S_S_S_S_S_S_S_S_S_S_S_S_S_S_S_S_S_S_S_S_S_S_S_S_S_S_S_S_S_S_S_S_S_S__param_476,
	.param .u64 .ptr .align 1 _Z4racePiS_S_S_S_S_S_S_S_S_S_S_S_S_S_S_S_S_S_S_S_S_S_S_S_S_S_S_S_S_S_S_S_S_S_S_S_S_S_S_S_S_S_S_S_S_S_S_S_S_S_S_S_S_S_S_S_S_S_S_S_S_S_S_S_S_S_S_S_S_S_S_S_S_S_S_S_S_S_S_S_S_S_S_S_S_S_S_S_S_S_S_S_S_S_S_S_S_S_S_S_S_S_S_S_S_S_S_S_S_S_S_S_S_S_S_S_S_S_S_S_S_S_S_S_S_S_S_S_S_S_S_S_S_S_S_S_S_S_S_S_S_S_S_S_S_S_S_S_S_S_S_S_S_S_S_S_S_S_S_S_S_S_S_S_S_S_S_S_S_S_S_S_S_S_S_S_S_S_S_S_S_S_S_S_S_S_S_S_S_S_S_S_S_S_S_S_S_S_S_S_S_S_S_S_S_S_S_S_S_S_S_S_S_S_S_S_S_S_S_S_S_S_S_S_S_S_S_S_S_S_S_S_S_S_S_S_S_S_S_S_S_S_S_S_S_S_S_S_S_S_S_S_S_S_S_S_S_S_S_S_S_S_S_S_S_S_S_S_S_S_S_S_S_S_S_S_S_S_S_S_S_S_S_S_S_S_S_S_S_S_S_S_S_S_S_S_S_S_S_S_S_S_S_S_S_S_S_S_S_S_S_S_S_S_S_S_S_S_S_S_S_S_S_S_S_S_S_S_S_S_S_S_S_S_S_S_S_S_S_S_S_S_S_S_S_S_S_S_S_S_S_S_S_S_S_S_S_S_S_S_S_S_S_S_S_S_S_S_S_S_S_S_S_S_S_S_S_S_S_S_S_S_S_S_S_S_S_S_S_S_S_S_S_S_S_S_S_S_S_S_S_S_S_S_S_S_S_S_S_S_S_S_S_S_S_S_S_S_S_S_S_S_S_S_S_S_S_S_S_S_S_S_S_S_S_S_S_S_S_S_S_S_S_S_S_S_S_S_S_S_S_S_S_S_S_S_S_S_S_S_S_S_S_S_S_S_S_S_S_S_S_S_S_S_S_S_S_S_S_S_S_S_S_S_S_S_S_S_S_S_S_S_S_S_S_S_S_S_S_S_S_S_S_S_S_S_S_S_S_S_S_S_S_S_S_S_S_S_S_S_S_S_S_S_S_S_S_S_S_S_S_S_S_S_S_S_S_S_S_S_S_S_S_S_S_S_S_S_S_S_S_S_S_S_S_S_S_S_S_S_S_S_S_S_S_S_S_S_S_S_S_S_S_S_S_S_S_S_S_S_S_S_S_S_S_S_S_S_S_S_S_S_S_S_S_S_S_S_S_S_S_S_S_S_S_S_S_S_S_S_S_S_S_S_S_S_S_S_S_S_S_S_S_S_S_S_S_S_S_S_S_S_S_S_S_S_S_S_S_S_S_S_S_S_S_S_S_S_S_S_S_S_S_S_S_S_S_S_S_S_S_S_S_S_S_S_S_S_S_S_S_S_S_S_S_S_S_S_S_S_S_S_S_S_S_S_S_S_S_S_S_S_S_S_S_S_S_S_S_S_S_S_S_S_S_S_S_S_S_S_S_S_S_S_S_S_S_S_S_S_S_S_S_S_S_S_S_S_S_S_S_S_S_S_S_S_S_S_S_S_S_S_S_S_S_S_S_S_S_S_S_S_S_S_S_S_S_S_S_S_S_S_S_S_S_S_S_S_S_S_S_S_S_S_S_S_S_S_S_S_S_S_S_S_S_S_S_S_S_S_S_S_S_S_S_S_S_S_S_S_S_S_S_S_S_S_S_S_S_S_S_S_S_S_S_S_S_S_S_S_S_S_S_S_S_S_S_S_S_S_S_S_S_S_S_S_S_S_S_S_S_S_S_S_S_S_S_S_S_S_S_S_S_S_S_S_S_S_S_S_S_S_S_S_S_S_S_S_S_S_S_S_S_S_S_S_S_S_S_S_S_S_S_S_S_S_S_S_S_S_S_S_S_S_S_S_S_S_S_S_S_S_S_S_S_S_S_S_S_S_S_S_S_S_S_S_S_S_S_S_S_S_S_S_S_S_S_S_S_S_S_S_S_S_S_S_S_S_S_S_S_S_S_S_S_S_S_S_S_S_S_S_S_S_S_S_S_S_S_S_S_S_S_S_S_S_S_S_S_S_S_S_S_S_S_S_S_S_S_S_S_S_S_S_S_S_S_S_S_S_S_S_S_S_S_S_S_S_S_S_S_S_S_S_S_S_S_S_S_S_S_S_S_S_S_S_S_S_S_S_S_S_S__param_477,
	.param .u64 .ptr .align 1 _Z4racePiS_S_S_S_S_S_S_S_S_S_S_S_S_S_S_S_S_S_S_S_S_S_S_S_S_S_S_S_S_S_S_S_S_S_S_S_S_S_S_S_S_S_S_S_S_S_S_S_S_S_S_S_S_S_S_S_S_S_S_S_S_S_S_S_S_S_S_S_S_S_S_S_S_S_S_S_S_S_S_S_S_S_S_S_S_S_S_S_S_S_S_S_S_S_S_S_S_S_S_S_S_S_S_S_S_S_S_S_S_S_S_S_S_S_S_S_S_S_S_S_S_S_S_S_S_S_S_S_S_S_S_S_S_S_S_S_S_S_S_S_S_S_S_S_S_S_S_S_S_S_S_S_S_S_S_S_S_S_S_S_S_S_S_S_S_S_S_S_S_S_S_S_S_S_S_S_S_S_S_S_S_S_S_S_S_S_S_S_S_S_S_S_S_S_S_S_S_S_S_S_S_S_S_S_S_S_S_S_S_S_S_S_S_S_S_S_S_S_S_S_S_S_S_S_S_S_S_S_S_S_S_S_S_S_S_S_S_S_S_S_S_S_S_S_S_S_S_S_S_S_S_S_S_S_S_S_S_S_S_S_S_S_S_S_S_S_S_S_S_S_S_S_S_S_S_S_S_S_S_S_S_S_S_S_S_S_S_S_S_S_S_S_S_S_S_S_S_S_S_S_S_S_S_S_S_S_S_S_S_S_S_S_S_S_S_S_S_S_S_S_S_S_S_S_S_S_S_S_S_S_S_S_S_S_S_S_S_S_S_S_S_S_S_S_S_S_S_S_S_S_S_S_S_S_S_S_S_S_S_S_S_S_S_S_S_S_S_S_S_S_S_S_S_S_S_S_S_S_S_S_S_S_S_S_S_S_S_S_S_S_S_S_S_S_S_S_S_S_S_S_S_S_S_S_S_S_S_S_S_S_S_S_S_S_S_S_S_S_S_S_S_S_S_S_S_S_S_S_S_S_S_S_S_S_S_S_S_S_S_S_S_S_S_S_S_S_S_S_S_S_S_S_S_S_S_S_S_S_S_S_S_S_S_S_S_S_S_S_S_S_S_S_S_S_S_S_S_S_S_S_S_S_S_S_S_S_S_S_S_S_S_S_S_S_S_S_S_S_S_S_S_S_S_S_S_S_S_S_S_S_S_S_S_S_S_S_S_S_S_S_S_S_S_S_S_S_S_S_S_S_S_S_S_S_S_S_S_S_S_S_S_S_S_S_S_S_S_S_S_S_S_S_S_S_S_S_S_S_S_S_S_S_S_S_S_S_S_S_S_S_S_S_S_S_S_S_S_S_S_S_S_S_S_S_S_S_S_S_S_S_S_S_S_S_S_S_S_S_S_S_S_S_S_S_S_S_S_S_S_S_S_S_S_S_S_S_S_S_S_S_S_S_S_S_S_S_S_S_S_S_S_S_S_S_S_S_S_S_S_S_S_S_S_S_S_S_S_S_S_S_S_S_S_S_S_S_S_S_S_S_S_S_S_S_S_S_S_S_S_S_S_S_S_S_S_S_S_S_S_S_S_S_S_S_S_S_S_S_S_S_S_S_S_S_S_S_S_S_S_S_S_S_S_S_S_S_S_S_S_S_S_S_S_S_S_S_S_S_S_S_S_S_S_S_S_S_S_S_S_S_S_S_S_S_S_S_S_S_S_S_S_S_S_S_S_S_S_S_S_S_S_S_S_S_S_S_S_S_S_S_S_S_S_S_S_S_S_S_S_S_S_S_S_S_S_S_S_S_S_S_S_S_S_S_S_S_S_S_S_S_S_S_S_S_S_S_S_S_S_S_S_S_S_S_S_S_S_S_S_S_S_S_S_S_S_S_S_S_S_S_S_S_S_S_S_S_S_S_S_S_S_S_S_S_S_S_S_S_S_S_S_S_S_S_S_S_S_S_S_S_S_S_S_S_S_S_S_S_S_S_S_S_S_S_S_S_S_S_S_S_S_S_S_S_S_S_S_S_S_S_S_S_S_S_S_S_S_S_S_S_S_S_S_S_S_S_S_S_S_S_S_S_S_S_S_S_S_S_S_S_S_S_S_S_S_S_S_S_S_S_S_S_S_S_S_S_S_S_S_S_S_S_S_S_S_S_S_S_S_S_S_S_S_S_S_S_S_S_S_S_S_S_S_S_S_S_S_S_S_S_S_S_S_S_S_S_S_S_S_S_S_S_S_S_S_S_S_S_S_S_S_S_S_S_S_S_S_S_S_S_S_S_S_S_S_S_S_S_S_S_S_S_S_S_S_S_S_S_S_S_S_S_S_S_S_S_S_S_S_S_S_S_S__param_478,
	.param .u64 .ptr .align 1 _Z4racePiS_S_S_S_S_S_S_S_S_S_S_S_S_S_S_S_S_S_S_S_S_S_S_S_S_S_S_S_S_S_S_S_S_S_S_S_S_S_S_S_S_S_S_S_S_S_S_S_S_S_S_S_S_S_S_S_S_S_S_S_S_S_S_S_S_S_S_S_S_S_S_S_S_S_S_S_S_S_S_S_S_S_S_S_S_S_S_S_S_S_S_S_S_S_S_S_S_S_S_S_S_S_S_S_S_S_S_S_S_S_S_S_S_S_S_S_S_S_S_S_S_S_S_S_S_S_S_S_S_S_S_S_S_S_S_S_S_S_S_S_S_S_S_S_S_S_S_S_S_S_S_S_S_S_S_S_S_S_S_S_S_S_S_S_S_S_S_S_S_S_S_S_S_S_S_S_S_S_S_S_S_S_S_S_S_S_S_S_S_S_S_S_S_S_S_S_S_S_S_S_S_S_S_S_S_S_S_S_S_S_S_S_S_S_S_S_S_S_S_S_S_S_S_S_S_S_S_S_S_S_S_S_S_S_S_S_S_S_S_S_S_S_S_S_S_S_S_S_S_S_S_S_S_S_S_S_S_S_S_S_S_S_S_S_S_S_S_S_S_S_S_S_S_S_S_S_S_S_S_S_S_S_S_S_S_S_S_S_S_S_S_S_S_S_S_S_S_S_S_S_S_S_S_S_S_S_S_S_S_S_S_S_S_S_S_S_S_S_S_S_S_S_S_S_S_S_S_S_S_S_S_S_S_S_S_S_S_S_S_S_S_S_S_S_S_S_S_S_S_S_S_S_S_S_S_S_S_S_S_S_S_S_S_S_S_S_S_S_S_S_S_S_S_S_S_S_S_S_S_S_S_S_S_S_S_S_S_S_S_S_S_S_S_S_S_S_S_S_S_S_S_S_S_S_S_S_S_S_S_S_S_S_S_S_S_S_S_S_S_S_S_S_S_S_S_S_S_S_S_S_S_S_S_S_S_S_S_S_S_S_S_S_S_S_S_S_S_S_S_S_S_S_S_S_S_S_S_S_S_S_S_S_S_S_S_S_S_S_S_S_S_S_S_S_S_S_S_S_S_S_S_S_S_S_S_S_S_S_S_S_S_S_S_S_S_S_S_S_S_S_S_S_S_S_S_S_S_S_S_S_S_S_S_S_S_S_S_S_S_S_S_S_S_S_S_S_S_S_S_S_S_S_S_S_S_S_S_S_S_S_S_S_S_S_S_S_S_S_S_S_S_S_S_S_S_S_S_S_S_S_S_S_S_S_S_S_S_S_S_S_S_S_S_S_S_S_S_S_S_S_S_S_S_S_S_S_S_S_S_S_S_S_S_S_S_S_S_S_S_S_S_S_S_S_S_S_S_S_S_S_S_S_S_S_S_S_S_S_S_S_S_S_S_S_S_S_S_S_S_S_S_S_S_S_S_S_S_S_S_S_S_S_S_S_S_S_S_S_S_S_S_S_S_S_S_S_S_S_S_S_S_S_S_S_S_S_S_S_S_S_S_S_S_S_S_S_S_S_S_S_S_S_S_S_S_S_S_S_S_S_S_S_S_S_S_S_S_S_S_S_S_S_S_S_S_S_S_S_S_S_S_S_S_S_S_S_S_S_S_S_S_S_S_S_S_S_S_S_S_S_S_S_S_S_S_S_S_S_S_S_S_S_S_S_S_S_S_S_S_S_S_S_S_S_S_S_S_S_S_S_S_S_S_S_S_S_S_S_S_S_S_S_S_S_S_S_S_S_S_S_S_S_S_S_S_S_S_S_S_S_S_S_S_S_S_S_S_S_S_S_S_S_S_S_S_S_S_S_S_S_S_S_S_S_S_S_S_S_S_S_S_S_S_S_S_S_S_S_S_S_S_S_S_S_S_S_S_S_S_S_S_S_S_S_S_S_S_S_S_S_S_S_S_S_S_S_S_S_S_S_S_S_S_S_S_S_S_S_S_S_S_S_S_S_S_S_S_S_S_S_S_S_S_S_S_S_S_S_S_S_S_S_S_S_S_S_S_S_S_S_S_S_S_S_S_S_S_S_S_S_S_S_S_S_S_S_S_S_S_S_S_S_S_S_S_S_S_S_S_S_S_S_S_S_S_S_S_S_S_S_S_S_S_S_S_S_S_S_S_S_S_S_S_S_S_S_S_S_S_S_S_S_S_S_S_S_S_S_S_S_S_S_S_S_S_S_S_S_S_S_S_S_S_S_S_S_S_S_S_S_S_S_S_S_S_S_S_S_S_S_S_S_S_S_S_S_S_S_S_S_S_S_S_S_S_S_S_S_S_S_S_S_S__param_479,
	.param .u64 .ptr .align 1 _Z4racePiS_S_S_S_S_S_S_S_S_S_S_S_S_S_S_S_S_S_S_S_S_S_S_S_S_S_S_S_S_S_S_S_S_S_S_S_S_S_S_S_S_S_S_S_S_S_S_S_S_S_S_S_S_S_S_S_S_S_S_S_S_S_S_S_S_S_S_S_S_S_S_S_S_S_S_S_S_S_S_S_S_S_S_S_S_S_S_S_S_S_S_S_S_S_S_S_S_S_S_S_S_S_S_S_S_S_S_S_S_S_S_S_S_S_S_S_S_S_S_S_S_S_S_S_S_S_S_S_S_S_S_S_S_S_S_S_S_S_S_S_S_S_S_S_S_S_S_S_S_S_S_S_S_S_S_S_S_S_S_S_S_S_S_S_S_S_S_S_S_S_S_S_S_S_S_S_S_S_S_S_S_S_S_S_S_S_S_S_S_S_S_S_S_S_S_S_S_S_S_S_S_S_S_S_S_S_S_S_S_S_S_S_S_S_S_S_S_S_S_S_S_S_S_S_S_S_S_S_S_S_S_S_S_S_S_S_S_S_S_S_S_S_S_S_S_S_S_S_S_S_S_S_S_S_S_S_S_S_S_S_S_S_S_S_S_S_S_S_S_S_S_S_S_S_S_S_S_S_S_S_S_S_S_S_S_S_S_S_S_S_S_S_S_S_S_S_S_S_S_S_S_S_S_S_S_S_S_S_S_S_S_S_S_S_S_S_S_S_S_S_S_S_S_S_S_S_S_S_S_S_S_S_S_S_S_S_S_S_S_S_S_S_S_S_S_S_S_S_S_S_S_S_S_S_S_S_S_S_S_S_S_S_S_S_S_S_S_S_S_S_S_S_S_S_S_S_S_S_S_S_S_S_S_S_S_S_S_S_S_S_S_S_S_S_S_S_S_S_S_S_S_S_S_S_S_S_S_S_S_S_S_S_S_S_S_S_S_S_S_S_S_S_S_S_S_S_S_S_S_S_S_S_S_S_S_S_S_S_S_S_S_S_S_S_S_S_S_S_S_S_S_S_S_S_S_S_S_S_S_S_S_S_S_S_S_S_S_S_S_S_S_S_S_S_S_S_S_S_S_S_S_S_S_S_S_S_S_S_S_S_S_S_S_S_S_S_S_S_S_S_S_S_S_S_S_S_S_S_S_S_S_S_S_S_S_S_S_S_S_S_S_S_S_S_S_S_S_S_S_S_S_S_S_S_S_S_S_S_S_S_S_S_S_S_S_S_S_S_S_S_S_S_S_S_S_S_S_S_S_S_S_S_S_S_S_S_S_S_S_S_S_S_S_S_S_S_S_S_S_S_S_S_S_S_S_S_S_S_S_S_S_S_S_S_S_S_S_S_S_S_S_S_S_S_S_S_S_S_S_S_S_S_S_S_S_S_S_S_S_S_S_S_S_S_S_S_S_S_S_S_S_S_S_S_S_S_S_S_S_S_S_S_S_S_S_S_S_S_S_S_S_S_S_S_S_S_S_S_S_S_S_S_S_S_S_S_S_S_S_S_S_S_S_S_S_S_S_S_S_S_S_S_S_S_S_S_S_S_S_S_S_S_S_S_S_S_S_S_S_S_S_S_S_S_S_S_S_S_S_S_S_S_S_S_S_S_S_S_S_S_S_S_S_S_S_S_S_S_S_S_S_S_S_S_S_S_S_S_S_S_S_S_S_S_S_S_S_S_S_S_S_S_S_S_S_S_S_S_S_S_S_S_S_S_S_S_S_S_S_S_S_S_S_S_S_S_S_S_S_S_S_S_S_S_S_S_S_S_S_S_S_S_S_S_S_S_S_S_S_S_S_S_S_S_S_S_S_S_S_S_S_S_S_S_S_S_S_S_S_S_S_S_S_S_S_S_S_S_S_S_S_S_S_S_S_S_S_S_S_S_S_S_S_S_S_S_S_S_S_S_S_S_S_S_S_S_S_S_S_S_S_S_S_S_S_S_S_S_S_S_S_S_S_S_S_S_S_S_S_S_S_S_S_S_S_S_S_S_S_S_S_S_S_S_S_S_S_S_S_S_S_S_S_S_S_S_S_S_S_S_S_S_S_S_S_S_S_S_S_S_S_S_S_S_S_S_S_S_S_S_S_S_S_S_S_S_S_S_S_S_S_S_S_S_S_S_S_S_S_S_S_S_S_S_S_S_S_S_S_S_S_S_S_S_S_S_S_S_S_S_S_S_S_S_S_S_S_S_S_S_S_S_S_S_S_S_S_S_S_S_S_S_S_S_S_S_S_S_S_S_S_S_S_S_S_S_S_S_S_S_S_S_S_S_S_S_S_S_S_S_S_S_S__param_480,
	.param .u64 .ptr .align 1 _Z4racePiS_S_S_S_S_S_S_S_S_S_S_S_S_S_S_S_S_S_S_S_S_S_S_S_S_S_S_S_S_S_S_S_S_S_S_S_S_S_S_S_S_S_S_S_S_S_S_S_S_S_S_S_S_S_S_S_S_S_S_S_S_S_S_S_S_S_S_S_S_S_S_S_S_S_S_S_S_S_S_S_S_S_S_S_S_S_S_S_S_S_S_S_S_S_S_S_S_S_S_S_S_S_S_S_S_S_S_S_S_S_S_S_S_S_S_S_S_S_S_S_S_S_S_S_S_S_S_S_S_S_S_S_S_S_S_S_S_S_S_S_S_S_S_S_S_S_S_S_S_S_S_S_S_S_S_S_S_S_S_S_S_S_S_S_S_S_S_S_S_S_S_S_S_S_S_S_S_S_S_S_S_S_S_S_S_S_S_S_S_S_S_S_S_S_S_S_S_S_S_S_S_S_S_S_S_S_S_S_S_S_S_S_S_S_S_S_S_S_S_S_S_S_S_S_S_S_S_S_S_S_S_S_S_S_S_S_S_S_S_S_S_S_S_S_S_S_S_S_S_S_S_S_S_S_S_S_S_S_S_S_S_S_S_S_S_S_S_S_S_S_S_S_S_S_S_S_S_S_S_S_S_S_S_S_S_S_S_S_S_S_S_S_S_S_S_S_S_S_S_S_S_S_S_S_S_S_S_S_S_S_S_S_S_S_S_S_S_S_S_S_S_S_S_S_S_S_S_S_S_S_S_S_S_S_S_S_S_S_S_S_S_S_S_S_S_S_S_S_S_S_S_S_S_S_S_S_S_S_S_S_S_S_S_S_S_S_S_S_S_S_S_S_S_S_S_S_S_S_S_S_S_S_S_S_S_S_S_S_S_S_S_S_S_S_S_S_S_S_S_S_S_S_S_S_S_S_S_S_S_S_S_S_S_S_S_S_S_S_S_S_S_S_S_S_S_S_S_S_S_S_S_S_S_S_S_S_S_S_S_S_S_S_S_S_S_S_S_S_S_S_S_S_S_S_S_S_S_S_S_S_S_S_S_S_S_S_S_S_S_S_S_S_S_S_S_S_S_S_S_S_S_S_S_S_S_S_S_S_S_S_S_S_S_S_S_S_S_S_S_S_S_S_S_S_S_S_S_S_S_S_S_S_S_S_S_S_S_S_S_S_S_S_S_S_S_S_S_S_S_S_S_S_S_S_S_S_S_S_S_S_S_S_S_S_S_S_S_S_S_S_S_S_S_S_S_S_S_S_S_S_S_S_S_S_S_S_S_S_S_S_S_S_S_S_S_S_S_S_S_S_S_S_S_S_S_S_S_S_S_S_S_S_S_S_S_S_S_S_S_S_S_S_S_S_S_S_S_S_S_S_S_S_S_S_S_S_S_S_S_S_S_S_S_S_S_S_S_S_S_S_S_S_S_S_S_S_S_S_S_S_S_S_S_S_S_S_S_S_S_S_S_S_S_S_S_S_S_S_S_S_S_S_S_S_S_S_S_S_S_S_S_S_S_S_S_S_S_S_S_S_S_S_S_S_S_S_S_S_S_S_S_S_S_S_S_S_S_S_S_S_S_S_S_S_S_S_S_S_S_S_S_S_S_S_S_S_S_S_S_S_S_S_S_S_S_S_S_S_S_S_S_S_S_S_S_S_S_S_S_S_S_S_S_S_S_S_S_S_S_S_S_S_S_S_S_S_S_S_S_S_S_S_S_S_S_S_S_S_S_S_S_S_S_S_S_S_S_S_S_S_S_S_S_S_S_S_S_S_S_S_S_S_S_S_S_S_S_S_S_S_S_S_S_S_S_S_S_S_S_S_S_S_S_S_S_S_S_S_S_S_S_S_S_S_S_S_S_S_S_S_S_S_S_S_S_S_S_S_S_S_S_S_S_S_S_S_S_S_S_S_S_S_S_S_S_S_S_S_S_S_S_S_S_S_S_S_S_S_S_S_S_S_S_S_S_S_S_S_S_S_S_S_S_S_S_S_S_S_S_S_S_S_S_S_S_S_S_S_S_S_S_S_S_S_S_S_S_S_S_S_S_S_S_S_S_S_S_S_S_S_S_S_S_S_S_S_S_S_S_S_S_S_S_S_S_S_S_S_S_S_S_S_S_S_S_S_S_S_S_S_S_S_S_S_S_S_S_S_S_S_S_S_S_S_S_S_S_S_S_S_S_S_S_S_S_S_S_S_S_S_S_S_S_S_S_S_S_S_S_S_S_S_S_S_S_S_S_S_S_S_S_S_S_S_S_S_S_S_S_S_S_S_S_S_S_S_S_S_S_S_S_S_S__param_481,
	.param .u64 .ptr .align 1 _Z4racePiS_S_S_S_S_S_S_S_S_S_S_S_S_S_S_S_S_S_S_S_S_S_S_S_S_S_S_S_S_S_S_S_S_S_S_S_S_S_S_S_S_S_S_S_S_S_S_S_S_S_S_S_S_S_S_S_S_S_S_S_S_S_S_S_S_S_S_S_S_S_S_S_S_S_S_S_S_S_S_S_S_S_S_S_S_S_S_S_S_S_S_S_S_S_S_S_S_S_S_S_S_S_S_S_S_S_S_S_S_S_S_S_S_S_S_S_S_S_S_S_S_S_S_S_S_S_S_S_S_S_S_S_S_S_S_S_S_S_S_S_S_S_S_S_S_S_S_S_S_S_S_S_S_S_S_S_S_S_S_S_S_S_S_S_S_S_S_S_S_S_S_S_S_S_S_S_S_S_S_S_S_S_S_S_S_S_S_S_S_S_S_S_S_S_S_S_S_S_S_S_S_S_S_S_S_S_S_S_S_S_S_S_S_S_S_S_S_S_S_S_S_S_S_S_S_S_S_S_S_S_S_S_S_S_S_S_S_S_S_S_S_S_S_S_S_S_S_S_S_S_S_S_S_S_S_S_S_S_S_S_S_S_S_S_S_S_S_S_S_S_S_S_S_S_S_S_S_S_S_S_S_S_S_S_S_S_S_S_S_S_S_S_S_S_S_S_S_S_S_S_S_S_S_S_S_S_S_S_S_S_S_S_S_S_S_S_S_S_S_S_S_S_S_S_S_S_S_S_S_S_S_S_S_S_S_S_S_S_S_S_S_S_S_S_S_S_S_S_S_S_S_S_S_S_S_S_S_S_S_S_S_S_S_S_S_S_S_S_S_S_S_S_S_S_S_S_S_S_S_S_S_S_S_S_S_S_S_S_S_S_S_S_S_S_S_S_S_S_S_S_S_S_S_S_S_S_S_S_S_S_S_S_S_S_S_S_S_S_S_S_S_S_S_S_S_S_S_S_S_S_S_S_S_S_S_S_S_S_S_S_S_S_S_S_S_S_S_S_S_S_S_S_S_S_S_S_S_S_S_S_S_S_S_S_S_S_S_S_S_S_S_S_S_S_S_S_S_S_S_S_S_S_S_S_S_S_S_S_S_S_S_S_S_S_S_S_S_S_S_S_S_S_S_S_S_S_S_S_S_S_S_S_S_S_S_S_S_S_S_S_S_S_S_S_S_S_S_S_S_S_S_S_S_S_S_S_S_S_S_S_S_S_S_S_S_S_S_S_S_S_S_S_S_S_S_S_S_S_S_S_S_S_S_S_S_S_S_S_S_S_S_S_S_S_S_S_S_S_S_S_S_S_S_S_S_S_S_S_S_S_S_S_S_S_S_S_S_S_S_S_S_S_S_S_S_S_S_S_S_S_S_S_S_S_S_S_S_S_S_S_S_S_S_S_S_S_S_S_S_S_S_S_S_S_S_S_S_S_S_S_S_S_S_S_S_S_S_S_S_S_S_S_S_S_S_S_S_S_S_S_S_S_S_S_S_S_S_S_S_S_S_S_S_S_S_S_S_S_S_S_S_S_S_S_S_S_S_S_S_S_S_S_S_S_S_S_S_S_S_S_S_S_S_S_S_S_S_S_S_S_S_S_S_S_S_S_S_S_S_S_S_S_S_S_S_S_S_S_S_S_S_S_S_S_S_S_S_S_S_S_S_S_S_S_S_S_S_S_S_S_S_S_S_S_S_S_S_S_S_S_S_S_S_S_S_S_S_S_S_S_S_S_S_S_S_S_S_S_S_S_S_S_S_S_S_S_S_S_S_S_S_S_S_S_S_S_S_S_S_S_S_S_S_S_S_S_S_S_S_S_S_S_S_S_S_S_S_S_S_S_S_S_S_S_S_S_S_S_S_S_S_S_S_S_S_S_S_S_S_S_S_S_S_S_S_S_S_S_S_S_S_S_S_S_S_S_S_S_S_S_S_S_S_S_S_S_S_S_S_S_S_S_S_S_S_S_S_S_S_S_S_S_S_S_S_S_S_S_S_S_S_S_S_S_S_S_S_S_S_S_S_S_S_S_S_S_S_S_S_S_S_S_S_S_S_S_S_S_S_S_S_S_S_S_S_S_S_S_S_S_S_S_S_S_S_S_S_S_S_S_S_S_S_S_S_S_S_S_S_S_S_S_S_S_S_S_S_S_S_S_S_S_S_S_S_S_S_S_S_S_S_S_S_S_S_S_S_S_S_S_S_S_S_S_S_S_S_S_S_S_S_S_S_S_S_S_S_S_S_S_S_S_S_S_S_S_S_S_S_S_S_S_S_S_S_S_S_S_S_S_S_S_S__param_482,
	.param .u64 .ptr .align 1 _Z4racePiS_S_S_S_S_S_S_S_S_S_S_S_S_S_S_S_S_S_S_S_S_S_S_S_S_S_S_S_S_S_S_S_S_S_S_S_S_S_S_S_S_S_S_S_S_S_S_S_S_S_S_S_S_S_S_S_S_S_S_S_S_S_S_S_S_S_S_S_S_S_S_S_S_S_S_S_S_S_S_S_S_S_S_S_S_S_S_S_S_S_S_S_S_S_S_S_S_S_S_S_S_S_S_S_S_S_S_S_S_S_S_S_S_S_S_S_S_S_S_S_S_S_S_S_S_S_S_S_S_S_S_S_S_S_S_S_S_S_S_S_S_S_S_S_S_S_S_S_S_S_S_S_S_S_S_S_S_S_S_S_S_S_S_S_S_S_S_S_S_S_S_S_S_S_S_S_S_S_S_S_S_S_S_S_S_S_S_S_S_S_S_S_S_S_S_S_S_S_S_S_S_S_S_S_S_S_S_S_S_S_S_S_S_S_S_S_S_S_S_S_S_S_S_S_S_S_S_S_S_S_S_S_S_S_S_S_S_S_S_S_S_S_S_S_S_S_S_S_S_S_S_S_S_S_S_S_S_S_S_S_S_S_S_S_S_S_S_S_S_S_S_S_S_S_S_S_S_S_S_S_S_S_S_S_S_S_S_S_S_S_S_S_S_S_S_S_S_S_S_S_S_S_S_S_S_S_S_S_S_S_S_S_S_S_S_S_S_S_S_S_S_S_S_S_S_S_S_S_S_S_S_S_S_S_S_S_S_S_S_S_S_S_S_S_S_S_S_S_S_S_S_S_S_S_S_S_S_S_S_S_S_S_S_S_S_S_S_S_S_S_S_S_S_S_S_S_S_S_S_S_S_S_S_S_S_S_S_S_S_S_S_S_S_S_S_S_S_S_S_S_S_S_S_S_S_S_S_S_S_S_S_S_S_S_S_S_S_S_S_S_S_S_S_S_S_S_S_S_S_S_S_S_S_S_S_S_S_S_S_S_S_S_S_S_S_S_S_S_S_S_S_S_S_S_S_S_S_S_S_S_S_S_S_S_S_S_S_S_S_S_S_S_S_S_S_S_S_S_S_S_S_S_S_S_S_S_S_S_S_S_S_S_S_S_S_S_S_S_S_S_S_S_S_S_S_S_S_S_S_S_S_S_S_S_S_S_S_S_S_S_S_S_S_S_S_S_S_S_S_S_S_S_S_S_S_S_S_S_S_S_S_S_S_S_S_S_S_S_S_S_S_S_S_S_S_S_S_S_S_S_S_S_S_S_S_S_S_S_S_S_S_S_S_S_S_S_S_S_S_S_S_S_S_S_S_S_S_S_S_S_S_S_S_S_S_S_S_S_S_S_S_S_S_S_S_S_S_S_S_S_S_S_S_S_S_S_S_S_S_S_S_S_S_S_S_S_S_S_S_S_S_S_S_S_S_S_S_S_S_S_S_S_S_S_S_S_S_S_S_S_S_S_S_S_S_S_S_S_S_S_S_S_S_S_S_S_S_S_S_S_S_S_S_S_S_S_S_S_S_S_S_S_S_S_S_S_S_S_S_S_S_S_S_S_S_S_S_S_S_S_S_S_S_S_S_S_S_S_S_S_S_S_S_S_S_S_S_S_S_S_S_S_S_S_S_S_S_S_S_S_S_S_S_S_S_S_S_S_S_S_S_S_S_S_S_S_S_S_S_S_S_S_S_S_S_S_S_S_S_S_S_S_S_S_S_S_S_S_S_S_S_S_S_S_S_S_S_S_S_S_S_S_S_S_S_S_S_S_S_S_S_S_S_S_S_S_S_S_S_S_S_S_S_S_S_S_S_S_S_S_S_S_S_S_S_S_S_S_S_S_S_S_S_S_S_S_S_S_S_S_S_S_S_S_S_S_S_S_S_S_S_S_S_S_S_S_S_S_S_S_S_S_S_S_S_S_S_S_S_S_S_S_S_S_S_S_S_S_S_S_S_S_S_S_S_S_S_S_S_S_S_S_S_S_S_S_S_S_S_S_S_S_S_S_S_S_S_S_S_S_S_S_S_S_S_S_S_S_S_S_S_S_S_S_S_S_S_S_S_S_S_S_S_S_S_S_S_S_S_S_S_S_S_S_S_S_S_S_S_S_S_S_S_S_S_S_S_S_S_S_S_S_S_S_S_S_S_S_S_S_S_S_S_S_S_S_S_S_S_S_S_S_S_S_S_S_S_S_S_S_S_S_S_S_S_S_S_S_S_S_S_S_S_S_S_S_S_S_S_S_S_S_S_S_S_S_S_S_S_S_S_S_S_S_S_S_S_S_S_S_S_S_S__param_483,
	.param .u64 .ptr .align 1 _Z4racePiS_S_S_S_S_S_S_S_S_S_S_S_S_S_S_S_S_S_S_S_S_S_S_S_S_S_S_S_S_S_S_S_S_S_S_S_S_S_S_S_S_S_S_S_S_S_S_S_S_S_S_S_S_S_S_S_S_S_S_S_S_S_S_S_S_S_S_S_S_S_S_S_S_S_S_S_S_S_S_S_S_S_S_S_S_S_S_S_S_S_S_S_S_S_S_S_S_S_S_S_S_S_S_S_S_S_S_S_S_S_S_S_S_S_S_S_S_S_S_S_S_S_S_S_S_S_S_S_S_S_S_S_S_S_S_S_S_S_S_S_S_S_S_S_S_S_S_S_S_S_S_S_S_S_S_S_S_S_S_S_S_S_S_S_S_S_S_S_S_S_S_S_S_S_S_S_S_S_S_S_S_S_S_S_S_S_S_S_S_S_S_S_S_S_S_S_S_S_S_S_S_S_S_S_S_S_S_S_S_S_S_S_S_S_S_S_S_S_S_S_S_S_S_S_S_S_S_S_S_S_S_S_S_S_S_S_S_S_S_S_S_S_S_S_S_S_S_S_S_S_S_S_S_S_S_S_S_S_S_S_S_S_S_S_S_S_S_S_S_S_S_S_S_S_S_S_S_S_S_S_S_S_S_S_S_S_S_S_S_S_S_S_S_S_S_S_S_S_S_S_S_S_S_S_S_S_S_S_S_S_S_S_S_S_S_S_S_S_S_S_S_S_S_S_S_S_S_S_S_S_S_S_S_S_S_S_S_S_S_S_S_S_S_S_S_S_S_S_S_S_S_S_S_S_S_S_S_S_S_S_S_S_S_S_S_S_S_S_S_S_S_S_S_S_S_S_S_S_S_S_S_S_S_S_S_S_S_S_S_S_S_S_S_S_S_S_S_S_S_S_S_S_S_S_S_S_S_S_S_S_S_S_S_S_S_S_S_S_S_S_S_S_S_S_S_S_S_S_S_S_S_S_S_S_S_S_S_S_S_S_S_S_S_S_S_S_S_S_S_S_S_S_S_S_S_S_S_S_S_S_S_S_S_S_S_S_S_S_S_S_S_S_S_S_S_S_S_S_S_S_S_S_S_S_S_S_S_S_S_S_S_S_S_S_S_S_S_S_S_S_S_S_S_S_S_S_S_S_S_S_S_S_S_S_S_S_S_S_S_S_S_S_S_S_S_S_S_S_S_S_S_S_S_S_S_S_S_S_S_S_S_S_S_S_S_S_S_S_S_S_S_S_S_S_S_S_S_S_S_S_S_S_S_S_S_S_S_S_S_S_S_S_S_S_S_S_S_S_S_S_S_S_S_S_S_S_S_S_S_S_S_S_S_S_S_S_S_S_S_S_S_S_S_S_S_S_S_S_S_S_S_S_S_S_S_S_S_S_S_S_S_S_S_S_S_S_S_S_S_S_S_S_S_S_S_S_S_S_S_S_S_S_S_S_S_S_S_S_S_S_S_S_S_S_S_S_S_S_S_S_S_S_S_S_S_S_S_S_S_S_S_S_S_S_S_S_S_S_S_S_S_S_S_S_S_S_S_S_S_S_S_S_S_S_S_S_S_S_S_S_S_S_S_S_S_S_S_S_S_S_S_S_S_S_S_S_S_S_S_S_S_S_S_S_S_S_S_S_S_S_S_S_S_S_S_S_S_S_S_S_S_S_S_S_S_S_S_S_S_S_S_S_S_S_S_S_S_S_S_S_S_S_S_S_S_S_S_S_S_S_S_S_S_S_S_S_S_S_S_S_S_S_S_S_S_S_S_S_S_S_S_S_S_S_S_S_S_S_S_S_S_S_S_S_S_S_S_S_S_S_S_S_S_S_S_S_S_S_S_S_S_S_S_S_S_S_S_S_S_S_S_S_S_S_S_S_S_S_S_S_S_S_S_S_S_S_S_S_S_S_S_S_S_S_S_S_S_S_S_S_S_S_S_S_S_S_S_S_S_S_S_S_S_S_S_S_S_S_S_S_S_S_S_S_S_S_S_S_S_S_S_S_S_S_S_S_S_S_S_S_S_S_S_S_S_S_S_S_S_S_S_S_S_S_S_S_S_S_S_S_S_S_S_S_S_S_S_S_S_S_S_S_S_S_S_S_S_S_S_S_S_S_S_S_S_S_S_S_S_S_S_S_S_S_S_S_S_S_S_S_S_S_S_S_S_S_S_S_S_S_S_S_S_S_S_S_S_S_S_S_S_S_S_S_S_S_S_S_S_S_S_S_S_S_S_S_S_S_S_S_S_S_S_S_S_S_S_S_S_S_S_S_S_S_S_S_S_S_S_S_S_S_S__param_484,
	.param .u64 .ptr .align 1 _Z4racePiS_S_S_S_S_S_S_S_S_S_S_S_S_S_S_S_S_S_S_S_S_S_S_S_S_S_S_S_S_S_S_S_S_S_S_S_S_S_S_S_S_S_S_S_S_S_S_S_S_S_S_S_S_S_S_S_S_S_S_S_S_S_S_S_S_S_S_S_S_S_S_S_S_S_S_S_S_S_S_S_S_S_S_S_S_S_S_S_S_S_S_S_S_S_S_S_S_S_S_S_S_S_S_S_S_S_S_S_S_S_S_S_S_S_S_S_S_S_S_S_S_S_S_S_S_S_S_S_S_S_S_S_S_S_S_S_S_S_S_S_S_S_S_S_S_S_S_S_S_S_S_S_S_S_S_S_S_S_S_S_S_S_S_S_S_S_S_S_S_S_S_S_S_S_S_S_S_S_S_S_S_S_S_S_S_S_S_S_S_S_S_S_S_S_S_S_S_S_S_S_S_S_S_S_S_S_S_S_S_S_S_S_S_S_S_S_S_S_S_S_S_S_S_S_S_S_S_S_S_S_S_S_S_S_S_S_S_S_S_S_S_S_S_S_S_S_S_S_S_S_S_S_S_S_S_S_S_S_S_S_S_S_S_S_S_S_S_S_S_S_S_S_S_S_S_S_S_S_S_S_S_S_S_S_S_S_S_S_S_S_S_S_S_S_S_S_S_S_S_S_S_S_S_S_S_S_S_S_S_S_S_S_S_S_S_S_S_S_S_S_S_S_S_S_S_S_S_S_S_S_S_S_S_S_S_S_S_S_S_S_S_S_S_S_S_S_S_S_S_S_S_S_S_S_S_S_S_S_S_S_S_S_S_S_S_S_S_S_S_S_S_S_S_S_S_S_S_S_S_S_S_S_S_S_S_S_S_S_S_S_S_S_S_S_S_S_S_S_S_S_S_S_S_S_S_S_S_S_S_S_S_S_S_S_S_S_S_S_S_S_S_S_S_S_S_S_S_S_S_S_S_S_S_S_S_S_S_S_S_S_S_S_S_S_S_S_S_S_S_S_S_S_S_S_S_S_S_S_S_S_S_S_S_S_S_S_S_S_S_S_S_S_S_S_S_S_S_S_S_S_S_S_S_S_S_S_S_S_S_S_S_S_S_S_S_S_S_S_S_S_S_S_S_S_S_S_S_S_S_S_S_S_S_S_S_S_S_S_S_S_S_S_S_S_S_S_S_S_S_S_S_S_S_S_S_S_S_S_S_S_S_S_S_S_S_S_S_S_S_S_S_S_S_S_S_S_S_S_S_S_S_S_S_S_S_S_S_S_S_S_S_S_S_S_S_S_S_S_S_S_S_S_S_S_S_S_S_S_S_S_S_S_S_S_S_S_S_S_S_S_S_S_S_S_S_S_S_S_S_S_S_S_S_S_S_S_S_S_S_S_S_S_S_S_S_S_S_S_S_S_S_S_S_S_S_S_S_S_S_S_S_S_S_S_S_S_S_S_S_S_S_S_S_S_S_S_S_S_S_S_S_S_S_S_S_S_S_S_S_S_S_S_S_S_S_S_S_S_S_S_S_S_S_S_S_S_S_S_S_S_S_S_S_S_S_S_S_S_S_S_S_S_S_S_S_S_S_S_S_S_S_S_S_S_S_S_S_S_S_S_S_S_S_S_S_S_S_S_S_S_S_S_S_S_S_S_S_S_S_S_S_S_S_S_S_S_S_S_S_S_S_S_S_S_S_S_S_S_S_S_S_S_S_S_S_S_S_S_S_S_S_S_S_S_S_S_S_S_S_S_S_S_S_S_S_S_S_S_S_S_S_S_S_S_S_S_S_S_S_S_S_S_S_S_S_S_S_S_S_S_S_S_S_S_S_S_S_S_S_S_S_S_S_S_S_S_S_S_S_S_S_S_S_S_S_S_S_S_S_S_S_S_S_S_S_S_S_S_S_S_S_S_S_S_S_S_S_S_S_S_S_S_S_S_S_S_S_S_S_S_S_S_S_S_S_S_S_S_S_S_S_S_S_S_S_S_S_S_S_S_S_S_S_S_S_S_S_S_S_S_S_S_S_S_S_S_S_S_S_S_S_S_S_S_S_S_S_S_S_S_S_S_S_S_S_S_S_S_S_S_S_S_S_S_S_S_S_S_S_S_S_S_S_S_S_S_S_S_S_S_S_S_S_S_S_S_S_S_S_S_S_S_S_S_S_S_S_S_S_S_S_S_S_S_S_S_S_S_S_S_S_S_S_S_S_S_S_S_S_S_S_S_S_S_S_S_S_S_S_S_S_S_S_S_S_S_S_S_S_S_S_S_S_S_S_S_S_S_S_S_S_S_S__param_485,
	.param .u64 .ptr .align 1 _Z4racePiS_S_S_S_S_S_S_S_S_S_S_S_S_S_S_S_S_S_S_S_S_S_S_S_S_S_S_S_S_S_S_S_S_S_S_S_S_S_S_S_S_S_S_S_S_S_S_S_S_S_S_S_S_S_S_S_S_S_S_S_S_S_S_S_S_S_S_S_S_S_S_S_S_S_S_S_S_S_S_S_S_S_S_S_S_S_S_S_S_S_S_S_S_S_S_S_S_S_S_S_S_S_S_S_S_S_S_S_S_S_S_S_S_S_S_S_S_S_S_S_S_S_S_S_S_S_S_S_S_S_S_S_S_S_S_S_S_S_S_S_S_S_S_S_S_S_S_S_S_S_S_S_S_S_S_S_S_S_S_S_S_S_S_S_S_S_S_S_S_S_S_S_S_S_S_S_S_S_S_S_S_S_S_S_S_S_S_S_S_S_S_S_S_S_S_S_S_S_S_S_S_S_S_S_S_S_S_S_S_S_S_S_S_S_S_S_S_S_S_S_S_S_S_S_S_S_S_S_S_S_S_S_S_S_S_S_S_S_S_S_S_S_S_S_S_S_S_S_S_S_S_S_S_S_S_S_S_S_S_S_S_S_S_S_S_S_S_S_S_S_S_S_S_S_S_S_S_S_S_S_S_S_S_S_S_S_S_S_S_S_S_S_S_S_S_S_S_S_S_S_S_S_S_S_S_S_S_S_S_S_S_S_S_S_S_S_S_S_S_S_S_S_S_S_S_S_S_S_S_S_S_S_S_S_S_S_S_S_S_S_S_S_S_S_S_S_S_S_S_S_S_S_S_S_S_S_S_S_S_S_S_S_S_S_S_S_S_S_S_S_S_S_S_S_S_S_S_S_S_S_S_S_S_S_S_S_S_S_S_S_S_S_S_S_S_S_S_S_S_S_S_S_S_S_S_S_S_S_S_S_S_S_S_S_S_S_S_S_S_S_S_S_S_S_S_S_S_S_S_S_S_S_S_S_S_S_S_S_S_S_S_S_S_S_S_S_S_S_S_S_S_S_S_S_S_S_S_S_S_S_S_S_S_S_S_S_S_S_S_S_S_S_S_S_S_S_S_S_S_S_S_S_S_S_S_S_S_S_S_S_S_S_S_S_S_S_S_S_S_S_S_S_S_S_S_S_S_S_S_S_S_S_S_S_S_S_S_S_S_S_S_S_S_S_S_S_S_S_S_S_S_S_S_S_S_S_S_S_S_S_S_S_S_S_S_S_S_S_S_S_S_S_S_S_S_S_S_S_S_S_S_S_S_S_S_S_S_S_S_S_S_S_S_S_S_S_S_S_S_S_S_S_S_S_S_S_S_S_S_S_S_S_S_S_S_S_S_S_S_S_S_S_S_S_S_S_S_S_S_S_S_S_S_S_S_S_S_S_S_S_S_S_S_S_S_S_S_S_S_S_S_S_S_S_S_S_S_S_S_S_S_S_S_S_S_S_S_S_S_S_S_S_S_S_S_S_S_S_S_S_S_S_S_S_S_S_S_S_S_S_S_S_S_S_S_S_S_S_S_S_S_S_S_S_S_S_S_S_S_S_S_S_S_S_S_S_S_S_S_S_S_S_S_S_S_S_S_S_S_S_S_S_S_S_S_S_S_S_S_S_S_S_S_S_S_S_S_S_S_S_S_S_S_S_S_S_S_S_S_S_S_S_S_S_S_S_S_S_S_S_S_S_S_S_S_S_S_S_S_S_S_S_S_S_S_S_S_S_S_S_S_S_S_S_S_S_S_S_S_S_S_S_S_S_S_S_S_S_S_S_S_S_S_S_S_S_S_S_S_S_S_S_S_S_S_S_S_S_S_S_S_S_S_S_S_S_S_S_S_S_S_S_S_S_S_S_S_S_S_S_S_S_S_S_S_S_S_S_S_S_S_S_S_S_S_S_S_S_S_S_S_S_S_S_S_S_S_S_S_S_S_S_S_S_S_S_S_S_S_S_S_S_S_S_S_S_S_S_S_S_S_S_S_S_S_S_S_S_S_S_S_S_S_S_S_S_S_S_S_S_S_S_S_S_S_S_S_S_S_S_S_S_S_S_S_S_S_S_S_S_S_S_S_S_S_S_S_S_S_S_S_S_S_S_S_S_S_S_S_S_S_S_S_S_S_S_S_S_S_S_S_S_S_S_S_S_S_S_S_S_S_S_S_S_S_S_S_S_S_S_S_S_S_S_S_S_S_S_S_S_S_S_S_S_S_S_S_S_S_S_S_S_S_S_S_S_S_S_S_S_S_S_S_S_S_S_S_S_S_S_S_S_S_S_S_S_S_S_S_S_S_S_S__param_486,
	.param .u64 .ptr .align 1 _Z4racePiS_S_S_S_S_S_S_S_S_S_S_S_S_S_S_S_S_S_S_S_S_S_S_S_S_S_S_S_S_S_S_S_S_S_S_S_S_S_S_S_S_S_S_S_S_S_S_S_S_S_S_S_S_S_S_S_S_S_S_S_S_S_S_S_S_S_S_S_S_S_S_S_S_S_S_S_S_S_S_S_S_S_S_S_S_S_S_S_S_S_S_S_S_S_S_S_S_S_S_S_S_S_S_S_S_S_S_S_S_S_S_S_S_S_S_S_S_S_S_S_S_S_S_S_S_S_S_S_S_S_S_S_S_S_S_S_S_S_S_S_S_S_S_S_S_S_S_S_S_S_S_S_S_S_S_S_S_S_S_S_S_S_S_S_S_S_S_S_S_S_S_S_S_S_S_S_S_S_S_S_S_S_S_S_S_S_S_S_S_S_S_S_S_S_S_S_S_S_S_S_S_S_S_S_S_S_S_S_S_S_S_S_S_S_S_S_S_S_S_S_S_S_S_S_S_S_S_S_S_S_S_S_S_S_S_S_S_S_S_S_S_S_S_S_S_S_S_S_S_S_S_S_S_S_S_S_S_S_S_S_S_S_S_S_S_S_S_S_S_S_S_S_S_S_S_S_S_S_S_S_S_S_S_S_S_S_S_S_S_S_S_S_S_S_S_S_S_S_S_S_S_S_S_S_S_S_S_S_S_S_S_S_S_S_S_S_S_S_S_S_S_S_S_S_S_S_S_S_S_S_S_S_S_S_S_S_S_S_S_S_S_S_S_S_S_S_S_S_S_S_S_S_S_S_S_S_S_S_S_S_S_S_S_S_S_S_S_S_S_S_S_S_S_S_S_S_S_S_S_S_S_S_S_S_S_S_S_S_S_S_S_S_S_S_S_S_S_S_S_S_S_S_S_S_S_S_S_S_S_S_S_S_S_S_S_S_S_S_S_S_S_S_S_S_S_S_S_S_S_S_S_S_S_S_S_S_S_S_S_S_S_S_S_S_S_S_S_S_S_S_S_S_S_S_S_S_S_S_S_S_S_S_S_S_S_S_S_S_S_S_S_S_S_S_S_S_S_S_S_S_S_S_S_S_S_S_S_S_S_S_S_S_S_S_S_S_S_S_S_S_S_S_S_S_S_S_S_S_S_S_S_S_S_S_S_S_S_S_S_S_S_S_S_S_S_S_S_S_S_S_S_S_S_S_S_S_S_S_S_S_S_S_S_S_S_S_S_S_S_S_S_S_S_S_S_S_S_S_S_S_S_S_S_S_S_S_S_S_S_S_S_S_S_S_S_S_S_S_S_S_S_S_S_S_S_S_S_S_S_S_S_S_S_S_S_S_S_S_S_S_S_S_S_S_S_S_S_S_S_S_S_S_S_S_S_S_S_S_S_S_S_S_S_S_S_S_S_S_S_S_S_S_S_S_S_S_S_S_S_S_S_S_S_S_S_S_S_S_S_S_S_S_S_S_S_S_S_S_S_S_S_S_S_S_S_S_S_S_S_S_S_S_S_S_S_S_S_S_S_S_S_S_S_S_S_S_S_S_S_S_S_S_S_S_S_S_S_S_S_S_S_S_S_S_S_S_S_S_S_S_S_S_S_S_S_S_S_S_S_S_S_S_S_S_S_S_S_S_S_S_S_S_S_S_S_S_S_S_S_S_S_S_S_S_S_S_S_S_S_S_S_S_S_S_S_S_S_S_S_S_S_S_S_S_S_S_S_S_S_S_S_S_S_S_S_S_S_S_S_S_S_S_S_S_S_S_S_S_S_S_S_S_S_S_S_S_S_S_S_S_S_S_S_S_S_S_S_S_S_S_S_S_S_S_S_S_S_S_S_S_S_S_S_S_S_S_S_S_S_S_S_S_S_S_S_S_S_S_S_S_S_S_S_S_S_S_S_S_S_S_S_S_S_S_S_S_S_S_S_S_S_S_S_S_S_S_S_S_S_S_S_S_S_S_S_S_S_S_S_S_S_S_S_S_S_S_S_S_S_S_S_S_S_S_S_S_S_S_S_S_S_S_S_S_S_S_S_S_S_S_S_S_S_S_S_S_S_S_S_S_S_S_S_S_S_S_S_S_S_S_S_S_S_S_S_S_S_S_S_S_S_S_S_S_S_S_S_S_S_S_S_S_S_S_S_S_S_S_S_S_S_S_S_S_S_S_S_S_S_S_S_S_S_S_S_S_S_S_S_S_S_S_S_S_S_S_S_S_S_S_S_S_S_S_S_S_S_S_S_S_S_S_S_S_S_S_S_S_S_S_S_S_S_S_S_S_S_S_S_S_S_S_S__param_487,
	.param .u64 .ptr .align 1 _Z4racePiS_S_S_S_S_S_S_S_S_S_S_S_S_S_S_S_S_S_S_S_S_S_S_S_S_S_S_S_S_S_S_S_S_S_S_S_S_S_S_S_S_S_S_S_S_S_S_S_S_S_S_S_S_S_S_S_S_S_S_S_S_S_S_S_S_S_S_S_S_S_S_S_S_S_S_S_S_S_S_S_S_S_S_S_S_S_S_S_S_S_S_S_S_S_S_S_S_S_S_S_S_S_S_S_S_S_S_S_S_S_S_S_S_S_S_S_S_S_S_S_S_S_S_S_S_S_S_S_S_S_S_S_S_S_S_S_S_S_S_S_S_S_S_S_S_S_S_S_S_S_S_S_S_S_S_S_S_S_S_S_S_S_S_S_S_S_S_S_S_S_S_S_S_S_S_S_S_S_S_S_S_S_S_S_S_S_S_S_S_S_S_S_S_S_S_S_S_S_S_S_S_S_S_S_S_S_S_S_S_S_S_S_S_S_S_S_S_S_S_S_S_S_S_S_S_S_S_S_S_S_S_S_S_S_S_S_S_S_S_S_S_S_S_S_S_S_S_S_S_S_S_S_S_S_S_S_S_S_S_S_S_S_S_S_S_S_S_S_S_S_S_S_S_S_S_S_S_S_S_S_S_S_S_S_S_S_S_S_S_S_S_S_S_S_S_S_S_S_S_S_S_S_S_S_S_S_S_S_S_S_S_S_S_S_S_S_S_S_S_S_S_S_S_S_S_S_S_S_S_S_S_S_S_S_S_S_S_S_S_S_S_S_S_S_S_S_S_S_S_S_S_S_S_S_S_S_S_S_S_S_S_S_S_S_S_S_S_S_S_S_S_S_S_S_S_S_S_S_S_S_S_S_S_S_S_S_S_S_S_S_S_S_S_S_S_S_S_S_S_S_S_S_S_S_S_S_S_S_S_S_S_S_S_S_S_S_S_S_S_S_S_S_S_S_S_S_S_S_S_S_S_S_S_S_S_S_S_S_S_S_S_S_S_S_S_S_S_S_S_S_S_S_S_S_S_S_S_S_S_S_S_S_S_S_S_S_S_S_S_S_S_S_S_S_S_S_S_S_S_S_S_S_S_S_S_S_S_S_S_S_S_S_S_S_S_S_S_S_S_S_S_S_S_S_S_S_S_S_S_S_S_S_S_S_S_S_S_S_S_S_S_S_S_S_S_S_S_S_S_S_S_S_S_S_S_S_S_S_S_S_S_S_S_S_S_S_S_S_S_S_S_S_S_S_S_S_S_S_S_S_S_S_S_S_S_S_S_S_S_S_S_S_S_S_S_S_S_S_S_S_S_S_S_S_S_S_S_S_S_S_S_S_S_S_S_S_S_S_S_S_S_S_S_S_S_S_S_S_S_S_S_S_S_S_S_S_S_S_S_S_S_S_S_S_S_S_S_S_S_S_S_S_S_S_S_S_S_S_S_S_S_S_S_S_S_S_S_S_S_S_S_S_S_S_S_S_S_S_S_S_S_S_S_S_S_S_S_S_S_S_S_S_S_S_S_S_S_S_S_S_S_S_S_S_S_S_S_S_S_S_S_S_S_S_S_S_S_S_S_S_S_S_S_S_S_S_S_S_S_S_S_S_S_S_S_S_S_S_S_S_S_S_S_S_S_S_S_S_S_S_S_S_S_S_S_S_S_S_S_S_S_S_S_S_S_S_S_S_S_S_S_S_S_S_S_S_S_S_S_S_S_S_S_S_S_S_S_S_S_S_S_S_S_S_S_S_S_S_S_S_S_S_S_S_S_S_S_S_S_S_S_S_S_S_S_S_S_S_S_S_S_S_S_S_S_S_S_S_S_S_S_S_S_S_S_S_S_S_S_S_S_S_S_S_S_S_S_S_S_S_S_S_S_S_S_S_S_S_S_S_S_S_S_S_S_S_S_S_S_S_S_S_S_S_S_S_S_S_S_S_S_S_S_S_S_S_S_S_S_S_S_S_S_S_S_S_S_S_S_S_S_S_S_S_S_S_S_S_S_S_S_S_S_S_S_S_S_S_S_S_S_S_S_S_S_S_S_S_S_S_S_S_S_S_S_S_S_S_S_S_S_S_S_S_S_S_S_S_S_S_S_S_S_S_S_S_S_S_S_S_S_S_S_S_S_S_S_S_S_S_S_S_S_S_S_S_S_S_S_S_S_S_S_S_S_S_S_S_S_S_S_S_S_S_S_S_S_S_S_S_S_S_S_S_S_S_S_S_S_S_S_S_S_S_S_S_S_S_S_S_S_S_S_S_S_S_S_S_S_S_S_S_S_S_S_S_S_S_S_S_S_S_S__param_488,
	.param .u64 .ptr .align 1 _Z4racePiS_S_S_S_S_S_S_S_S_S_S_S_S_S_S_S_S_S_S_S_S_S_S_S_S_S_S_S_S_S_S_S_S_S_S_S_S_S_S_S_S_S_S_S_S_S_S_S_S_S_S_S_S_S_S_S_S_S_S_S_S_S_S_S_S_S_S_S_S_S_S_S_S_S_S_S_S_S_S_S_S_S_S_S_S_S_S_S_S_S_S_S_S_S_S_S_S_S_S_S_S_S_S_S_S_S_S_S_S_S_S_S_S_S_S_S_S_S_S_S_S_S_S_S_S_S_S_S_S_S_S_S_S_S_S_S_S_S_S_S_S_S_S_S_S_S_S_S_S_S_S_S_S_S_S_S_S_S_S_S_S_S_S_S_S_S_S_S_S_S_S_S_S_S_S_S_S_S_S_S_S_S_S_S_S_S_S_S_S_S_S_S_S_S_S_S_S_S_S_S_S_S_S_S_S_S_S_S_S_S_S_S_S_S_S_S_S_S_S_S_S_S_S_S_S_S_S_S_S_S_S_S_S_S_S_S_S_S_S_S_S_S_S_S_S_S_S_S_S_S_S_S_S_S_S_S_S_S_S_S_S_S_S_S_S_S_S_S_S_S_S_S_S_S_S_S_S_S_S_S_S_S_S_S_S_S_S_S_S_S_S_S_S_S_S_S_S_S_S_S_S_S_S_S_S_S_S_S_S_S_S_S_S_S_S_S_S_S_S_S_S_S_S_S_S_S_S_S_S_S_S_S_S_S_S_S_S_S_S_S_S_S_S_S_S_S_S_S_S_S_S_S_S_S_S_S_S_S_S_S_S_S_S_S_S_S_S_S_S_S_S_S_S_S_S_S_S_S_S_S_S_S_S_S_S_S_S_S_S_S_S_S_S_S_S_S_S_S_S_S_S_S_S_S_S_S_S_S_S_S_S_S_S_S_S_S_S_S_S_S_S_S_S_S_S_S_S_S_S_S_S_S_S_S_S_S_S_S_S_S_S_S_S_S_S_S_S_S_S_S_S_S_S_S_S_S_S_S_S_S_S_S_S_S_S_S_S_S_S_S_S_S_S_S_S_S_S_S_S_S_S_S_S_S_S_S_S_S_S_S_S_S_S_S_S_S_S_S_S_S_S_S_S_S_S_S_S_S_S_S_S_S_S_S_S_S_S_S_S_S_S_S_S_S_S_S_S_S_S_S_S_S_S_S_S_S_S_S_S_S_S_S_S_S_S_S_S_S_S_S_S_S_S_S_S_S_S_S_S_S_S_S_S_S_S_S_S_S_S_S_S_S_S_S_S_S_S_S_S_S_S_S_S_S_S_S_S_S_S_S_S_S_S_S_S_S_S_S_S_S_S_S_S_S_S_S_S_S_S_S_S_S_S_S_S_S_S_S_S_S_S_S_S_S_S_S_S_S_S_S_S_S_S_S_S_S_S_S_S_S_S_S_S_S_S_S_S_S_S_S_S_S_S_S_S_S_S_S_S_S_S_S_S_S_S_S_S_S_S_S_S_S_S_S_S_S_S_S_S_S_S_S_S_S_S_S_S_S_S_S_S_S_S_S_S_S_S_S_S_S_S_S_S_S_S_S_S_S_S_S_S_S_S_S_S_S_S_S_S_S_S_S_S_S_S_S_S_S_S_S_S_S_S_S_S_S_S_S_S_S_S_S_S_S_S_S_S_S_S_S_S_S_S_S_S_S_S_S_S_S_S_S_S_S_S_S_S_S_S_S_S_S_S_S_S_S_S_S_S_S_S_S_S_S_S_S_S_S_S_S_S_S_S_S_S_S_S_S_S_S_S_S_S_S_S_S_S_S_S_S_S_S_S_S_S_S_S_S_S_S_S_S_S_S_S_S_S_S_S_S_S_S_S_S_S_S_S_S_S_S_S_S_S_S_S_S_S_S_S_S_S_S_S_S_S_S_S_S_S_S_S_S_S_S_S_S_S_S_S_S_S_S_S_S_S_S_S_S_S_S_S_S_S_S_S_S_S_S_S_S_S_S_S_S_S_S_S_S_S_S_S_S_S_S_S_S_S_S_S_S_S_S_S_S_S_S_S_S_S_S_S_S_S_S_S_S_S_S_S_S_S_S_S_S_S_S_S_S_S_S_S_S_S_S_S_S_S_S_S_S_S_S_S_S_S_S_S_S_S_S_S_S_S_S_S_S_S_S_S_S_S_S_S_S_S_S_S_S_S_S_S_S_S_S_S_S_S_S_S_S_S_S_S_S_S_S_S_S_S_S_S_S_S_S_S_S_S_S_S_S_S_S_S_S_S_S_S_S_S_S_S_S_S__param_489,
	.param .u64 .ptr .align 1 _Z4racePiS_S_S_S_S_S_S_S_S_S_S_S_S_S_S_S_S_S_S_S_S_S_S_S_S_S_S_S_S_S_S_S_S_S_S_S_S_S_S_S_S_S_S_S_S_S_S_S_S_S_S_S_S_S_S_S_S_S_S_S_S_S_S_S_S_S_S_S_S_S_S_S_S_S_S_S_S_S_S_S_S_S_S_S_S_S_S_S_S_S_S_S_S_S_S_S_S_S_S_S_S_S_S_S_S_S_S_S_S_S_S_S_S_S_S_S_S_S_S_S_S_S_S_S_S_S_S_S_S_S_S_S_S_S_S_S_S_S_S_S_S_S_S_S_S_S_S_S_S_S_S_S_S_S_S_S_S_S_S_S_S_S_S_S_S_S_S_S_S_S_S_S_S_S_S_S_S_S_S_S_S_S_S_S_S_S_S_S_S_S_S_S_S_S_S_S_S_S_S_S_S_S_S_S_S_S_S_S_S_S_S_S_S_S_S_S_S_S_S_S_S_S_S_S_S_S_S_S_S_S_S_S_S_S_S_S_S_S_S_S_S_S_S_S_S_S_S_S_S_S_S_S_S_S_S_S_S_S_S_S_S_S_S_S_S_S_S_S_S_S_S_S_S_S_S_S_S_S_S_S_S_S_S_S_S_S_S_S_S_S_S_S_S_S_S_S_S_S_S_S_S_S_S_S_S_S_S_S_S_S_S_S_S_S_S_S_S_S_S_S_S_S_S_S_S_S_S_S_S_S_S_S_S_S_S_S_S_S_S_S_S_S_S_S_S_S_S_S_S_S_S_S_S_S_S_S_S_S_S_S_S_S_S_S_S_S_S_S_S_S_S_S_S_S_S_S_S_S_S_S_S_S_S_S_S_S_S_S_S_S_S_S_S_S_S_S_S_S_S_S_S_S_S_S_S_S_S_S_S_S_S_S_S_S_S_S_S_S_S_S_S_S_S_S_S_S_S_S_S_S_S_S_S_S_S_S_S_S_S_S_S_S_S_S_S_S_S_S_S_S_S_S_S_S_S_S_S_S_S_S_S_S_S_S_S_S_S_S_S_S_S_S_S_S_S_S_S_S_S_S_S_S_S_S_S_S_S_S_S_S_S_S_S_S_S_S_S_S_S_S_S_S_S_S_S_S_S_S_S_S_S_S_S_S_S_S_S_S_S_S_S_S_S_S_S_S_S_S_S_S_S_S_S_S_S_S_S_S_S_S_S_S_S_S_S_S_S_S_S_S_S_S_S_S_S_S_S_S_S_S_S_S_S_S_S_S_S_S_S_S_S_S_S_S_S_S_S_S_S_S_S_S_S_S_S_S_S_S_S_S_S_S_S_S_S_S_S_S_S_S_S_S_S_S_S_S_S_S_S_S_S_S_S_S_S_S_S_S_S_S_S_S_S_S_S_S_S_S_S_S_S_S_S_S_S_S_S_S_S_S_S_S_S_S_S_S_S_S_S_S_S_S_S_S_S_S_S_S_S_S_S_S_S_S_S_S_S_S_S_S_S_S_S_S_S_S_S_S_S_S_S_S_S_S_S_S_S_S_S_S_S_S_S_S_S_S_S_S_S_S_S_S_S_S_S_S_S_S_S_S_S_S_S_S_S_S_S_S_S_S_S_S_S_S_S_S_S_S_S_S_S_S_S_S_S_S_S_S_S_S_S_S_S_S_S_S_S_S_S_S_S_S_S_S_S_S_S_S_S_S_S_S_S_S_S_S_S_S_S_S_S_S_S_S_S_S_S_S_S_S_S_S_S_S_S_S_S_S_S_S_S_S_S_S_S_S_S_S_S_S_S_S_S_S_S_S_S_S_S_S_S_S_S_S_S_S_S_S_S_S_S_S_S_S_S_S_S_S_S_S_S_S_S_S_S_S_S_S_S_S_S_S_S_S_S_S_S_S_S_S_S_S_S_S_S_S_S_S_S_S_S_S_S_S_S_S_S_S_S_S_S_S_S_S_S_S_S_S_S_S_S_S_S_S_S_S_S_S_S_S_S_S_S_S_S_S_S_S_S_S_S_S_S_S_S_S_S_S_S_S_S_S_S_S_S_S_S_S_S_S_S_S_S_S_S_S_S_S_S_S_S_S_S_S_S_S_S_S_S_S_S_S_S_S_S_S_S_S_S_S_S_S_S_S_S_S_S_S_S_S_S_S_S_S_S_S_S_S_S_S_S_S_S_S_S_S_S_S_S_S_S_S_S_S_S_S_S_S_S_S_S_S_S_S_S_S_S_S_S_S_S_S_S_S_S_S_S_S_S_S_S_S_S_S_S_S_S_S_S_S_S_S_S__param_490,
	.param .u64 .ptr .align 1 _Z4racePiS_S_S_S_S_S_S_S_S_S_S_S_S_S_S_S_S_S_S_S_S_S_S_S_S_S_S_S_S_S_S_S_S_S_S_S_S_S_S_S_S_S_S_S_S_S_S_S_S_S_S_S_S_S_S_S_S_S_S_S_S_S_S_S_S_S_S_S_S_S_S_S_S_S_S_S_S_S_S_S_S_S_S_S_S_S_S_S_S_S_S_S_S_S_S_S_S_S_S_S_S_S_S_S_S_S_S_S_S_S_S_S_S_S_S_S_S_S_S_S_S_S_S_S_S_S_S_S_S_S_S_S_S_S_S_S_S_S_S_S_S_S_S_S_S_S_S_S_S_S_S_S_S_S_S_S_S_S_S_S_S_S_S_S_S_S_S_S_S_S_S_S_S_S_S_S_S_S_S_S_S_S_S_S_S_S_S_S_S_S_S_S_S_S_S_S_S_S_S_S_S_S_S_S_S_S_S_S_S_S_S_S_S_S_S_S_S_S_S_S_S_S_S_S_S_S_S_S_S_S_S_S_S_S_S_S_S_S_S_S_S_S_S_S_S_S_S_S_S_S_S_S_S_S_S_S_S_S_S_S_S_S_S_S_S_S_S_S_S_S_S_S_S_S_S_S_S_S_S_S_S_S_S_S_S_S_S_S_S_S_S_S_S_S_S_S_S_S_S_S_S_S_S_S_S_S_S_S_S_S_S_S_S_S_S_S_S_S_S_S_S_S_S_S_S_S_S_S_S_S_S_S_S_S_S_S_S_S_S_S_S_S_S_S_S_S_S_S_S_S_S_S_S_S_S_S_S_S_S_S_S_S_S_S_S_S_S_S_S_S_S_S_S_S_S_S_S_S_S_S_S_S_S_S_S_S_S_S_S_S_S_S_S_S_S_S_S_S_S_S_S_S_S_S_S_S_S_S_S_S_S_S_S_S_S_S_S_S_S_S_S_S_S_S_S_S_S_S_S_S_S_S_S_S_S_S_S_S_S_S_S_S_S_S_S_S_S_S_S_S_S_S_S_S_S_S_S_S_S_S_S_S_S_S_S_S_S_S_S_S_S_S_S_S_S_S_S_S_S_S_S_S_S_S_S_S_S_S_S_S_S_S_S_S_S_S_S_S_S_S_S_S_S_S_S_S_S_S_S_S_S_S_S_S_S_S_S_S_S_S_S_S_S_S_S_S_S_S_S_S_S_S_S_S_S_S_S_S_S_S_S_S_S_S_S_S_S_S_S_S_S_S_S_S_S_S_S_S_S_S_S_S_S_S_S_S_S_S_S_S_S_S_S_S_S_S_S_S_S_S_S_S_S_S_S_S_S_S_S_S_S_S_S_S_S_S_S_S_S_S_S_S_S_S_S_S_S_S_S_S_S_S_S_S_S_S_S_S_S_S_S_S_S_S_S_S_S_S_S_S_S_S_S_S_S_S_S_S_S_S_S_S_S_S_S_S_S_S_S_S_S_S_S_S_S_S_S_S_S_S_S_S_S_S_S_S_S_S_S_S_S_S_S_S_S_S_S_S_S_S_S_S_S_S_S_S_S_S_S_S_S_S_S_S_S_S_S_S_S_S_S_S_S_S_S_S_S_S_S_S_S_S_S_S_S_S_S_S_S_S_S_S_S_S_S_S_S_S_S_S_S_S_S_S_S_S_S_S_S_S_S_S_S_S_S_S_S_S_S_S_S_S_S_S_S_S_S_S_S_S_S_S_S_S_S_S_S_S_S_S_S_S_S_S_S_S_S_S_S_S_S_S_S_S_S_S_S_S_S_S_S_S_S_S_S_S_S_S_S_S_S_S_S_S_S_S_S_S_S_S_S_S_S_S_S_S_S_S_S_S_S_S_S_S_S_S_S_S_S_S_S_S_S_S_S_S_S_S_S_S_S_S_S_S_S_S_S_S_S_S_S_S_S_S_S_S_S_S_S_S_S_S_S_S_S_S_S_S_S_S_S_S_S_S_S_S_S_S_S_S_S_S_S_S_S_S_S_S_S_S_S_S_S_S_S_S_S_S_S_S_S_S_S_S_S_S_S_S_S_S_S_S_S_S_S_S_S_S_S_S_S_S_S_S_S_S_S_S_S_S_S_S_S_S_S_S_S_S_S_S_S_S_S_S_S_S_S_S_S_S_S_S_S_S_S_S_S_S_S_S_S_S_S_S_S_S_S_S_S_S_S_S_S_S_S_S_S_S_S_S_S_S_S_S_S_S_S_S_S_S_S_S_S_S_S_S_S_S_S_S_S_S_S_S_S_S_S_S_S_S_S_S_S_S_S_S_S_S_S_S_S_S_S__param_491,
	.param .u64 .ptr .align 1 _Z4racePiS_S_S_S_S_S_S_S_S_S_S_S_S_S_S_S_S_S_S_S_S_S_S_S_S_S_S_S_S_S_S_S_S_S_S_S_S_S_S_S_S_S_S_S_S_S_S_S_S_S_S_S_S_S_S_S_S_S_S_S_S_S_S_S_S_S_S_S_S_S_S_S_S_S_S_S_S_S_S_S_S_S_S_S_S_S_S_S_S_S_S_S_S_S_S_S_S_S_S_S_S_S_S_S_S_S_S_S_S_S_S_S_S_S_S_S_S_S_S_S_S_S_S_S_S_S_S_S_S_S_S_S_S_S_S_S_S_S_S_S_S_S_S_S_S_S_S_S_S_S_S_S_S_S_S_S_S_S_S_S_S_S_S_S_S_S_S_S_S_S_S_S_S_S_S_S_S_S_S_S_S_S_S_S_S_S_S_S_S_S_S_S_S_S_S_S_S_S_S_S_S_S_S_S_S_S_S_S_S_S_S_S_S_S_S_S_S_S_S_S_S_S_S_S_S_S_S_S_S_S_S_S_S_S_S_S_S_S_S_S_S_S_S_S_S_S_S_S_S_S_S_S_S_S_S_S_S_S_S_S_S_S_S_S_S_S_S_S_S_S_S_S_S_S_S_S_S_S_S_S_S_S_S_S_S_S_S_S_S_S_S_S_S_S_S_S_S_S_S_S_S_S_S_S_S_S_S_S_S_S_S_S_S_S_S_S_S_S_S_S_S_S_S_S_S_S_S_S_S_S_S_S_S_S_S_S_S_S_S_S_S_S_S_S_S_S_S_S_S_S_S_S_S_S_S_S_S_S_S_S_S_S_S_S_S_S_S_S_S_S_S_S_S_S_S_S_S_S_S_S_S_S_S_S_S_S_S_S_S_S_S_S_S_S_S_S_S_S_S_S_S_S_S_S_S_S_S_S_S_S_S_S_S_S_S_S_S_S_S_S_S_S_S_S_S_S_S_S_S_S_S_S_S_S_S_S_S_S_S_S_S_S_S_S_S_S_S_S_S_S_S_S_S_S_S_S_S_S_S_S_S_S_S_S_S_S_S_S_S_S_S_S_S_S_S_S_S_S_S_S_S_S_S_S_S_S_S_S_S_S_S_S_S_S_S_S_S_S_S_S_S_S_S_S_S_S_S_S_S_S_S_S_S_S_S_S_S_S_S_S_S_S_S_S_S_S_S_S_S_S_S_S_S_S_S_S_S_S_S_S_S_S_S_S_S_S_S_S_S_S_S_S_S_S_S_S_S_S_S_S_S_S_S_S_S_S_S_S_S_S_S_S_S_S_S_S_S_S_S_S_S_S_S_S_S_S_S_S_S_S_S_S_S_S_S_S_S_S_S_S_S_S_S_S_S_S_S_S_S_S_S_S_S_S_S_S_S_S_S_S_S_S_S_S_S_S_S_S_S_S_S_S_S_S_S_S_S_S_S_S_S_S_S_S_S_S_S_S_S_S_S_S_S_S_S_S_S_S_S_S_S_S_S_S_S_S_S_S_S_S_S_S_S_S_S_S_S_S_S_S_S_S_S_S_S_S_S_S_S_S_S_S_S_S_S_S_S_S_S_S_S_S_S_S_S_S_S_S_S_S_S_S_S_S_S_S_S_S_S_S_S_S_S_S_S_S_S_S_S_S_S_S_S_S_S_S_S_S_S_S_S_S_S_S_S_S_S_S_S_S_S_S_S_S_S_S_S_S_S_S_S_S_S_S_S_S_S_S_S_S_S_S_S_S_S_S_S_S_S_S_S_S_S_S_S_S_S_S_S_S_S_S_S_S_S_S_S_S_S_S_S_S_S_S_S_S_S_S_S_S_S_S_S_S_S_S_S_S_S_S_S_S_S_S_S_S_S_S_S_S_S_S_S_S_S_S_S_S_S_S_S_S_S_S_S_S_S_S_S_S_S_S_S_S_S_S_S_S_S_S_S_S_S_S_S_S_S_S_S_S_S_S_S_S_S_S_S_S_S_S_S_S_S_S_S_S_S_S_S_S_S_S_S_S_S_S_S_S_S_S_S_S_S_S_S_S_S_S_S_S_S_S_S_S_S_S_S_S_S_S_S_S_S_S_S_S_S_S_S_S_S_S_S_S_S_S_S_S_S_S_S_S_S_S_S_S_S_S_S_S_S_S_S_S_S_S_S_S_S_S_S_S_S_S_S_S_S_S_S_S_S_S_S_S_S_S_S_S_S_S_S_S_S_S_S_S_S_S_S_S_S_S_S_S_S_S_S_S_S_S_S_S_S_S_S_S_S_S_S_S_S_S_S_S_S_S_S_S_S_S_S_S_S__param_492,
	.param .u64 .ptr .align 1 _Z4racePiS_S_S_S_S_S_S_S_S_S_S_S_S_S_S_S_S_S_S_S_S_S_S_S_S_S_S_S_S_S_S_S_S_S_S_S_S_S_S_S_S_S_S_S_S_S_S_S_S_S_S_S_S_S_S_S_S_S_S_S_S_S_S_S_S_S_S_S_S_S_S_S_S_S_S_S_S_S_S_S_S_S_S_S_S_S_S_S_S_S_S_S_S_S_S_S_S_S_S_S_S_S_S_S_S_S_S_S_S_S_S_S_S_S_S_S_S_S_S_S_S_S_S_S_S_S_S_S_S_S_S_S_S_S_S_S_S_S_S_S_S_S_S_S_S_S_S_S_S_S_S_S_S_S_S_S_S_S_S_S_S_S_S_S_S_S_S_S_S_S_S_S_S_S_S_S_S_S_S_S_S_S_S_S_S_S_S_S_S_S_S_S_S_S_S_S_S_S_S_S_S_S_S_S_S_S_S_S_S_S_S_S_S_S_S_S_S_S_S_S_S_S_S_S_S_S_S_S_S_S_S_S_S_S_S_S_S_S_S_S_S_S_S_S_S_S_S_S_S_S_S_S_S_S_S_S_S_S_S_S_S_S_S_S_S_S_S_S_S_S_S_S_S_S_S_S_S_S_S_S_S_S_S_S_S_S_S_S_S_S_S_S_S_S_S_S_S_S_S_S_S_S_S_S_S_S_S_S_S_S_S_S_S_S_S_S_S_S_S_S_S_S_S_S_S_S_S_S_S_S_S_S_S_S_S_S_S_S_S_S_S_S_S_S_S_S_S_S_S_S_S_S_S_S_S_S_S_S_S_S_S_S_S_S_S_S_S_S_S_S_S_S_S_S_S_S_S_S_S_S_S_S_S_S_S_S_S_S_S_S_S_S_S_S_S_S_S_S_S_S_S_S_S_S_S_S_S_S_S_S_S_S_S_S_S_S_S_S_S_S_S_S_S_S_S_S_S_S_S_S_S_S_S_S_S_S_S_S_S_S_S_S_S_S_S_S_S_S_S_S_S_S_S_S_S_S_S_S_S_S_S_S_S_S_S_S_S_S_S_S_S_S_S_S_S_S_S_S_S_S_S_S_S_S_S_S_S_S_S_S_S_S_S_S_S_S_S_S_S_S_S_S_S_S_S_S_S_S_S_S_S_S_S_S_S_S_S_S_S_S_S_S_S_S_S_S_S_S_S_S_S_S_S_S_S_S_S_S_S_S_S_S_S_S_S_S_S_S_S_S_S_S_S_S_S_S_S_S_S_S_S_S_S_S_S_S_S_S_S_S_S_S_S_S_S_S_S_S_S_S_S_S_S_S_S_S_S_S_S_S_S_S_S_S_S_S_S_S_S_S_S_S_S_S_S_S_S_S_S_S_S_S_S_S_S_S_S_S_S_S_S_S_S_S_S_S_S_S_S_S_S_S_S_S_S_S_S_S_S_S_S_S_S_S_S_S_S_S_S_S_S_S_S_S_S_S_S_S_S_S_S_S_S_S_S_S_S_S_S_S_S_S_S_S_S_S_S_S_S_S_S_S_S_S_S_S_S_S_S_S_S_S_S_S_S_S_S_S_S_S_S_S_S_S_S_S_S_S_S_S_S_S_S_S_S_S_S_S_S_S_S_S_S_S_S_S_S_S_S_S_S_S_S_S_S_S_S_S_S_S_S_S_S_S_S_S_S_S_S_S_S_S_S_S_S_S_S_S_S_S_S_S_S_S_S_S_S_S_S_S_S_S_S_S_S_S_S_S_S_S_S_S_S_S_S_S_S_S_S_S_S_S_S_S_S_S_S_S_S_S_S_S_S_S_S_S_S_S_S_S_S_S_S_S_S_S_S_S_S_S_S_S_S_S_S_S_S_S_S_S_S_S_S_S_S_S_S_S_S_S_S_S_S_S_S_S_S_S_S_S_S_S_S_S_S_S_S_S_S_S_S_S_S_S_S_S_S_S_S_S_S_S_S_S_S_S_S_S_S_S_S_S_S_S_S_S_S_S_S_S_S_S_S_S_S_S_S_S_S_S_S_S_S_S_S_S_S_S_S_S_S_S_S_S_S_S_S_S_S_S_S_S_S_S_S_S_S_S_S_S_S_S_S_S_S_S_S_S_S_S_S_S_S_S_S_S_S_S_S_S_S_S_S_S_S_S_S_S_S_S_S_S_S_S_S_S_S_S_S_S_S_S_S_S_S_S_S_S_S_S_S_S_S_S_S_S_S_S_S_S_S_S_S_S_S_S_S_S_S_S_S_S_S_S_S_S_S_S_S_S_S_S_S_S_S_S_S_S_S_S_S_S_S__param_493,
	.param .u64 .ptr .align 1 _Z4racePiS_S_S_S_S_S_S_S_S_S_S_S_S_S_S_S_S_S_S_S_S_S_S_S_S_S_S_S_S_S_S_S_S_S_S_S_S_S_S_S_S_S_S_S_S_S_S_S_S_S_S_S_S_S_S_S_S_S_S_S_S_S_S_S_S_S_S_S_S_S_S_S_S_S_S_S_S_S_S_S_S_S_S_S_S_S_S_S_S_S_S_S_S_S_S_S_S_S_S_S_S_S_S_S_S_S_S_S_S_S_S_S_S_S_S_S_S_S_S_S_S_S_S_S_S_S_S_S_S_S_S_S_S_S_S_S_S_S_S_S_S_S_S_S_S_S_S_S_S_S_S_S_S_S_S_S_S_S_S_S_S_S_S_S_S_S_S_S_S_S_S_S_S_S_S_S_S_S_S_S_S_S_S_S_S_S_S_S_S_S_S_S_S_S_S_S_S_S_S_S_S_S_S_S_S_S_S_S_S_S_S_S_S_S_S_S_S_S_S_S_S_S_S_S_S_S_S_S_S_S_S_S_S_S_S_S_S_S_S_S_S_S_S_S_S_S_S_S_S_S_S_S_S_S_S_S_S_S_S_S_S_S_S_S_S_S_S_S_S_S_S_S_S_S_S_S_S_S_S_S_S_S_S_S_S_S_S_S_S_S_S_S_S_S_S_S_S_S_S_S_S_S_S_S_S_S_S_S_S_S_S_S_S_S_S_S_S_S_S_S_S_S_S_S_S_S_S_S_S_S_S_S_S_S_S_S_S_S_S_S_S_S_S_S_S_S_S_S_S_S_S_S_S_S_S_S_S_S_S_S_S_S_S_S_S_S_S_S_S_S_S_S_S_S_S_S_S_S_S_S_S_S_S_S_S_S_S_S_S_S_S_S_S_S_S_S_S_S_S_S_S_S_S_S_S_S_S_S_S_S_S_S_S_S_S_S_S_S_S_S_S_S_S_S_S_S_S_S_S_S_S_S_S_S_S_S_S_S_S_S_S_S_S_S_S_S_S_S_S_S_S_S_S_S_S_S_S_S_S_S_S_S_S_S_S_S_S_S_S_S_S_S_S_S_S_S_S_S_S_S_S_S_S_S_S_S_S_S_S_S_S_S_S_S_S_S_S_S_S_S_S_S_S_S_S_S_S_S_S_S_S_S_S_S_S_S_S_S_S_S_S_S_S_S_S_S_S_S_S_S_S_S_S_S_S_S_S_S_S_S_S_S_S_S_S_S_S_S_S_S_S_S_S_S_S_S_S_S_S_S_S_S_S_S_S_S_S_S_S_S_S_S_S_S_S_S_S_S_S_S_S_S_S_S_S_S_S_S_S_S_S_S_S_S_S_S_S_S_S_S_S_S_S_S_S_S_S_S_S_S_S_S_S_S_S_S_S_S_S_S_S_S_S_S_S_S_S_S_S_S_S_S_S_S_S_S_S_S_S_S_S_S_S_S_S_S_S_S_S_S_S_S_S_S_S_S_S_S_S_S_S_S_S_S_S_S_S_S_S_S_S_S_S_S_S_S_S_S_S_S_S_S_S_S_S_S_S_S_S_S_S_S_S_S_S_S_S_S_S_S_S_S_S_S_S_S_S_S_S_S_S_S_S_S_S_S_S_S_S_S_S_S_S_S_S_S_S_S_S_S_S_S_S_S_S_S_S_S_S_S_S_S_S_S_S_S_S_S_S_S_S_S_S_S_S_S_S_S_S_S_S_S_S_S_S_S_S_S_S_S_S_S_S_S_S_S_S_S_S_S_S_S_S_S_S_S_S_S_S_S_S_S_S_S_S_S_S_S_S_S_S_S_S_S_S_S_S_S_S_S_S_S_S_S_S_S_S_S_S_S_S_S_S_S_S_S_S_S_S_S_S_S_S_S_S_S_S_S_S_S_S_S_S_S_S_S_S_S_S_S_S_S_S_S_S_S_S_S_S_S_S_S_S_S_S_S_S_S_S_S_S_S_S_S_S_S_S_S_S_S_S_S_S_S_S_S_S_S_S_S_S_S_S_S_S_S_S_S_S_S_S_S_S_S_S_S_S_S_S_S_S_S_S_S_S_S_S_S_S_S_S_S_S_S_S_S_S_S_S_S_S_S_S_S_S_S_S_S_S_S_S_S_S_S_S_S_S_S_S_S_S_S_S_S_S_S_S_S_S_S_S_S_S_S_S_S_S_S_S_S_S_S_S_S_S_S_S_S_S_S_S_S_S_S_S_S_S_S_S_S_S_S_S_S_S_S_S_S_S_S_S_S_S_S_S_S_S_S_S_S_S_S_S_S_S_S_S_S_S_S_S_S_S__param_494,
	.param .u64 .ptr .align 1 _Z4racePiS_S_S_S_S_S_S_S_S_S_S_S_S_S_S_S_S_S_S_S_S_S_S_S_S_S_S_S_S_S_S_S_S_S_S_S_S_S_S_S_S_S_S_S_S_S_S_S_S_S_S_S_S_S_S_S_S_S_S_S_S_S_S_S_S_S_S_S_S_S_S_S_S_S_S_S_S_S_S_S_S_S_S_S_S_S_S_S_S_S_S_S_S_S_S_S_S_S_S_S_S_S_S_S_S_S_S_S_S_S_S_S_S_S_S_S_S_S_S_S_S_S_S_S_S_S_S_S_S_S_S_S_S_S_S_S_S_S_S_S_S_S_S_S_S_S_S_S_S_S_S_S_S_S_S_S_S_S_S_S_S_S_S_S_S_S_S_S_S_S_S_S_S_S_S_S_S_S_S_S_S_S_S_S_S_S_S_S_S_S_S_S_S_S_S_S_S_S_S_S_S_S_S_S_S_S_S_S_S_S_S_S_S_S_S_S_S_S_S_S_S_S_S_S_S_S_S_S_S_S_S_S_S_S_S_S_S_S_S_S_S_S_S_S_S_S_S_S_S_S_S_S_S_S_S_S_S_S_S_S_S_S_S_S_S_S_S_S_S_S_S_S_S_S_S_S_S_S_S_S_S_S_S_S_S_S_S_S_S_S_S_S_S_S_S_S_S_S_S_S_S_S_S_S_S_S_S_S_S_S_S_S_S_S_S_S_S_S_S_S_S_S_S_S_S_S_S_S_S_S_S_S_S_S_S_S_S_S_S_S_S_S_S_S_S_S_S_S_S_S_S_S_S_S_S_S_S_S_S_S_S_S_S_S_S_S_S_S_S_S_S_S_S_S_S_S_S_S_S_S_S_S_S_S_S_S_S_S_S_S_S_S_S_S_S_S_S_S_S_S_S_S_S_S_S_S_S_S_S_S_S_S_S_S_S_S_S_S_S_S_S_S_S_S_S_S_S_S_S_S_S_S_S_S_S_S_S_S_S_S_S_S_S_S_S_S_S_S_S_S_S_S_S_S_S_S_S_S_S_S_S_S_S_S_S_S_S_S_S_S_S_S_S_S_S_S_S_S_S_S_S_S_S_S_S_S_S_S_S_S_S_S_S_S_S_S_S_S_S_S_S_S_S_S_S_S_S_S_S_S_S_S_S_S_S_S_S_S_S_S_S_S_S_S_S_S_S_S_S_S_S_S_S_S_S_S_S_S_S_S_S_S_S_S_S_S_S_S_S_S_S_S_S_S_S_S_S_S_S_S_S_S_S_S_S_S_S_S_S_S_S_S_S_S_S_S_S_S_S_S_S_S_S_S_S_S_S_S_S_S_S_S_S_S_S_S_S_S_S_S_S_S_S_S_S_S_S_S_S_S_S_S_S_S_S_S_S_S_S_S_S_S_S_S_S_S_S_S_S_S_S_S_S_S_S_S_S_S_S_S_S_S_S_S_S_S_S_S_S_S_S_S_S_S_S_S_S_S_S_S_S_S_S_S_S_S_S_S_S_S_S_S_S_S_S_S_S_S_S_S_S_S_S_S_S_S_S_S_S_S_S_S_S_S_S_S_S_S_S_S_S_S_S_S_S_S_S_S_S_S_S_S_S_S_S_S_S_S_S_S_S_S_S_S_S_S_S_S_S_S_S_S_S_S_S_S_S_S_S_S_S_S_S_S_S_S_S_S_S_S_S_S_S_S_S_S_S_S_S_S_S_S_S_S_S_S_S_S_S_S_S_S_S_S_S_S_S_S_S_S_S_S_S_S_S_S_S_S_S_S_S_S_S_S_S_S_S_S_S_S_S_S_S_S_S_S_S_S_S_S_S_S_S_S_S_S_S_S_S_S_S_S_S_S_S_S_S_S_S_S_S_S_S_S_S_S_S_S_S_S_S_S_S_S_S_S_S_S_S_S_S_S_S_S_S_S_S_S_S_S_S_S_S_S_S_S_S_S_S_S_S_S_S_S_S_S_S_S_S_S_S_S_S_S_S_S_S_S_S_S_S_S_S_S_S_S_S_S_S_S_S_S_S_S_S_S_S_S_S_S_S_S_S_S_S_S_S_S_S_S_S_S_S_S_S_S_S_S_S_S_S_S_S_S_S_S_S_S_S_S_S_S_S_S_S_S_S_S_S_S_S_S_S_S_S_S_S_S_S_S_S_S_S_S_S_S_S_S_S_S_S_S_S_S_S_S_S_S_S_S_S_S_S_S_S_S_S_S_S_S_S_S_S_S_S_S_S_S_S_S_S_S_S_S_S_S_S_S_S_S_S_S_S_S_S_S_S_S_S_S_S_S_S__param_495,
	.param .u64 .ptr .align 1 _Z4racePiS_S_S_S_S_S_S_S_S_S_S_S_S_S_S_S_S_S_S_S_S_S_S_S_S_S_S_S_S_S_S_S_S_S_S_S_S_S_S_S_S_S_S_S_S_S_S_S_S_S_S_S_S_S_S_S_S_S_S_S_S_S_S_S_S_S_S_S_S_S_S_S_S_S_S_S_S_S_S_S_S_S_S_S_S_S_S_S_S_S_S_S_S_S_S_S_S_S_S_S_S_S_S_S_S_S_S_S_S_S_S_S_S_S_S_S_S_S_S_S_S_S_S_S_S_S_S_S_S_S_S_S_S_S_S_S_S_S_S_S_S_S_S_S_S_S_S_S_S_S_S_S_S_S_S_S_S_S_S_S_S_S_S_S_S_S_S_S_S_S_S_S_S_S_S_S_S_S_S_S_S_S_S_S_S_S_S_S_S_S_S_S_S_S_S_S_S_S_S_S_S_S_S_S_S_S_S_S_S_S_S_S_S_S_S_S_S_S_S_S_S_S_S_S_S_S_S_S_S_S_S_S_S_S_S_S_S_S_S_S_S_S_S_S_S_S_S_S_S_S_S_S_S_S_S_S_S_S_S_S_S_S_S_S_S_S_S_S_S_S_S_S_S_S_S_S_S_S_S_S_S_S_S_S_S_S_S_S_S_S_S_S_S_S_S_S_S_S_S_S_S_S_S_S_S_S_S_S_S_S_S_S_S_S_S_S_S_S_S_S_S_S_S_S_S_S_S_S_S_S_S_S_S_S_S_S_S_S_S_S_S_S_S_S_S_S_S_S_S_S_S_S_S_S_S_S_S_S_S_S_S_S_S_S_S_S_S_S_S_S_S_S_S_S_S_S_S_S_S_S_S_S_S_S_S_S_S_S_S_S_S_S_S_S_S_S_S_S_S_S_S_S_S_S_S_S_S_S_S_S_S_S_S_S_S_S_S_S_S_S_S_S_S_S_S_S_S_S_S_S_S_S_S_S_S_S_S_S_S_S_S_S_S_S_S_S_S_S_S_S_S_S_S_S_S_S_S_S_S_S_S_S_S_S_S_S_S_S_S_S_S_S_S_S_S_S_S_S_S_S_S_S_S_S_S_S_S_S_S_S_S_S_S_S_S_S_S_S_S_S_S_S_S_S_S_S_S_S_S_S_S_S_S_S_S_S_S_S_S_S_S_S_S_S_S_S_S_S_S_S_S_S_S_S_S_S_S_S_S_S_S_S_S_S_S_S_S_S_S_S_S_S_S_S_S_S_S_S_S_S_S_S_S_S_S_S_S_S_S_S_S_S_S_S_S_S_S_S_S_S_S_S_S_S_S_S_S_S_S_S_S_S_S_S_S_S_S_S_S_S_S_S_S_S_S_S_S_S_S_S_S_S_S_S_S_S_S_S_S_S_S_S_S_S_S_S_S_S_S_S_S_S_S_S_S_S_S_S_S_S_S_S_S_S_S_S_S_S_S_S_S_S_S_S_S_S_S_S_S_S_S_S_S_S_S_S_S_S_S_S_S_S_S_S_S_S_S_S_S_S_S_S_S_S_S_S_S_S_S_S_S_S_S_S_S_S_S_S_S_S_S_S_S_S_S_S_S_S_S_S_S_S_S_S_S_S_S_S_S_S_S_S_S_S_S_S_S_S_S_S_S_S_S_S_S_S_S_S_S_S_S_S_S_S_S_S_S_S_S_S_S_S_S_S_S_S_S_S_S_S_S_S_S_S_S_S_S_S_S_S_S_S_S_S_S_S_S_S_S_S_S_S_S_S_S_S_S_S_S_S_S_S_S_S_S_S_S_S_S_S_S_S_S_S_S_S_S_S_S_S_S_S_S_S_S_S_S_S_S_S_S_S_S_S_S_S_S_S_S_S_S_S_S_S_S_S_S_S_S_S_S_S_S_S_S_S_S_S_S_S_S_S_S_S_S_S_S_S_S_S_S_S_S_S_S_S_S_S_S_S_S_S_S_S_S_S_S_S_S_S_S_S_S_S_S_S_S_S_S_S_S_S_S_S_S_S_S_S_S_S_S_S_S_S_S_S_S_S_S_S_S_S_S_S_S_S_S_S_S_S_S_S_S_S_S_S_S_S_S_S_S_S_S_S_S_S_S_S_S_S_S_S_S_S_S_S_S_S_S_S_S_S_S_S_S_S_S_S_S_S_S_S_S_S_S_S_S_S_S_S_S_S_S_S_S_S_S_S_S_S_S_S_S_S_S_S_S_S_S_S_S_S_S_S_S_S_S_S_S_S_S_S_S_S_S_S_S_S_S_S_S_S_S_S_S_S_S_S_S_S_S_S_S__param_496,
	.param .u64 .ptr .align 1 _Z4racePiS_S_S_S_S_S_S_S_S_S_S_S_S_S_S_S_S_S_S_S_S_S_S_S_S_S_S_S_S_S_S_S_S_S_S_S_S_S_S_S_S_S_S_S_S_S_S_S_S_S_S_S_S_S_S_S_S_S_S_S_S_S_S_S_S_S_S_S_S_S_S_S_S_S_S_S_S_S_S_S_S_S_S_S_S_S_S_S_S_S_S_S_S_S_S_S_S_S_S_S_S_S_S_S_S_S_S_S_S_S_S_S_S_S_S_S_S_S_S_S_S_S_S_S_S_S_S_S_S_S_S_S_S_S_S_S_S_S_S_S_S_S_S_S_S_S_S_S_S_S_S_S_S_S_S_S_S_S_S_S_S_S_S_S_S_S_S_S_S_S_S_S_S_S_S_S_S_S_S_S_S_S_S_S_S_S_S_S_S_S_S_S_S_S_S_S_S_S_S_S_S_S_S_S_S_S_S_S_S_S_S_S_S_S_S_S_S_S_S_S_S_S_S_S_S_S_S_S_S_S_S_S_S_S_S_S_S_S_S_S_S_S_S_S_S_S_S_S_S_S_S_S_S_S_S_S_S_S_S_S_S_S_S_S_S_S_S_S_S_S_S_S_S_S_S_S_S_S_S_S_S_S_S_S_S_S_S_S_S_S_S_S_S_S_S_S_S_S_S_S_S_S_S_S_S_S_S_S_S_S_S_S_S_S_S_S_S_S_S_S_S_S_S_S_S_S_S_S_S_S_S_S_S_S_S_S_S_S_S_S_S_S_S_S_S_S_S_S_S_S_S_S_S_S_S_S_S_S_S_S_S_S_S_S_S_S_S_S_S_S_S_S_S_S_S_S_S_S_S_S_S_S_S_S_S_S_S_S_S_S_S_S_S_S_S_S_S_S_S_S_S_S_S_S_S_S_S_S_S_S_S_S_S_S_S_S_S_S_S_S_S_S_S_S_S_S_S_S_S_S_S_S_S_S_S_S_S_S_S_S_S_S_S_S_S_S_S_S_S_S_S_S_S_S_S_S_S_S_S_S_S_S_S_S_S_S_S_S_S_S_S_S_S_S_S_S_S_S_S_S_S_S_S_S_S_S_S_S_S_S_S_S_S_S_S_S_S_S_S_S_S_S_S_S_S_S_S_S_S_S_S_S_S_S_S_S_S_S_S_S_S_S_S_S_S_S_S_S_S_S_S_S_S_S_S_S_S_S_S_S_S_S_S_S_S_S_S_S_S_S_S_S_S_S_S_S_S_S_S_S_S_S_S_S_S_S_S_S_S_S_S_S_S_S_S_S_S_S_S_S_S_S_S_S_S_S_S_S_S_S_S_S_S_S_S_S_S_S_S_S_S_S_S_S_S_S_S_S_S_S_S_S_S_S_S_S_S_S_S_S_S_S_S_S_S_S_S_S_S_S_S_S_S_S_S_S_S_S_S_S_S_S_S_S_S_S_S_S_S_S_S_S_S_S_S_S_S_S_S_S_S_S_S_S_S_S_S_S_S_S_S_S_S_S_S_S_S_S_S_S_S_S_S_S_S_S_S_S_S_S_S_S_S_S_S_S_S_S_S_S_S_S_S_S_S_S_S_S_S_S_S_S_S_S_S_S_S_S_S_S_S_S_S_S_S_S_S_S_S_S_S_S_S_S_S_S_S_S_S_S_S_S_S_S_S_S_S_S_S_S_S_S_S_S_S_S_S_S_S_S_S_S_S_S_S_S_S_S_S_S_S_S_S_S_S_S_S_S_S_S_S_S_S_S_S_S_S_S_S_S_S_S_S_S_S_S_S_S_S_S_S_S_S_S_S_S_S_S_S_S_S_S_S_S_S_S_S_S_S_S_S_S_S_S_S_S_S_S_S_S_S_S_S_S_S_S_S_S_S_S_S_S_S_S_S_S_S_S_S_S_S_S_S_S_S_S_S_S_S_S_S_S_S_S_S_S_S_S_S_S_S_S_S_S_S_S_S_S_S_S_S_S_S_S_S_S_S_S_S_S_S_S_S_S_S_S_S_S_S_S_S_S_S_S_S_S_S_S_S_S_S_S_S_S_S_S_S_S_S_S_S_S_S_S_S_S_S_S_S_S_S_S_S_S_S_S_S_S_S_S_S_S_S_S_S_S_S_S_S_S_S_S_S_S_S_S_S_S_S_S_S_S_S_S_S_S_S_S_S_S_S_S_S_S_S_S_S_S_S_S_S_S_S_S_S_S_S_S_S_S_S_S_S_S_S_S_S_S_S_S_S_S_S_S_S_S_S_S_S_S_S_S_S_S_S_S_S_S_S_S_S_S_S__param_497,
	.param .u64 .ptr .align 1 _Z4racePiS_S_S_S_S_S_S_S_S_S_S_S_S_S_S_S_S_S_S_S_S_S_S_S_S_S_S_S_S_S_S_S_S_S_S_S_S_S_S_S_S_S_S_S_S_S_S_S_S_S_S_S_S_S_S_S_S_S_S_S_S_S_S_S_S_S_S_S_S_S_S_S_S_S_S_S_S_S_S_S_S_S_S_S_S_S_S_S_S_S_S_S_S_S_S_S_S_S_S_S_S_S_S_S_S_S_S_S_S_S_S_S_S_S_S_S_S_S_S_S_S_S_S_S_S_S_S_S_S_S_S_S_S_S_S_S_S_S_S_S_S_S_S_S_S_S_S_S_S_S_S_S_S_S_S_S_S_S_S_S_S_S_S_S_S_S_S_S_S_S_S_S_S_S_S_S_S_S_S_S_S_S_S_S_S_S_S_S_S_S_S_S_S_S_S_S_S_S_S_S_S_S_S_S_S_S_S_S_S_S_S_S_S_S_S_S_S_S_S_S_S_S_S_S_S_S_S_S_S_S_S_S_S_S_S_S_S_S_S_S_S_S_S_S_S_S_S_S_S_S_S_S_S_S_S_S_S_S_S_S_S_S_S_S_S_S_S_S_S_S_S_S_S_S_S_S_S_S_S_S_S_S_S_S_S_S_S_S_S_S_S_S_S_S_S_S_S_S_S_S_S_S_S_S_S_S_S_S_S_S_S_S_S_S_S_S_S_S_S_S_S_S_S_S_S_S_S_S_S_S_S_S_S_S_S_S_S_S_S_S_S_S_S_S_S_S_S_S_S_S_S_S_S_S_S_S_S_S_S_S_S_S_S_S_S_S_S_S_S_S_S_S_S_S_S_S_S_S_S_S_S_S_S_S_S_S_S_S_S_S_S_S_S_S_S_S_S_S_S_S_S_S_S_S_S_S_S_S_S_S_S_S_S_S_S_S_S_S_S_S_S_S_S_S_S_S_S_S_S_S_S_S_S_S_S_S_S_S_S_S_S_S_S_S_S_S_S_S_S_S_S_S_S_S_S_S_S_S_S_S_S_S_S_S_S_S_S_S_S_S_S_S_S_S_S_S_S_S_S_S_S_S_S_S_S_S_S_S_S_S_S_S_S_S_S_S_S_S_S_S_S_S_S_S_S_S_S_S_S_S_S_S_S_S_S_S_S_S_S_S_S_S_S_S_S_S_S_S_S_S_S_S_S_S_S_S_S_S_S_S_S_S_S_S_S_S_S_S_S_S_S_S_S_S_S_S_S_S_S_S_S_S_S_S_S_S_S_S_S_S_S_S_S_S_S_S_S_S_S_S_S_S_S_S_S_S_S_S_S_S_S_S_S_S_S_S_S_S_S_S_S_S_S_S_S_S_S_S_S_S_S_S_S_S_S_S_S_S_S_S_S_S_S_S_S_S_S_S_S_S_S_S_S_S_S_S_S_S_S_S_S_S_S_S_S_S_S_S_S_S_S_S_S_S_S_S_S_S_S_S_S_S_S_S_S_S_S_S_S_S_S_S_S_S_S_S_S_S_S_S_S_S_S_S_S_S_S_S_S_S_S_S_S_S_S_S_S_S_S_S_S_S_S_S_S_S_S_S_S_S_S_S_S_S_S_S_S_S_S_S_S_S_S_S_S_S_S_S_S_S_S_S_S_S_S_S_S_S_S_S_S_S_S_S_S_S_S_S_S_S_S_S_S_S_S_S_S_S_S_S_S_S_S_S_S_S_S_S_S_S_S_S_S_S_S_S_S_S_S_S_S_S_S_S_S_S_S_S_S_S_S_S_S_S_S_S_S_S_S_S_S_S_S_S_S_S_S_S_S_S_S_S_S_S_S_S_S_S_S_S_S_S_S_S_S_S_S_S_S_S_S_S_S_S_S_S_S_S_S_S_S_S_S_S_S_S_S_S_S_S_S_S_S_S_S_S_S_S_S_S_S_S_S_S_S_S_S_S_S_S_S_S_S_S_S_S_S_S_S_S_S_S_S_S_S_S_S_S_S_S_S_S_S_S_S_S_S_S_S_S_S_S_S_S_S_S_S_S_S_S_S_S_S_S_S_S_S_S_S_S_S_S_S_S_S_S_S_S_S_S_S_S_S_S_S_S_S_S_S_S_S_S_S_S_S_S_S_S_S_S_S_S_S_S_S_S_S_S_S_S_S_S_S_S_S_S_S_S_S_S_S_S_S_S_S_S_S_S_S_S_S_S_S_S_S_S_S_S_S_S_S_S_S_S_S_S_S_S_S_S_S_S_S_S_S_S_S_S_S_S_S_S_S_S_S_S_S_S_S_S_S_S_S__param_498,
	.param .u64 .ptr .align 1 _Z4racePiS_S_S_S_S_S_S_S_S_S_S_S_S_S_S_S_S_S_S_S_S_S_S_S_S_S_S_S_S_S_S_S_S_S_S_S_S_S_S_S_S_S_S_S_S_S_S_S_S_S_S_S_S_S_S_S_S_S_S_S_S_S_S_S_S_S_S_S_S_S_S_S_S_S_S_S_S_S_S_S_S_S_S_S_S_S_S_S_S_S_S_S_S_S_S_S_S_S_S_S_S_S_S_S_S_S_S_S_S_S_S_S_S_S_S_S_S_S_S_S_S_S_S_S_S_S_S_S_S_S_S_S_S_S_S_S_S_S_S_S_S_S_S_S_S_S_S_S_S_S_S_S_S_S_S_S_S_S_S_S_S_S_S_S_S_S_S_S_S_S_S_S_S_S_S_S_S_S_S_S_S_S_S_S_S_S_S_S_S_S_S_S_S_S_S_S_S_S_S_S_S_S_S_S_S_S_S_S_S_S_S_S_S_S_S_S_S_S_S_S_S_S_S_S_S_S_S_S_S_S_S_S_S_S_S_S_S_S_S_S_S_S_S_S_S_S_S_S_S_S_S_S_S_S_S_S_S_S_S_S_S_S_S_S_S_S_S_S_S_S_S_S_S_S_S_S_S_S_S_S_S_S_S_S_S_S_S_S_S_S_S_S_S_S_S_S_S_S_S_S_S_S_S_S_S_S_S_S_S_S_S_S_S_S_S_S_S_S_S_S_S_S_S_S_S_S_S_S_S_S_S_S_S_S_S_S_S_S_S_S_S_S_S_S_S_S_S_S_S_S_S_S_S_S_S_S_S_S_S_S_S_S_S_S_S_S_S_S_S_S_S_S_S_S_S_S_S_S_S_S_S_S_S_S_S_S_S_S_S_S_S_S_S_S_S_S_S_S_S_S_S_S_S_S_S_S_S_S_S_S_S_S_S_S_S_S_S_S_S_S_S_S_S_S_S_S_S_S_S_S_S_S_S_S_S_S_S_S_S_S_S_S_S_S_S_S_S_S_S_S_S_S_S_S_S_S_S_S_S_S_S_S_S_S_S_S_S_S_S_S_S_S_S_S_S_S_S_S_S_S_S_S_S_S_S_S_S_S_S_S_S_S_S_S_S_S_S_S_S_S_S_S_S_S_S_S_S_S_S_S_S_S_S_S_S_S_S_S_S_S_S_S_S_S_S_S_S_S_S_S_S_S_S_S_S_S_S_S_S_S_S_S_S_S_S_S_S_S_S_S_S_S_S_S_S_S_S_S_S_S_S_S_S_S_S_S_S_S_S_S_S_S_S_S_S_S_S_S_S_S_S_S_S_S_S_S_S_S_S_S_S_S_S_S_S_S_S_S_S_S_S_S_S_S_S_S_S_S_S_S_S_S_S_S_S_S_S_S_S_S_S_S_S_S_S_S_S_S_S_S_S_S_S_S_S_S_S_S_S_S_S_S_S_S_S_S_S_S_S_S_S_S_S_S_S_S_S_S_S_S_S_S_S_S_S_S_S_S_S_S_S_S_S_S_S_S_S_S_S_S_S_S_S_S_S_S_S_S_S_S_S_S_S_S_S_S_S_S_S_S_S_S_S_S_S_S_S_S_S_S_S_S_S_S_S_S_S_S_S_S_S_S_S_S_S_S_S_S_S_S_S_S_S_S_S_S_S_S_S_S_S_S_S_S_S_S_S_S_S_S_S_S_S_S_S_S_S_S_S_S_S_S_S_S_S_S_S_S_S_S_S_S_S_S_S_S_S_S_S_S_S_S_S_S_S_S_S_S_S_S_S_S_S_S_S_S_S_S_S_S_S_S_S_S_S_S_S_S_S_S_S_S_S_S_S_S_S_S_S_S_S_S_S_S_S_S_S_S_S_S_S_S_S_S_S_S_S_S_S_S_S_S_S_S_S_S_S_S_S_S_S_S_S_S_S_S_S_S_S_S_S_S_S_S_S_S_S_S_S_S_S_S_S_S_S_S_S_S_S_S_S_S_S_S_S_S_S_S_S_S_S_S_S_S_S_S_S_S_S_S_S_S_S_S_S_S_S_S_S_S_S_S_S_S_S_S_S_S_S_S_S_S_S_S_S_S_S_S_S_S_S_S_S_S_S_S_S_S_S_S_S_S_S_S_S_S_S_S_S_S_S_S_S_S_S_S_S_S_S_S_S_S_S_S_S_S_S_S_S_S_S_S_S_S_S_S_S_S_S_S_S_S_S_S_S_S_S_S_S_S_S_S_S_S_S_S_S_S_S_S_S_S_S_S_S_S_S_S_S_S_S_S_S_S_S_S_S_S_S_S_S_S_S__param_499,
	.param .u64 .ptr .align 1 _Z4racePiS_S_S_S_S_S_S_S_S_S_S_S_S_S_S_S_S_S_S_S_S_S_S_S_S_S_S_S_S_S_S_S_S_S_S_S_S_S_S_S_S_S_S_S_S_S_S_S_S_S_S_S_S_S_S_S_S_S_S_S_S_S_S_S_S_S_S_S_S_S_S_S_S_S_S_S_S_S_S_S_S_S_S_S_S_S_S_S_S_S_S_S_S_S_S_S_S_S_S_S_S_S_S_S_S_S_S_S_S_S_S_S_S_S_S_S_S_S_S_S_S_S_S_S_S_S_S_S_S_S_S_S_S_S_S_S_S_S_S_S_S_S_S_S_S_S_S_S_S_S_S_S_S_S_S_S_S_S_S_S_S_S_S_S_S_S_S_S_S_S_S_S_S_S_S_S_S_S_S_S_S_S_S_S_S_S_S_S_S_S_S_S_S_S_S_S_S_S_S_S_S_S_S_S_S_S_S_S_S_S_S_S_S_S_S_S_S_S_S_S_S_S_S_S_S_S_S_S_S_S_S_S_S_S_S_S_S_S_S_S_S_S_S_S_S_S_S_S_S_S_S_S_S_S_S_S_S_S_S_S_S_S_S_S_S_S_S_S_S_S_S_S_S_S_S_S_S_S_S_S_S_S_S_S_S_S_S_S_S_S_S_S_S_S_S_S_S_S_S_S_S_S_S_S_S_S_S_S_S_S_S_S_S_S_S_S_S_S_S_S_S_S_S_S_S_S_S_S_S_S_S_S_S_S_S_S_S_S_S_S_S_S_S_S_S_S_S_S_S_S_S_S_S_S_S_S_S_S_S_S_S_S_S_S_S_S_S_S_S_S_S_S_S_S_S_S_S_S_S_S_S_S_S_S_S_S_S_S_S_S_S_S_S_S_S_S_S_S_S_S_S_S_S_S_S_S_S_S_S_S_S_S_S_S_S_S_S_S_S_S_S_S_S_S_S_S_S_S_S_S_S_S_S_S_S_S_S_S_S_S_S_S_S_S_S_S_S_S_S_S_S_S_S_S_S_S_S_S_S_S_S_S_S_S_S_S_S_S_S_S_S_S_S_S_S_S_S_S_S_S_S_S_S_S_S_S_S_S_S_S_S_S_S_S_S_S_S_S_S_S_S_S_S_S_S_S_S_S_S_S_S_S_S_S_S_S_S_S_S_S_S_S_S_S_S_S_S_S_S_S_S_S_S_S_S_S_S_S_S_S_S_S_S_S_S_S_S_S_S_S_S_S_S_S_S_S_S_S_S_S_S_S_S_S_S_S_S_S_S_S_S_S_S_S_S_S_S_S_S_S_S_S_S_S_S_S_S_S_S_S_S_S_S_S_S_S_S_S_S_S_S_S_S_S_S_S_S_S_S_S_S_S_S_S_S_S_S_S_S_S_S_S_S_S_S_S_S_S_S_S_S_S_S_S_S_S_S_S_S_S_S_S_S_S_S_S_S_S_S_S_S_S_S_S_S_S_S_S_S_S_S_S_S_S_S_S_S_S_S_S_S_S_S_S_S_S_S_S_S_S_S_S_S_S_S_S_S_S_S_S_S_S_S_S_S_S_S_S_S_S_S_S_S_S_S_S_S_S_S_S_S_S_S_S_S_S_S_S_S_S_S_S_S_S_S_S_S_S_S_S_S_S_S_S_S_S_S_S_S_S_S_S_S_S_S_S_S_S_S_S_S_S_S_S_S_S_S_S_S_S_S_S_S_S_S_S_S_S_S_S_S_S_S_S_S_S_S_S_S_S_S_S_S_S_S_S_S_S_S_S_S_S_S_S_S_S_S_S_S_S_S_S_S_S_S_S_S_S_S_S_S_S_S_S_S_S_S_S_S_S_S_S_S_S_S_S_S_S_S_S_S_S_S_S_S_S_S_S_S_S_S_S_S_S_S_S_S_S_S_S_S_S_S_S_S_S_S_S_S_S_S_S_S_S_S_S_S_S_S_S_S_S_S_S_S_S_S_S_S_S_S_S_S_S_S_S_S_S_S_S_S_S_S_S_S_S_S_S_S_S_S_S_S_S_S_S_S_S_S_S_S_S_S_S_S_S_S_S_S_S_S_S_S_S_S_S_S_S_S_S_S_S_S_S_S_S_S_S_S_S_S_S_S_S_S_S_S_S_S_S_S_S_S_S_S_S_S_S_S_S_S_S_S_S_S_S_S_S_S_S_S_S_S_S_S_S_S_S_S_S_S_S_S_S_S_S_S_S_S_S_S_S_S_S_S_S_S_S_S_S_S_S_S_S_S_S_S_S_S_S_S_S_S_S_S_S_S_S_S_S_S_S_S__param_500,
	.param .u64 .ptr .align 1 _Z4racePiS_S_S_S_S_S_S_S_S_S_S_S_S_S_S_S_S_S_S_S_S_S_S_S_S_S_S_S_S_S_S_S_S_S_S_S_S_S_S_S_S_S_S_S_S_S_S_S_S_S_S_S_S_S_S_S_S_S_S_S_S_S_S_S_S_S_S_S_S_S_S_S_S_S_S_S_S_S_S_S_S_S_S_S_S_S_S_S_S_S_S_S_S_S_S_S_S_S_S_S_S_S_S_S_S_S_S_S_S_S_S_S_S_S_S_S_S_S_S_S_S_S_S_S_S_S_S_S_S_S_S_S_S_S_S_S_S_S_S_S_S_S_S_S_S_S_S_S_S_S_S_S_S_S_S_S_S_S_S_S_S_S_S_S_S_S_S_S_S_S_S_S_S_S_S_S_S_S_S_S_S_S_S_S_S_S_S_S_S_S_S_S_S_S_S_S_S_S_S_S_S_S_S_S_S_S_S_S_S_S_S_S_S_S_S_S_S_S_S_S_S_S_S_S_S_S_S_S_S_S_S_S_S_S_S_S_S_S_S_S_S_S_S_S_S_S_S_S_S_S_S_S_S_S_S_S_S_S_S_S_S_S_S_S_S_S_S_S_S_S_S_S_S_S_S_S_S_S_S_S_S_S_S_S_S_S_S_S_S_S_S_S_S_S_S_S_S_S_S_S_S_S_S_S_S_S_S_S_S_S_S_S_S_S_S_S_S_S_S_S_S_S_S_S_S_S_S_S_S_S_S_S_S_S_S_S_S_S_S_S_S_S_S_S_S_S_S_S_S_S_S_S_S_S_S_S_S_S_S_S_S_S_S_S_S_S_S_S_S_S_S_S_S_S_S_S_S_S_S_S_S_S_S_S_S_S_S_S_S_S_S_S_S_S_S_S_S_S_S_S_S_S_S_S_S_S_S_S_S_S_S_S_S_S_S_S_S_S_S_S_S_S_S_S_S_S_S_S_S_S_S_S_S_S_S_S_S_S_S_S_S_S_S_S_S_S_S_S_S_S_S_S_S_S_S_S_S_S_S_S_S_S_S_S_S_S_S_S_S_S_S_S_S_S_S_S_S_S_S_S_S_S_S_S_S_S_S_S_S_S_S_S_S_S_S_S_S_S_S_S_S_S_S_S_S_S_S_S_S_S_S_S_S_S_S_S_S_S_S_S_S_S_S_S_S_S_S_S_S_S_S_S_S_S_S_S_S_S_S_S_S_S_S_S_S_S_S_S_S_S_S_S_S_S_S_S_S_S_S_S_S_S_S_S_S_S_S_S_S_S_S_S_S_S_S_S_S_S_S_S_S_S_S_S_S_S_S_S_S_S_S_S_S_S_S_S_S_S_S_S_S_S_S_S_S_S_S_S_S_S_S_S_S_S_S_S_S_S_S_S_S_S_S_S_S_S_S_S_S_S_S_S_S_S_S_S_S_S_S_S_S_S_S_S_S_S_S_S_S_S_S_S_S_S_S_S_S_S_S_S_S_S_S_S_S_S_S_S_S_S_S_S_S_S_S_S_S_S_S_S_S_S_S_S_S_S_S_S_S_S_S_S_S_S_S_S_S_S_S_S_S_S_S_S_S_S_S_S_S_S_S_S_S_S_S_S_S_S_S_S_S_S_S_S_S_S_S_S_S_S_S_S_S_S_S_S_S_S_S_S_S_S_S_S_S_S_S_S_S_S_S_S_S_S_S_S_S_S_S_S_S_S_S_S_S_S_S_S_S_S_S_S_S_S_S_S_S_S_S_S_S_S_S_S_S_S_S_S_S_S_S_S_S_S_S_S_S_S_S_S_S_S_S_S_S_S_S_S_S_S_S_S_S_S_S_S_S_S_S_S_S_S_S_S_S_S_S_S_S_S_S_S_S_S_S_S_S_S_S_S_S_S_S_S_S_S_S_S_S_S_S_S_S_S_S_S_S_S_S_S_S_S_S_S_S_S_S_S_S_S_S_S_S_S_S_S_S_S_S_S_S_S_S_S_S_S_S_S_S_S_S_S_S_S_S_S_S_S_S_S_S_S_S_S_S_S_S_S_S_S_S_S_S_S_S_S_S_S_S_S_S_S_S_S_S_S_S_S_S_S_S_S_S_S_S_S_S_S_S_S_S_S_S_S_S_S_S_S_S_S_S_S_S_S_S_S_S_S_S_S_S_S_S_S_S_S_S_S_S_S_S_S_S_S_S_S_S_S_S_S_S_S_S_S_S_S_S_S_S_S_S_S_S_S_S_S_S_S_S_S_S_S_S_S_S_S_S_S_S_S_S_S_S_S_S_S_S_S_S_S_S_S_S__param_501,
	.param .u64 .ptr .align 1 _Z4racePiS_S_S_S_S_S_S_S_S_S_S_S_S_S_S_S_S_S_S_S_S_S_S_S_S_S_S_S_S_S_S_S_S_S_S_S_S_S_S_S_S_S_S_S_S_S_S_S_S_S_S_S_S_S_S_S_S_S_S_S_S_S_S_S_S_S_S_S_S_S_S_S_S_S_S_S_S_S_S_S_S_S_S_S_S_S_S_S_S_S_S_S_S_S_S_S_S_S_S_S_S_S_S_S_S_S_S_S_S_S_S_S_S_S_S_S_S_S_S_S_S_S_S_S_S_S_S_S_S_S_S_S_S_S_S_S_S_S_S_S_S_S_S_S_S_S_S_S_S_S_S_S_S_S_S_S_S_S_S_S_S_S_S_S_S_S_S_S_S_S_S_S_S_S_S_S_S_S_S_S_S_S_S_S_S_S_S_S_S_S_S_S_S_S_S_S_S_S_S_S_S_S_S_S_S_S_S_S_S_S_S_S_S_S_S_S_S_S_S_S_S_S_S_S_S_S_S_S_S_S_S_S_S_S_S_S_S_S_S_S_S_S_S_S_S_S_S_S_S_S_S_S_S_S_S_S_S_S_S_S_S_S_S_S_S_S_S_S_S_S_S_S_S_S_S_S_S_S_S_S_S_S_S_S_S_S_S_S_S_S_S_S_S_S_S_S_S_S_S_S_S_S_S_S_S_S_S_S_S_S_S_S_S_S_S_S_S_S_S_S_S_S_S_S_S_S_S_S_S_S_S_S_S_S_S_S_S_S_S_S_S_S_S_S_S_S_S_S_S_S_S_S_S_S_S_S_S_S_S_S_S_S_S_S_S_S_S_S_S_S_S_S_S_S_S_S_S_S_S_S_S_S_S_S_S_S_S_S_S_S_S_S_S_S_S_S_S_S_S_S_S_S_S_S_S_S_S_S_S_S_S_S_S_S_S_S_S_S_S_S_S_S_S_S_S_S_S_S_S_S_S_S_S_S_S_S_S_S_S_S_S_S_S_S_S_S_S_S_S_S_S_S_S_S_S_S_S_S_S_S_S_S_S_S_S_S_S_S_S_S_S_S_S_S_S_S_S_S_S_S_S_S_S_S_S_S_S_S_S_S_S_S_S_S_S_S_S_S_S_S_S_S_S_S_S_S_S_S_S_S_S_S_S_S_S_S_S_S_S_S_S_S_S_S_S_S_S_S_S_S_S_S_S_S_S_S_S_S_S_S_S_S_S_S_S_S_S_S_S_S_S_S_S_S_S_S_S_S_S_S_S_S_S_S_S_S_S_S_S_S_S_S_S_S_S_S_S_S_S_S_S_S_S_S_S_S_S_S_S_S_S_S_S_S_S_S_S_S_S_S_S_S_S_S_S_S_S_S_S_S_S_S_S_S_S_S_S_S_S_S_S_S_S_S_S_S_S_S_S_S_S_S_S_S_S_S_S_S_S_S_S_S_S_S_S_S_S_S_S_S_S_S_S_S_S_S_S_S_S_S_S_S_S_S_S_S_S_S_S_S_S_S_S_S_S_S_S_S_S_S_S_S_S_S_S_S_S_S_S_S_S_S_S_S_S_S_S_S_S_S_S_S_S_S_S_S_S_S_S_S_S_S_S_S_S_S_S_S_S_S_S_S_S_S_S_S_S_S_S_S_S_S_S_S_S_S_S_S_S_S_S_S_S_S_S_S_S_S_S_S_S_S_S_S_S_S_S_S_S_S_S_S_S_S_S_S_S_S_S_S_S_S_S_S_S_S_S_S_S_S_S_S_S_S_S_S_S_S_S_S_S_S_S_S_S_S_S_S_S_S_S_S_S_S_S_S_S_S_S_S_S_S_S_S_S_S_S_S_S_S_S_S_S_S_S_S_S_S_S_S_S_S_S_S_S_S_S_S_S_S_S_S_S_S_S_S_S_S_S_S_S_S_S_S_S_S_S_S_S_S_S_S_S_S_S_S_S_S_S_S_S_S_S_S_S_S_S_S_S_S_S_S_S_S_S_S_S_S_S_S_S_S_S_S_S_S_S_S_S_S_S_S_S_S_S_S_S_S_S_S_S_S_S_S_S_S_S_S_S_S_S_S_S_S_S_S_S_S_S_S_S_S_S_S_S_S_S_S_S_S_S_S_S_S_S_S_S_S_S_S_S_S_S_S_S_S_S_S_S_S_S_S_S_S_S_S_S_S_S_S_S_S_S_S_S_S_S_S_S_S_S_S_S_S_S_S_S_S_S_S_S_S_S_S_S_S_S_S_S_S_S_S_S_S_S_S_S_S_S_S_S_S_S_S_S_S_S_S_S_S_S_S_S__param_502,
	.param .u64 .ptr .align 1 _Z4racePiS_S_S_S_S_S_S_S_S_S_S_S_S_S_S_S_S_S_S_S_S_S_S_S_S_S_S_S_S_S_S_S_S_S_S_S_S_S_S_S_S_S_S_S_S_S_S_S_S_S_S_S_S_S_S_S_S_S_S_S_S_S_S_S_S_S_S_S_S_S_S_S_S_S_S_S_S_S_S_S_S_S_S_S_S_S_S_S_S_S_S_S_S_S_S_S_S_S_S_S_S_S_S_S_S_S_S_S_S_S_S_S_S_S_S_S_S_S_S_S_S_S_S_S_S_S_S_S_S_S_S_S_S_S_S_S_S_S_S_S_S_S_S_S_S_S_S_S_S_S_S_S_S_S_S_S_S_S_S_S_S_S_S_S_S_S_S_S_S_S_S_S_S_S_S_S_S_S_S_S_S_S_S_S_S_S_S_S_S_S_S_S_S_S_S_S_S_S_S_S_S_S_S_S_S_S_S_S_S_S_S_S_S_S_S_S_S_S_S_S_S_S_S_S_S_S_S_S_S_S_S_S_S_S_S_S_S_S_S_S_S_S_S_S_S_S_S_S_S_S_S_S_S_S_S_S_S_S_S_S_S_S_S_S_S_S_S_S_S_S_S_S_S_S_S_S_S_S_S_S_S_S_S_S_S_S_S_S_S_S_S_S_S_S_S_S_S_S_S_S_S_S_S_S_S_S_S_S_S_S_S_S_S_S_S_S_S_S_S_S_S_S_S_S_S_S_S_S_S_S_S_S_S_S_S_S_S_S_S_S_S_S_S_S_S_S_S_S_S_S_S_S_S_S_S_S_S_S_S_S_S_S_S_S_S_S_S_S_S_S_S_S_S_S_S_S_S_S_S_S_S_S_S_S_S_S_S_S_S_S_S_S_S_S_S_S_S_S_S_S_S_S_S_S_S_S_S_S_S_S_S_S_S_S_S_S_S_S_S_S_S_S_S_S_S_S_S_S_S_S_S_S_S_S_S_S_S_S_S_S_S_S_S_S_S_S_S_S_S_S_S_S_S_S_S_S_S_S_S_S_S_S_S_S_S_S_S_S_S_S_S_S_S_S_S_S_S_S_S_S_S_S_S_S_S_S_S_S_S_S_S_S_S_S_S_S_S_S_S_S_S_S_S_S_S_S_S_S_S_S_S_S_S_S_S_S_S_S_S_S_S_S_S_S_S_S_S_S_S_S_S_S_S_S_S_S_S_S_S_S_S_S_S_S_S_S_S_S_S_S_S_S_S_S_S_S_S_S_S_S_S_S_S_S_S_S_S_S_S_S_S_S_S_S_S_S_S_S_S_S_S_S_S_S_S_S_S_S_S_S_S_S_S_S_S_S_S_S_S_S_S_S_S_S_S_S_S_S_S_S_S_S_S_S_S_S_S_S_S_S_S_S_S_S_S_S_S_S_S_S_S_S_S_S_S_S_S_S_S_S_S_S_S_S_S_S_S_S_S_S_S_S_S_S_S_S_S_S_S_S_S_S_S_S_S_S_S_S_S_S_S_S_S_S_S_S_S_S_S_S_S_S_S_S_S_S_S_S_S_S_S_S_S_S_S_S_S_S_S_S_S_S_S_S_S_S_S_S_S_S_S_S_S_S_S_S_S_S_S_S_S_S_S_S_S_S_S_S_S_S_S_S_S_S_S_S_S_S_S_S_S_S_S_S_S_S_S_S_S_S_S_S_S_S_S_S_S_S_S_S_S_S_S_S_S_S_S_S_S_S_S_S_S_S_S_S_S_S_S_S_S_S_S_S_S_S_S_S_S_S_S_S_S_S_S_S_S_S_S_S_S_S_S_S_S_S_S_S_S_S_S_S_S_S_S_S_S_S_S_S_S_S_S_S_S_S_S_S_S_S_S_S_S_S_S_S_S_S_S_S_S_S_S_S_S_S_S_S_S_S_S_S_S_S_S_S_S_S_S_S_S_S_S_S_S_S_S_S_S_S_S_S_S_S_S_S_S_S_S_S_S_S_S_S_S_S_S_S_S_S_S_S_S_S_S_S_S_S_S_S_S_S_S_S_S_S_S_S_S_S_S_S_S_S_S_S_S_S_S_S_S_S_S_S_S_S_S_S_S_S_S_S_S_S_S_S_S_S_S_S_S_S_S_S_S_S_S_S_S_S_S_S_S_S_S_S_S_S_S_S_S_S_S_S_S_S_S_S_S_S_S_S_S_S_S_S_S_S_S_S_S_S_S_S_S_S_S_S_S_S_S_S_S_S_S_S_S_S_S_S_S_S_S_S_S_S_S_S_S_S_S_S_S_S_S_S_S_S_S_S_S_S_S__param_503,
	.param .u64 .ptr .align 1 _Z4racePiS_S_S_S_S_S_S_S_S_S_S_S_S_S_S_S_S_S_S_S_S_S_S_S_S_S_S_S_S_S_S_S_S_S_S_S_S_S_S_S_S_S_S_S_S_S_S_S_S_S_S_S_S_S_S_S_S_S_S_S_S_S_S_S_S_S_S_S_S_S_S_S_S_S_S_S_S_S_S_S_S_S_S_S_S_S_S_S_S_S_S_S_S_S_S_S_S_S_S_S_S_S_S_S_S_S_S_S_S_S_S_S_S_S_S_S_S_S_S_S_S_S_S_S_S_S_S_S_S_S_S_S_S_S_S_S_S_S_S_S_S_S_S_S_S_S_S_S_S_S_S_S_S_S_S_S_S_S_S_S_S_S_S_S_S_S_S_S_S_S_S_S_S_S_S_S_S_S_S_S_S_S_S_S_S_S_S_S_S_S_S_S_S_S_S_S_S_S_S_S_S_S_S_S_S_S_S_S_S_S_S_S_S_S_S_S_S_S_S_S_S_S_S_S_S_S_S_S_S_S_S_S_S_S_S_S_S_S_S_S_S_S_S_S_S_S_S_S_S_S_S_S_S_S_S_S_S_S_S_S_S_S_S_S_S_S_S_S_S_S_S_S_S_S_S_S_S_S_S_S_S_S_S_S_S_S_S_S_S_S_S_S_S_S_S_S_S_S_S_S_S_S_S_S_S_S_S_S_S_S_S_S_S_S_S_S_S_S_S_S_S_S_S_S_S_S_S_S_S_S_S_S_S_S_S_S_S_S_S_S_S_S_S_S_S_S_S_S_S_S_S_S_S_S_S_S_S_S_S_S_S_S_S_S_S_S_S_S_S_S_S_S_S_S_S_S_S_S_S_S_S_S_S_S_S_S_S_S_S_S_S_S_S_S_S_S_S_S_S_S_S_S_S_S_S_S_S_S_S_S_S_S_S_S_S_S_S_S_S_S_S_S_S_S_S_S_S_S_S_S_S_S_S_S_S_S_S_S_S_S_S_S_S_S_S_S_S_S_S_S_S_S_S_S_S_S_S_S_S_S_S_S_S_S_S_S_S_S_S_S_S_S_S_S_S_S_S_S_S_S_S_S_S_S_S_S_S_S_S_S_S_S_S_S_S_S_S_S_S_S_S_S_S_S_S_S_S_S_S_S_S_S_S_S_S_S_S_S_S_S_S_S_S_S_S_S_S_S_S_S_S_S_S_S_S_S_S_S_S_S_S_S_S_S_S_S_S_S_S_S_S_S_S_S_S_S_S_S_S_S_S_S_S_S_S_S_S_S_S_S_S_S_S_S_S_S_S_S_S_S_S_S_S_S_S_S_S_S_S_S_S_S_S_S_S_S_S_S_S_S_S_S_S_S_S_S_S_S_S_S_S_S_S_S_S_S_S_S_S_S_S_S_S_S_S_S_S_S_S_S_S_S_S_S_S_S_S_S_S_S_S_S_S_S_S_S_S_S_S_S_S_S_S_S_S_S_S_S_S_S_S_S_S_S_S_S_S_S_S_S_S_S_S_S_S_S_S_S_S_S_S_S_S_S_S_S_S_S_S_S_S_S_S_S_S_S_S_S_S_S_S_S_S_S_S_S_S_S_S_S_S_S_S_S_S_S_S_S_S_S_S_S_S_S_S_S_S_S_S_S_S_S_S_S_S_S_S_S_S_S_S_S_S_S_S_S_S_S_S_S_S_S_S_S_S_S_S_S_S_S_S_S_S_S_S_S_S_S_S_S_S_S_S_S_S_S_S_S_S_S_S_S_S_S_S_S_S_S_S_S_S_S_S_S_S_S_S_S_S_S_S_S_S_S_S_S_S_S_S_S_S_S_S_S_S_S_S_S_S_S_S_S_S_S_S_S_S_S_S_S_S_S_S_S_S_S_S_S_S_S_S_S_S_S_S_S_S_S_S_S_S_S_S_S_S_S_S_S_S_S_S_S_S_S_S_S_S_S_S_S_S_S_S_S_S_S_S_S_S_S_S_S_S_S_S_S_S_S_S_S_S_S_S_S_S_S_S_S_S_S_S_S_S_S_S_S_S_S_S_S_S_S_S_S_S_S_S_S_S_S_S_S_S_S_S_S_S_S_S_S_S_S_S_S_S_S_S_S_S_S_S_S_S_S_S_S_S_S_S_S_S_S_S_S_S_S_S_S_S_S_S_S_S_S_S_S_S_S_S_S_S_S_S_S_S_S_S_S_S_S_S_S_S_S_S_S_S_S_S_S_S_S_S_S_S_S_S_S_S_S_S_S_S_S_S_S_S_S_S_S_S_S_S_S_S_S_S_S_S_S_S_S_S__param_504,
	.param .u64 .ptr .align 1 _Z4racePiS_S_S_S_S_S_S_S_S_S_S_S_S_S_S_S_S_S_S_S_S_S_S_S_S_S_S_S_S_S_S_S_S_S_S_S_S_S_S_S_S_S_S_S_S_S_S_S_S_S_S_S_S_S_S_S_S_S_S_S_S_S_S_S_S_S_S_S_S_S_S_S_S_S_S_S_S_S_S_S_S_S_S_S_S_S_S_S_S_S_S_S_S_S_S_S_S_S_S_S_S_S_S_S_S_S_S_S_S_S_S_S_S_S_S_S_S_S_S_S_S_S_S_S_S_S_S_S_S_S_S_S_S_S_S_S_S_S_S_S_S_S_S_S_S_S_S_S_S_S_S_S_S_S_S_S_S_S_S_S_S_S_S_S_S_S_S_S_S_S_S_S_S_S_S_S_S_S_S_S_S_S_S_S_S_S_S_S_S_S_S_S_S_S_S_S_S_S_S_S_S_S_S_S_S_S_S_S_S_S_S_S_S_S_S_S_S_S_S_S_S_S_S_S_S_S_S_S_S_S_S_S_S_S_S_S_S_S_S_S_S_S_S_S_S_S_S_S_S_S_S_S_S_S_S_S_S_S_S_S_S_S_S_S_S_S_S_S_S_S_S_S_S_S_S_S_S_S_S_S_S_S_S_S_S_S_S_S_S_S_S_S_S_S_S_S_S_S_S_S_S_S_S_S_S_S_S_S_S_S_S_S_S_S_S_S_S_S_S_S_S_S_S_S_S_S_S_S_S_S_S_S_S_S_S_S_S_S_S_S_S_S_S_S_S_S_S_S_S_S_S_S_S_S_S_S_S_S_S_S_S_S_S_S_S_S_S_S_S_S_S_S_S_S_S_S_S_S_S_S_S_S_S_S_S_S_S_S_S_S_S_S_S_S_S_S_S_S_S_S_S_S_S_S_S_S_S_S_S_S_S_S_S_S_S_S_S_S_S_S_S_S_S_S_S_S_S_S_S_S_S_S_S_S_S_S_S_S_S_S_S_S_S_S_S_S_S_S_S_S_S_S_S_S_S_S_S_S_S_S_S_S_S_S_S_S_S_S_S_S_S_S_S_S_S_S_S_S_S_S_S_S_S_S_S_S_S_S_S_S_S_S_S_S_S_S_S_S_S_S_S_S_S_S_S_S_S_S_S_S_S_S_S_S_S_S_S_S_S_S_S_S_S_S_S_S_S_S_S_S_S_S_S_S_S_S_S_S_S_S_S_S_S_S_S_S_S_S_S_S_S_S_S_S_S_S_S_S_S_S_S_S_S_S_S_S_S_S_S_S_S_S_S_S_S_S_S_S_S_S_S_S_S_S_S_S_S_S_S_S_S_S_S_S_S_S_S_S_S_S_S_S_S_S_S_S_S_S_S_S_S_S_S_S_S_S_S_S_S_S_S_S_S_S_S_S_S_S_S_S_S_S_S_S_S_S_S_S_S_S_S_S_S_S_S_S_S_S_S_S_S_S_S_S_S_S_S_S_S_S_S_S_S_S_S_S_S_S_S_S_S_S_S_S_S_S_S_S_S_S_S_S_S_S_S_S_S_S_S_S_S_S_S_S_S_S_S_S_S_S_S_S_S_S_S_S_S_S_S_S_S_S_S_S_S_S_S_S_S_S_S_S_S_S_S_S_S_S_S_S_S_S_S_S_S_S_S_S_S_S_S_S_S_S_S_S_S_S_S_S_S_S_S_S_S_S_S_S_S_S_S_S_S_S_S_S_S_S_S_S_S_S_S_S_S_S_S_S_S_S_S_S_S_S_S_S_S_S_S_S_S_S_S_S_S_S_S_S_S_S_S_S_S_S_S_S_S_S_S_S_S_S_S_S_S_S_S_S_S_S_S_S_S_S_S_S_S_S_S_S_S_S_S_S_S_S_S_S_S_S_S_S_S_S_S_S_S_S_S_S_S_S_S_S_S_S_S_S_S_S_S_S_S_S_S_S_S_S_S_S_S_S_S_S_S_S_S_S_S_S_S_S_S_S_S_S_S_S_S_S_S_S_S_S_S_S_S_S_S_S_S_S_S_S_S_S_S_S_S_S_S_S_S_S_S_S_S_S_S_S_S_S_S_S_S_S_S_S_S_S_S_S_S_S_S_S_S_S_S_S_S_S_S_S_S_S_S_S_S_S_S_S_S_S_S_S_S_S_S_S_S_S_S_S_S_S_S_S_S_S_S_S_S_S_S_S_S_S_S_S_S_S_S_S_S_S_S_S_S_S_S_S_S_S_S_S_S_S_S_S_S_S_S_S_S_S_S_S_S_S_S_S_S_S_S_S_S_S_S_S_S_S_S__param_505,
	.param .u64 .ptr .align 1 _Z4racePiS_S_S_S_S_S_S_S_S_S_S_S_S_S_S_S_S_S_S_S_S_S_S_S_S_S_S_S_S_S_S_S_S_S_S_S_S_S_S_S_S_S_S_S_S_S_S_S_S_S_S_S_S_S_S_S_S_S_S_S_S_S_S_S_S_S_S_S_S_S_S_S_S_S_S_S_S_S_S_S_S_S_S_S_S_S_S_S_S_S_S_S_S_S_S_S_S_S_S_S_S_S_S_S_S_S_S_S_S_S_S_S_S_S_S_S_S_S_S_S_S_S_S_S_S_S_S_S_S_S_S_S_S_S_S_S_S_S_S_S_S_S_S_S_S_S_S_S_S_S_S_S_S_S_S_S_S_S_S_S_S_S_S_S_S_S_S_S_S_S_S_S_S_S_S_S_S_S_S_S_S_S_S_S_S_S_S_S_S_S_S_S_S_S_S_S_S_S_S_S_S_S_S_S_S_S_S_S_S_S_S_S_S_S_S_S_S_S_S_S_S_S_S_S_S_S_S_S_S_S_S_S_S_S_S_S_S_S_S_S_S_S_S_S_S_S_S_S_S_S_S_S_S_S_S_S_S_S_S_S_S_S_S_S_S_S_S_S_S_S_S_S_S_S_S_S_S_S_S_S_S_S_S_S_S_S_S_S_S_S_S_S_S_S_S_S_S_S_S_S_S_S_S_S_S_S_S_S_S_S_S_S_S_S_S_S_S_S_S_S_S_S_S_S_S_S_S_S_S_S_S_S_S_S_S_S_S_S_S_S_S_S_S_S_S_S_S_S_S_S_S_S_S_S_S_S_S_S_S_S_S_S_S_S_S_S_S_S_S_S_S_S_S_S_S_S_S_S_S_S_S_S_S_S_S_S_S_S_S_S_S_S_S_S_S_S_S_S_S_S_S_S_S_S_S_S_S_S_S_S_S_S_S_S_S_S_S_S_S_S_S_S_S_S_S_S_S_S_S_S_S_S_S_S_S_S_S_S_S_S_S_S_S_S_S_S_S_S_S_S_S_S_S_S_S_S_S_S_S_S_S_S_S_S_S_S_S_S_S_S_S_S_S_S_S_S_S_S_S_S_S_S_S_S_S_S_S_S_S_S_S_S_S_S_S_S_S_S_S_S_S_S_S_S_S_S_S_S_S_S_S_S_S_S_S_S_S_S_S_S_S_S_S_S_S_S_S_S_S_S_S_S_S_S_S_S_S_S_S_S_S_S_S_S_S_S_S_S_S_S_S_S_S_S_S_S_S_S_S_S_S_S_S_S_S_S_S_S_S_S_S_S_S_S_S_S_S_S_S_S_S_S_S_S_S_S_S_S_S_S_S_S_S_S_S_S_S_S_S_S_S_S_S_S_S_S_S_S_S_S_S_S_S_S_S_S_S_S_S_S_S_S_S_S_S_S_S_S_S_S_S_S_S_S_S_S_S_S_S_S_S_S_S_S_S_S_S_S_S_S_S_S_S_S_S_S_S_S_S_S_S_S_S_S_S_S_S_S_S_S_S_S_S_S_S_S_S_S_S_S_S_S_S_S_S_S_S_S_S_S_S_S_S_S_S_S_S_S_S_S_S_S_S_S_S_S_S_S_S_S_S_S_S_S_S_S_S_S_S_S_S_S_S_S_S_S_S_S_S_S_S_S_S_S_S_S_S_S_S_S_S_S_S_S_S_S_S_S_S_S_S_S_S_S_S_S_S_S_S_S_S_S_S_S_S_S_S_S_S_S_S_S_S_S_S_S_S_S_S_S_S_S_S_S_S_S_S_S_S_S_S_S_S_S_S_S_S_S_S_S_S_S_S_S_S_S_S_S_S_S_S_S_S_S_S_S_S_S_S_S_S_S_S_S_S_S_S_S_S_S_S_S_S_S_S_S_S_S_S_S_S_S_S_S_S_S_S_S_S_S_S_S_S_S_S_S_S_S_S_S_S_S_S_S_S_S_S_S_S_S_S_S_S_S_S_S_S_S_S_S_S_S_S_S_S_S_S_S_S_S_S_S_S_S_S_S_S_S_S_S_S_S_S_S_S_S_S_S_S_S_S_S_S_S_S_S_S_S_S_S_S_S_S_S_S_S_S_S_S_S_S_S_S_S_S_S_S_S_S_S_S_S_S_S_S_S_S_S_S_S_S_S_S_S_S_S_S_S_S_S_S_S_S_S_S_S_S_S_S_S_S_S_S_S_S_S_S_S_S_S_S_S_S_S_S_S_S_S_S_S_S_S_S_S_S_S_S_S_S_S_S_S_S_S_S_S_S_S_S_S_S_S_S_S_S_S_S_S_S_S_S_S_S__param_506,
	.param .u64 .ptr .align 1 _Z4racePiS_S_S_S_S_S_S_S_S_S_S_S_S_S_S_S_S_S_S_S_S_S_S_S_S_S_S_S_S_S_S_S_S_S_S_S_S_S_S_S_S_S_S_S_S_S_S_S_S_S_S_S_S_S_S_S_S_S_S_S_S_S_S_S_S_S_S_S_S_S_S_S_S_S_S_S_S_S_S_S_S_S_S_S_S_S_S_S_S_S_S_S_S_S_S_S_S_S_S_S_S_S_S_S_S_S_S_S_S_S_S_S_S_S_S_S_S_S_S_S_S_S_S_S_S_S_S_S_S_S_S_S_S_S_S_S_S_S_S_S_S_S_S_S_S_S_S_S_S_S_S_S_S_S_S_S_S_S_S_S_S_S_S_S_S_S_S_S_S_S_S_S_S_S_S_S_S_S_S_S_S_S_S_S_S_S_S_S_S_S_S_S_S_S_S_S_S_S_S_S_S_S_S_S_S_S_S_S_S_S_S_S_S_S_S_S_S_S_S_S_S_S_S_S_S_S_S_S_S_S_S_S_S_S_S_S_S_S_S_S_S_S_S_S_S_S_S_S_S_S_S_S_S_S_S_S_S_S_S_S_S_S_S_S_S_S_S_S_S_S_S_S_S_S_S_S_S_S_S_S_S_S_S_S_S_S_S_S_S_S_S_S_S_S_S_S_S_S_S_S_S_S_S_S_S_S_S_S_S_S_S_S_S_S_S_S_S_S_S_S_S_S_S_S_S_S_S_S_S_S_S_S_S_S_S_S_S_S_S_S_S_S_S_S_S_S_S_S_S_S_S_S_S_S_S_S_S_S_S_S_S_S_S_S_S_S_S_S_S_S_S_S_S_S_S_S_S_S_S_S_S_S_S_S_S_S_S_S_S_S_S_S_S_S_S_S_S_S_S_S_S_S_S_S_S_S_S_S_S_S_S_S_S_S_S_S_S_S_S_S_S_S_S_S_S_S_S_S_S_S_S_S_S_S_S_S_S_S_S_S_S_S_S_S_S_S_S_S_S_S_S_S_S_S_S_S_S_S_S_S_S_S_S_S_S_S_S_S_S_S_S_S_S_S_S_S_S_S_S_S_S_S_S_S_S_S_S_S_S_S_S_S_S_S_S_S_S_S_S_S_S_S_S_S_S_S_S_S_S_S_S_S_S_S_S_S_S_S_S_S_S_S_S_S_S_S_S_S_S_S_S_S_S_S_S_S_S_S_S_S_S_S_S_S_S_S_S_S_S_S_S_S_S_S_S_S_S_S_S_S_S_S_S_S_S_S_S_S_S_S_S_S_S_S_S_S_S_S_S_S_S_S_S_S_S_S_S_S_S_S_S_S_S_S_S_S_S_S_S_S_S_S_S_S_S_S_S_S_S_S_S_S_S_S_S_S_S_S_S_S_S_S_S_S_S_S_S_S_S_S_S_S_S_S_S_S_S_S_S_S_S_S_S_S_S_S_S_S_S_S_S_S_S_S_S_S_S_S_S_S_S_S_S_S_S_S_S_S_S_S_S_S_S_S_S_S_S_S_S_S_S_S_S_S_S_S_S_S_S_S_S_S_S_S_S_S_S_S_S_S_S_S_S_S_S_S_S_S_S_S_S_S_S_S_S_S_S_S_S_S_S_S_S_S_S_S_S_S_S_S_S_S_S_S_S_S_S_S_S_S_S_S_S_S_S_S_S_S_S_S_S_S_S_S_S_S_S_S_S_S_S_S_S_S_S_S_S_S_S_S_S_S_S_S_S_S_S_S_S_S_S_S_S_S_S_S_S_S_S_S_S_S_S_S_S_S_S_S_S_S_S_S_S_S_S_S_S_S_S_S_S_S_S_S_S_S_S_S_S_S_S_S_S_S_S_S_S_S_S_S_S_S_S_S_S_S_S_S_S_S_S_S_S_S_S_S_S_S_S_S_S_S_S_S_S_S_S_S_S_S_S_S_S_S_S_S_S_S_S_S_S_S_S_S_S_S_S_S_S_S_S_S_S_S_S_S_S_S_S_S_S_S_S_S_S_S_S_S_S_S_S_S_S_S_S_S_S_S_S_S_S_S_S_S_S_S_S_S_S_S_S_S_S_S_S_S_S_S_S_S_S_S_S_S_S_S_S_S_S_S_S_S_S_S_S_S_S_S_S_S_S_S_S_S_S_S_S_S_S_S_S_S_S_S_S_S_S_S_S_S_S_S_S_S_S_S_S_S_S_S_S_S_S_S_S_S_S_S_S_S_S_S_S_S_S_S_S_S_S_S_S_S_S_S_S_S_S_S_S_S_S_S_S_S_S_S_S_S_S_S_S_S_S__param_507,
	.param .u64 .ptr .align 1 _Z4racePiS_S_S_S_S_S_S_S_S_S_S_S_S_S_S_S_S_S_S_S_S_S_S_S_S_S_S_S_S_S_S_S_S_S_S_S_S_S_S_S_S_S_S_S_S_S_S_S_S_S_S_S_S_S_S_S_S_S_S_S_S_S_S_S_S_S_S_S_S_S_S_S_S_S_S_S_S_S_S_S_S_S_S_S_S_S_S_S_S_S_S_S_S_S_S_S_S_S_S_S_S_S_S_S_S_S_S_S_S_S_S_S_S_S_S_S_S_S_S_S_S_S_S_S_S_S_S_S_S_S_S_S_S_S_S_S_S_S_S_S_S_S_S_S_S_S_S_S_S_S_S_S_S_S_S_S_S_S_S_S_S_S_S_S_S_S_S_S_S_S_S_S_S_S_S_S_S_S_S_S_S_S_S_S_S_S_S_S_S_S_S_S_S_S_S_S_S_S_S_S_S_S_S_S_S_S_S_S_S_S_S_S_S_S_S_S_S_S_S_S_S_S_S_S_S_S_S_S_S_S_S_S_S_S_S_S_S_S_S_S_S_S_S_S_S_S_S_S_S_S_S_S_S_S_S_S_S_S_S_S_S_S_S_S_S_S_S_S_S_S_S_S_S_S_S_S_S_S_S_S_S_S_S_S_S_S_S_S_S_S_S_S_S_S_S_S_S_S_S_S_S_S_S_S_S_S_S_S_S_S_S_S_S_S_S_S_S_S_S_S_S_S_S_S_S_S_S_S_S_S_S_S_S_S_S_S_S_S_S_S_S_S_S_S_S_S_S_S_S_S_S_S_S_S_S_S_S_S_S_S_S_S_S_S_S_S_S_S_S_S_S_S_S_S_S_S_S_S_S_S_S_S_S_S_S_S_S_S_S_S_S_S_S_S_S_S_S_S_S_S_S_S_S_S_S_S_S_S_S_S_S_S_S_S_S_S_S_S_S_S_S_S_S_S_S_S_S_S_S_S_S_S_S_S_S_S_S_S_S_S_S_S_S_S_S_S_S_S_S_S_S_S_S_S_S_S_S_S_S_S_S_S_S_S_S_S_S_S_S_S_S_S_S_S_S_S_S_S_S_S_S_S_S_S_S_S_S_S_S_S_S_S_S_S_S_S_S_S_S_S_S_S_S_S_S_S_S_S_S_S_S_S_S_S_S_S_S_S_S_S_S_S_S_S_S_S_S_S_S_S_S_S_S_S_S_S_S_S_S_S_S_S_S_S_S_S_S_S_S_S_S_S_S_S_S_S_S_S_S_S_S_S_S_S_S_S_S_S_S_S_S_S_S_S_S_S_S_S_S_S_S_S_S_S_S_S_S_S_S_S_S_S_S_S_S_S_S_S_S_S_S_S_S_S_S_S_S_S_S_S_S_S_S_S_S_S_S_S_S_S_S_S_S_S_S_S_S_S_S_S_S_S_S_S_S_S_S_S_S_S_S_S_S_S_S_S_S_S_S_S_S_S_S_S_S_S_S_S_S_S_S_S_S_S_S_S_S_S_S_S_S_S_S_S_S_S_S_S_S_S_S_S_S_S_S_S_S_S_S_S_S_S_S_S_S_S_S_S_S_S_S_S_S_S_S_S_S_S_S_S_S_S_S_S_S_S_S_S_S_S_S_S_S_S_S_S_S_S_S_S_S_S_S_S_S_S_S_S_S_S_S_S_S_S_S_S_S_S_S_S_S_S_S_S_S_S_S_S_S_S_S_S_S_S_S_S_S_S_S_S_S_S_S_S_S_S_S_S_S_S_S_S_S_S_S_S_S_S_S_S_S_S_S_S_S_S_S_S_S_S_S_S_S_S_S_S_S_S_S_S_S_S_S_S_S_S_S_S_S_S_S_S_S_S_S_S_S_S_S_S_S_S_S_S_S_S_S_S_S_S_S_S_S_S_S_S_S_S_S_S_S_S_S_S_S_S_S_S_S_S_S_S_S_S_S_S_S_S_S_S_S_S_S_S_S_S_S_S_S_S_S_S_S_S_S_S_S_S_S_S_S_S_S_S_S_S_S_S_S_S_S_S_S_S_S_S_S_S_S_S_S_S_S_S_S_S_S_S_S_S_S_S_S_S_S_S_S_S_S_S_S_S_S_S_S_S_S_S_S_S_S_S_S_S_S_S_S_S_S_S_S_S_S_S_S_S_S_S_S_S_S_S_S_S_S_S_S_S_S_S_S_S_S_S_S_S_S_S_S_S_S_S_S_S_S_S_S_S_S_S_S_S_S_S_S_S_S_S_S_S_S_S_S_S_S_S_S_S_S_S_S_S_S_S_S_S_S_S_S_S_S_S_S__param_508,
	.param .u64 .ptr .align 1 _Z4racePiS_S_S_S_S_S_S_S_S_S_S_S_S_S_S_S_S_S_S_S_S_S_S_S_S_S_S_S_S_S_S_S_S_S_S_S_S_S_S_S_S_S_S_S_S_S_S_S_S_S_S_S_S_S_S_S_S_S_S_S_S_S_S_S_S_S_S_S_S_S_S_S_S_S_S_S_S_S_S_S_S_S_S_S_S_S_S_S_S_S_S_S_S_S_S_S_S_S_S_S_S_S_S_S_S_S_S_S_S_S_S_S_S_S_S_S_S_S_S_S_S_S_S_S_S_S_S_S_S_S_S_S_S_S_S_S_S_S_S_S_S_S_S_S_S_S_S_S_S_S_S_S_S_S_S_S_S_S_S_S_S_S_S_S_S_S_S_S_S_S_S_S_S_S_S_S_S_S_S_S_S_S_S_S_S_S_S_S_S_S_S_S_S_S_S_S_S_S_S_S_S_S_S_S_S_S_S_S_S_S_S_S_S_S_S_S_S_S_S_S_S_S_S_S_S_S_S_S_S_S_S_S_S_S_S_S_S_S_S_S_S_S_S_S_S_S_S_S_S_S_S_S_S_S_S_S_S_S_S_S_S_S_S_S_S_S_S_S_S_S_S_S_S_S_S_S_S_S_S_S_S_S_S_S_S_S_S_S_S_S_S_S_S_S_S_S_S_S_S_S_S_S_S_S_S_S_S_S_S_S_S_S_S_S_S_S_S_S_S_S_S_S_S_S_S_S_S_S_S_S_S_S_S_S_S_S_S_S_S_S_S_S_S_S_S_S_S_S_S_S_S_S_S_S_S_S_S_S_S_S_S_S_S_S_S_S_S_S_S_S_S_S_S_S_S_S_S_S_S_S_S_S_S_S_S_S_S_S_S_S_S_S_S_S_S_S_S_S_S_S_S_S_S_S_S_S_S_S_S_S_S_S_S_S_S_S_S_S_S_S_S_S_S_S_S_S_S_S_S_S_S_S_S_S_S_S_S_S_S_S_S_S_S_S_S_S_S_S_S_S_S_S_S_S_S_S_S_S_S_S_S_S_S_S_S_S_S_S_S_S_S_S_S_S_S_S_S_S_S_S_S_S_S_S_S_S_S_S_S_S_S_S_S_S_S_S_S_S_S_S_S_S_S_S_S_S_S_S_S_S_S_S_S_S_S_S_S_S_S_S_S_S_S_S_S_S_S_S_S_S_S_S_S_S_S_S_S_S_S_S_S_S_S_S_S_S_S_S_S_S_S_S_S_S_S_S_S_S_S_S_S_S_S_S_S_S_S_S_S_S_S_S_S_S_S_S_S_S_S_S_S_S_S_S_S_S_S_S_S_S_S_S_S_S_S_S_S_S_S_S_S_S_S_S_S_S_S_S_S_S_S_S_S_S_S_S_S_S_S_S_S_S_S_S_S_S_S_S_S_S_S_S_S_S_S_S_S_S_S_S_S_S_S_S_S_S_S_S_S_S_S_S_S_S_S_S_S_S_S_S_S_S_S_S_S_S_S_S_S_S_S_S_S_S_S_S_S_S_S_S_S_S_S_S_S_S_S_S_S_S_S_S_S_S_S_S_S_S_S_S_S_S_S_S_S_S_S_S_S_S_S_S_S_S_S_S_S_S_S_S_S_S_S_S_S_S_S_S_S_S_S_S_S_S_S_S_S_S_S_S_S_S_S_S_S_S_S_S_S_S_S_S_S_S_S_S_S_S_S_S_S_S_S_S_S_S_S_S_S_S_S_S_S_S_S_S_S_S_S_S_S_S_S_S_S_S_S_S_S_S_S_S_S_S_S_S_S_S_S_S_S_S_S_S_S_S_S_S_S_S_S_S_S_S_S_S_S_S_S_S_S_S_S_S_S_S_S_S_S_S_S_S_S_S_S_S_S_S_S_S_S_S_S_S_S_S_S_S_S_S_S_S_S_S_S_S_S_S_S_S_S_S_S_S_S_S_S_S_S_S_S_S_S_S_S_S_S_S_S_S_S_S_S_S_S_S_S_S_S_S_S_S_S_S_S_S_S_S_S_S_S_S_S_S_S_S_S_S_S_S_S_S_S_S_S_S_S_S_S_S_S_S_S_S_S_S_S_S_S_S_S_S_S_S_S_S_S_S_S_S_S_S_S_S_S_S_S_S_S_S_S_S_S_S_S_S_S_S_S_S_S_S_S_S_S_S_S_S_S_S_S_S_S_S_S_S_S_S_S_S_S_S_S_S_S_S_S_S_S_S_S_S_S_S_S_S_S_S_S_S_S_S_S_S_S_S_S_S_S_S_S_S_S_S_S_S_S_S_S_S_S_S_S__param_509,
	.param .u64 .ptr .align 1 _Z4racePiS_S_S_S_S_S_S_S_S_S_S_S_S_S_S_S_S_S_S_S_S_S_S_S_S_S_S_S_S_S_S_S_S_S_S_S_S_S_S_S_S_S_S_S_S_S_S_S_S_S_S_S_S_S_S_S_S_S_S_S_S_S_S_S_S_S_S_S_S_S_S_S_S_S_S_S_S_S_S_S_S_S_S_S_S_S_S_S_S_S_S_S_S_S_S_S_S_S_S_S_S_S_S_S_S_S_S_S_S_S_S_S_S_S_S_S_S_S_S_S_S_S_S_S_S_S_S_S_S_S_S_S_S_S_S_S_S_S_S_S_S_S_S_S_S_S_S_S_S_S_S_S_S_S_S_S_S_S_S_S_S_S_S_S_S_S_S_S_S_S_S_S_S_S_S_S_S_S_S_S_S_S_S_S_S_S_S_S_S_S_S_S_S_S_S_S_S_S_S_S_S_S_S_S_S_S_S_S_S_S_S_S_S_S_S_S_S_S_S_S_S_S_S_S_S_S_S_S_S_S_S_S_S_S_S_S_S_S_S_S_S_S_S_S_S_S_S_S_S_S_S_S_S_S_S_S_S_S_S_S_S_S_S_S_S_S_S_S_S_S_S_S_S_S_S_S_S_S_S_S_S_S_S_S_S_S_S_S_S_S_S_S_S_S_S_S_S_S_S_S_S_S_S_S_S_S_S_S_S_S_S_S_S_S_S_S_S_S_S_S_S_S_S_S_S_S_S_S_S_S_S_S_S_S_S_S_S_S_S_S_S_S_S_S_S_S_S_S_S_S_S_S_S_S_S_S_S_S_S_S_S_S_S_S_S_S_S_S_S_S_S_S_S_S_S_S_S_S_S_S_S_S_S_S_S_S_S_S_S_S_S_S_S_S_S_S_S_S_S_S_S_S_S_S_S_S_S_S_S_S_S_S_S_S_S_S_S_S_S_S_S_S_S_S_S_S_S_S_S_S_S_S_S_S_S_S_S_S_S_S_S_S_S_S_S_S_S_S_S_S_S_S_S_S_S_S_S_S_S_S_S_S_S_S_S_S_S_S_S_S_S_S_S_S_S_S_S_S_S_S_S_S_S_S_S_S_S_S_S_S_S_S_S_S_S_S_S_S_S_S_S_S_S_S_S_S_S_S_S_S_S_S_S_S_S_S_S_S_S_S_S_S_S_S_S_S_S_S_S_S_S_S_S_S_S_S_S_S_S_S_S_S_S_S_S_S_S_S_S_S_S_S_S_S_S_S_S_S_S_S_S_S_S_S_S_S_S_S_S_S_S_S_S_S_S_S_S_S_S_S_S_S_S_S_S_S_S_S_S_S_S_S_S_S_S_S_S_S_S_S_S_S_S_S_S_S_S_S_S_S_S_S_S_S_S_S_S_S_S_S_S_S_S_S_S_S_S_S_S_S_S_S_S_S_S_S_S_S_S_S_S_S_S_S_S_S_S_S_S_S_S_S_S_S_S_S_S_S_S_S_S_S_S_S_S_S_S_S_S_S_S_S_S_S_S_S_S_S_S_S_S_S_S_S_S_S_S_S_S_S_S_S_S_S_S_S_S_S_S_S_S_S_S_S_S_S_S_S_S_S_S_S_S_S_S_S_S_S_S_S_S_S_S_S_S_S_S_S_S_S_S_S_S_S_S_S_S_S_S_S_S_S_S_S_S_S_S_S_S_S_S_S_S_S_S_S_S_S_S_S_S_S_S_S_S_S_S_S_S_S_S_S_S_S_S_S_S_S_S_S_S_S_S_S_S_S_S_S_S_S_S_S_S_S_S_S_S_S_S_S_S_S_S_S_S_S_S_S_S_S_S_S_S_S_S_S_S_S_S_S_S_S_S_S_S_S_S_S_S_S_S_S_S_S_S_S_S_S_S_S_S_S_S_S_S_S_S_S_S_S_S_S_S_S_S_S_S_S_S_S_S_S_S_S_S_S_S_S_S_S_S_S_S_S_S_S_S_S_S_S_S_S_S_S_S_S_S_S_S_S_S_S_S_S_S_S_S_S_S_S_S_S_S_S_S_S_S_S_S_S_S_S_S_S_S_S_S_S_S_S_S_S_S_S_S_S_S_S_S_S_S_S_S_S_S_S_S_S_S_S_S_S_S_S_S_S_S_S_S_S_S_S_S_S_S_S_S_S_S_S_S_S_S_S_S_S_S_S_S_S_S_S_S_S_S_S_S_S_S_S_S_S_S_S_S_S_S_S_S_S_S_S_S_S_S_S_S_S_S_S_S_S_S_S_S_S_S_S_S_S_S_S_S_S_S_S_S_S_S_S_S_S_S__param_510,
	.param .u64 .ptr .align 1 _Z4racePiS_S_S_S_S_S_S_S_S_S_S_S_S_S_S_S_S_S_S_S_S_S_S_S_S_S_S_S_S_S_S_S_S_S_S_S_S_S_S_S_S_S_S_S_S_S_S_S_S_S_S_S_S_S_S_S_S_S_S_S_S_S_S_S_S_S_S_S_S_S_S_S_S_S_S_S_S_S_S_S_S_S_S_S_S_S_S_S_S_S_S_S_S_S_S_S_S_S_S_S_S_S_S_S_S_S_S_S_S_S_S_S_S_S_S_S_S_S_S_S_S_S_S_S_S_S_S_S_S_S_S_S_S_S_S_S_S_S_S_S_S_S_S_S_S_S_S_S_S_S_S_S_S_S_S_S_S_S_S_S_S_S_S_S_S_S_S_S_S_S_S_S_S_S_S_S_S_S_S_S_S_S_S_S_S_S_S_S_S_S_S_S_S_S_S_S_S_S_S_S_S_S_S_S_S_S_S_S_S_S_S_S_S_S_S_S_S_S_S_S_S_S_S_S_S_S_S_S_S_S_S_S_S_S_S_S_S_S_S_S_S_S_S_S_S_S_S_S_S_S_S_S_S_S_S_S_S_S_S_S_S_S_S_S_S_S_S_S_S_S_S_S_S_S_S_S_S_S_S_S_S_S_S_S_S_S_S_S_S_S_S_S_S_S_S_S_S_S_S_S_S_S_S_S_S_S_S_S_S_S_S_S_S_S_S_S_S_S_S_S_S_S_S_S_S_S_S_S_S_S_S_S_S_S_S_S_S_S_S_S_S_S_S_S_S_S_S_S_S_S_S_S_S_S_S_S_S_S_S_S_S_S_S_S_S_S_S_S_S_S_S_S_S_S_S_S_S_S_S_S_S_S_S_S_S_S_S_S_S_S_S_S_S_S_S_S_S_S_S_S_S_S_S_S_S_S_S_S_S_S_S_S_S_S_S_S_S_S_S_S_S_S_S_S_S_S_S_S_S_S_S_S_S_S_S_S_S_S_S_S_S_S_S_S_S_S_S_S_S_S_S_S_S_S_S_S_S_S_S_S_S_S_S_S_S_S_S_S_S_S_S_S_S_S_S_S_S_S_S_S_S_S_S_S_S_S_S_S_S_S_S_S_S_S_S_S_S_S_S_S_S_S_S_S_S_S_S_S_S_S_S_S_S_S_S_S_S_S_S_S_S_S_S_S_S_S_S_S_S_S_S_S_S_S_S_S_S_S_S_S_S_S_S_S_S_S_S_S_S_S_S_S_S_S_S_S_S_S_S_S_S_S_S_S_S_S_S_S_S_S_S_S_S_S_S_S_S_S_S_S_S_S_S_S_S_S_S_S_S_S_S_S_S_S_S_S_S_S_S_S_S_S_S_S_S_S_S_S_S_S_S_S_S_S_S_S_S_S_S_S_S_S_S_S_S_S_S_S_S_S_S_S_S_S_S_S_S_S_S_S_S_S_S_S_S_S_S_S_S_S_S_S_S_S_S_S_S_S_S_S_S_S_S_S_S_S_S_S_S_S_S_S_S_S_S_S_S_S_S_S_S_S_S_S_S_S_S_S_S_S_S_S_S_S_S_S_S_S_S_S_S_S_S_S_S_S_S_S_S_S_S_S_S_S_S_S_S_S_S_S_S_S_S_S_S_S_S_S_S_S_S_S_S_S_S_S_S_S_S_S_S_S_S_S_S_S_S_S_S_S_S_S_S_S_S_S_S_S_S_S_S_S_S_S_S_S_S_S_S_S_S_S_S_S_S_S_S_S_S_S_S_S_S_S_S_S_S_S_S_S_S_S_S_S_S_S_S_S_S_S_S_S_S_S_S_S_S_S_S_S_S_S_S_S_S_S_S_S_S_S_S_S_S_S_S_S_S_S_S_S_S_S_S_S_S_S_S_S_S_S_S_S_S_S_S_S_S_S_S_S_S_S_S_S_S_S_S_S_S_S_S_S_S_S_S_S_S_S_S_S_S_S_S_S_S_S_S_S_S_S_S_S_S_S_S_S_S_S_S_S_S_S_S_S_S_S_S_S_S_S_S_S_S_S_S_S_S_S_S_S_S_S_S_S_S_S_S_S_S_S_S_S_S_S_S_S_S_S_S_S_S_S_S_S_S_S_S_S_S_S_S_S_S_S_S_S_S_S_S_S_S_S_S_S_S_S_S_S_S_S_S_S_S_S_S_S_S_S_S_S_S_S_S_S_S_S_S_S_S_S_S_S_S_S_S_S_S_S_S_S_S_S_S_S_S_S_S_S_S_S_S_S_S_S_S_S_S_S_S_S_S_S_S_S_S_S_S_S_S_S_S_S_S__param_511,
	.param .u64 .ptr .align 1 _Z4racePiS_S_S_S_S_S_S_S_S_S_S_S_S_S_S_S_S_S_S_S_S_S_S_S_S_S_S_S_S_S_S_S_S_S_S_S_S_S_S_S_S_S_S_S_S_S_S_S_S_S_S_S_S_S_S_S_S_S_S_S_S_S_S_S_S_S_S_S_S_S_S_S_S_S_S_S_S_S_S_S_S_S_S_S_S_S_S_S_S_S_S_S_S_S_S_S_S_S_S_S_S_S_S_S_S_S_S_S_S_S_S_S_S_S_S_S_S_S_S_S_S_S_S_S_S_S_S_S_S_S_S_S_S_S_S_S_S_S_S_S_S_S_S_S_S_S_S_S_S_S_S_S_S_S_S_S_S_S_S_S_S_S_S_S_S_S_S_S_S_S_S_S_S_S_S_S_S_S_S_S_S_S_S_S_S_S_S_S_S_S_S_S_S_S_S_S_S_S_S_S_S_S_S_S_S_S_S_S_S_S_S_S_S_S_S_S_S_S_S_S_S_S_S_S_S_S_S_S_S_S_S_S_S_S_S_S_S_S_S_S_S_S_S_S_S_S_S_S_S_S_S_S_S_S_S_S_S_S_S_S_S_S_S_S_S_S_S_S_S_S_S_S_S_S_S_S_S_S_S_S_S_S_S_S_S_S_S_S_S_S_S_S_S_S_S_S_S_S_S_S_S_S_S_S_S_S_S_S_S_S_S_S_S_S_S_S_S_S_S_S_S_S_S_S_S_S_S_S_S_S_S_S_S_S_S_S_S_S_S_S_S_S_S_S_S_S_S_S_S_S_S_S_S_S_S_S_S_S_S_S_S_S_S_S_S_S_S_S_S_S_S_S_S_S_S_S_S_S_S_S_S_S_S_S_S_S_S_S_S_S_S_S_S_S_S_S_S_S_S_S_S_S_S_S_S_S_S_S_S_S_S_S_S_S_S_S_S_S_S_S_S_S_S_S_S_S_S_S_S_S_S_S_S_S_S_S_S_S_S_S_S_S_S_S_S_S_S_S_S_S_S_S_S_S_S_S_S_S_S_S_S_S_S_S_S_S_S_S_S_S_S_S_S_S_S_S_S_S_S_S_S_S_S_S_S_S_S_S_S_S_S_S_S_S_S_S_S_S_S_S_S_S_S_S_S_S_S_S_S_S_S_S_S_S_S_S_S_S_S_S_S_S_S_S_S_S_S_S_S_S_S_S_S_S_S_S_S_S_S_S_S_S_S_S_S_S_S_S_S_S_S_S_S_S_S_S_S_S_S_S_S_S_S_S_S_S_S_S_S_S_S_S_S_S_S_S_S_S_S_S_S_S_S_S_S_S_S_S_S_S_S_S_S_S_S_S_S_S_S_S_S_S_S_S_S_S_S_S_S_S_S_S_S_S_S_S_S_S_S_S_S_S_S_S_S_S_S_S_S_S_S_S_S_S_S_S_S_S_S_S_S_S_S_S_S_S_S_S_S_S_S_S_S_S_S_S_S_S_S_S_S_S_S_S_S_S_S_S_S_S_S_S_S_S_S_S_S_S_S_S_S_S_S_S_S_S_S_S_S_S_S_S_S_S_S_S_S_S_S_S_S_S_S_S_S_S_S_S_S_S_S_S_S_S_S_S_S_S_S_S_S_S_S_S_S_S_S_S_S_S_S_S_S_S_S_S_S_S_S_S_S_S_S_S_S_S_S_S_S_S_S_S_S_S_S_S_S_S_S_S_S_S_S_S_S_S_S_S_S_S_S_S_S_S_S_S_S_S_S_S_S_S_S_S_S_S_S_S_S_S_S_S_S_S_S_S_S_S_S_S_S_S_S_S_S_S_S_S_S_S_S_S_S_S_S_S_S_S_S_S_S_S_S_S_S_S_S_S_S_S_S_S_S_S_S_S_S_S_S_S_S_S_S_S_S_S_S_S_S_S_S_S_S_S_S_S_S_S_S_S_S_S_S_S_S_S_S_S_S_S_S_S_S_S_S_S_S_S_S_S_S_S_S_S_S_S_S_S_S_S_S_S_S_S_S_S_S_S_S_S_S_S_S_S_S_S_S_S_S_S_S_S_S_S_S_S_S_S_S_S_S_S_S_S_S_S_S_S_S_S_S_S_S_S_S_S_S_S_S_S_S_S_S_S_S_S_S_S_S_S_S_S_S_S_S_S_S_S_S_S_S_S_S_S_S_S_S_S_S_S_S_S_S_S_S_S_S_S_S_S_S_S_S_S_S_S_S_S_S_S_S_S_S_S_S_S_S_S_S_S_S_S_S_S_S_S_S_S_S_S_S_S_S_S_S_S_S_S_S_S_S_S_S__param_512,
	.param .u64 .ptr .align 1 _Z4racePiS_S_S_S_S_S_S_S_S_S_S_S_S_S_S_S_S_S_S_S_S_S_S_S_S_S_S_S_S_S_S_S_S_S_S_S_S_S_S_S_S_S_S_S_S_S_S_S_S_S_S_S_S_S_S_S_S_S_S_S_S_S_S_S_S_S_S_S_S_S_S_S_S_S_S_S_S_S_S_S_S_S_S_S_S_S_S_S_S_S_S_S_S_S_S_S_S_S_S_S_S_S_S_S_S_S_S_S_S_S_S_S_S_S_S_S_S_S_S_S_S_S_S_S_S_S_S_S_S_S_S_S_S_S_S_S_S_S_S_S_S_S_S_S_S_S_S_S_S_S_S_S_S_S_S_S_S_S_S_S_S_S_S_S_S_S_S_S_S_S_S_S_S_S_S_S_S_S_S_S_S_S_S_S_S_S_S_S_S_S_S_S_S_S_S_S_S_S_S_S_S_S_S_S_S_S_S_S_S_S_S_S_S_S_S_S_S_S_S_S_S_S_S_S_S_S_S_S_S_S_S_S_S_S_S_S_S_S_S_S_S_S_S_S_S_S_S_S_S_S_S_S_S_S_S_S_S_S_S_S_S_S_S_S_S_S_S_S_S_S_S_S_S_S_S_S_S_S_S_S_S_S_S_S_S_S_S_S_S_S_S_S_S_S_S_S_S_S_S_S_S_S_S_S_S_S_S_S_S_S_S_S_S_S_S_S_S_S_S_S_S_S_S_S_S_S_S_S_S_S_S_S_S_S_S_S_S_S_S_S_S_S_S_S_S_S_S_S_S_S_S_S_S_S_S_S_S_S_S_S_S_S_S_S_S_S_S_S_S_S_S_S_S_S_S_S_S_S_S_S_S_S_S_S_S_S_S_S_S_S_S_S_S_S_S_S_S_S_S_S_S_S_S_S_S_S_S_S_S_S_S_S_S_S_S_S_S_S_S_S_S_S_S_S_S_S_S_S_S_S_S_S_S_S_S_S_S_S_S_S_S_S_S_S_S_S_S_S_S_S_S_S_S_S_S_S_S_S_S_S_S_S_S_S_S_S_S_S_S_S_S_S_S_S_S_S_S_S_S_S_S_S_S_S_S_S_S_S_S_S_S_S_S_S_S_S_S_S_S_S_S_S_S_S_S_S_S_S_S_S_S_S_S_S_S_S_S_S_S_S_S_S_S_S_S_S_S_S_S_S_S_S_S_S_S_S_S_S_S_S_S_S_S_S_S_S_S_S_S_S_S_S_S_S_S_S_S_S_S_S_S_S_S_S_S_S_S_S_S_S_S_S_S_S_S_S_S_S_S_S_S_S_S_S_S_S_S_S_S_S_S_S_S_S_S_S_S_S_S_S_S_S_S_S_S_S_S_S_S_S_S_S_S_S_S_S_S_S_S_S_S_S_S_S_S_S_S_S_S_S_S_S_S_S_S_S_S_S_S_S_S_S_S_S_S_S_S_S_S_S_S_S_S_S_S_S_S_S_S_S_S_S_S_S_S_S_S_S_S_S_S_S_S_S_S_S_S_S_S_S_S_S_S_S_S_S_S_S_S_S_S_S_S_S_S_S_S_S_S_S_S_S_S_S_S_S_S_S_S_S_S_S_S_S_S_S_S_S_S_S_S_S_S_S_S_S_S_S_S_S_S_S_S_S_S_S_S_S_S_S_S_S_S_S_S_S_S_S_S_S_S_S_S_S_S_S_S_S_S_S_S_S_S_S_S_S_S_S_S_S_S_S_S_S_S_S_S_S_S_S_S_S_S_S_S_S_S_S_S_S_S_S_S_S_S_S_S_S_S_S_S_S_S_S_S_S_S_S_S_S_S_S_S_S_S_S_S_S_S_S_S_S_S_S_S_S_S_S_S_S_S_S_S_S_S_S_S_S_S_S_S_S_S_S_S_S_S_S_S_S_S_S_S_S_S_S_S_S_S_S_S_S_S_S_S_S_S_S_S_S_S_S_S_S_S_S_S_S_S_S_S_S_S_S_S_S_S_S_S_S_S_S_S_S_S_S_S_S_S_S_S_S_S_S_S_S_S_S_S_S_S_S_S_S_S_S_S_S_S_S_S_S_S_S_S_S_S_S_S_S_S_S_S_S_S_S_S_S_S_S_S_S_S_S_S_S_S_S_S_S_S_S_S_S_S_S_S_S_S_S_S_S_S_S_S_S_S_S_S_S_S_S_S_S_S_S_S_S_S_S_S_S_S_S_S_S_S_S_S_S_S_S_S_S_S_S_S_S_S_S_S_S_S_S_S_S_S_S_S_S_S_S_S_S_S_S_S_S_S_S_S_S_S__param_513,
	.param .u64 .ptr .align 1 _Z4racePiS_S_S_S_S_S_S_S_S_S_S_S_S_S_S_S_S_S_S_S_S_S_S_S_S_S_S_S_S_S_S_S_S_S_S_S_S_S_S_S_S_S_S_S_S_S_S_S_S_S_S_S_S_S_S_S_S_S_S_S_S_S_S_S_S_S_S_S_S_S_S_S_S_S_S_S_S_S_S_S_S_S_S_S_S_S_S_S_S_S_S_S_S_S_S_S_S_S_S_S_S_S_S_S_S_S_S_S_S_S_S_S_S_S_S_S_S_S_S_S_S_S_S_S_S_S_S_S_S_S_S_S_S_S_S_S_S_S_S_S_S_S_S_S_S_S_S_S_S_S_S_S_S_S_S_S_S_S_S_S_S_S_S_S_S_S_S_S_S_S_S_S_S_S_S_S_S_S_S_S_S_S_S_S_S_S_S_S_S_S_S_S_S_S_S_S_S_S_S_S_S_S_S_S_S_S_S_S_S_S_S_S_S_S_S_S_S_S_S_S_S_S_S_S_S_S_S_S_S_S_S_S_S_S_S_S_S_S_S_S_S_S_S_S_S_S_S_S_S_S_S_S_S_S_S_S_S_S_S_S_S_S_S_S_S_S_S_S_S_S_S_S_S_S_S_S_S_S_S_S_S_S_S_S_S_S_S_S_S_S_S_S_S_S_S_S_S_S_S_S_S_S_S_S_S_S_S_S_S_S_S_S_S_S_S_S_S_S_S_S_S_S_S_S_S_S_S_S_S_S_S_S_S_S_S_S_S_S_S_S_S_S_S_S_S_S_S_S_S_S_S_S_S_S_S_S_S_S_S_S_S_S_S_S_S_S_S_S_S_S_S_S_S_S_S_S_S_S_S_S_S_S_S_S_S_S_S_S_S_S_S_S_S_S_S_S_S_S_S_S_S_S_S_S_S_S_S_S_S_S_S_S_S_S_S_S_S_S_S_S_S_S_S_S_S_S_S_S_S_S_S_S_S_S_S_S_S_S_S_S_S_S_S_S_S_S_S_S_S_S_S_S_S_S_S_S_S_S_S_S_S_S_S_S_S_S_S_S_S_S_S_S_S_S_S_S_S_S_S_S_S_S_S_S_S_S_S_S_S_S_S_S_S_S_S_S_S_S_S_S_S_S_S_S_S_S_S_S_S_S_S_S_S_S_S_S_S_S_S_S_S_S_S_S_S_S_S_S_S_S_S_S_S_S_S_S_S_S_S_S_S_S_S_S_S_S_S_S_S_S_S_S_S_S_S_S_S_S_S_S_S_S_S_S_S_S_S_S_S_S_S_S_S_S_S_S_S_S_S_S_S_S_S_S_S_S_S_S_S_S_S_S_S_S_S_S_S_S_S_S_S_S_S_S_S_S_S_S_S_S_S_S_S_S_S_S_S_S_S_S_S_S_S_S_S_S_S_S_S_S_S_S_S_S_S_S_S_S_S_S_S_S_S_S_S_S_S_S_S_S_S_S_S_S_S_S_S_S_S_S_S_S_S_S_S_S_S_S_S_S_S_S_S_S_S_S_S_S_S_S_S_S_S_S_S_S_S_S_S_S_S_S_S_S_S_S_S_S_S_S_S_S_S_S_S_S_S_S_S_S_S_S_S_S_S_S_S_S_S_S_S_S_S_S_S_S_S_S_S_S_S_S_S_S_S_S_S_S_S_S_S_S_S_S_S_S_S_S_S_S_S_S_S_S_S_S_S_S_S_S_S_S_S_S_S_S_S_S_S_S_S_S_S_S_S_S_S_S_S_S_S_S_S_S_S_S_S_S_S_S_S_S_S_S_S_S_S_S_S_S_S_S_S_S_S_S_S_S_S_S_S_S_S_S_S_S_S_S_S_S_S_S_S_S_S_S_S_S_S_S_S_S_S_S_S_S_S_S_S_S_S_S_S_S_S_S_S_S_S_S_S_S_S_S_S_S_S_S_S_S_S_S_S_S_S_S_S_S_S_S_S_S_S_S_S_S_S_S_S_S_S_S_S_S_S_S_S_S_S_S_S_S_S_S_S_S_S_S_S_S_S_S_S_S_S_S_S_S_S_S_S_S_S_S_S_S_S_S_S_S_S_S_S_S_S_S_S_S_S_S_S_S_S_S_S_S_S_S_S_S_S_S_S_S_S_S_S_S_S_S_S_S_S_S_S_S_S_S_S_S_S_S_S_S_S_S_S_S_S_S_S_S_S_S_S_S_S_S_S_S_S_S_S_S_S_S_S_S_S_S_S_S_S_S_S_S_S_S_S_S_S_S_S_S_S_S_S_S_S_S_S_S_S_S_S_S_S_S_S_S_S_S_S__param_514,
	.param .u64 .ptr .align 1 _Z4racePiS_S_S_S_S_S_S_S_S_S_S_S_S_S_S_S_S_S_S_S_S_S_S_S_S_S_S_S_S_S_S_S_S_S_S_S_S_S_S_S_S_S_S_S_S_S_S_S_S_S_S_S_S_S_S_S_S_S_S_S_S_S_S_S_S_S_S_S_S_S_S_S_S_S_S_S_S_S_S_S_S_S_S_S_S_S_S_S_S_S_S_S_S_S_S_S_S_S_S_S_S_S_S_S_S_S_S_S_S_S_S_S_S_S_S_S_S_S_S_S_S_S_S_S_S_S_S_S_S_S_S_S_S_S_S_S_S_S_S_S_S_S_S_S_S_S_S_S_S_S_S_S_S_S_S_S_S_S_S_S_S_S_S_S_S_S_S_S_S_S_S_S_S_S_S_S_S_S_S_S_S_S_S_S_S_S_S_S_S_S_S_S_S_S_S_S_S_S_S_S_S_S_S_S_S_S_S_S_S_S_S_S_S_S_S_S_S_S_S_S_S_S_S_S_S_S_S_S_S_S_S_S_S_S_S_S_S_S_S_S_S_S_S_S_S_S_S_S_S_S_S_S_S_S_S_S_S_S_S_S_S_S_S_S_S_S_S_S_S_S_S_S_S_S_S_S_S_S_S_S_S_S_S_S_S_S_S_S_S_S_S_S_S_S_S_S_S_S_S_S_S_S_S_S_S_S_S_S_S_S_S_S_S_S_S_S_S_S_S_S_S_S_S_S_S_S_S_S_S_S_S_S_S_S_S_S_S_S_S_S_S_S_S_S_S_S_S_S_S_S_S_S_S_S_S_S_S_S_S_S_S_S_S_S_S_S_S_S_S_S_S_S_S_S_S_S_S_S_S_S_S_S_S_S_S_S_S_S_S_S_S_S_S_S_S_S_S_S_S_S_S_S_S_S_S_S_S_S_S_S_S_S_S_S_S_S_S_S_S_S_S_S_S_S_S_S_S_S_S_S_S_S_S_S_S_S_S_S_S_S_S_S_S_S_S_S_S_S_S_S_S_S_S_S_S_S_S_S_S_S_S_S_S_S_S_S_S_S_S_S_S_S_S_S_S_S_S_S_S_S_S_S_S_S_S_S_S_S_S_S_S_S_S_S_S_S_S_S_S_S_S_S_S_S_S_S_S_S_S_S_S_S_S_S_S_S_S_S_S_S_S_S_S_S_S_S_S_S_S_S_S_S_S_S_S_S_S_S_S_S_S_S_S_S_S_S_S_S_S_S_S_S_S_S_S_S_S_S_S_S_S_S_S_S_S_S_S_S_S_S_S_S_S_S_S_S_S_S_S_S_S_S_S_S_S_S_S_S_S_S_S_S_S_S_S_S_S_S_S_S_S_S_S_S_S_S_S_S_S_S_S_S_S_S_S_S_S_S_S_S_S_S_S_S_S_S_S_S_S_S_S_S_S_S_S_S_S_S_S_S_S_S_S_S_S_S_S_S_S_S_S_S_S_S_S_S_S_S_S_S_S_S_S_S_S_S_S_S_S_S_S_S_S_S_S_S_S_S_S_S_S_S_S_S_S_S_S_S_S_S_S_S_S_S_S_S_S_S_S_S_S_S_S_S_S_S_S_S_S_S_S_S_S_S_S_S_S_S_S_S_S_S_S_S_S_S_S_S_S_S_S_S_S_S_S_S_S_S_S_S_S_S_S_S_S_S_S_S_S_S_S_S_S_S_S_S_S_S_S_S_S_S_S_S_S_S_S_S_S_S_S_S_S_S_S_S_S_S_S_S_S_S_S_S_S_S_S_S_S_S_S_S_S_S_S_S_S_S_S_S_S_S_S_S_S_S_S_S_S_S_S_S_S_S_S_S_S_S_S_S_S_S_S_S_S_S_S_S_S_S_S_S_S_S_S_S_S_S_S_S_S_S_S_S_S_S_S_S_S_S_S_S_S_S_S_S_S_S_S_S_S_S_S_S_S_S_S_S_S_S_S_S_S_S_S_S_S_S_S_S_S_S_S_S_S_S_S_S_S_S_S_S_S_S_S_S_S_S_S_S_S_S_S_S_S_S_S_S_S_S_S_S_S_S_S_S_S_S_S_S_S_S_S_S_S_S_S_S_S_S_S_S_S_S_S_S_S_S_S_S_S_S_S_S_S_S_S_S_S_S_S_S_S_S_S_S_S_S_S_S_S_S_S_S_S_S_S_S_S_S_S_S_S_S_S_S_S_S_S_S_S_S_S_S_S_S_S_S_S_S_S_S_S_S_S_S_S_S_S_S_S_S_S_S_S_S_S_S_S_S_S_S_S_S_S_S_S_S_S_S_S_S_S__param_515,
	.param .u64 .ptr .align 1 _Z4racePiS_S_S_S_S_S_S_S_S_S_S_S_S_S_S_S_S_S_S_S_S_S_S_S_S_S_S_S_S_S_S_S_S_S_S_S_S_S_S_S_S_S_S_S_S_S_S_S_S_S_S_S_S_S_S_S_S_S_S_S_S_S_S_S_S_S_S_S_S_S_S_S_S_S_S_S_S_S_S_S_S_S_S_S_S_S_S_S_S_S_S_S_S_S_S_S_S_S_S_S_S_S_S_S_S_S_S_S_S_S_S_S_S_S_S_S_S_S_S_S_S_S_S_S_S_S_S_S_S_S_S_S_S_S_S_S_S_S_S_S_S_S_S_S_S_S_S_S_S_S_S_S_S_S_S_S_S_S_S_S_S_S_S_S_S_S_S_S_S_S_S_S_S_S_S_S_S_S_S_S_S_S_S_S_S_S_S_S_S_S_S_S_S_S_S_S_S_S_S_S_S_S_S_S_S_S_S_S_S_S_S_S_S_S_S_S_S_S_S_S_S_S_S_S_S_S_S_S_S_S_S_S_S_S_S_S_S_S_S_S_S_S_S_S_S_S_S_S_S_S_S_S_S_S_S_S_S_S_S_S_S_S_S_S_S_S_S_S_S_S_S_S_S_S_S_S_S_S_S_S_S_S_S_S_S_S_S_S_S_S_S_S_S_S_S_S_S_S_S_S_S_S_S_S_S_S_S_S_S_S_S_S_S_S_S_S_S_S_S_S_S_S_S_S_S_S_S_S_S_S_S_S_S_S_S_S_S_S_S_S_S_S_S_S_S_S_S_S_S_S_S_S_S_S_S_S_S_S_S_S_S_S_S_S_S_S_S_S_S_S_S_S_S_S_S_S_S_S_S_S_S_S_S_S_S_S_S_S_S_S_S_S_S_S_S_S_S_S_S_S_S_S_S_S_S_S_S_S_S_S_S_S_S_S_S_S_S_S_S_S_S_S_S_S_S_S_S_S_S_S_S_S_S_S_S_S_S_S_S_S_S_S_S_S_S_S_S_S_S_S_S_S_S_S_S_S_S_S_S_S_S_S_S_S_S_S_S_S_S_S_S_S_S_S_S_S_S_S_S_S_S_S_S_S_S_S_S_S_S_S_S_S_S_S_S_S_S_S_S_S_S_S_S_S_S_S_S_S_S_S_S_S_S_S_S_S_S_S_S_S_S_S_S_S_S_S_S_S_S_S_S_S_S_S_S_S_S_S_S_S_S_S_S_S_S_S_S_S_S_S_S_S_S_S_S_S_S_S_S_S_S_S_S_S_S_S_S_S_S_S_S_S_S_S_S_S_S_S_S_S_S_S_S_S_S_S_S_S_S_S_S_S_S_S_S_S_S_S_S_S_S_S_S_S_S_S_S_S_S_S_S_S_S_S_S_S_S_S_S_S_S_S_S_S_S_S_S_S_S_S_S_S_S_S_S_S_S_S_S_S_S_S_S_S_S_S_S_S_S_S_S_S_S_S_S_S_S_S_S_S_S_S_S_S_S_S_S_S_S_S_S_S_S_S_S_S_S_S_S_S_S_S_S_S_S_S_S_S_S_S_S_S_S_S_S_S_S_S_S_S_S_S_S_S_S_S_S_S_S_S_S_S_S_S_S_S_S_S_S_S_S_S_S_S_S_S_S_S_S_S_S_S_S_S_S_S_S_S_S_S_S_S_S_S_S_S_S_S_S_S_S_S_S_S_S_S_S_S_S_S_S_S_S_S_S_S_S_S_S_S_S_S_S_S_S_S_S_S_S_S_S_S_S_S_S_S_S_S_S_S_S_S_S_S_S_S_S_S_S_S_S_S_S_S_S_S_S_S_S_S_S_S_S_S_S_S_S_S_S_S_S_S_S_S_S_S_S_S_S_S_S_S_S_S_S_S_S_S_S_S_S_S_S_S_S_S_S_S_S_S_S_S_S_S_S_S_S_S_S_S_S_S_S_S_S_S_S_S_S_S_S_S_S_S_S_S_S_S_S_S_S_S_S_S_S_S_S_S_S_S_S_S_S_S_S_S_S_S_S_S_S_S_S_S_S_S_S_S_S_S_S_S_S_S_S_S_S_S_S_S_S_S_S_S_S_S_S_S_S_S_S_S_S_S_S_S_S_S_S_S_S_S_S_S_S_S_S_S_S_S_S_S_S_S_S_S_S_S_S_S_S_S_S_S_S_S_S_S_S_S_S_S_S_S_S_S_S_S_S_S_S_S_S_S_S_S_S_S_S_S_S_S_S_S_S_S_S_S_S_S_S_S_S_S_S_S_S_S_S_S_S_S_S_S_S_S_S_S_S_S_S_S_S__param_516,
	.param .u64 .ptr .align 1 _Z4racePiS_S_S_S_S_S_S_S_S_S_S_S_S_S_S_S_S_S_S_S_S_S_S_S_S_S_S_S_S_S_S_S_S_S_S_S_S_S_S_S_S_S_S_S_S_S_S_S_S_S_S_S_S_S_S_S_S_S_S_S_S_S_S_S_S_S_S_S_S_S_S_S_S_S_S_S_S_S_S_S_S_S_S_S_S_S_S_S_S_S_S_S_S_S_S_S_S_S_S_S_S_S_S_S_S_S_S_S_S_S_S_S_S_S_S_S_S_S_S_S_S_S_S_S_S_S_S_S_S_S_S_S_S_S_S_S_S_S_S_S_S_S_S_S_S_S_S_S_S_S_S_S_S_S_S_S_S_S_S_S_S_S_S_S_S_S_S_S_S_S_S_S_S_S_S_S_S_S_S_S_S_S_S_S_S_S_S_S_S_S_S_S_S_S_S_S_S_S_S_S_S_S_S_S_S_S_S_S_S_S_S_S_S_S_S_S_S_S_S_S_S_S_S_S_S_S_S_S_S_S_S_S_S_S_S_S_S_S_S_S_S_S_S_S_S_S_S_S_S_S_S_S_S_S_S_S_S_S_S_S_S_S_S_S_S_S_S_S_S_S_S_S_S_S_S_S_S_S_S_S_S_S_S_S_S_S_S_S_S_S_S_S_S_S_S_S_S_S_S_S_S_S_S_S_S_S_S_S_S_S_S_S_S_S_S_S_S_S_S_S_S_S_S_S_S_S_S_S_S_S_S_S_S_S_S_S_S_S_S_S_S_S_S_S_S_S_S_S_S_S_S_S_S_S_S_S_S_S_S_S_S_S_S_S_S_S_S_S_S_S_S_S_S_S_S_S_S_S_S_S_S_S_S_S_S_S_S_S_S_S_S_S_S_S_S_S_S_S_S_S_S_S_S_S_S_S_S_S_S_S_S_S_S_S_S_S_S_S_S_S_S_S_S_S_S_S_S_S_S_S_S_S_S_S_S_S_S_S_S_S_S_S_S_S_S_S_S_S_S_S_S_S_S_S_S_S_S_S_S_S_S_S_S_S_S_S_S_S_S_S_S_S_S_S_S_S_S_S_S_S_S_S_S_S_S_S_S_S_S_S_S_S_S_S_S_S_S_S_S_S_S_S_S_S_S_S_S_S_S_S_S_S_S_S_S_S_S_S_S_S_S_S_S_S_S_S_S_S_S_S_S_S_S_S_S_S_S_S_S_S_S_S_S_S_S_S_S_S_S_S_S_S_S_S_S_S_S_S_S_S_S_S_S_S_S_S_S_S_S_S_S_S_S_S_S_S_S_S_S_S_S_S_S_S_S_S_S_S_S_S_S_S_S_S_S_S_S_S_S_S_S_S_S_S_S_S_S_S_S_S_S_S_S_S_S_S_S_S_S_S_S_S_S_S_S_S_S_S_S_S_S_S_S_S_S_S_S_S_S_S_S_S_S_S_S_S_S_S_S_S_S_S_S_S_S_S_S_S_S_S_S_S_S_S_S_S_S_S_S_S_S_S_S_S_S_S_S_S_S_S_S_S_S_S_S_S_S_S_S_S_S_S_S_S_S_S_S_S_S_S_S_S_S_S_S_S_S_S_S_S_S_S_S_S_S_S_S_S_S_S_S_S_S_S_S_S_S_S_S_S_S_S_S_S_S_S_S_S_S_S_S_S_S_S_S_S_S_S_S_S_S_S_S_S_S_S_S_S_S_S_S_S_S_S_S_S_S_S_S_S_S_S_S_S_S_S_S_S_S_S_S_S_S_S_S_S_S_S_S_S_S_S_S_S_S_S_S_S_S_S_S_S_S_S_S_S_S_S_S_S_S_S_S_S_S_S_S_S_S_S_S_S_S_S_S_S_S_S_S_S_S_S_S_S_S_S_S_S_S_S_S_S_S_S_S_S_S_S_S_S_S_S_S_S_S_S_S_S_S_S_S_S_S_S_S_S_S_S_S_S_S_S_S_S_S_S_S_S_S_S_S_S_S_S_S_S_S_S_S_S_S_S_S_S_S_S_S_S_S_S_S_S_S_S_S_S_S_S_S_S_S_S_S_S_S_S_S_S_S_S_S_S_S_S_S_S_S_S_S_S_S_S_S_S_S_S_S_S_S_S_S_S_S_S_S_S_S_S_S_S_S_S_S_S_S_S_S_S_S_S_S_S_S_S_S_S_S_S_S_S_S_S_S_S_S_S_S_S_S_S_S_S_S_S_S_S_S_S_S_S_S_S_S_S_S_S_S_S_S_S_S_S_S_S_S_S_S_S_S_S_S_S_S_S_S_S_S_S_S_S_S_S_S__param_517,
	.param .u64 .ptr .align 1 _Z4racePiS_S_S_S_S_S_S_S_S_S_S_S_S_S_S_S_S_S_S_S_S_S_S_S_S_S_S_S_S_S_S_S_S_S_S_S_S_S_S_S_S_S_S_S_S_S_S_S_S_S_S_S_S_S_S_S_S_S_S_S_S_S_S_S_S_S_S_S_S_S_S_S_S_S_S_S_S_S_S_S_S_S_S_S_S_S_S_S_S_S_S_S_S_S_S_S_S_S_S_S_S_S_S_S_S_S_S_S_S_S_S_S_S_S_S_S_S_S_S_S_S_S_S_S_S_S_S_S_S_S_S_S_S_S_S_S_S_S_S_S_S_S_S_S_S_S_S_S_S_S_S_S_S_S_S_S_S_S_S_S_S_S_S_S_S_S_S_S_S_S_S_S_S_S_S_S_S_S_S_S_S_S_S_S_S_S_S_S_S_S_S_S_S_S_S_S_S_S_S_S_S_S_S_S_S_S_S_S_S_S_S_S_S_S_S_S_S_S_S_S_S_S_S_S_S_S_S_S_S_S_S_S_S_S_S_S_S_S_S_S_S_S_S_S_S_S_S_S_S_S_S_S_S_S_S_S_S_S_S_S_S_S_S_S_S_S_S_S_S_S_S_S_S_S_S_S_S_S_S_S_S_S_S_S_S_S_S_S_S_S_S_S_S_S_S_S_S_S_S_S_S_S_S_S_S_S_S_S_S_S_S_S_S_S_S_S_S_S_S_S_S_S_S_S_S_S_S_S_S_S_S_S_S_S_S_S_S_S_S_S_S_S_S_S_S_S_S_S_S_S_S_S_S_S_S_S_S_S_S_S_S_S_S_S_S_S_S_S_S_S_S_S_S_S_S_S_S_S_S_S_S_S_S_S_S_S_S_S_S_S_S_S_S_S_S_S_S_S_S_S_S_S_S_S_S_S_S_S_S_S_S_S_S_S_S_S_S_S_S_S_S_S_S_S_S_S_S_S_S_S_S_S_S_S_S_S_S_S_S_S_S_S_S_S_S_S_S_S_S_S_S_S_S_S_S_S_S_S_S_S_S_S_S_S_S_S_S_S_S_S_S_S_S_S_S_S_S_S_S_S_S_S_S_S_S_S_S_S_S_S_S_S_S_S_S_S_S_S_S_S_S_S_S_S_S_S_S_S_S_S_S_S_S_S_S_S_S_S_S_S_S_S_S_S_S_S_S_S_S_S_S_S_S_S_S_S_S_S_S_S_S_S_S_S_S_S_S_S_S_S_S_S_S_S_S_S_S_S_S_S_S_S_S_S_S_S_S_S_S_S_S_S_S_S_S_S_S_S_S_S_S_S_S_S_S_S_S_S_S_S_S_S_S_S_S_S_S_S_S_S_S_S_S_S_S_S_S_S_S_S_S_S_S_S_S_S_S_S_S_S_S_S_S_S_S_S_S_S_S_S_S_S_S_S_S_S_S_S_S_S_S_S_S_S_S_S_S_S_S_S_S_S_S_S_S_S_S_S_S_S_S_S_S_S_S_S_S_S_S_S_S_S_S_S_S_S_S_S_S_S_S_S_S_S_S_S_S_S_S_S_S_S_S_S_S_S_S_S_S_S_S_S_S_S_S_S_S_S_S_S_S_S_S_S_S_S_S_S_S_S_S_S_S_S_S_S_S_S_S_S_S_S_S_S_S_S_S_S_S_S_S_S_S_S_S_S_S_S_S_S_S_S_S_S_S_S_S_S_S_S_S_S_S_S_S_S_S_S_S_S_S_S_S_S_S_S_S_S_S_S_S_S_S_S_S_S_S_S_S_S_S_S_S_S_S_S_S_S_S_S_S_S_S_S_S_S_S_S_S_S_S_S_S_S_S_S_S_S_S_S_S_S_S_S_S_S_S_S_S_S_S_S_S_S_S_S_S_S_S_S_S_S_S_S_S_S_S_S_S_S_S_S_S_S_S_S_S_S_S_S_S_S_S_S_S_S_S_S_S_S_S_S_S_S_S_S_S_S_S_S_S_S_S_S_S_S_S_S_S_S_S_S_S_S_S_S_S_S_S_S_S_S_S_S_S_S_S_S_S_S_S_S_S_S_S_S_S_S_S_S_S_S_S_S_S_S_S_S_S_S_S_S_S_S_S_S_S_S_S_S_S_S_S_S_S_S_S_S_S_S_S_S_S_S_S_S_S_S_S_S_S_S_S_S_S_S_S_S_S_S_S_S_S_S_S_S_S_S_S_S_S_S_S_S_S_S_S_S_S_S_S_S_S_S_S_S_S_S_S_S_S_S_S_S_S_S_S_S_S_S_S_S_S_S_S_S_S_S_S_S_S_S_S__param_518,
	.param .u64 .ptr .align 1 _Z4racePiS_S_S_S_S_S_S_S_S_S_S_S_S_S_S_S_S_S_S_S_S_S_S_S_S_S_S_S_S_S_S_S_S_S_S_S_S_S_S_S_S_S_S_S_S_S_S_S_S_S_S_S_S_S_S_S_S_S_S_S_S_S_S_S_S_S_S_S_S_S_S_S_S_S_S_S_S_S_S_S_S_S_S_S_S_S_S_S_S_S_S_S_S_S_S_S_S_S_S_S_S_S_S_S_S_S_S_S_S_S_S_S_S_S_S_S_S_S_S_S_S_S_S_S_S_S_S_S_S_S_S_S_S_S_S_S_S_S_S_S_S_S_S_S_S_S_S_S_S_S_S_S_S_S_S_S_S_S_S_S_S_S_S_S_S_S_S_S_S_S_S_S_S_S_S_S_S_S_S_S_S_S_S_S_S_S_S_S_S_S_S_S_S_S_S_S_S_S_S_S_S_S_S_S_S_S_S_S_S_S_S_S_S_S_S_S_S_S_S_S_S_S_S_S_S_S_S_S_S_S_S_S_S_S_S_S_S_S_S_S_S_S_S_S_S_S_S_S_S_S_S_S_S_S_S_S_S_S_S_S_S_S_S_S_S_S_S_S_S_S_S_S_S_S_S_S_S_S_S_S_S_S_S_S_S_S_S_S_S_S_S_S_S_S_S_S_S_S_S_S_S_S_S_S_S_S_S_S_S_S_S_S_S_S_S_S_S_S_S_S_S_S_S_S_S_S_S_S_S_S_S_S_S_S_S_S_S_S_S_S_S_S_S_S_S_S_S_S_S_S_S_S_S_S_S_S_S_S_S_S_S_S_S_S_S_S_S_S_S_S_S_S_S_S_S_S_S_S_S_S_S_S_S_S_S_S_S_S_S_S_S_S_S_S_S_S_S_S_S_S_S_S_S_S_S_S_S_S_S_S_S_S_S_S_S_S_S_S_S_S_S_S_S_S_S_S_S_S_S_S_S_S_S_S_S_S_S_S_S_S_S_S_S_S_S_S_S_S_S_S_S_S_S_S_S_S_S_S_S_S_S_S_S_S_S_S_S_S_S_S_S_S_S_S_S_S_S_S_S_S_S_S_S_S_S_S_S_S_S_S_S_S_S_S_S_S_S_S_S_S_S_S_S_S_S_S_S_S_S_S_S_S_S_S_S_S_S_S_S_S_S_S_S_S_S_S_S_S_S_S_S_S_S_S_S_S_S_S_S_S_S_S_S_S_S_S_S_S_S_S_S_S_S_S_S_S_S_S_S_S_S_S_S_S_S_S_S_S_S_S_S_S_S_S_S_S_S_S_S_S_S_S_S_S_S_S_S_S_S_S_S_S_S_S_S_S_S_S_S_S_S_S_S_S_S_S_S_S_S_S_S_S_S_S_S_S_S_S_S_S_S_S_S_S_S_S_S_S_S_S_S_S_S_S_S_S_S_S_S_S_S_S_S_S_S_S_S_S_S_S_S_S_S_S_S_S_S_S_S_S_S_S_S_S_S_S_S_S_S_S_S_S_S_S_S_S_S_S_S_S_S_S_S_S_S_S_S_S_S_S_S_S_S_S_S_S_S_S_S_S_S_S_S_S_S_S_S_S_S_S_S_S_S_S_S_S_S_S_S_S_S_S_S_S_S_S_S_S_S_S_S_S_S_S_S_S_S_S_S_S_S_S_S_S_S_S_S_S_S_S_S_S_S_S_S_S_S_S_S_S_S_S_S_S_S_S_S_S_S_S_S_S_S_S_S_S_S_S_S_S_S_S_S_S_S_S_S_S_S_S_S_S_S_S_S_S_S_S_S_S_S_S_S_S_S_S_S_S_S_S_S_S_S_S_S_S_S_S_S_S_S_S_S_S_S_S_S_S_S_S_S_S_S_S_S_S_S_S_S_S_S_S_S_S_S_S_S_S_S_S_S_S_S_S_S_S_S_S_S_S_S_S_S_S_S_S_S_S_S_S_S_S_S_S_S_S_S_S_S_S_S_S_S_S_S_S_S_S_S_S_S_S_S_S_S_S_S_S_S_S_S_S_S_S_S_S_S_S_S_S_S_S_S_S_S_S_S_S_S_S_S_S_S_S_S_S_S_S_S_S_S_S_S_S_S_S_S_S_S_S_S_S_S_S_S_S_S_S_S_S_S_S_S_S_S_S_S_S_S_S_S_S_S_S_S_S_S_S_S_S_S_S_S_S_S_S_S_S_S_S_S_S_S_S_S_S_S_S_S_S_S_S_S_S_S_S_S_S_S_S_S_S_S_S_S_S_S_S_S_S_S_S_S_S_S_S_S_S_S_S_S_S_S__param_519,
	.param .u64 .ptr .align 1 _Z4racePiS_S_S_S_S_S_S_S_S_S_S_S_S_S_S_S_S_S_S_S_S_S_S_S_S_S_S_S_S_S_S_S_S_S_S_S_S_S_S_S_S_S_S_S_S_S_S_S_S_S_S_S_S_S_S_S_S_S_S_S_S_S_S_S_S_S_S_S_S_S_S_S_S_S_S_S_S_S_S_S_S_S_S_S_S_S_S_S_S_S_S_S_S_S_S_S_S_S_S_S_S_S_S_S_S_S_S_S_S_S_S_S_S_S_S_S_S_S_S_S_S_S_S_S_S_S_S_S_S_S_S_S_S_S_S_S_S_S_S_S_S_S_S_S_S_S_S_S_S_S_S_S_S_S_S_S_S_S_S_S_S_S_S_S_S_S_S_S_S_S_S_S_S_S_S_S_S_S_S_S_S_S_S_S_S_S_S_S_S_S_S_S_S_S_S_S_S_S_S_S_S_S_S_S_S_S_S_S_S_S_S_S_S_S_S_S_S_S_S_S_S_S_S_S_S_S_S_S_S_S_S_S_S_S_S_S_S_S_S_S_S_S_S_S_S_S_S_S_S_S_S_S_S_S_S_S_S_S_S_S_S_S_S_S_S_S_S_S_S_S_S_S_S_S_S_S_S_S_S_S_S_S_S_S_S_S_S_S_S_S_S_S_S_S_S_S_S_S_S_S_S_S_S_S_S_S_S_S_S_S_S_S_S_S_S_S_S_S_S_S_S_S_S_S_S_S_S_S_S_S_S_S_S_S_S_S_S_S_S_S_S_S_S_S_S_S_S_S_S_S_S_S_S_S_S_S_S_S_S_S_S_S_S_S_S_S_S_S_S_S_S_S_S_S_S_S_S_S_S_S_S_S_S_S_S_S_S_S_S_S_S_S_S_S_S_S_S_S_S_S_S_S_S_S_S_S_S_S_S_S_S_S_S_S_S_S_S_S_S_S_S_S_S_S_S_S_S_S_S_S_S_S_S_S_S_S_S_S_S_S_S_S_S_S_S_S_S_S_S_S_S_S_S_S_S_S_S_S_S_S_S_S_S_S_S_S_S_S_S_S_S_S_S_S_S_S_S_S_S_S_S_S_S_S_S_S_S_S_S_S_S_S_S_S_S_S_S_S_S_S_S_S_S_S_S_S_S_S_S_S_S_S_S_S_S_S_S_S_S_S_S_S_S_S_S_S_S_S_S_S_S_S_S_S_S_S_S_S_S_S_S_S_S_S_S_S_S_S_S_S_S_S_S_S_S_S_S_S_S_S_S_S_S_S_S_S_S_S_S_S_S_S_S_S_S_S_S_S_S_S_S_S_S_S_S_S_S_S_S_S_S_S_S_S_S_S_S_S_S_S_S_S_S_S_S_S_S_S_S_S_S_S_S_S_S_S_S_S_S_S_S_S_S_S_S_S_S_S_S_S_S_S_S_S_S_S_S_S_S_S_S_S_S_S_S_S_S_S_S_S_S_S_S_S_S_S_S_S_S_S_S_S_S_S_S_S_S_S_S_S_S_S_S_S_S_S_S_S_S_S_S_S_S_S_S_S_S_S_S_S_S_S_S_S_S_S_S_S_S_S_S_S_S_S_S_S_S_S_S_S_S_S_S_S_S_S_S_S_S_S_S_S_S_S_S_S_S_S_S_S_S_S_S_S_S_S_S_S_S_S_S_S_S_S_S_S_S_S_S_S_S_S_S_S_S_S_S_S_S_S_S_S_S_S_S_S_S_S_S_S_S_S_S_S_S_S_S_S_S_S_S_S_S_S_S_S_S_S_S_S_S_S_S_S_S_S_S_S_S_S_S_S_S_S_S_S_S_S_S_S_S_S_S_S_S_S_S_S_S_S_S_S_S_S_S_S_S_S_S_S_S_S_S_S_S_S_S_S_S_S_S_S_S_S_S_S_S_S_S_S_S_S_S_S_S_S_S_S_S_S_S_S_S_S_S_S_S_S_S_S_S_S_S_S_S_S_S_S_S_S_S_S_S_S_S_S_S_S_S_S_S_S_S_S_S_S_S_S_S_S_S_S_S_S_S_S_S_S_S_S_S_S_S_S_S_S_S_S_S_S_S_S_S_S_S_S_S_S_S_S_S_S_S_S_S_S_S_S_S_S_S_S_S_S_S_S_S_S_S_S_S_S_S_S_S_S_S_S_S_S_S_S_S_S_S_S_S_S_S_S_S_S_S_S_S_S_S_S_S_S_S_S_S_S_S_S_S_S_S_S_S_S_S_S_S_S_S_S_S_S_S_S_S_S_S_S_S_S_S_S_S_S_S_S_S_S_S_S_S_S_S_S_S__param_520,
	.param .u64 .ptr .align 1 _Z4racePiS_S_S_S_S_S_S_S_S_S_S_S_S_S_S_S_S_S_S_S_S_S_S_S_S_S_S_S_S_S_S_S_S_S_S_S_S_S_S_S_S_S_S_S_S_S_S_S_S_S_S_S_S_S_S_S_S_S_S_S_S_S_S_S_S_S_S_S_S_S_S_S_S_S_S_S_S_S_S_S_S_S_S_S_S_S_S_S_S_S_S_S_S_S_S_S_S_S_S_S_S_S_S_S_S_S_S_S_S_S_S_S_S_S_S_S_S_S_S_S_S_S_S_S_S_S_S_S_S_S_S_S_S_S_S_S_S_S_S_S_S_S_S_S_S_S_S_S_S_S_S_S_S_S_S_S_S_S_S_S_S_S_S_S_S_S_S_S_S_S_S_S_S_S_S_S_S_S_S_S_S_S_S_S_S_S_S_S_S_S_S_S_S_S_S_S_S_S_S_S_S_S_S_S_S_S_S_S_S_S_S_S_S_S_S_S_S_S_S_S_S_S_S_S_S_S_S_S_S_S_S_S_S_S_S_S_S_S_S_S_S_S_S_S_S_S_S_S_S_S_S_S_S_S_S_S_S_S_S_S_S_S_S_S_S_S_S_S_S_S_S_S_S_S_S_S_S_S_S_S_S_S_S_S_S_S_S_S_S_S_S_S_S_S_S_S_S_S_S_S_S_S_S_S_S_S_S_S_S_S_S_S_S_S_S_S_S_S_S_S_S_S_S_S_S_S_S_S_S_S_S_S_S_S_S_S_S_S_S_S_S_S_S_S_S_S_S_S_S_S_S_S_S_S_S_S_S_S_S_S_S_S_S_S_S_S_S_S_S_S_S_S_S_S_S_S_S_S_S_S_S_S_S_S_S_S_S_S_S_S_S_S_S_S_S_S_S_S_S_S_S_S_S_S_S_S_S_S_S_S_S_S_S_S_S_S_S_S_S_S_S_S_S_S_S_S_S_S_S_S_S_S_S_S_S_S_S_S_S_S_S_S_S_S_S_S_S_S_S_S_S_S_S_S_S_S_S_S_S_S_S_S_S_S_S_S_S_S_S_S_S_S_S_S_S_S_S_S_S_S_S_S_S_S_S_S_S_S_S_S_S_S_S_S_S_S_S_S_S_S_S_S_S_S_S_S_S_S_S_S_S_S_S_S_S_S_S_S_S_S_S_S_S_S_S_S_S_S_S_S_S_S_S_S_S_S_S_S_S_S_S_S_S_S_S_S_S_S_S_S_S_S_S_S_S_S_S_S_S_S_S_S_S_S_S_S_S_S_S_S_S_S_S_S_S_S_S_S_S_S_S_S_S_S_S_S_S_S_S_S_S_S_S_S_S_S_S_S_S_S_S_S_S_S_S_S_S_S_S_S_S_S_S_S_S_S_S_S_S_S_S_S_S_S_S_S_S_S_S_S_S_S_S_S_S_S_S_S_S_S_S_S_S_S_S_S_S_S_S_S_S_S_S_S_S_S_S_S_S_S_S_S_S_S_S_S_S_S_S_S_S_S_S_S_S_S_S_S_S_S_S_S_S_S_S_S_S_S_S_S_S_S_S_S_S_S_S_S_S_S_S_S_S_S_S_S_S_S_S_S_S_S_S_S_S_S_S_S_S_S_S_S_S_S_S_S_S_S_S_S_S_S_S_S_S_S_S_S_S_S_S_S_S_S_S_S_S_S_S_S_S_S_S_S_S_S_S_S_S_S_S_S_S_S_S_S_S_S_S_S_S_S_S_S_S_S_S_S_S_S_S_S_S_S_S_S_S_S_S_S_S_S_S_S_S_S_S_S_S_S_S_S_S_S_S_S_S_S_S_S_S_S_S_S_S_S_S_S_S_S_S_S_S_S_S_S_S_S_S_S_S_S_S_S_S_S_S_S_S_S_S_S_S_S_S_S_S_S_S_S_S_S_S_S_S_S_S_S_S_S_S_S_S_S_S_S_S_S_S_S_S_S_S_S_S_S_S_S_S_S_S_S_S_S_S_S_S_S_S_S_S_S_S_S_S_S_S_S_S_S_S_S_S_S_S_S_S_S_S_S_S_S_S_S_S_S_S_S_S_S_S_S_S_S_S_S_S_S_S_S_S_S_S_S_S_S_S_S_S_S_S_S_S_S_S_S_S_S_S_S_S_S_S_S_S_S_S_S_S_S_S_S_S_S_S_S_S_S_S_S_S_S_S_S_S_S_S_S_S_S_S_S_S_S_S_S_S_S_S_S_S_S_S_S_S_S_S_S_S_S_S_S_S_S_S_S_S_S_S_S_S_S_S_S_S_S_S_S_S_S_S_S_S__param_521,
	.param .u64 .ptr .align 1 _Z4racePiS_S_S_S_S_S_S_S_S_S_S_S_S_S_S_S_S_S_S_S_S_S_S_S_S_S_S_S_S_S_S_S_S_S_S_S_S_S_S_S_S_S_S_S_S_S_S_S_S_S_S_S_S_S_S_S_S_S_S_S_S_S_S_S_S_S_S_S_S_S_S_S_S_S_S_S_S_S_S_S_S_S_S_S_S_S_S_S_S_S_S_S_S_S_S_S_S_S_S_S_S_S_S_S_S_S_S_S_S_S_S_S_S_S_S_S_S_S_S_S_S_S_S_S_S_S_S_S_S_S_S_S_S_S_S_S_S_S_S_S_S_S_S_S_S_S_S_S_S_S_S_S_S_S_S_S_S_S_S_S_S_S_S_S_S_S_S_S_S_S_S_S_S_S_S_S_S_S_S_S_S_S_S_S_S_S_S_S_S_S_S_S_S_S_S_S_S_S_S_S_S_S_S_S_S_S_S_S_S_S_S_S_S_S_S_S_S_S_S_S_S_S_S_S_S_S_S_S_S_S_S_S_S_S_S_S_S_S_S_S_S_S_S_S_S_S_S_S_S_S_S_S_S_S_S_S_S_S_S_S_S_S_S_S_S_S_S_S_S_S_S_S_S_S_S_S_S_S_S_S_S_S_S_S_S_S_S_S_S_S_S_S_S_S_S_S_S_S_S_S_S_S_S_S_S_S_S_S_S_S_S_S_S_S_S_S_S_S_S_S_S_S_S_S_S_S_S_S_S_S_S_S_S_S_S_S_S_S_S_S_S_S_S_S_S_S_S_S_S_S_S_S_S_S_S_S_S_S_S_S_S_S_S_S_S_S_S_S_S_S_S_S_S_S_S_S_S_S_S_S_S_S_S_S_S_S_S_S_S_S_S_S_S_S_S_S_S_S_S_S_S_S_S_S_S_S_S_S_S_S_S_S_S_S_S_S_S_S_S_S_S_S_S_S_S_S_S_S_S_S_S_S_S_S_S_S_S_S_S_S_S_S_S_S_S_S_S_S_S_S_S_S_S_S_S_S_S_S_S_S_S_S_S_S_S_S_S_S_S_S_S_S_S_S_S_S_S_S_S_S_S_S_S_S_S_S_S_S_S_S_S_S_S_S_S_S_S_S_S_S_S_S_S_S_S_S_S_S_S_S_S_S_S_S_S_S_S_S_S_S_S_S_S_S_S_S_S_S_S_S_S_S_S_S_S_S_S_S_S_S_S_S_S_S_S_S_S_S_S_S_S_S_S_S_S_S_S_S_S_S_S_S_S_S_S_S_S_S_S_S_S_S_S_S_S_S_S_S_S_S_S_S_S_S_S_S_S_S_S_S_S_S_S_S_S_S_S_S_S_S_S_S_S_S_S_S_S_S_S_S_S_S_S_S_S_S_S_S_S_S_S_S_S_S_S_S_S_S_S_S_S_S_S_S_S_S_S_S_S_S_S_S_S_S_S_S_S_S_S_S_S_S_S_S_S_S_S_S_S_S_S_S_S_S_S_S_S_S_S_S_S_S_S_S_S_S_S_S_S_S_S_S_S_S_S_S_S_S_S_S_S_S_S_S_S_S_S_S_S_S_S_S_S_S_S_S_S_S_S_S_S_S_S_S_S_S_S_S_S_S_S_S_S_S_S_S_S_S_S_S_S_S_S_S_S_S_S_S_S_S_S_S_S_S_S_S_S_S_S_S_S_S_S_S_S_S_S_S_S_S_S_S_S_S_S_S_S_S_S_S_S_S_S_S_S_S_S_S_S_S_S_S_S_S_S_S_S_S_S_S_S_S_S_S_S_S_S_S_S_S_S_S_S_S_S_S_S_S_S_S_S_S_S_S_S_S_S_S_S_S_S_S_S_S_S_S_S_S_S_S_S_S_S_S_S_S_S_S_S_S_S_S_S_S_S_S_S_S_S_S_S_S_S_S_S_S_S_S_S_S_S_S_S_S_S_S_S_S_S_S_S_S_S_S_S_S_S_S_S_S_S_S_S_S_S_S_S_S_S_S_S_S_S_S_S_S_S_S_S_S_S_S_S_S_S_S_S_S_S_S_S_S_S_S_S_S_S_S_S_S_S_S_S_S_S_S_S_S_S_S_S_S_S_S_S_S_S_S_S_S_S_S_S_S_S_S_S_S_S_S_S_S_S_S_S_S_S_S_S_S_S_S_S_S_S_S_S_S_S_S_S_S_S_S_S_S_S_S_S_S_S_S_S_S_S_S_S_S_S_S_S_S_S_S_S_S_S_S_S_S_S_S_S_S_S_S_S_S_S_S_S_S_S_S_S_S_S_S_S_S_S_S_S__param_522,
	.param .u64 .ptr .align 1 _Z4racePiS_S_S_S_S_S_S_S_S_S_S_S_S_S_S_S_S_S_S_S_S_S_S_S_S_S_S_S_S_S_S_S_S_S_S_S_S_S_S_S_S_S_S_S_S_S_S_S_S_S_S_S_S_S_S_S_S_S_S_S_S_S_S_S_S_S_S_S_S_S_S_S_S_S_S_S_S_S_S_S_S_S_S_S_S_S_S_S_S_S_S_S_S_S_S_S_S_S_S_S_S_S_S_S_S_S_S_S_S_S_S_S_S_S_S_S_S_S_S_S_S_S_S_S_S_S_S_S_S_S_S_S_S_S_S_S_S_S_S_S_S_S_S_S_S_S_S_S_S_S_S_S_S_S_S_S_S_S_S_S_S_S_S_S_S_S_S_S_S_S_S_S_S_S_S_S_S_S_S_S_S_S_S_S_S_S_S_S_S_S_S_S_S_S_S_S_S_S_S_S_S_S_S_S_S_S_S_S_S_S_S_S_S_S_S_S_S_S_S_S_S_S_S_S_S_S_S_S_S_S_S_S_S_S_S_S_S_S_S_S_S_S_S_S_S_S_S_S_S_S_S_S_S_S_S_S_S_S_S_S_S_S_S_S_S_S_S_S_S_S_S_S_S_S_S_S_S_S_S_S_S_S_S_S_S_S_S_S_S_S_S_S_S_S_S_S_S_S_S_S_S_S_S_S_S_S_S_S_S_S_S_S_S_S_S_S_S_S_S_S_S_S_S_S_S_S_S_S_S_S_S_S_S_S_S_S_S_S_S_S_S_S_S_S_S_S_S_S_S_S_S_S_S_S_S_S_S_S_S_S_S_S_S_S_S_S_S_S_S_S_S_S_S_S_S_S_S_S_S_S_S_S_S_S_S_S_S_S_S_S_S_S_S_S_S_S_S_S_S_S_S_S_S_S_S_S_S_S_S_S_S_S_S_S_S_S_S_S_S_S_S_S_S_S_S_S_S_S_S_S_S_S_S_S_S_S_S_S_S_S_S_S_S_S_S_S_S_S_S_S_S_S_S_S_S_S_S_S_S_S_S_S_S_S_S_S_S_S_S_S_S_S_S_S_S_S_S_S_S_S_S_S_S_S_S_S_S_S_S_S_S_S_S_S_S_S_S_S_S_S_S_S_S_S_S_S_S_S_S_S_S_S_S_S_S_S_S_S_S_S_S_S_S_S_S_S_S_S_S_S_S_S_S_S_S_S_S_S_S_S_S_S_S_S_S_S_S_S_S_S_S_S_S_S_S_S_S_S_S_S_S_S_S_S_S_S_S_S_S_S_S_S_S_S_S_S_S_S_S_S_S_S_S_S_S_S_S_S_S_S_S_S_S_S_S_S_S_S_S_S_S_S_S_S_S_S_S_S_S_S_S_S_S_S_S_S_S_S_S_S_S_S_S_S_S_S_S_S_S_S_S_S_S_S_S_S_S_S_S_S_S_S_S_S_S_S_S_S_S_S_S_S_S_S_S_S_S_S_S_S_S_S_S_S_S_S_S_S_S_S_S_S_S_S_S_S_S_S_S_S_S_S_S_S_S_S_S_S_S_S_S_S_S_S_S_S_S_S_S_S_S_S_S_S_S_S_S_S_S_S_S_S_S_S_S_S_S_S_S_S_S_S_S_S_S_S_S_S_S_S_S_S_S_S_S_S_S_S_S_S_S_S_S_S_S_S_S_S_S_S_S_S_S_S_S_S_S_S_S_S_S_S_S_S_S_S_S_S_S_S_S_S_S_S_S_S_S_S_S_S_S_S_S_S_S_S_S_S_S_S_S_S_S_S_S_S_S_S_S_S_S_S_S_S_S_S_S_S_S_S_S_S_S_S_S_S_S_S_S_S_S_S_S_S_S_S_S_S_S_S_S_S_S_S_S_S_S_S_S_S_S_S_S_S_S_S_S_S_S_S_S_S_S_S_S_S_S_S_S_S_S_S_S_S_S_S_S_S_S_S_S_S_S_S_S_S_S_S_S_S_S_S_S_S_S_S_S_S_S_S_S_S_S_S_S_S_S_S_S_S_S_S_S_S_S_S_S_S_S_S_S_S_S_S_S_S_S_S_S_S_S_S_S_S_S_S_S_S_S_S_S_S_S_S_S_S_S_S_S_S_S_S_S_S_S_S_S_S_S_S_S_S_S_S_S_S_S_S_S_S_S_S_S_S_S_S_S_S_S_S_S_S_S_S_S_S_S_S_S_S_S_S_S_S_S_S_S_S_S_S_S_S_S_S_S_S_S_S_S_S_S_S_S_S_S_S_S_S_S_S_S_S_S_S_S_S_S_S_S_S_S_S_S__param_523,
	.param .u64 .ptr .align 1 _Z4racePiS_S_S_S_S_S_S_S_S_S_S_S_S_S_S_S_S_S_S_S_S_S_S_S_S_S_S_S_S_S_S_S_S_S_S_S_S_S_S_S_S_S_S_S_S_S_S_S_S_S_S_S_S_S_S_S_S_S_S_S_S_S_S_S_S_S_S_S_S_S_S_S_S_S_S_S_S_S_S_S_S_S_S_S_S_S_S_S_S_S_S_S_S_S_S_S_S_S_S_S_S_S_S_S_S_S_S_S_S_S_S_S_S_S_S_S_S_S_S_S_S_S_S_S_S_S_S_S_S_S_S_S_S_S_S_S_S_S_S_S_S_S_S_S_S_S_S_S_S_S_S_S_S_S_S_S_S_S_S_S_S_S_S_S_S_S_S_S_S_S_S_S_S_S_S_S_S_S_S_S_S_S_S_S_S_S_S_S_S_S_S_S_S_S_S_S_S_S_S_S_S_S_S_S_S_S_S_S_S_S_S_S_S_S_S_S_S_S_S_S_S_S_S_S_S_S_S_S_S_S_S_S_S_S_S_S_S_S_S_S_S_S_S_S_S_S_S_S_S_S_S_S_S_S_S_S_S_S_S_S_S_S_S_S_S_S_S_S_S_S_S_S_S_S_S_S_S_S_S_S_S_S_S_S_S_S_S_S_S_S_S_S_S_S_S_S_S_S_S_S_S_S_S_S_S_S_S_S_S_S_S_S_S_S_S_S_S_S_S_S_S_S_S_S_S_S_S_S_S_S_S_S_S_S_S_S_S_S_S_S_S_S_S_S_S_S_S_S_S_S_S_S_S_S_S_S_S_S_S_S_S_S_S_S_S_S_S_S_S_S_S_S_S_S_S_S_S_S_S_S_S_S_S_S_S_S_S_S_S_S_S_S_S_S_S_S_S_S_S_S_S_S_S_S_S_S_S_S_S_S_S_S_S_S_S_S_S_S_S_S_S_S_S_S_S_S_S_S_S_S_S_S_S_S_S_S_S_S_S_S_S_S_S_S_S_S_S_S_S_S_S_S_S_S_S_S_S_S_S_S_S_S_S_S_S_S_S_S_S_S_S_S_S_S_S_S_S_S_S_S_S_S_S_S_S_S_S_S_S_S_S_S_S_S_S_S_S_S_S_S_S_S_S_S_S_S_S_S_S_S_S_S_S_S_S_S_S_S_S_S_S_S_S_S_S_S_S_S_S_S_S_S_S_S_S_S_S_S_S_S_S_S_S_S_S_S_S_S_S_S_S_S_S_S_S_S_S_S_S_S_S_S_S_S_S_S_S_S_S_S_S_S_S_S_S_S_S_S_S_S_S_S_S_S_S_S_S_S_S_S_S_S_S_S_S_S_S_S_S_S_S_S_S_S_S_S_S_S_S_S_S_S_S_S_S_S_S_S_S_S_S_S_S_S_S_S_S_S_S_S_S_S_S_S_S_S_S_S_S_S_S_S_S_S_S_S_S_S_S_S_S_S_S_S_S_S_S_S_S_S_S_S_S_S_S_S_S_S_S_S_S_S_S_S_S_S_S_S_S_S_S_S_S_S_S_S_S_S_S_S_S_S_S_S_S_S_S_S_S_S_S_S_S_S_S_S_S_S_S_S_S_S_S_S_S_S_S_S_S_S_S_S_S_S_S_S_S_S_S_S_S_S_S_S_S_S_S_S_S_S_S_S_S_S_S_S_S_S_S_S_S_S_S_S_S_S_S_S_S_S_S_S_S_S_S_S_S_S_S_S_S_S_S_S_S_S_S_S_S_S_S_S_S_S_S_S_S_S_S_S_S_S_S_S_S_S_S_S_S_S_S_S_S_S_S_S_S_S_S_S_S_S_S_S_S_S_S_S_S_S_S_S_S_S_S_S_S_S_S_S_S_S_S_S_S_S_S_S_S_S_S_S_S_S_S_S_S_S_S_S_S_S_S_S_S_S_S_S_S_S_S_S_S_S_S_S_S_S_S_S_S_S_S_S_S_S_S_S_S_S_S_S_S_S_S_S_S_S_S_S_S_S_S_S_S_S_S_S_S_S_S_S_S_S_S_S_S_S_S_S_S_S_S_S_S_S_S_S_S_S_S_S_S_S_S_S_S_S_S_S_S_S_S_S_S_S_S_S_S_S_S_S_S_S_S_S_S_S_S_S_S_S_S_S_S_S_S_S_S_S_S_S_S_S_S_S_S_S_S_S_S_S_S_S_S_S_S_S_S_S_S_S_S_S_S_S_S_S_S_S_S_S_S_S_S_S_S_S_S_S_S_S_S_S_S_S_S_S_S_S_S_S_S_S_S_S_S_S_S_S_S_S_S__param_524,
	.param .u64 .ptr .align 1 _Z4racePiS_S_S_S_S_S_S_S_S_S_S_S_S_S_S_S_S_S_S_S_S_S_S_S_S_S_S_S_S_S_S_S_S_S_S_S_S_S_S_S_S_S_S_S_S_S_S_S_S_S_S_S_S_S_S_S_S_S_S_S_S_S_S_S_S_S_S_S_S_S_S_S_S_S_S_S_S_S_S_S_S_S_S_S_S_S_S_S_S_S_S_S_S_S_S_S_S_S_S_S_S_S_S_S_S_S_S_S_S_S_S_S_S_S_S_S_S_S_S_S_S_S_S_S_S_S_S_S_S_S_S_S_S_S_S_S_S_S_S_S_S_S_S_S_S_S_S_S_S_S_S_S_S_S_S_S_S_S_S_S_S_S_S_S_S_S_S_S_S_S_S_S_S_S_S_S_S_S_S_S_S_S_S_S_S_S_S_S_S_S_S_S_S_S_S_S_S_S_S_S_S_S_S_S_S_S_S_S_S_S_S_S_S_S_S_S_S_S_S_S_S_S_S_S_S_S_S_S_S_S_S_S_S_S_S_S_S_S_S_S_S_S_S_S_S_S_S_S_S_S_S_S_S_S_S_S_S_S_S_S_S_S_S_S_S_S_S_S_S_S_S_S_S_S_S_S_S_S_S_S_S_S_S_S_S_S_S_S_S_S_S_S_S_S_S_S_S_S_S_S_S_S_S_S_S_S_S_S_S_S_S_S_S_S_S_S_S_S_S_S_S_S_S_S_S_S_S_S_S_S_S_S_S_S_S_S_S_S_S_S_S_S_S_S_S_S_S_S_S_S_S_S_S_S_S_S_S_S_S_S_S_S_S_S_S_S_S_S_S_S_S_S_S_S_S_S_S_S_S_S_S_S_S_S_S_S_S_S_S_S_S_S_S_S_S_S_S_S_S_S_S_S_S_S_S_S_S_S_S_S_S_S_S_S_S_S_S_S_S_S_S_S_S_S_S_S_S_S_S_S_S_S_S_S_S_S_S_S_S_S_S_S_S_S_S_S_S_S_S_S_S_S_S_S_S_S_S_S_S_S_S_S_S_S_S_S_S_S_S_S_S_S_S_S_S_S_S_S_S_S_S_S_S_S_S_S_S_S_S_S_S_S_S_S_S_S_S_S_S_S_S_S_S_S_S_S_S_S_S_S_S_S_S_S_S_S_S_S_S_S_S_S_S_S_S_S_S_S_S_S_S_S_S_S_S_S_S_S_S_S_S_S_S_S_S_S_S_S_S_S_S_S_S_S_S_S_S_S_S_S_S_S_S_S_S_S_S_S_S_S_S_S_S_S_S_S_S_S_S_S_S_S_S_S_S_S_S_S_S_S_S_S_S_S_S_S_S_S_S_S_S_S_S_S_S_S_S_S_S_S_S_S_S_S_S_S_S_S_S_S_S_S_S_S_S_S_S_S_S_S_S_S_S_S_S_S_S_S_S_S_S_S_S_S_S_S_S_S_S_S_S_S_S_S_S_S_S_S_S_S_S_S_S_S_S_S_S_S_S_S_S_S_S_S_S_S_S_S_S_S_S_S_S_S_S_S_S_S_S_S_S_S_S_S_S_S_S_S_S_S_S_S_S_S_S_S_S_S_S_S_S_S_S_S_S_S_S_S_S_S_S_S_S_S_S_S_S_S_S_S_S_S_S_S_S_S_S_S_S_S_S_S_S_S_S_S_S_S_S_S_S_S_S_S_S_S_S_S_S_S_S_S_S_S_S_S_S_S_S_S_S_S_S_S_S_S_S_S_S_S_S_S_S_S_S_S_S_S_S_S_S_S_S_S_S_S_S_S_S_S_S_S_S_S_S_S_S_S_S_S_S_S_S_S_S_S_S_S_S_S_S_S_S_S_S_S_S_S_S_S_S_S_S_S_S_S_S_S_S_S_S_S_S_S_S_S_S_S_S_S_S_S_S_S_S_S_S_S_S_S_S_S_S_S_S_S_S_S_S_S_S_S_S_S_S_S_S_S_S_S_S_S_S_S_S_S_S_S_S_S_S_S_S_S_S_S_S_S_S_S_S_S_S_S_S_S_S_S_S_S_S_S_S_S_S_S_S_S_S_S_S_S_S_S_S_S_S_S_S_S_S_S_S_S_S_S_S_S_S_S_S_S_S_S_S_S_S_S_S_S_S_S_S_S_S_S_S_S_S_S_S_S_S_S_S_S_S_S_S_S_S_S_S_S_S_S_S_S_S_S_S_S_S_S_S_S_S_S_S_S_S_S_S_S_S_S_S_S_S_S_S_S_S_S_S_S_S_S_S_S_S_S_S_S_S_S_S_S_S_S_S_S_S__param_525,
	.param .u64 .ptr .align 1 _Z4racePiS_S_S_S_S_S_S_S_S_S_S_S_S_S_S_S_S_S_S_S_S_S_S_S_S_S_S_S_S_S_S_S_S_S_S_S_S_S_S_S_S_S_S_S_S_S_S_S_S_S_S_S_S_S_S_S_S_S_S_S_S_S_S_S_S_S_S_S_S_S_S_S_S_S_S_S_S_S_S_S_S_S_S_S_S_S_S_S_S_S_S_S_S_S_S_S_S_S_S_S_S_S_S_S_S_S_S_S_S_S_S_S_S_S_S_S_S_S_S_S_S_S_S_S_S_S_S_S_S_S_S_S_S_S_S_S_S_S_S_S_S_S_S_S_S_S_S_S_S_S_S_S_S_S_S_S_S_S_S_S_S_S_S_S_S_S_S_S_S_S_S_S_S_S_S_S_S_S_S_S_S_S_S_S_S_S_S_S_S_S_S_S_S_S_S_S_S_S_S_S_S_S_S_S_S_S_S_S_S_S_S_S_S_S_S_S_S_S_S_S_S_S_S_S_S_S_S_S_S_S_S_S_S_S_S_S_S_S_S_S_S_S_S_S_S_S_S_S_S_S_S_S_S_S_S_S_S_S_S_S_S_S_S_S_S_S_S_S_S_S_S_S_S_S_S_S_S_S_S_S_S_S_S_S_S_S_S_S_S_S_S_S_S_S_S_S_S_S_S_S_S_S_S_S_S_S_S_S_S_S_S_S_S_S_S_S_S_S_S_S_S_S_S_S_S_S_S_S_S_S_S_S_S_S_S_S_S_S_S_S_S_S_S_S_S_S_S_S_S_S_S_S_S_S_S_S_S_S_S_S_S_S_S_S_S_S_S_S_S_S_S_S_S_S_S_S_S_S_S_S_S_S_S_S_S_S_S_S_S_S_S_S_S_S_S_S_S_S_S_S_S_S_S_S_S_S_S_S_S_S_S_S_S_S_S_S_S_S_S_S_S_S_S_S_S_S_S_S_S_S_S_S_S_S_S_S_S_S_S_S_S_S_S_S_S_S_S_S_S_S_S_S_S_S_S_S_S_S_S_S_S_S_S_S_S_S_S_S_S_S_S_S_S_S_S_S_S_S_S_S_S_S_S_S_S_S_S_S_S_S_S_S_S_S_S_S_S_S_S_S_S_S_S_S_S_S_S_S_S_S_S_S_S_S_S_S_S_S_S_S_S_S_S_S_S_S_S_S_S_S_S_S_S_S_S_S_S_S_S_S_S_S_S_S_S_S_S_S_S_S_S_S_S_S_S_S_S_S_S_S_S_S_S_S_S_S_S_S_S_S_S_S_S_S_S_S_S_S_S_S_S_S_S_S_S_S_S_S_S_S_S_S_S_S_S_S_S_S_S_S_S_S_S_S_S_S_S_S_S_S_S_S_S_S_S_S_S_S_S_S_S_S_S_S_S_S_S_S_S_S_S_S_S_S_S_S_S_S_S_S_S_S_S_S_S_S_S_S_S_S_S_S_S_S_S_S_S_S_S_S_S_S_S_S_S_S_S_S_S_S_S_S_S_S_S_S_S_S_S_S_S_S_S_S_S_S_S_S_S_S_S_S_S_S_S_S_S_S_S_S_S_S_S_S_S_S_S_S_S_S_S_S_S_S_S_S_S_S_S_S_S_S_S_S_S_S_S_S_S_S_S_S_S_S_S_S_S_S_S_S_S_S_S_S_S_S_S_S_S_S_S_S_S_S_S_S_S_S_S_S_S_S_S_S_S_S_S_S_S_S_S_S_S_S_S_S_S_S_S_S_S_S_S_S_S_S_S_S_S_S_S_S_S_S_S_S_S_S_S_S_S_S_S_S_S_S_S_S_S_S_S_S_S_S_S_S_S_S_S_S_S_S_S_S_S_S_S_S_S_S_S_S_S_S_S_S_S_S_S_S_S_S_S_S_S_S_S_S_S_S_S_S_S_S_S_S_S_S_S_S_S_S_S_S_S_S_S_S_S_S_S_S_S_S_S_S_S_S_S_S_S_S_S_S_S_S_S_S_S_S_S_S_S_S_S_S_S_S_S_S_S_S_S_S_S_S_S_S_S_S_S_S_S_S_S_S_S_S_S_S_S_S_S_S_S_S_S_S_S_S_S_S_S_S_S_S_S_S_S_S_S_S_S_S_S_S_S_S_S_S_S_S_S_S_S_S_S_S_S_S_S_S_S_S_S_S_S_S_S_S_S_S_S_S_S_S_S_S_S_S_S_S_S_S_S_S_S_S_S_S_S_S_S_S_S_S_S_S_S_S_S_S_S_S_S_S_S_S_S_S_S_S_S_S_S_S_S_S_S_S_S_S_S__param_526,
	.param .u64 .ptr .align 1 _Z4racePiS_S_S_S_S_S_S_S_S_S_S_S_S_S_S_S_S_S_S_S_S_S_S_S_S_S_S_S_S_S_S_S_S_S_S_S_S_S_S_S_S_S_S_S_S_S_S_S_S_S_S_S_S_S_S_S_S_S_S_S_S_S_S_S_S_S_S_S_S_S_S_S_S_S_S_S_S_S_S_S_S_S_S_S_S_S_S_S_S_S_S_S_S_S_S_S_S_S_S_S_S_S_S_S_S_S_S_S_S_S_S_S_S_S_S_S_S_S_S_S_S_S_S_S_S_S_S_S_S_S_S_S_S_S_S_S_S_S_S_S_S_S_S_S_S_S_S_S_S_S_S_S_S_S_S_S_S_S_S_S_S_S_S_S_S_S_S_S_S_S_S_S_S_S_S_S_S_S_S_S_S_S_S_S_S_S_S_S_S_S_S_S_S_S_S_S_S_S_S_S_S_S_S_S_S_S_S_S_S_S_S_S_S_S_S_S_S_S_S_S_S_S_S_S_S_S_S_S_S_S_S_S_S_S_S_S_S_S_S_S_S_S_S_S_S_S_S_S_S_S_S_S_S_S_S_S_S_S_S_S_S_S_S_S_S_S_S_S_S_S_S_S_S_S_S_S_S_S_S_S_S_S_S_S_S_S_S_S_S_S_S_S_S_S_S_S_S_S_S_S_S_S_S_S_S_S_S_S_S_S_S_S_S_S_S_S_S_S_S_S_S_S_S_S_S_S_S_S_S_S_S_S_S_S_S_S_S_S_S_S_S_S_S_S_S_S_S_S_S_S_S_S_S_S_S_S_S_S_S_S_S_S_S_S_S_S_S_S_S_S_S_S_S_S_S_S_S_S_S_S_S_S_S_S_S_S_S_S_S_S_S_S_S_S_S_S_S_S_S_S_S_S_S_S_S_S_S_S_S_S_S_S_S_S_S_S_S_S_S_S_S_S_S_S_S_S_S_S_S_S_S_S_S_S_S_S_S_S_S_S_S_S_S_S_S_S_S_S_S_S_S_S_S_S_S_S_S_S_S_S_S_S_S_S_S_S_S_S_S_S_S_S_S_S_S_S_S_S_S_S_S_S_S_S_S_S_S_S_S_S_S_S_S_S_S_S_S_S_S_S_S_S_S_S_S_S_S_S_S_S_S_S_S_S_S_S_S_S_S_S_S_S_S_S_S_S_S_S_S_S_S_S_S_S_S_S_S_S_S_S_S_S_S_S_S_S_S_S_S_S_S_S_S_S_S_S_S_S_S_S_S_S_S_S_S_S_S_S_S_S_S_S_S_S_S_S_S_S_S_S_S_S_S_S_S_S_S_S_S_S_S_S_S_S_S_S_S_S_S_S_S_S_S_S_S_S_S_S_S_S_S_S_S_S_S_S_S_S_S_S_S_S_S_S_S_S_S_S_S_S_S_S_S_S_S_S_S_S_S_S_S_S_S_S_S_S_S_S_S_S_S_S_S_S_S_S_S_S_S_S_S_S_S_S_S_S_S_S_S_S_S_S_S_S_S_S_S_S_S_S_S_S_S_S_S_S_S_S_S_S_S_S_S_S_S_S_S_S_S_S_S_S_S_S_S_S_S_S_S_S_S_S_S_S_S_S_S_S_S_S_S_S_S_S_S_S_S_S_S_S_S_S_S_S_S_S_S_S_S_S_S_S_S_S_S_S_S_S_S_S_S_S_S_S_S_S_S_S_S_S_S_S_S_S_S_S_S_S_S_S_S_S_S_S_S_S_S_S_S_S_S_S_S_S_S_S_S_S_S_S_S_S_S_S_S_S_S_S_S_S_S_S_S_S_S_S_S_S_S_S_S_S_S_S_S_S_S_S_S_S_S_S_S_S_S_S_S_S_S_S_S_S_S_S_S_S_S_S_S_S_S_S_S_S_S_S_S_S_S_S_S_S_S_S_S_S_S_S_S_S_S_S_S_S_S_S_S_S_S_S_S_S_S_S_S_S_S_S_S_S_S_S_S_S_S_S_S_S_S_S_S_S_S_S_S_S_S_S_S_S_S_S_S_S_S_S_S_S_S_S_S_S_S_S_S_S_S_S_S_S_S_S_S_S_S_S_S_S_S_S_S_S_S_S_S_S_S_S_S_S_S_S_S_S_S_S_S_S_S_S_S_S_S_S_S_S_S_S_S_S_S_S_S_S_S_S_S_S_S_S_S_S_S_S_S_S_S_S_S_S_S_S_S_S_S_S_S_S_S_S_S_S_S_S_S_S_S_S_S_S_S_S_S_S_S_S_S_S_S_S_S_S_S_S_S_S_S_S_S_S_S_S_S__param_527,
	.param .u64 .ptr .align 1 _Z4racePiS_S_S_S_S_S_S_S_S_S_S_S_S_S_S_S_S_S_S_S_S_S_S_S_S_S_S_S_S_S_S_S_S_S_S_S_S_S_S_S_S_S_S_S_S_S_S_S_S_S_S_S_S_S_S_S_S_S_S_S_S_S_S_S_S_S_S_S_S_S_S_S_S_S_S_S_S_S_S_S_S_S_S_S_S_S_S_S_S_S_S_S_S_S_S_S_S_S_S_S_S_S_S_S_S_S_S_S_S_S_S_S_S_S_S_S_S_S_S_S_S_S_S_S_S_S_S_S_S_S_S_S_S_S_S_S_S_S_S_S_S_S_S_S_S_S_S_S_S_S_S_S_S_S_S_S_S_S_S_S_S_S_S_S_S_S_S_S_S_S_S_S_S_S_S_S_S_S_S_S_S_S_S_S_S_S_S_S_S_S_S_S_S_S_S_S_S_S_S_S_S_S_S_S_S_S_S_S_S_S_S_S_S_S_S_S_S_S_S_S_S_S_S_S_S_S_S_S_S_S_S_S_S_S_S_S_S_S_S_S_S_S_S_S_S_S_S_S_S_S_S_S_S_S_S_S_S_S_S_S_S_S_S_S_S_S_S_S_S_S_S_S_S_S_S_S_S_S_S_S_S_S_S_S_S_S_S_S_S_S_S_S_S_S_S_S_S_S_S_S_S_S_S_S_S_S_S_S_S_S_S_S_S_S_S_S_S_S_S_S_S_S_S_S_S_S_S_S_S_S_S_S_S_S_S_S_S_S_S_S_S_S_S_S_S_S_S_S_S_S_S_S_S_S_S_S_S_S_S_S_S_S_S_S_S_S_S_S_S_S_S_S_S_S_S_S_S_S_S_S_S_S_S_S_S_S_S_S_S_S_S_S_S_S_S_S_S_S_S_S_S_S_S_S_S_S_S_S_S_S_S_S_S_S_S_S_S_S_S_S_S_S_S_S_S_S_S_S_S_S_S_S_S_S_S_S_S_S_S_S_S_S_S_S_S_S_S_S_S_S_S_S_S_S_S_S_S_S_S_S_S_S_S_S_S_S_S_S_S_S_S_S_S_S_S_S_S_S_S_S_S_S_S_S_S_S_S_S_S_S_S_S_S_S_S_S_S_S_S_S_S_S_S_S_S_S_S_S_S_S_S_S_S_S_S_S_S_S_S_S_S_S_S_S_S_S_S_S_S_S_S_S_S_S_S_S_S_S_S_S_S_S_S_S_S_S_S_S_S_S_S_S_S_S_S_S_S_S_S_S_S_S_S_S_S_S_S_S_S_S_S_S_S_S_S_S_S_S_S_S_S_S_S_S_S_S_S_S_S_S_S_S_S_S_S_S_S_S_S_S_S_S_S_S_S_S_S_S_S_S_S_S_S_S_S_S_S_S_S_S_S_S_S_S_S_S_S_S_S_S_S_S_S_S_S_S_S_S_S_S_S_S_S_S_S_S_S_S_S_S_S_S_S_S_S_S_S_S_S_S_S_S_S_S_S_S_S_S_S_S_S_S_S_S_S_S_S_S_S_S_S_S_S_S_S_S_S_S_S_S_S_S_S_S_S_S_S_S_S_S_S_S_S_S_S_S_S_S_S_S_S_S_S_S_S_S_S_S_S_S_S_S_S_S_S_S_S_S_S_S_S_S_S_S_S_S_S_S_S_S_S_S_S_S_S_S_S_S_S_S_S_S_S_S_S_S_S_S_S_S_S_S_S_S_S_S_S_S_S_S_S_S_S_S_S_S_S_S_S_S_S_S_S_S_S_S_S_S_S_S_S_S_S_S_S_S_S_S_S_S_S_S_S_S_S_S_S_S_S_S_S_S_S_S_S_S_S_S_S_S_S_S_S_S_S_S_S_S_S_S_S_S_S_S_S_S_S_S_S_S_S_S_S_S_S_S_S_S_S_S_S_S_S_S_S_S_S_S_S_S_S_S_S_S_S_S_S_S_S_S_S_S_S_S_S_S_S_S_S_S_S_S_S_S_S_S_S_S_S_S_S_S_S_S_S_S_S_S_S_S_S_S_S_S_S_S_S_S_S_S_S_S_S_S_S_S_S_S_S_S_S_S_S_S_S_S_S_S_S_S_S_S_S_S_S_S_S_S_S_S_S_S_S_S_S_S_S_S_S_S_S_S_S_S_S_S_S_S_S_S_S_S_S_S_S_S_S_S_S_S_S_S_S_S_S_S_S_S_S_S_S_S_S_S_S_S_S_S_S_S_S_S_S_S_S_S_S_S_S_S_S_S_S_S_S_S_S_S_S_S_S_S_S_S_S_S_S_S_S_S_S_S_S__param_528,
	.param .u64 .ptr .align 1 _Z4racePiS_S_S_S_S_S_S_S_S_S_S_S_S_S_S_S_S_S_S_S_S_S_S_S_S_S_S_S_S_S_S_S_S_S_S_S_S_S_S_S_S_S_S_S_S_S_S_S_S_S_S_S_S_S_S_S_S_S_S_S_S_S_S_S_S_S_S_S_S_S_S_S_S_S_S_S_S_S_S_S_S_S_S_S_S_S_S_S_S_S_S_S_S_S_S_S_S_S_S_S_S_S_S_S_S_S_S_S_S_S_S_S_S_S_S_S_S_S_S_S_S_S_S_S_S_S_S_S_S_S_S_S_S_S_S_S_S_S_S_S_S_S_S_S_S_S_S_S_S_S_S_S_S_S_S_S_S_S_S_S_S_S_S_S_S_S_S_S_S_S_S_S_S_S_S_S_S_S_S_S_S_S_S_S_S_S_S_S_S_S_S_S_S_S_S_S_S_S_S_S_S_S_S_S_S_S_S_S_S_S_S_S_S_S_S_S_S_S_S_S_S_S_S_S_S_S_S_S_S_S_S_S_S_S_S_S_S_S_S_S_S_S_S_S_S_S_S_S_S_S_S_S_S_S_S_S_S_S_S_S_S_S_S_S_S_S_S_S_S_S_S_S_S_S_S_S_S_S_S_S_S_S_S_S_S_S_S_S_S_S_S_S_S_S_S_S_S_S_S_S_S_S_S_S_S_S_S_S_S_S_S_S_S_S_S_S_S_S_S_S_S_S_S_S_S_S_S_S_S_S_S_S_S_S_S_S_S_S_S_S_S_S_S_S_S_S_S_S_S_S_S_S_S_S_S_S_S_S_S_S_S_S_S_S_S_S_S_S_S_S_S_S_S_S_S_S_S_S_S_S_S_S_S_S_S_S_S_S_S_S_S_S_S_S_S_S_S_S_S_S_S_S_S_S_S_S_S_S_S_S_S_S_S_S_S_S_S_S_S_S_S_S_S_S_S_S_S_S_S_S_S_S_S_S_S_S_S_S_S_S_S_S_S_S_S_S_S_S_S_S_S_S_S_S_S_S_S_S_S_S_S_S_S_S_S_S_S_S_S_S_S_S_S_S_S_S_S_S_S_S_S_S_S_S_S_S_S_S_S_S_S_S_S_S_S_S_S_S_S_S_S_S_S_S_S_S_S_S_S_S_S_S_S_S_S_S_S_S_S_S_S_S_S_S_S_S_S_S_S_S_S_S_S_S_S_S_S_S_S_S_S_S_S_S_S_S_S_S_S_S_S_S_S_S_S_S_S_S_S_S_S_S_S_S_S_S_S_S_S_S_S_S_S_S_S_S_S_S_S_S_S_S_S_S_S_S_S_S_S_S_S_S_S_S_S_S_S_S_S_S_S_S_S_S_S_S_S_S_S_S_S_S_S_S_S_S_S_S_S_S_S_S_S_S_S_S_S_S_S_S_S_S_S_S_S_S_S_S_S_S_S_S_S_S_S_S_S_S_S_S_S_S_S_S_S_S_S_S_S_S_S_S_S_S_S_S_S_S_S_S_S_S_S_S_S_S_S_S_S_S_S_S_S_S_S_S_S_S_S_S_S_S_S_S_S_S_S_S_S_S_S_S_S_S_S_S_S_S_S_S_S_S_S_S_S_S_S_S_S_S_S_S_S_S_S_S_S_S_S_S_S_S_S_S_S_S_S_S_S_S_S_S_S_S_S_S_S_S_S_S_S_S_S_S_S_S_S_S_S_S_S_S_S_S_S_S_S_S_S_S_S_S_S_S_S_S_S_S_S_S_S_S_S_S_S_S_S_S_S_S_S_S_S_S_S_S_S_S_S_S_S_S_S_S_S_S_S_S_S_S_S_S_S_S_S_S_S_S_S_S_S_S_S_S_S_S_S_S_S_S_S_S_S_S_S_S_S_S_S_S_S_S_S_S_S_S_S_S_S_S_S_S_S_S_S_S_S_S_S_S_S_S_S_S_S_S_S_S_S_S_S_S_S_S_S_S_S_S_S_S_S_S_S_S_S_S_S_S_S_S_S_S_S_S_S_S_S_S_S_S_S_S_S_S_S_S_S_S_S_S_S_S_S_S_S_S_S_S_S_S_S_S_S_S_S_S_S_S_S_S_S_S_S_S_S_S_S_S_S_S_S_S_S_S_S_S_S_S_S_S_S_S_S_S_S_S_S_S_S_S_S_S_S_S_S_S_S_S_S_S_S_S_S_S_S_S_S_S_S_S_S_S_S_S_S_S_S_S_S_S_S_S_S_S_S_S_S_S_S_S_S_S_S_S_S_S_S_S_S_S_S_S_S_S_S_S_S_S_S_S_S_S_S__param_529,
	.param .u64 .ptr .align 1 _Z4racePiS_S_S_S_S_S_S_S_S_S_S_S_S_S_S_S_S_S_S_S_S_S_S_S_S_S_S_S_S_S_S_S_S_S_S_S_S_S_S_S_S_S_S_S_S_S_S_S_S_S_S_S_S_S_S_S_S_S_S_S_S_S_S_S_S_S_S_S_S_S_S_S_S_S_S_S_S_S_S_S_S_S_S_S_S_S_S_S_S_S_S_S_S_S_S_S_S_S_S_S_S_S_S_S_S_S_S_S_S_S_S_S_S_S_S_S_S_S_S_S_S_S_S_S_S_S_S_S_S_S_S_S_S_S_S_S_S_S_S_S_S_S_S_S_S_S_S_S_S_S_S_S_S_S_S_S_S_S_S_S_S_S_S_S_S_S_S_S_S_S_S_S_S_S_S_S_S_S_S_S_S_S_S_S_S_S_S_S_S_S_S_S_S_S_S_S_S_S_S_S_S_S_S_S_S_S_S_S_S_S_S_S_S_S_S_S_S_S_S_S_S_S_S_S_S_S_S_S_S_S_S_S_S_S_S_S_S_S_S_S_S_S_S_S_S_S_S_S_S_S_S_S_S_S_S_S_S_S_S_S_S_S_S_S_S_S_S_S_S_S_S_S_S_S_S_S_S_S_S_S_S_S_S_S_S_S_S_S_S_S_S_S_S_S_S_S_S_S_S_S_S_S_S_S_S_S_S_S_S_S_S_S_S_S_S_S_S_S_S_S_S_S_S_S_S_S_S_S_S_S_S_S_S_S_S_S_S_S_S_S_S_S_S_S_S_S_S_S_S_S_S_S_S_S_S_S_S_S_S_S_S_S_S_S_S_S_S_S_S_S_S_S_S_S_S_S_S_S_S_S_S_S_S_S_S_S_S_S_S_S_S_S_S_S_S_S_S_S_S_S_S_S_S_S_S_S_S_S_S_S_S_S_S_S_S_S_S_S_S_S_S_S_S_S_S_S_S_S_S_S_S_S_S_S_S_S_S_S_S_S_S_S_S_S_S_S_S_S_S_S_S_S_S_S_S_S_S_S_S_S_S_S_S_S_S_S_S_S_S_S_S_S_S_S_S_S_S_S_S_S_S_S_S_S_S_S_S_S_S_S_S_S_S_S_S_S_S_S_S_S_S_S_S_S_S_S_S_S_S_S_S_S_S_S_S_S_S_S_S_S_S_S_S_S_S_S_S_S_S_S_S_S_S_S_S_S_S_S_S_S_S_S_S_S_S_S_S_S_S_S_S_S_S_S_S_S_S_S_S_S_S_S_S_S_S_S_S_S_S_S_S_S_S_S_S_S_S_S_S_S_S_S_S_S_S_S_S_S_S_S_S_S_S_S_S_S_S_S_S_S_S_S_S_S_S_S_S_S_S_S_S_S_S_S_S_S_S_S_S_S_S_S_S_S_S_S_S_S_S_S_S_S_S_S_S_S_S_S_S_S_S_S_S_S_S_S_S_S_S_S_S_S_S_S_S_S_S_S_S_S_S_S_S_S_S_S_S_S_S_S_S_S_S_S_S_S_S_S_S_S_S_S_S_S_S_S_S_S_S_S_S_S_S_S_S_S_S_S_S_S_S_S_S_S_S_S_S_S_S_S_S_S_S_S_S_S_S_S_S_S_S_S_S_S_S_S_S_S_S_S_S_S_S_S_S_S_S_S_S_S_S_S_S_S_S_S_S_S_S_S_S_S_S_S_S_S_S_S_S_S_S_S_S_S_S_S_S_S_S_S_S_S_S_S_S_S_S_S_S_S_S_S_S_S_S_S_S_S_S_S_S_S_S_S_S_S_S_S_S_S_S_S_S_S_S_S_S_S_S_S_S_S_S_S_S_S_S_S_S_S_S_S_S_S_S_S_S_S_S_S_S_S_S_S_S_S_S_S_S_S_S_S_S_S_S_S_S_S_S_S_S_S_S_S_S_S_S_S_S_S_S_S_S_S_S_S_S_S_S_S_S_S_S_S_S_S_S_S_S_S_S_S_S_S_S_S_S_S_S_S_S_S_S_S_S_S_S_S_S_S_S_S_S_S_S_S_S_S_S_S_S_S_S_S_S_S_S_S_S_S_S_S_S_S_S_S_S_S_S_S_S_S_S_S_S_S_S_S_S_S_S_S_S_S_S_S_S_S_S_S_S_S_S_S_S_S_S_S_S_S_S_S_S_S_S_S_S_S_S_S_S_S_S_S_S_S_S_S_S_S_S_S_S_S_S_S_S_S_S_S_S_S_S_S_S_S_S_S_S_S_S_S_S_S_S_S_S_S_S_S_S_S_S_S_S_S_S_S_S_S_S_S_S__param_530,
	.param .u64 .ptr .align 1 _Z4racePiS_S_S_S_S_S_S_S_S_S_S_S_S_S_S_S_S_S_S_S_S_S_S_S_S_S_S_S_S_S_S_S_S_S_S_S_S_S_S_S_S_S_S_S_S_S_S_S_S_S_S_S_S_S_S_S_S_S_S_S_S_S_S_S_S_S_S_S_S_S_S_S_S_S_S_S_S_S_S_S_S_S_S_S_S_S_S_S_S_S_S_S_S_S_S_S_S_S_S_S_S_S_S_S_S_S_S_S_S_S_S_S_S_S_S_S_S_S_S_S_S_S_S_S_S_S_S_S_S_S_S_S_S_S_S_S_S_S_S_S_S_S_S_S_S_S_S_S_S_S_S_S_S_S_S_S_S_S_S_S_S_S_S_S_S_S_S_S_S_S_S_S_S_S_S_S_S_S_S_S_S_S_S_S_S_S_S_S_S_S_S_S_S_S_S_S_S_S_S_S_S_S_S_S_S_S_S_S_S_S_S_S_S_S_S_S_S_S_S_S_S_S_S_S_S_S_S_S_S_S_S_S_S_S_S_S_S_S_S_S_S_S_S_S_S_S_S_S_S_S_S_S_S_S_S_S_S_S_S_S_S_S_S_S_S_S_S_S_S_S_S_S_S_S_S_S_S_S_S_S_S_S_S_S_S_S_S_S_S_S_S_S_S_S_S_S_S_S_S_S_S_S_S_S_S_S_S_S_S_S_S_S_S_S_S_S_S_S_S_S_S_S_S_S_S_S_S_S_S_S_S_S_S_S_S_S_S_S_S_S_S_S_S_S_S_S_S_S_S_S_S_S_S_S_S_S_S_S_S_S_S_S_S_S_S_S_S_S_S_S_S_S_S_S_S_S_S_S_S_S_S_S_S_S_S_S_S_S_S_S_S_S_S_S_S_S_S_S_S_S_S_S_S_S_S_S_S_S_S_S_S_S_S_S_S_S_S_S_S_S_S_S_S_S_S_S_S_S_S_S_S_S_S_S_S_S_S_S_S_S_S_S_S_S_S_S_S_S_S_S_S_S_S_S_S_S_S_S_S_S_S_S_S_S_S_S_S_S_S_S_S_S_S_S_S_S_S_S_S_S_S_S_S_S_S_S_S_S_S_S_S_S_S_S_S_S_S_S_S_S_S_S_S_S_S_S_S_S_S_S_S_S_S_S_S_S_S_S_S_S_S_S_S_S_S_S_S_S_S_S_S_S_S_S_S_S_S_S_S_S_S_S_S_S_S_S_S_S_S_S_S_S_S_S_S_S_S_S_S_S_S_S_S_S_S_S_S_S_S_S_S_S_S_S_S_S_S_S_S_S_S_S_S_S_S_S_S_S_S_S_S_S_S_S_S_S_S_S_S_S_S_S_S_S_S_S_S_S_S_S_S_S_S_S_S_S_S_S_S_S_S_S_S_S_S_S_S_S_S_S_S_S_S_S_S_S_S_S_S_S_S_S_S_S_S_S_S_S_S_S_S_S_S_S_S_S_S_S_S_S_S_S_S_S_S_S_S_S_S_S_S_S_S_S_S_S_S_S_S_S_S_S_S_S_S_S_S_S_S_S_S_S_S_S_S_S_S_S_S_S_S_S_S_S_S_S_S_S_S_S_S_S_S_S_S_S_S_S_S_S_S_S_S_S_S_S_S_S_S_S_S_S_S_S_S_S_S_S_S_S_S_S_S_S_S_S_S_S_S_S_S_S_S_S_S_S_S_S_S_S_S_S_S_S_S_S_S_S_S_S_S_S_S_S_S_S_S_S_S_S_S_S_S_S_S_S_S_S_S_S_S_S_S_S_S_S_S_S_S_S_S_S_S_S_S_S_S_S_S_S_S_S_S_S_S_S_S_S_S_S_S_S_S_S_S_S_S_S_S_S_S_S_S_S_S_S_S_S_S_S_S_S_S_S_S_S_S_S_S_S_S_S_S_S_S_S_S_S_S_S_S_S_S_S_S_S_S_S_S_S_S_S_S_S_S_S_S_S_S_S_S_S_S_S_S_S_S_S_S_S_S_S_S_S_S_S_S_S_S_S_S_S_S_S_S_S_S_S_S_S_S_S_S_S_S_S_S_S_S_S_S_S_S_S_S_S_S_S_S_S_S_S_S_S_S_S_S_S_S_S_S_S_S_S_S_S_S_S_S_S_S_S_S_S_S_S_S_S_S_S_S_S_S_S_S_S_S_S_S_S_S_S_S_S_S_S_S_S_S_S_S_S_S_S_S_S_S_S_S_S_S_S_S_S_S_S_S_S_S_S_S_S_S_S_S_S_S_S_S_S_S_S_S_S_S_S_S_S_S_S_S_S_S__param_531,
	.param .u64 .ptr .align 1 _Z4racePiS_S_S_S_S_S_S_S_S_S_S_S_S_S_S_S_S_S_S_S_S_S_S_S_S_S_S_S_S_S_S_S_S_S_S_S_S_S_S_S_S_S_S_S_S_S_S_S_S_S_S_S_S_S_S_S_S_S_S_S_S_S_S_S_S_S_S_S_S_S_S_S_S_S_S_S_S_S_S_S_S_S_S_S_S_S_S_S_S_S_S_S_S_S_S_S_S_S_S_S_S_S_S_S_S_S_S_S_S_S_S_S_S_S_S_S_S_S_S_S_S_S_S_S_S_S_S_S_S_S_S_S_S_S_S_S_S_S_S_S_S_S_S_S_S_S_S_S_S_S_S_S_S_S_S_S_S_S_S_S_S_S_S_S_S_S_S_S_S_S_S_S_S_S_S_S_S_S_S_S_S_S_S_S_S_S_S_S_S_S_S_S_S_S_S_S_S_S_S_S_S_S_S_S_S_S_S_S_S_S_S_S_S_S_S_S_S_S_S_S_S_S_S_S_S_S_S_S_S_S_S_S_S_S_S_S_S_S_S_S_S_S_S_S_S_S_S_S_S_S_S_S_S_S_S_S_S_S_S_S_S_S_S_S_S_S_S_S_S_S_S_S_S_S_S_S_S_S_S_S_S_S_S_S_S_S_S_S_S_S_S_S_S_S_S_S_S_S_S_S_S_S_S_S_S_S_S_S_S_S_S_S_S_S_S_S_S_S_S_S_S_S_S_S_S_S_S_S_S_S_S_S_S_S_S_S_S_S_S_S_S_S_S_S_S_S_S_S_S_S_S_S_S_S_S_S_S_S_S_S_S_S_S_S_S_S_S_S_S_S_S_S_S_S_S_S_S_S_S_S_S_S_S_S_S_S_S_S_S_S_S_S_S_S_S_S_S_S_S_S_S_S_S_S_S_S_S_S_S_S_S_S_S_S_S_S_S_S_S_S_S_S_S_S_S_S_S_S_S_S_S_S_S_S_S_S_S_S_S_S_S_S_S_S_S_S_S_S_S_S_S_S_S_S_S_S_S_S_S_S_S_S_S_S_S_S_S_S_S_S_S_S_S_S_S_S_S_S_S_S_S_S_S_S_S_S_S_S_S_S_S_S_S_S_S_S_S_S_S_S_S_S_S_S_S_S_S_S_S_S_S_S_S_S_S_S_S_S_S_S_S_S_S_S_S_S_S_S_S_S_S_S_S_S_S_S_S_S_S_S_S_S_S_S_S_S_S_S_S_S_S_S_S_S_S_S_S_S_S_S_S_S_S_S_S_S_S_S_S_S_S_S_S_S_S_S_S_S_S_S_S_S_S_S_S_S_S_S_S_S_S_S_S_S_S_S_S_S_S_S_S_S_S_S_S_S_S_S_S_S_S_S_S_S_S_S_S_S_S_S_S_S_S_S_S_S_S_S_S_S_S_S_S_S_S_S_S_S_S_S_S_S_S_S_S_S_S_S_S_S_S_S_S_S_S_S_S_S_S_S_S_S_S_S_S_S_S_S_S_S_S_S_S_S_S_S_S_S_S_S_S_S_S_S_S_S_S_S_S_S_S_S_S_S_S_S_S_S_S_S_S_S_S_S_S_S_S_S_S_S_S_S_S_S_S_S_S_S_S_S_S_S_S_S_S_S_S_S_S_S_S_S_S_S_S_S_S_S_S_S_S_S_S_S_S_S_S_S_S_S_S_S_S_S_S_S_S_S_S_S_S_S_S_S_S_S_S_S_S_S_S_S_S_S_S_S_S_S_S_S_S_S_S_S_S_S_S_S_S_S_S_S_S_S_S_S_S_S_S_S_S_S_S_S_S_S_S_S_S_S_S_S_S_S_S_S_S_S_S_S_S_S_S_S_S_S_S_S_S_S_S_S_S_S_S_S_S_S_S_S_S_S_S_S_S_S_S_S_S_S_S_S_S_S_S_S_S_S_S_S_S_S_S_S_S_S_S_S_S_S_S_S_S_S_S_S_S_S_S_S_S_S_S_S_S_S_S_S_S_S_S_S_S_S_S_S_S_S_S_S_S_S_S_S_S_S_S_S_S_S_S_S_S_S_S_S_S_S_S_S_S_S_S_S_S_S_S_S_S_S_S_S_S_S_S_S_S_S_S_S_S_S_S_S_S_S_S_S_S_S_S_S_S_S_S_S_S_S_S_S_S_S_S_S_S_S_S_S_S_S_S_S_S_S_S_S_S_S_S_S_S_S_S_S_S_S_S_S_S_S_S_S_S_S_S_S_S_S_S_S_S_S_S_S_S_S_S_S_S_S_S_S_S_S_S_S_S_S_S_S_S_S_S__param_532,
	.param .u64 .ptr .align 1 _Z4racePiS_S_S_S_S_S_S_S_S_S_S_S_S_S_S_S_S_S_S_S_S_S_S_S_S_S_S_S_S_S_S_S_S_S_S_S_S_S_S_S_S_S_S_S_S_S_S_S_S_S_S_S_S_S_S_S_S_S_S_S_S_S_S_S_S_S_S_S_S_S_S_S_S_S_S_S_S_S_S_S_S_S_S_S_S_S_S_S_S_S_S_S_S_S_S_S_S_S_S_S_S_S_S_S_S_S_S_S_S_S_S_S_S_S_S_S_S_S_S_S_S_S_S_S_S_S_S_S_S_S_S_S_S_S_S_S_S_S_S_S_S_S_S_S_S_S_S_S_S_S_S_S_S_S_S_S_S_S_S_S_S_S_S_S_S_S_S_S_S_S_S_S_S_S_S_S_S_S_S_S_S_S_S_S_S_S_S_S_S_S_S_S_S_S_S_S_S_S_S_S_S_S_S_S_S_S_S_S_S_S_S_S_S_S_S_S_S_S_S_S_S_S_S_S_S_S_S_S_S_S_S_S_S_S_S_S_S_S_S_S_S_S_S_S_S_S_S_S_S_S_S_S_S_S_S_S_S_S_S_S_S_S_S_S_S_S_S_S_S_S_S_S_S_S_S_S_S_S_S_S_S_S_S_S_S_S_S_S_S_S_S_S_S_S_S_S_S_S_S_S_S_S_S_S_S_S_S_S_S_S_S_S_S_S_S_S_S_S_S_S_S_S_S_S_S_S_S_S_S_S_S_S_S_S_S_S_S_S_S_S_S_S_S_S_S_S_S_S_S_S_S_S_S_S_S_S_S_S_S_S_S_S_S_S_S_S_S_S_S_S_S_S_S_S_S_S_S_S_S_S_S_S_S_S_S_S_S_S_S_S_S_S_S_S_S_S_S_S_S_S_S_S_S_S_S_S_S_S_S_S_S_S_S_S_S_S_S_S_S_S_S_S_S_S_S_S_S_S_S_S_S_S_S_S_S_S_S_S_S_S_S_S_S_S_S_S_S_S_S_S_S_S_S_S_S_S_S_S_S_S_S_S_S_S_S_S_S_S_S_S_S_S_S_S_S_S_S_S_S_S_S_S_S_S_S_S_S_S_S_S_S_S_S_S_S_S_S_S_S_S_S_S_S_S_S_S_S_S_S_S_S_S_S_S_S_S_S_S_S_S_S_S_S_S_S_S_S_S_S_S_S_S_S_S_S_S_S_S_S_S_S_S_S_S_S_S_S_S_S_S_S_S_S_S_S_S_S_S_S_S_S_S_S_S_S_S_S_S_S_S_S_S_S_S_S_S_S_S_S_S_S_S_S_S_S_S_S_S_S_S_S_S_S_S_S_S_S_S_S_S_S_S_S_S_S_S_S_S_S_S_S_S_S_S_S_S_S_S_S_S_S_S_S_S_S_S_S_S_S_S_S_S_S_S_S_S_S_S_S_S_S_S_S_S_S_S_S_S_S_S_S_S_S_S_S_S_S_S_S_S_S_S_S_S_S_S_S_S_S_S_S_S_S_S_S_S_S_S_S_S_S_S_S_S_S_S_S_S_S_S_S_S_S_S_S_S_S_S_S_S_S_S_S_S_S_S_S_S_S_S_S_S_S_S_S_S_S_S_S_S_S_S_S_S_S_S_S_S_S_S_S_S_S_S_S_S_S_S_S_S_S_S_S_S_S_S_S_S_S_S_S_S_S_S_S_S_S_S_S_S_S_S_S_S_S_S_S_S_S_S_S_S_S_S_S_S_S_S_S_S_S_S_S_S_S_S_S_S_S_S_S_S_S_S_S_S_S_S_S_S_S_S_S_S_S_S_S_S_S_S_S_S_S_S_S_S_S_S_S_S_S_S_S_S_S_S_S_S_S_S_S_S_S_S_S_S_S_S_S_S_S_S_S_S_S_S_S_S_S_S_S_S_S_S_S_S_S_S_S_S_S_S_S_S_S_S_S_S_S_S_S_S_S_S_S_S_S_S_S_S_S_S_S_S_S_S_S_S_S_S_S_S_S_S_S_S_S_S_S_S_S_S_S_S_S_S_S_S_S_S_S_S_S_S_S_S_S_S_S_S_S_S_S_S_S_S_S_S_S_S_S_S_S_S_S_S_S_S_S_S_S_S_S_S_S_S_S_S_S_S_S_S_S_S_S_S_S_S_S_S_S_S_S_S_S_S_S_S_S_S_S_S_S_S_S_S_S_S_S_S_S_S_S_S_S_S_S_S_S_S_S_S_S_S_S_S_S_S_S_S_S_S_S_S_S_S_S_S_S_S_S_S_S_S_S_S_S_S_S_S_S_S_S__param_533,
	.param .u64 .ptr .align 1 _Z4racePiS_S_S_S_S_S_S_S_S_S_S_S_S_S_S_S_S_S_S_S_S_S_S_S_S_S_S_S_S_S_S_S_S_S_S_S_S_S_S_S_S_S_S_S_S_S_S_S_S_S_S_S_S_S_S_S_S_S_S_S_S_S_S_S_S_S_S_S_S_S_S_S_S_S_S_S_S_S_S_S_S_S_S_S_S_S_S_S_S_S_S_S_S_S_S_S_S_S_S_S_S_S_S_S_S_S_S_S_S_S_S_S_S_S_S_S_S_S_S_S_S_S_S_S_S_S_S_S_S_S_S_S_S_S_S_S_S_S_S_S_S_S_S_S_S_S_S_S_S_S_S_S_S_S_S_S_S_S_S_S_S_S_S_S_S_S_S_S_S_S_S_S_S_S_S_S_S_S_S_S_S_S_S_S_S_S_S_S_S_S_S_S_S_S_S_S_S_S_S_S_S_S_S_S_S_S_S_S_S_S_S_S_S_S_S_S_S_S_S_S_S_S_S_S_S_S_S_S_S_S_S_S_S_S_S_S_S_S_S_S_S_S_S_S_S_S_S_S_S_S_S_S_S_S_S_S_S_S_S_S_S_S_S_S_S_S_S_S_S_S_S_S_S_S_S_S_S_S_S_S_S_S_S_S_S_S_S_S_S_S_S_S_S_S_S_S_S_S_S_S_S_S_S_S_S_S_S_S_S_S_S_S_S_S_S_S_S_S_S_S_S_S_S_S_S_S_S_S_S_S_S_S_S_S_S_S_S_S_S_S_S_S_S_S_S_S_S_S_S_S_S_S_S_S_S_S_S_S_S_S_S_S_S_S_S_S_S_S_S_S_S_S_S_S_S_S_S_S_S_S_S_S_S_S_S_S_S_S_S_S_S_S_S_S_S_S_S_S_S_S_S_S_S_S_S_S_S_S_S_S_S_S_S_S_S_S_S_S_S_S_S_S_S_S_S_S_S_S_S_S_S_S_S_S_S_S_S_S_S_S_S_S_S_S_S_S_S_S_S_S_S_S_S_S_S_S_S_S_S_S_S_S_S_S_S_S_S_S_S_S_S_S_S_S_S_S_S_S_S_S_S_S_S_S_S_S_S_S_S_S_S_S_S_S_S_S_S_S_S_S_S_S_S_S_S_S_S_S_S_S_S_S_S_S_S_S_S_S_S_S_S_S_S_S_S_S_S_S_S_S_S_S_S_S_S_S_S_S_S_S_S_S_S_S_S_S_S_S_S_S_S_S_S_S_S_S_S_S_S_S_S_S_S_S_S_S_S_S_S_S_S_S_S_S_S_S_S_S_S_S_S_S_S_S_S_S_S_S_S_S_S_S_S_S_S_S_S_S_S_S_S_S_S_S_S_S_S_S_S_S_S_S_S_S_S_S_S_S_S_S_S_S_S_S_S_S_S_S_S_S_S_S_S_S_S_S_S_S_S_S_S_S_S_S_S_S_S_S_S_S_S_S_S_S_S_S_S_S_S_S_S_S_S_S_S_S_S_S_S_S_S_S_S_S_S_S_S_S_S_S_S_S_S_S_S_S_S_S_S_S_S_S_S_S_S_S_S_S_S_S_S_S_S_S_S_S_S_S_S_S_S_S_S_S_S_S_S_S_S_S_S_S_S_S_S_S_S_S_S_S_S_S_S_S_S_S_S_S_S_S_S_S_S_S_S_S_S_S_S_S_S_S_S_S_S_S_S_S_S_S_S_S_S_S_S_S_S_S_S_S_S_S_S_S_S_S_S_S_S_S_S_S_S_S_S_S_S_S_S_S_S_S_S_S_S_S_S_S_S_S_S_S_S_S_S_S_S_S_S_S_S_S_S_S_S_S_S_S_S_S_S_S_S_S_S_S_S_S_S_S_S_S_S_S_S_S_S_S_S_S_S_S_S_S_S_S_S_S_S_S_S_S_S_S_S_S_S_S_S_S_S_S_S_S_S_S_S_S_S_S_S_S_S_S_S_S_S_S_S_S_S_S_S_S_S_S_S_S_S_S_S_S_S_S_S_S_S_S_S_S_S_S_S_S_S_S_S_S_S_S_S_S_S_S_S_S_S_S_S_S_S_S_S_S_S_S_S_S_S_S_S_S_S_S_S_S_S_S_S_S_S_S_S_S_S_S_S_S_S_S_S_S_S_S_S_S_S_S_S_S_S_S_S_S_S_S_S_S_S_S_S_S_S_S_S_S_S_S_S_S_S_S_S_S_S_S_S_S_S_S_S_S_S_S_S_S_S_S_S_S_S_S_S_S_S_S_S_S_S_S_S_S_S_S_S_S_S_S_S_S_S_S_S__param_534,
	.param .u64 .ptr .align 1 _Z4racePiS_S_S_S_S_S_S_S_S_S_S_S_S_S_S_S_S_S_S_S_S_S_S_S_S_S_S_S_S_S_S_S_S_S_S_S_S_S_S_S_S_S_S_S_S_S_S_S_S_S_S_S_S_S_S_S_S_S_S_S_S_S_S_S_S_S_S_S_S_S_S_S_S_S_S_S_S_S_S_S_S_S_S_S_S_S_S_S_S_S_S_S_S_S_S_S_S_S_S_S_S_S_S_S_S_S_S_S_S_S_S_S_S_S_S_S_S_S_S_S_S_S_S_S_S_S_S_S_S_S_S_S_S_S_S_S_S_S_S_S_S_S_S_S_S_S_S_S_S_S_S_S_S_S_S_S_S_S_S_S_S_S_S_S_S_S_S_S_S_S_S_S_S_S_S_S_S_S_S_S_S_S_S_S_S_S_S_S_S_S_S_S_S_S_S_S_S_S_S_S_S_S_S_S_S_S_S_S_S_S_S_S_S_S_S_S_S_S_S_S_S_S_S_S_S_S_S_S_S_S_S_S_S_S_S_S_S_S_S_S_S_S_S_S_S_S_S_S_S_S_S_S_S_S_S_S_S_S_S_S_S_S_S_S_S_S_S_S_S_S_S_S_S_S_S_S_S_S_S_S_S_S_S_S_S_S_S_S_S_S_S_S_S_S_S_S_S_S_S_S_S_S_S_S_S_S_S_S_S_S_S_S_S_S_S_S_S_S_S_S_S_S_S_S_S_S_S_S_S_S_S_S_S_S_S_S_S_S_S_S_S_S_S_S_S_S_S_S_S_S_S_S_S_S_S_S_S_S_S_S_S_S_S_S_S_S_S_S_S_S_S_S_S_S_S_S_S_S_S_S_S_S_S_S_S_S_S_S_S_S_S_S_S_S_S_S_S_S_S_S_S_S_S_S_S_S_S_S_S_S_S_S_S_S_S_S_S_S_S_S_S_S_S_S_S_S_S_S_S_S_S_S_S_S_S_S_S_S_S_S_S_S_S_S_S_S_S_S_S_S_S_S_S_S_S_S_S_S_S_S_S_S_S_S_S_S_S_S_S_S_S_S_S_S_S_S_S_S_S_S_S_S_S_S_S_S_S_S_S_S_S_S_S_S_S_S_S_S_S_S_S_S_S_S_S_S_S_S_S_S_S_S_S_S_S_S_S_S_S_S_S_S_S_S_S_S_S_S_S_S_S_S_S_S_S_S_S_S_S_S_S_S_S_S_S_S_S_S_S_S_S_S_S_S_S_S_S_S_S_S_S_S_S_S_S_S_S_S_S_S_S_S_S_S_S_S_S_S_S_S_S_S_S_S_S_S_S_S_S_S_S_S_S_S_S_S_S_S_S_S_S_S_S_S_S_S_S_S_S_S_S_S_S_S_S_S_S_S_S_S_S_S_S_S_S_S_S_S_S_S_S_S_S_S_S_S_S_S_S_S_S_S_S_S_S_S_S_S_S_S_S_S_S_S_S_S_S_S_S_S_S_S_S_S_S_S_S_S_S_S_S_S_S_S_S_S_S_S_S_S_S_S_S_S_S_S_S_S_S_S_S_S_S_S_S_S_S_S_S_S_S_S_S_S_S_S_S_S_S_S_S_S_S_S_S_S_S_S_S_S_S_S_S_S_S_S_S_S_S_S_S_S_S_S_S_S_S_S_S_S_S_S_S_S_S_S_S_S_S_S_S_S_S_S_S_S_S_S_S_S_S_S_S_S_S_S_S_S_S_S_S_S_S_S_S_S_S_S_S_S_S_S_S_S_S_S_S_S_S_S_S_S_S_S_S_S_S_S_S_S_S_S_S_S_S_S_S_S_S_S_S_S_S_S_S_S_S_S_S_S_S_S_S_S_S_S_S_S_S_S_S_S_S_S_S_S_S_S_S_S_S_S_S_S_S_S_S_S_S_S_S_S_S_S_S_S_S_S_S_S_S_S_S_S_S_S_S_S_S_S_S_S_S_S_S_S_S_S_S_S_S_S_S_S_S_S_S_S_S_S_S_S_S_S_S_S_S_S_S_S_S_S_S_S_S_S_S_S_S_S_S_S_S_S_S_S_S_S_S_S_S_S_S_S_S_S_S_S_S_S_S_S_S_S_S_S_S_S_S_S_S_S_S_S_S_S_S_S_S_S_S_S_S_S_S_S_S_S_S_S_S_S_S_S_S_S_S_S_S_S_S_S_S_S_S_S_S_S_S_S_S_S_S_S_S_S_S_S_S_S_S_S_S_S_S_S_S_S_S_S_S_S_S_S_S_S_S_S_S_S_S_S_S_S_S_S_S_S_S_S_S_S_S__param_535,
	.param .u64 .ptr .align 1 _Z4racePiS_S_S_S_S_S_S_S_S_S_S_S_S_S_S_S_S_S_S_S_S_S_S_S_S_S_S_S_S_S_S_S_S_S_S_S_S_S_S_S_S_S_S_S_S_S_S_S_S_S_S_S_S_S_S_S_S_S_S_S_S_S_S_S_S_S_S_S_S_S_S_S_S_S_S_S_S_S_S_S_S_S_S_S_S_S_S_S_S_S_S_S_S_S_S_S_S_S_S_S_S_S_S_S_S_S_S_S_S_S_S_S_S_S_S_S_S_S_S_S_S_S_S_S_S_S_S_S_S_S_S_S_S_S_S_S_S_S_S_S_S_S_S_S_S_S_S_S_S_S_S_S_S_S_S_S_S_S_S_S_S_S_S_S_S_S_S_S_S_S_S_S_S_S_S_S_S_S_S_S_S_S_S_S_S_S_S_S_S_S_S_S_S_S_S_S_S_S_S_S_S_S_S_S_S_S_S_S_S_S_S_S_S_S_S_S_S_S_S_S_S_S_S_S_S_S_S_S_S_S_S_S_S_S_S_S_S_S_S_S_S_S_S_S_S_S_S_S_S_S_S_S_S_S_S_S_S_S_S_S_S_S_S_S_S_S_S_S_S_S_S_S_S_S_S_S_S_S_S_S_S_S_S_S_S_S_S_S_S_S_S_S_S_S_S_S_S_S_S_S_S_S_S_S_S_S_S_S_S_S_S_S_S_S_S_S_S_S_S_S_S_S_S_S_S_S_S_S_S_S_S_S_S_S_S_S_S_S_S_S_S_S_S_S_S_S_S_S_S_S_S_S_S_S_S_S_S_S_S_S_S_S_S_S_S_S_S_S_S_S_S_S_S_S_S_S_S_S_S_S_S_S_S_S_S_S_S_S_S_S_S_S_S_S_S_S_S_S_S_S_S_S_S_S_S_S_S_S_S_S_S_S_S_S_S_S_S_S_S_S_S_S_S_S_S_S_S_S_S_S_S_S_S_S_S_S_S_S_S_S_S_S_S_S_S_S_S_S_S_S_S_S_S_S_S_S_S_S_S_S_S_S_S_S_S_S_S_S_S_S_S_S_S_S_S_S_S_S_S_S_S_S_S_S_S_S_S_S_S_S_S_S_S_S_S_S_S_S_S_S_S_S_S_S_S_S_S_S_S_S_S_S_S_S_S_S_S_S_S_S_S_S_S_S_S_S_S_S_S_S_S_S_S_S_S_S_S_S_S_S_S_S_S_S_S_S_S_S_S_S_S_S_S_S_S_S_S_S_S_S_S_S_S_S_S_S_S_S_S_S_S_S_S_S_S_S_S_S_S_S_S_S_S_S_S_S_S_S_S_S_S_S_S_S_S_S_S_S_S_S_S_S_S_S_S_S_S_S_S_S_S_S_S_S_S_S_S_S_S_S_S_S_S_S_S_S_S_S_S_S_S_S_S_S_S_S_S_S_S_S_S_S_S_S_S_S_S_S_S_S_S_S_S_S_S_S_S_S_S_S_S_S_S_S_S_S_S_S_S_S_S_S_S_S_S_S_S_S_S_S_S_S_S_S_S_S_S_S_S_S_S_S_S_S_S_S_S_S_S_S_S_S_S_S_S_S_S_S_S_S_S_S_S_S_S_S_S_S_S_S_S_S_S_S_S_S_S_S_S_S_S_S_S_S_S_S_S_S_S_S_S_S_S_S_S_S_S_S_S_S_S_S_S_S_S_S_S_S_S_S_S_S_S_S_S_S_S_S_S_S_S_S_S_S_S_S_S_S_S_S_S_S_S_S_S_S_S_S_S_S_S_S_S_S_S_S_S_S_S_S_S_S_S_S_S_S_S_S_S_S_S_S_S_S_S_S_S_S_S_S_S_S_S_S_S_S_S_S_S_S_S_S_S_S_S_S_S_S_S_S_S_S_S_S_S_S_S_S_S_S_S_S_S_S_S_S_S_S_S_S_S_S_S_S_S_S_S_S_S_S_S_S_S_S_S_S_S_S_S_S_S_S_S_S_S_S_S_S_S_S_S_S_S_S_S_S_S_S_S_S_S_S_S_S_S_S_S_S_S_S_S_S_S_S_S_S_S_S_S_S_S_S_S_S_S_S_S_S_S_S_S_S_S_S_S_S_S_S_S_S_S_S_S_S_S_S_S_S_S_S_S_S_S_S_S_S_S_S_S_S_S_S_S_S_S_S_S_S_S_S_S_S_S_S_S_S_S_S_S_S_S_S_S_S_S_S_S_S_S_S_S_S_S_S_S_S_S_S_S_S_S_S_S_S_S_S_S_S_S_S_S_S_S_S_S_S_S_S_S_S_S_S_S__param_536,
	.param .u64 .ptr .align 1 _Z4racePiS_S_S_S_S_S_S_S_S_S_S_S_S_S_S_S_S_S_S_S_S_S_S_S_S_S_S_S_S_S_S_S_S_S_S_S_S_S_S_S_S_S_S_S_S_S_S_S_S_S_S_S_S_S_S_S_S_S_S_S_S_S_S_S_S_S_S_S_S_S_S_S_S_S_S_S_S_S_S_S_S_S_S_S_S_S_S_S_S_S_S_S_S_S_S_S_S_S_S_S_S_S_S_S_S_S_S_S_S_S_S_S_S_S_S_S_S_S_S_S_S_S_S_S_S_S_S_S_S_S_S_S_S_S_S_S_S_S_S_S_S_S_S_S_S_S_S_S_S_S_S_S_S_S_S_S_S_S_S_S_S_S_S_S_S_S_S_S_S_S_S_S_S_S_S_S_S_S_S_S_S_S_S_S_S_S_S_S_S_S_S_S_S_S_S_S_S_S_S_S_S_S_S_S_S_S_S_S_S_S_S_S_S_S_S_S_S_S_S_S_S_S_S_S_S_S_S_S_S_S_S_S_S_S_S_S_S_S_S_S_S_S_S_S_S_S_S_S_S_S_S_S_S_S_S_S_S_S_S_S_S_S_S_S_S_S_S_S_S_S_S_S_S_S_S_S_S_S_S_S_S_S_S_S_S_S_S_S_S_S_S_S_S_S_S_S_S_S_S_S_S_S_S_S_S_S_S_S_S_S_S_S_S_S_S_S_S_S_S_S_S_S_S_S_S_S_S_S_S_S_S_S_S_S_S_S_S_S_S_S_S_S_S_S_S_S_S_S_S_S_S_S_S_S_S_S_S_S_S_S_S_S_S_S_S_S_S_S_S_S_S_S_S_S_S_S_S_S_S_S_S_S_S_S_S_S_S_S_S_S_S_S_S_S_S_S_S_S_S_S_S_S_S_S_S_S_S_S_S_S_S_S_S_S_S_S_S_S_S_S_S_S_S_S_S_S_S_S_S_S_S_S_S_S_S_S_S_S_S_S_S_S_S_S_S_S_S_S_S_S_S_S_S_S_S_S_S_S_S_S_S_S_S_S_S_S_S_S_S_S_S_S_S_S_S_S_S_S_S_S_S_S_S_S_S_S_S_S_S_S_S_S_S_S_S_S_S_S_S_S_S_S_S_S_S_S_S_S_S_S_S_S_S_S_S_S_S_S_S_S_S_S_S_S_S_S_S_S_S_S_S_S_S_S_S_S_S_S_S_S_S_S_S_S_S_S_S_S_S_S_S_S_S_S_S_S_S_S_S_S_S_S_S_S_S_S_S_S_S_S_S_S_S_S_S_S_S_S_S_S_S_S_S_S_S_S_S_S_S_S_S_S_S_S_S_S_S_S_S_S_S_S_S_S_S_S_S_S_S_S_S_S_S_S_S_S_S_S_S_S_S_S_S_S_S_S_S_S_S_S_S_S_S_S_S_S_S_S_S_S_S_S_S_S_S_S_S_S_S_S_S_S_S_S_S_S_S_S_S_S_S_S_S_S_S_S_S_S_S_S_S_S_S_S_S_S_S_S_S_S_S_S_S_S_S_S_S_S_S_S_S_S_S_S_S_S_S_S_S_S_S_S_S_S_S_S_S_S_S_S_S_S_S_S_S_S_S_S_S_S_S_S_S_S_S_S_S_S_S_S_S_S_S_S_S_S_S_S_S_S_S_S_S_S_S_S_S_S_S_S_S_S_S_S_S_S_S_S_S_S_S_S_S_S_S_S_S_S_S_S_S_S_S_S_S_S_S_S_S_S_S_S_S_S_S_S_S_S_S_S_S_S_S_S_S_S_S_S_S_S_S_S_S_S_S_S_S_S_S_S_S_S_S_S_S_S_S_S_S_S_S_S_S_S_S_S_S_S_S_S_S_S_S_S_S_S_S_S_S_S_S_S_S_S_S_S_S_S_S_S_S_S_S_S_S_S_S_S_S_S_S_S_S_S_S_S_S_S_S_S_S_S_S_S_S_S_S_S_S_S_S_S_S_S_S_S_S_S_S_S_S_S_S_S_S_S_S_S_S_S_S_S_S_S_S_S_S_S_S_S_S_S_S_S_S_S_S_S_S_S_S_S_S_S_S_S_S_S_S_S_S_S_S_S_S_S_S_S_S_S_S_S_S_S_S_S_S_S_S_S_S_S_S_S_S_S_S_S_S_S_S_S_S_S_S_S_S_S_S_S_S_S_S_S_S_S_S_S_S_S_S_S_S_S_S_S_S_S_S_S_S_S_S_S_S_S_S_S_S_S_S_S_S_S_S_S_S_S_S_S_S_S_S_S_S_S_S_S_S_S_S_S_S__param_537,
	.param .u64 .ptr .align 1 _Z4racePiS_S_S_S_S_S_S_S_S_S_S_S_S_S_S_S_S_S_S_S_S_S_S_S_S_S_S_S_S_S_S_S_S_S_S_S_S_S_S_S_S_S_S_S_S_S_S_S_S_S_S_S_S_S_S_S_S_S_S_S_S_S_S_S_S_S_S_S_S_S_S_S_S_S_S_S_S_S_S_S_S_S_S_S_S_S_S_S_S_S_S_S_S_S_S_S_S_S_S_S_S_S_S_S_S_S_S_S_S_S_S_S_S_S_S_S_S_S_S_S_S_S_S_S_S_S_S_S_S_S_S_S_S_S_S_S_S_S_S_S_S_S_S_S_S_S_S_S_S_S_S_S_S_S_S_S_S_S_S_S_S_S_S_S_S_S_S_S_S_S_S_S_S_S_S_S_S_S_S_S_S_S_S_S_S_S_S_S_S_S_S_S_S_S_S_S_S_S_S_S_S_S_S_S_S_S_S_S_S_S_S_S_S_S_S_S_S_S_S_S_S_S_S_S_S_S_S_S_S_S_S_S_S_S_S_S_S_S_S_S_S_S_S_S_S_S_S_S_S_S_S_S_S_S_S_S_S_S_S_S_S_S_S_S_S_S_S_S_S_S_S_S_S_S_S_S_S_S_S_S_S_S_S_S_S_S_S_S_S_S_S_S_S_S_S_S_S_S_S_S_S_S_S_S_S_S_S_S_S_S_S_S_S_S_S_S_S_S_S_S_S_S_S_S_S_S_S_S_S_S_S_S_S_S_S_S_S_S_S_S_S_S_S_S_S_S_S_S_S_S_S_S_S_S_S_S_S_S_S_S_S_S_S_S_S_S_S_S_S_S_S_S_S_S_S_S_S_S_S_S_S_S_S_S_S_S_S_S_S_S_S_S_S_S_S_S_S_S_S_S_S_S_S_S_S_S_S_S_S_S_S_S_S_S_S_S_S_S_S_S_S_S_S_S_S_S_S_S_S_S_S_S_S_S_S_S_S_S_S_S_S_S_S_S_S_S_S_S_S_S_S_S_S_S_S_S_S_S_S_S_S_S_S_S_S_S_S_S_S_S_S_S_S_S_S_S_S_S_S_S_S_S_S_S_S_S_S_S_S_S_S_S_S_S_S_S_S_S_S_S_S_S_S_S_S_S_S_S_S_S_S_S_S_S_S_S_S_S_S_S_S_S_S_S_S_S_S_S_S_S_S_S_S_S_S_S_S_S_S_S_S_S_S_S_S_S_S_S_S_S_S_S_S_S_S_S_S_S_S_S_S_S_S_S_S_S_S_S_S_S_S_S_S_S_S_S_S_S_S_S_S_S_S_S_S_S_S_S_S_S_S_S_S_S_S_S_S_S_S_S_S_S_S_S_S_S_S_S_S_S_S_S_S_S_S_S_S_S_S_S_S_S_S_S_S_S_S_S_S_S_S_S_S_S_S_S_S_S_S_S_S_S_S_S_S_S_S_S_S_S_S_S_S_S_S_S_S_S_S_S_S_S_S_S_S_S_S_S_S_S_S_S_S_S_S_S_S_S_S_S_S_S_S_S_S_S_S_S_S_S_S_S_S_S_S_S_S_S_S_S_S_S_S_S_S_S_S_S_S_S_S_S_S_S_S_S_S_S_S_S_S_S_S_S_S_S_S_S_S_S_S_S_S_S_S_S_S_S_S_S_S_S_S_S_S_S_S_S_S_S_S_S_S_S_S_S_S_S_S_S_S_S_S_S_S_S_S_S_S_S_S_S_S_S_S_S_S_S_S_S_S_S_S_S_S_S_S_S_S_S_S_S_S_S_S_S_S_S_S_S_S_S_S_S_S_S_S_S_S_S_S_S_S_S_S_S_S_S_S_S_S_S_S_S_S_S_S_S_S_S_S_S_S_S_S_S_S_S_S_S_S_S_S_S_S_S_S_S_S_S_S_S_S_S_S_S_S_S_S_S_S_S_S_S_S_S_S_S_S_S_S_S_S_S_S_S_S_S_S_S_S_S_S_S_S_S_S_S_S_S_S_S_S_S_S_S_S_S_S_S_S_S_S_S_S_S_S_S_S_S_S_S_S_S_S_S_S_S_S_S_S_S_S_S_S_S_S_S_S_S_S_S_S_S_S_S_S_S_S_S_S_S_S_S_S_S_S_S_S_S_S_S_S_S_S_S_S_S_S_S_S_S_S_S_S_S_S_S_S_S_S_S_S_S_S_S_S_S_S_S_S_S_S_S_S_S_S_S_S_S_S_S_S_S_S_S_S_S_S_S_S_S_S_S_S_S_S_S_S_S_S_S_S_S_S_S_S_S_S_S_S_S_S__param_538,
	.param .u64 .ptr .align 1 _Z4racePiS_S_S_S_S_S_S_S_S_S_S_S_S_S_S_S_S_S_S_S_S_S_S_S_S_S_S_S_S_S_S_S_S_S_S_S_S_S_S_S_S_S_S_S_S_S_S_S_S_S_S_S_S_S_S_S_S_S_S_S_S_S_S_S_S_S_S_S_S_S_S_S_S_S_S_S_S_S_S_S_S_S_S_S_S_S_S_S_S_S_S_S_S_S_S_S_S_S_S_S_S_S_S_S_S_S_S_S_S_S_S_S_S_S_S_S_S_S_S_S_S_S_S_S_S_S_S_S_S_S_S_S_S_S_S_S_S_S_S_S_S_S_S_S_S_S_S_S_S_S_S_S_S_S_S_S_S_S_S_S_S_S_S_S_S_S_S_S_S_S_S_S_S_S_S_S_S_S_S_S_S_S_S_S_S_S_S_S_S_S_S_S_S_S_S_S_S_S_S_S_S_S_S_S_S_S_S_S_S_S_S_S_S_S_S_S_S_S_S_S_S_S_S_S_S_S_S_S_S_S_S_S_S_S_S_S_S_S_S_S_S_S_S_S_S_S_S_S_S_S_S_S_S_S_S_S_S_S_S_S_S_S_S_S_S_S_S_S_S_S_S_S_S_S_S_S_S_S_S_S_S_S_S_S_S_S_S_S_S_S_S_S_S_S_S_S_S_S_S_S_S_S_S_S_S_S_S_S_S_S_S_S_S_S_S_S_S_S_S_S_S_S_S_S_S_S_S_S_S_S_S_S_S_S_S_S_S_S_S_S_S_S_S_S_S_S_S_S_S_S_S_S_S_S_S_S_S_S_S_S_S_S_S_S_S_S_S_S_S_S_S_S_S_S_S_S_S_S_S_S_S_S_S_S_S_S_S_S_S_S_S_S_S_S_S_S_S_S_S_S_S_S_S_S_S_S_S_S_S_S_S_S_S_S_S_S_S_S_S_S_S_S_S_S_S_S_S_S_S_S_S_S_S_S_S_S_S_S_S_S_S_S_S_S_S_S_S_S_S_S_S_S_S_S_S_S_S_S_S_S_S_S_S_S_S_S_S_S_S_S_S_S_S_S_S_S_S_S_S_S_S_S_S_S_S_S_S_S_S_S_S_S_S_S_S_S_S_S_S_S_S_S_S_S_S_S_S_S_S_S_S_S_S_S_S_S_S_S_S_S_S_S_S_S_S_S_S_S_S_S_S_S_S_S_S_S_S_S_S_S_S_S_S_S_S_S_S_S_S_S_S_S_S_S_S_S_S_S_S_S_S_S_S_S_S_S_S_S_S_S_S_S_S_S_S_S_S_S_S_S_S_S_S_S_S_S_S_S_S_S_S_S_S_S_S_S_S_S_S_S_S_S_S_S_S_S_S_S_S_S_S_S_S_S_S_S_S_S_S_S_S_S_S_S_S_S_S_S_S_S_S_S_S_S_S_S_S_S_S_S_S_S_S_S_S_S_S_S_S_S_S_S_S_S_S_S_S_S_S_S_S_S_S_S_S_S_S_S_S_S_S_S_S_S_S_S_S_S_S_S_S_S_S_S_S_S_S_S_S_S_S_S_S_S_S_S_S_S_S_S_S_S_S_S_S_S_S_S_S_S_S_S_S_S_S_S_S_S_S_S_S_S_S_S_S_S_S_S_S_S_S_S_S_S_S_S_S_S_S_S_S_S_S_S_S_S_S_S_S_S_S_S_S_S_S_S_S_S_S_S_S_S_S_S_S_S_S_S_S_S_S_S_S_S_S_S_S_S_S_S_S_S_S_S_S_S_S_S_S_S_S_S_S_S_S_S_S_S_S_S_S_S_S_S_S_S_S_S_S_S_S_S_S_S_S_S_S_S_S_S_S_S_S_S_S_S_S_S_S_S_S_S_S_S_S_S_S_S_S_S_S_S_S_S_S_S_S_S_S_S_S_S_S_S_S_S_S_S_S_S_S_S_S_S_S_S_S_S_S_S_S_S_S_S_S_S_S_S_S_S_S_S_S_S_S_S_S_S_S_S_S_S_S_S_S_S_S_S_S_S_S_S_S_S_S_S_S_S_S_S_S_S_S_S_S_S_S_S_S_S_S_S_S_S_S_S_S_S_S_S_S_S_S_S_S_S_S_S_S_S_S_S_S_S_S_S_S_S_S_S_S_S_S_S_S_S_S_S_S_S_S_S_S_S_S_S_S_S_S_S_S_S_S_S_S_S_S_S_S_S_S_S_S_S_S_S_S_S_S_S_S_S_S_S_S_S_S_S_S_S_S_S_S_S_S_S_S_S_S_S_S_S_S_S_S_S_S_S_S_S_S_S_S__param_539,
	.param .u64 .ptr .align 1 _Z4racePiS_S_S_S_S_S_S_S_S_S_S_S_S_S_S_S_S_S_S_S_S_S_S_S_S_S_S_S_S_S_S_S_S_S_S_S_S_S_S_S_S_S_S_S_S_S_S_S_S_S_S_S_S_S_S_S_S_S_S_S_S_S_S_S_S_S_S_S_S_S_S_S_S_S_S_S_S_S_S_S_S_S_S_S_S_S_S_S_S_S_S_S_S_S_S_S_S_S_S_S_S_S_S_S_S_S_S_S_S_S_S_S_S_S_S_S_S_S_S_S_S_S_S_S_S_S_S_S_S_S_S_S_S_S_S_S_S_S_S_S_S_S_S_S_S_S_S_S_S_S_S_S_S_S_S_S_S_S_S_S_S_S_S_S_S_S_S_S_S_S_S_S_S_S_S_S_S_S_S_S_S_S_S_S_S_S_S_S_S_S_S_S_S_S_S_S_S_S_S_S_S_S_S_S_S_S_S_S_S_S_S_S_S_S_S_S_S_S_S_S_S_S_S_S_S_S_S_S_S_S_S_S_S_S_S_S_S_S_S_S_S_S_S_S_S_S_S_S_S_S_S_S_S_S_S_S_S_S_S_S_S_S_S_S_S_S_S_S_S_S_S_S_S_S_S_S_S_S_S_S_S_S_S_S_S_S_S_S_S_S_S_S_S_S_S_S_S_S_S_S_S_S_S_S_S_S_S_S_S_S_S_S_S_S_S_S_S_S_S_S_S_S_S_S_S_S_S_S_S_S_S_S_S_S_S_S_S_S_S_S_S_S_S_S_S_S_S_S_S_S_S_S_S_S_S_S_S_S_S_S_S_S_S_S_S_S_S_S_S_S_S_S_S_S_S_S_S_S_S_S_S_S_S_S_S_S_S_S_S_S_S_S_S_S_S_S_S_S_S_S_S_S_S_S_S_S_S_S_S_S_S_S_S_S_S_S_S_S_S_S_S_S_S_S_S_S_S_S_S_S_S_S_S_S_S_S_S_S_S_S_S_S_S_S_S_S_S_S_S_S_S_S_S_S_S_S_S_S_S_S_S_S_S_S_S_S_S_S_S_S_S_S_S_S_S_S_S_S_S_S_S_S_S_S_S_S_S_S_S_S_S_S_S_S_S_S_S_S_S_S_S_S_S_S_S_S_S_S_S_S_S_S_S_S_S_S_S_S_S_S_S_S_S_S_S_S_S_S_S_S_S_S_S_S_S_S_S_S_S_S_S_S_S_S_S_S_S_S_S_S_S_S_S_S_S_S_S_S_S_S_S_S_S_S_S_S_S_S_S_S_S_S_S_S_S_S_S_S_S_S_S_S_S_S_S_S_S_S_S_S_S_S_S_S_S_S_S_S_S_S_S_S_S_S_S_S_S_S_S_S_S_S_S_S_S_S_S_S_S_S_S_S_S_S_S_S_S_S_S_S_S_S_S_S_S_S_S_S_S_S_S_S_S_S_S_S_S_S_S_S_S_S_S_S_S_S_S_S_S_S_S_S_S_S_S_S_S_S_S_S_S_S_S_S_S_S_S_S_S_S_S_S_S_S_S_S_S_S_S_S_S_S_S_S_S_S_S_S_S_S_S_S_S_S_S_S_S_S_S_S_S_S_S_S_S_S_S_S_S_S_S_S_S_S_S_S_S_S_S_S_S_S_S_S_S_S_S_S_S_S_S_S_S_S_S_S_S_S_S_S_S_S_S_S_S_S_S_S_S_S_S_S_S_S_S_S_S_S_S_S_S_S_S_S_S_S_S_S_S_S_S_S_S_S_S_S_S_S_S_S_S_S_S_S_S_S_S_S_S_S_S_S_S_S_S_S_S_S_S_S_S_S_S_S_S_S_S_S_S_S_S_S_S_S_S_S_S_S_S_S_S_S_S_S_S_S_S_S_S_S_S_S_S_S_S_S_S_S_S_S_S_S_S_S_S_S_S_S_S_S_S_S_S_S_S_S_S_S_S_S_S_S_S_S_S_S_S_S_S_S_S_S_S_S_S_S_S_S_S_S_S_S_S_S_S_S_S_S_S_S_S_S_S_S_S_S_S_S_S_S_S_S_S_S_S_S_S_S_S_S_S_S_S_S_S_S_S_S_S_S_S_S_S_S_S_S_S_S_S_S_S_S_S_S_S_S_S_S_S_S_S_S_S_S_S_S_S_S_S_S_S_S_S_S_S_S_S_S_S_S_S_S_S_S_S_S_S_S_S_S_S_S_S_S_S_S_S_S_S_S_S_S_S_S_S_S_S_S_S_S_S_S_S_S_S_S_S_S_S_S_S_S_S_S_S_S_S_S_S_S_S_S_S__param_540,
	.param .u64 .ptr .align 1 _Z4racePiS_S_S_S_S_S_S_S_S_S_S_S_S_S_S_S_S_S_S_S_S_S_S_S_S_S_S_S_S_S_S_S_S_S_S_S_S_S_S_S_S_S_S_S_S_S_S_S_S_S_S_S_S_S_S_S_S_S_S_S_S_S_S_S_S_S_S_S_S_S_S_S_S_S_S_S_S_S_S_S_S_S_S_S_S_S_S_S_S_S_S_S_S_S_S_S_S_S_S_S_S_S_S_S_S_S_S_S_S_S_S_S_S_S_S_S_S_S_S_S_S_S_S_S_S_S_S_S_S_S_S_S_S_S_S_S_S_S_S_S_S_S_S_S_S_S_S_S_S_S_S_S_S_S_S_S_S_S_S_S_S_S_S_S_S_S_S_S_S_S_S_S_S_S_S_S_S_S_S_S_S_S_S_S_S_S_S_S_S_S_S_S_S_S_S_S_S_S_S_S_S_S_S_S_S_S_S_S_S_S_S_S_S_S_S_S_S_S_S_S_S_S_S_S_S_S_S_S_S_S_S_S_S_S_S_S_S_S_S_S_S_S_S_S_S_S_S_S_S_S_S_S_S_S_S_S_S_S_S_S_S_S_S_S_S_S_S_S_S_S_S_S_S_S_S_S_S_S_S_S_S_S_S_S_S_S_S_S_S_S_S_S_S_S_S_S_S_S_S_S_S_S_S_S_S_S_S_S_S_S_S_S_S_S_S_S_S_S_S_S_S_S_S_S_S_S_S_S_S_S_S_S_S_S_S_S_S_S_S_S_S_S_S_S_S_S_S_S_S_S_S_S_S_S_S_S_S_S_S_S_S_S_S_S_S_S_S_S_S_S_S_S_S_S_S_S_S_S_S_S_S_S_S_S_S_S_S_S_S_S_S_S_S_S_S_S_S_S_S_S_S_S_S_S_S_S_S_S_S_S_S_S_S_S_S_S_S_S_S_S_S_S_S_S_S_S_S_S_S_S_S_S_S_S_S_S_S_S_S_S_S_S_S_S_S_S_S_S_S_S_S_S_S_S_S_S_S_S_S_S_S_S_S_S_S_S_S_S_S_S_S_S_S_S_S_S_S_S_S_S_S_S_S_S_S_S_S_S_S_S_S_S_S_S_S_S_S_S_S_S_S_S_S_S_S_S_S_S_S_S_S_S_S_S_S_S_S_S_S_S_S_S_S_S_S_S_S_S_S_S_S_S_S_S_S_S_S_S_S_S_S_S_S_S_S_S_S_S_S_S_S_S_S_S_S_S_S_S_S_S_S_S_S_S_S_S_S_S_S_S_S_S_S_S_S_S_S_S_S_S_S_S_S_S_S_S_S_S_S_S_S_S_S_S_S_S_S_S_S_S_S_S_S_S_S_S_S_S_S_S_S_S_S_S_S_S_S_S_S_S_S_S_S_S_S_S_S_S_S_S_S_S_S_S_S_S_S_S_S_S_S_S_S_S_S_S_S_S_S_S_S_S_S_S_S_S_S_S_S_S_S_S_S_S_S_S_S_S_S_S_S_S_S_S_S_S_S_S_S_S_S_S_S_S_S_S_S_S_S_S_S_S_S_S_S_S_S_S_S_S_S_S_S_S_S_S_S_S_S_S_S_S_S_S_S_S_S_S_S_S_S_S_S_S_S_S_S_S_S_S_S_S_S_S_S_S_S_S_S_S_S_S_S_S_S_S_S_S_S_S_S_S_S_S_S_S_S_S_S_S_S_S_S_S_S_S_S_S_S_S_S_S_S_S_S_S_S_S_S_S_S_S_S_S_S_S_S_S_S_S_S_S_S_S_S_S_S_S_S_S_S_S_S_S_S_S_S_S_S_S_S_S_S_S_S_S_S_S_S_S_S_S_S_S_S_S_S_S_S_S_S_S_S_S_S_S_S_S_S_S_S_S_S_S_S_S_S_S_S_S_S_S_S_S_S_S_S_S_S_S_S_S_S_S_S_S_S_S_S_S_S_S_S_S_S_S_S_S_S_S_S_S_S_S_S_S_S_S_S_S_S_S_S_S_S_S_S_S_S_S_S_S_S_S_S_S_S_S_S_S_S_S_S_S_S_S_S_S_S_S_S_S_S_S_S_S_S_S_S_S_S_S_S_S_S_S_S_S_S_S_S_S_S_S_S_S_S_S_S_S_S_S_S_S_S_S_S_S_S_S_S_S_S_S_S_S_S_S_S_S_S_S_S_S_S_S_S_S_S_S_S_S_S_S_S_S_S_S_S_S_S_S_S_S_S_S_S_S_S_S_S_S_S_S_S_S_S_S_S_S_S_S_S_S_S_S_S_S_S_S_S_S_S__param_541,
	.param .u64 .ptr .align 1 _Z4racePiS_S_S_S_S_S_S_S_S_S_S_S_S_S_S_S_S_S_S_S_S_S_S_S_S_S_S_S_S_S_S_S_S_S_S_S_S_S_S_S_S_S_S_S_S_S_S_S_S_S_S_S_S_S_S_S_S_S_S_S_S_S_S_S_S_S_S_S_S_S_S_S_S_S_S_S_S_S_S_S_S_S_S_S_S_S_S_S_S_S_S_S_S_S_S_S_S_S_S_S_S_S_S_S_S_S_S_S_S_S_S_S_S_S_S_S_S_S_S_S_S_S_S_S_S_S_S_S_S_S_S_S_S_S_S_S_S_S_S_S_S_S_S_S_S_S_S_S_S_S_S_S_S_S_S_S_S_S_S_S_S_S_S_S_S_S_S_S_S_S_S_S_S_S_S_S_S_S_S_S_S_S_S_S_S_S_S_S_S_S_S_S_S_S_S_S_S_S_S_S_S_S_S_S_S_S_S_S_S_S_S_S_S_S_S_S_S_S_S_S_S_S_S_S_S_S_S_S_S_S_S_S_S_S_S_S_S_S_S_S_S_S_S_S_S_S_S_S_S_S_S_S_S_S_S_S_S_S_S_S_S_S_S_S_S_S_S_S_S_S_S_S_S_S_S_S_S_S_S_S_S_S_S_S_S_S_S_S_S_S_S_S_S_S_S_S_S_S_S_S_S_S_S_S_S_S_S_S_S_S_S_S_S_S_S_S_S_S_S_S_S_S_S_S_S_S_S_S_S_S_S_S_S_S_S_S_S_S_S_S_S_S_S_S_S_S_S_S_S_S_S_S_S_S_S_S_S_S_S_S_S_S_S_S_S_S_S_S_S_S_S_S_S_S_S_S_S_S_S_S_S_S_S_S_S_S_S_S_S_S_S_S_S_S_S_S_S_S_S_S_S_S_S_S_S_S_S_S_S_S_S_S_S_S_S_S_S_S_S_S_S_S_S_S_S_S_S_S_S_S_S_S_S_S_S_S_S_S_S_S_S_S_S_S_S_S_S_S_S_S_S_S_S_S_S_S_S_S_S_S_S_S_S_S_S_S_S_S_S_S_S_S_S_S_S_S_S_S_S_S_S_S_S_S_S_S_S_S_S_S_S_S_S_S_S_S_S_S_S_S_S_S_S_S_S_S_S_S_S_S_S_S_S_S_S_S_S_S_S_S_S_S_S_S_S_S_S_S_S_S_S_S_S_S_S_S_S_S_S_S_S_S_S_S_S_S_S_S_S_S_S_S_S_S_S_S_S_S_S_S_S_S_S_S_S_S_S_S_S_S_S_S_S_S_S_S_S_S_S_S_S_S_S_S_S_S_S_S_S_S_S_S_S_S_S_S_S_S_S_S_S_S_S_S_S_S_S_S_S_S_S_S_S_S_S_S_S_S_S_S_S_S_S_S_S_S_S_S_S_S_S_S_S_S_S_S_S_S_S_S_S_S_S_S_S_S_S_S_S_S_S_S_S_S_S_S_S_S_S_S_S_S_S_S_S_S_S_S_S_S_S_S_S_S_S_S_S_S_S_S_S_S_S_S_S_S_S_S_S_S_S_S_S_S_S_S_S_S_S_S_S_S_S_S_S_S_S_S_S_S_S_S_S_S_S_S_S_S_S_S_S_S_S_S_S_S_S_S_S_S_S_S_S_S_S_S_S_S_S_S_S_S_S_S_S_S_S_S_S_S_S_S_S_S_S_S_S_S_S_S_S_S_S_S_S_S_S_S_S_S_S_S_S_S_S_S_S_S_S_S_S_S_S_S_S_S_S_S_S_S_S_S_S_S_S_S_S_S_S_S_S_S_S_S_S_S_S_S_S_S_S_S_S_S_S_S_S_S_S_S_S_S_S_S_S_S_S_S_S_S_S_S_S_S_S_S_S_S_S_S_S_S_S_S_S_S_S_S_S_S_S_S_S_S_S_S_S_S_S_S_S_S_S_S_S_S_S_S_S_S_S_S_S_S_S_S_S_S_S_S_S_S_S_S_S_S_S_S_S_S_S_S_S_S_S_S_S_S_S_S_S_S_S_S_S_S_S_S_S_S_S_S_S_S_S_S_S_S_S_S_S_S_S_S_S_S_S_S_S_S_S_S_S_S_S_S_S_S_S_S_S_S_S_S_S_S_S_S_S_S_S_S_S_S_S_S_S_S_S_S_S_S_S_S_S_S_S_S_S_S_S_S_S_S_S_S_S_S_S_S_S_S_S_S_S_S_S_S_S_S_S_S_S_S_S_S_S_S_S_S_S_S_S_S_S_S_S_S_S_S_S_S_S_S_S_S_S_S_S_S_S_S_S__param_542,
	.param .u64 .ptr .align 1 _Z4racePiS_S_S_S_S_S_S_S_S_S_S_S_S_S_S_S_S_S_S_S_S_S_S_S_S_S_S_S_S_S_S_S_S_S_S_S_S_S_S_S_S_S_S_S_S_S_S_S_S_S_S_S_S_S_S_S_S_S_S_S_S_S_S_S_S_S_S_S_S_S_S_S_S_S_S_S_S_S_S_S_S_S_S_S_S_S_S_S_S_S_S_S_S_S_S_S_S_S_S_S_S_S_S_S_S_S_S_S_S_S_S_S_S_S_S_S_S_S_S_S_S_S_S_S_S_S_S_S_S_S_S_S_S_S_S_S_S_S_S_S_S_S_S_S_S_S_S_S_S_S_S_S_S_S_S_S_S_S_S_S_S_S_S_S_S_S_S_S_S_S_S_S_S_S_S_S_S_S_S_S_S_S_S_S_S_S_S_S_S_S_S_S_S_S_S_S_S_S_S_S_S_S_S_S_S_S_S_S_S_S_S_S_S_S_S_S_S_S_S_S_S_S_S_S_S_S_S_S_S_S_S_S_S_S_S_S_S_S_S_S_S_S_S_S_S_S_S_S_S_S_S_S_S_S_S_S_S_S_S_S_S_S_S_S_S_S_S_S_S_S_S_S_S_S_S_S_S_S_S_S_S_S_S_S_S_S_S_S_S_S_S_S_S_S_S_S_S_S_S_S_S_S_S_S_S_S_S_S_S_S_S_S_S_S_S_S_S_S_S_S_S_S_S_S_S_S_S_S_S_S_S_S_S_S_S_S_S_S_S_S_S_S_S_S_S_S_S_S_S_S_S_S_S_S_S_S_S_S_S_S_S_S_S_S_S_S_S_S_S_S_S_S_S_S_S_S_S_S_S_S_S_S_S_S_S_S_S_S_S_S_S_S_S_S_S_S_S_S_S_S_S_S_S_S_S_S_S_S_S_S_S_S_S_S_S_S_S_S_S_S_S_S_S_S_S_S_S_S_S_S_S_S_S_S_S_S_S_S_S_S_S_S_S_S_S_S_S_S_S_S_S_S_S_S_S_S_S_S_S_S_S_S_S_S_S_S_S_S_S_S_S_S_S_S_S_S_S_S_S_S_S_S_S_S_S_S_S_S_S_S_S_S_S_S_S_S_S_S_S_S_S_S_S_S_S_S_S_S_S_S_S_S_S_S_S_S_S_S_S_S_S_S_S_S_S_S_S_S_S_S_S_S_S_S_S_S_S_S_S_S_S_S_S_S_S_S_S_S_S_S_S_S_S_S_S_S_S_S_S_S_S_S_S_S_S_S_S_S_S_S_S_S_S_S_S_S_S_S_S_S_S_S_S_S_S_S_S_S_S_S_S_S_S_S_S_S_S_S_S_S_S_S_S_S_S_S_S_S_S_S_S_S_S_S_S_S_S_S_S_S_S_S_S_S_S_S_S_S_S_S_S_S_S_S_S_S_S_S_S_S_S_S_S_S_S_S_S_S_S_S_S_S_S_S_S_S_S_S_S_S_S_S_S_S_S_S_S_S_S_S_S_S_S_S_S_S_S_S_S_S_S_S_S_S_S_S_S_S_S_S_S_S_S_S_S_S_S_S_S_S_S_S_S_S_S_S_S_S_S_S_S_S_S_S_S_S_S_S_S_S_S_S_S_S_S_S_S_S_S_S_S_S_S_S_S_S_S_S_S_S_S_S_S_S_S_S_S_S_S_S_S_S_S_S_S_S_S_S_S_S_S_S_S_S_S_S_S_S_S_S_S_S_S_S_S_S_S_S_S_S_S_S_S_S_S_S_S_S_S_S_S_S_S_S_S_S_S_S_S_S_S_S_S_S_S_S_S_S_S_S_S_S_S_S_S_S_S_S_S_S_S_S_S_S_S_S_S_S_S_S_S_S_S_S_S_S_S_S_S_S_S_S_S_S_S_S_S_S_S_S_S_S_S_S_S_S_S_S_S_S_S_S_S_S_S_S_S_S_S_S_S_S_S_S_S_S_S_S_S_S_S_S_S_S_S_S_S_S_S_S_S_S_S_S_S_S_S_S_S_S_S_S_S_S_S_S_S_S_S_S_S_S_S_S_S_S_S_S_S_S_S_S_S_S_S_S_S_S_S_S_S_S_S_S_S_S_S_S_S_S_S_S_S_S_S_S_S_S_S_S_S_S_S_S_S_S_S_S_S_S_S_S_S_S_S_S_S_S_S_S_S_S_S_S_S_S_S_S_S_S_S_S_S_S_S_S_S_S_S_S_S_S_S_S_S_S_S_S_S_S_S_S_S_S_S_S_S_S_S_S_S_S_S_S_S_S_S_S_S_S_S_S_S__param_543,
	.param .u64 .ptr .align 1 _Z4racePiS_S_S_S_S_S_S_S_S_S_S_S_S_S_S_S_S_S_S_S_S_S_S_S_S_S_S_S_S_S_S_S_S_S_S_S_S_S_S_S_S_S_S_S_S_S_S_S_S_S_S_S_S_S_S_S_S_S_S_S_S_S_S_S_S_S_S_S_S_S_S_S_S_S_S_S_S_S_S_S_S_S_S_S_S_S_S_S_S_S_S_S_S_S_S_S_S_S_S_S_S_S_S_S_S_S_S_S_S_S_S_S_S_S_S_S_S_S_S_S_S_S_S_S_S_S_S_S_S_S_S_S_S_S_S_S_S_S_S_S_S_S_S_S_S_S_S_S_S_S_S_S_S_S_S_S_S_S_S_S_S_S_S_S_S_S_S_S_S_S_S_S_S_S_S_S_S_S_S_S_S_S_S_S_S_S_S_S_S_S_S_S_S_S_S_S_S_S_S_S_S_S_S_S_S_S_S_S_S_S_S_S_S_S_S_S_S_S_S_S_S_S_S_S_S_S_S_S_S_S_S_S_S_S_S_S_S_S_S_S_S_S_S_S_S_S_S_S_S_S_S_S_S_S_S_S_S_S_S_S_S_S_S_S_S_S_S_S_S_S_S_S_S_S_S_S_S_S_S_S_S_S_S_S_S_S_S_S_S_S_S_S_S_S_S_S_S_S_S_S_S_S_S_S_S_S_S_S_S_S_S_S_S_S_S_S_S_S_S_S_S_S_S_S_S_S_S_S_S_S_S_S_S_S_S_S_S_S_S_S_S_S_S_S_S_S_S_S_S_S_S_S_S_S_S_S_S_S_S_S_S_S_S_S_S_S_S_S_S_S_S_S_S_S_S_S_S_S_S_S_S_S_S_S_S_S_S_S_S_S_S_S_S_S_S_S_S_S_S_S_S_S_S_S_S_S_S_S_S_S_S_S_S_S_S_S_S_S_S_S_S_S_S_S_S_S_S_S_S_S_S_S_S_S_S_S_S_S_S_S_S_S_S_S_S_S_S_S_S_S_S_S_S_S_S_S_S_S_S_S_S_S_S_S_S_S_S_S_S_S_S_S_S_S_S_S_S_S_S_S_S_S_S_S_S_S_S_S_S_S_S_S_S_S_S_S_S_S_S_S_S_S_S_S_S_S_S_S_S_S_S_S_S_S_S_S_S_S_S_S_S_S_S_S_S_S_S_S_S_S_S_S_S_S_S_S_S_S_S_S_S_S_S_S_S_S_S_S_S_S_S_S_S_S_S_S_S_S_S_S_S_S_S_S_S_S_S_S_S_S_S_S_S_S_S_S_S_S_S_S_S_S_S_S_S_S_S_S_S_S_S_S_S_S_S_S_S_S_S_S_S_S_S_S_S_S_S_S_S_S_S_S_S_S_S_S_S_S_S_S_S_S_S_S_S_S_S_S_S_S_S_S_S_S_S_S_S_S_S_S_S_S_S_S_S_S_S_S_S_S_S_S_S_S_S_S_S_S_S_S_S_S_S_S_S_S_S_S_S_S_S_S_S_S_S_S_S_S_S_S_S_S_S_S_S_S_S_S_S_S_S_S_S_S_S_S_S_S_S_S_S_S_S_S_S_S_S_S_S_S_S_S_S_S_S_S_S_S_S_S_S_S_S_S_S_S_S_S_S_S_S_S_S_S_S_S_S_S_S_S_S_S_S_S_S_S_S_S_S_S_S_S_S_S_S_S_S_S_S_S_S_S_S_S_S_S_S_S_S_S_S_S_S_S_S_S_S_S_S_S_S_S_S_S_S_S_S_S_S_S_S_S_S_S_S_S_S_S_S_S_S_S_S_S_S_S_S_S_S_S_S_S_S_S_S_S_S_S_S_S_S_S_S_S_S_S_S_S_S_S_S_S_S_S_S_S_S_S_S_S_S_S_S_S_S_S_S_S_S_S_S_S_S_S_S_S_S_S_S_S_S_S_S_S_S_S_S_S_S_S_S_S_S_S_S_S_S_S_S_S_S_S_S_S_S_S_S_S_S_S_S_S_S_S_S_S_S_S_S_S_S_S_S_S_S_S_S_S_S_S_S_S_S_S_S_S_S_S_S_S_S_S_S_S_S_S_S_S_S_S_S_S_S_S_S_S_S_S_S_S_S_S_S_S_S_S_S_S_S_S_S_S_S_S_S_S_S_S_S_S_S_S_S_S_S_S_S_S_S_S_S_S_S_S_S_S_S_S_S_S_S_S_S_S_S_S_S_S_S_S_S_S_S_S_S_S_S_S_S_S_S_S_S_S_S_S_S_S_S_S_S_S_S_S_S_S_S_S_S_S_S_S_S__param_544,
	.param .u64 .ptr .align 1 _Z4racePiS_S_S_S_S_S_S_S_S_S_S_S_S_S_S_S_S_S_S_S_S_S_S_S_S_S_S_S_S_S_S_S_S_S_S_S_S_S_S_S_S_S_S_S_S_S_S_S_S_S_S_S_S_S_S_S_S_S_S_S_S_S_S_S_S_S_S_S_S_S_S_S_S_S_S_S_S_S_S_S_S_S_S_S_S_S_S_S_S_S_S_S_S_S_S_S_S_S_S_S_S_S_S_S_S_S_S_S_S_S_S_S_S_S_S_S_S_S_S_S_S_S_S_S_S_S_S_S_S_S_S_S_S_S_S_S_S_S_S_S_S_S_S_S_S_S_S_S_S_S_S_S_S_S_S_S_S_S_S_S_S_S_S_S_S_S_S_S_S_S_S_S_S_S_S_S_S_S_S_S_S_S_S_S_S_S_S_S_S_S_S_S_S_S_S_S_S_S_S_S_S_S_S_S_S_S_S_S_S_S_S_S_S_S_S_S_S_S_S_S_S_S_S_S_S_S_S_S_S_S_S_S_S_S_S_S_S_S_S_S_S_S_S_S_S_S_S_S_S_S_S_S_S_S_S_S_S_S_S_S_S_S_S_S_S_S_S_S_S_S_S_S_S_S_S_S_S_S_S_S_S_S_S_S_S_S_S_S_S_S_S_S_S_S_S_S_S_S_S_S_S_S_S_S_S_S_S_S_S_S_S_S_S_S_S_S_S_S_S_S_S_S_S_S_S_S_S_S_S_S_S_S_S_S_S_S_S_S_S_S_S_S_S_S_S_S_S_S_S_S_S_S_S_S_S_S_S_S_S_S_S_S_S_S_S_S_S_S_S_S_S_S_S_S_S_S_S_S_S_S_S_S_S_S_S_S_S_S_S_S_S_S_S_S_S_S_S_S_S_S_S_S_S_S_S_S_S_S_S_S_S_S_S_S_S_S_S_S_S_S_S_S_S_S_S_S_S_S_S_S_S_S_S_S_S_S_S_S_S_S_S_S_S_S_S_S_S_S_S_S_S_S_S_S_S_S_S_S_S_S_S_S_S_S_S_S_S_S_S_S_S_S_S_S_S_S_S_S_S_S_S_S_S_S_S_S_S_S_S_S_S_S_S_S_S_S_S_S_S_S_S_S_S_S_S_S_S_S_S_S_S_S_S_S_S_S_S_S_S_S_S_S_S_S_S_S_S_S_S_S_S_S_S_S_S_S_S_S_S_S_S_S_S_S_S_S_S_S_S_S_S_S_S_S_S_S_S_S_S_S_S_S_S_S_S_S_S_S_S_S_S_S_S_S_S_S_S_S_S_S_S_S_S_S_S_S_S_S_S_S_S_S_S_S_S_S_S_S_S_S_S_S_S_S_S_S_S_S_S_S_S_S_S_S_S_S_S_S_S_S_S_S_S_S_S_S_S_S_S_S_S_S_S_S_S_S_S_S_S_S_S_S_S_S_S_S_S_S_S_S_S_S_S_S_S_S_S_S_S_S_S_S_S_S_S_S_S_S_S_S_S_S_S_S_S_S_S_S_S_S_S_S_S_S_S_S_S_S_S_S_S_S_S_S_S_S_S_S_S_S_S_S_S_S_S_S_S_S_S_S_S_S_S_S_S_S_S_S_S_S_S_S_S_S_S_S_S_S_S_S_S_S_S_S_S_S_S_S_S_S_S_S_S_S_S_S_S_S_S_S_S_S_S_S_S_S_S_S_S_S_S_S_S_S_S_S_S_S_S_S_S_S_S_S_S_S_S_S_S_S_S_S_S_S_S_S_S_S_S_S_S_S_S_S_S_S_S_S_S_S_S_S_S_S_S_S_S_S_S_S_S_S_S_S_S_S_S_S_S_S_S_S_S_S_S_S_S_S_S_S_S_S_S_S_S_S_S_S_S_S_S_S_S_S_S_S_S_S_S_S_S_S_S_S_S_S_S_S_S_S_S_S_S_S_S_S_S_S_S_S_S_S_S_S_S_S_S_S_S_S_S_S_S_S_S_S_S_S_S_S_S_S_S_S_S_S_S_S_S_S_S_S_S_S_S_S_S_S_S_S_S_S_S_S_S_S_S_S_S_S_S_S_S_S_S_S_S_S_S_S_S_S_S_S_S_S_S_S_S_S_S_S_S_S_S_S_S_S_S_S_S_S_S_S_S_S_S_S_S_S_S_S_S_S_S_S_S_S_S_S_S_S_S_S_S_S_S_S_S_S_S_S_S_S_S_S_S_S_S_S_S_S_S_S_S_S_S_S_S_S_S_S_S_S_S_S_S_S_S_S_S_S_S_S_S_S_S_S_S_S_S_S_S__param_545,
	.param .u64 .ptr .align 1 _Z4racePiS_S_S_S_S_S_S_S_S_S_S_S_S_S_S_S_S_S_S_S_S_S_S_S_S_S_S_S_S_S_S_S_S_S_S_S_S_S_S_S_S_S_S_S_S_S_S_S_S_S_S_S_S_S_S_S_S_S_S_S_S_S_S_S_S_S_S_S_S_S_S_S_S_S_S_S_S_S_S_S_S_S_S_S_S_S_S_S_S_S_S_S_S_S_S_S_S_S_S_S_S_S_S_S_S_S_S_S_S_S_S_S_S_S_S_S_S_S_S_S_S_S_S_S_S_S_S_S_S_S_S_S_S_S_S_S_S_S_S_S_S_S_S_S_S_S_S_S_S_S_S_S_S_S_S_S_S_S_S_S_S_S_S_S_S_S_S_S_S_S_S_S_S_S_S_S_S_S_S_S_S_S_S_S_S_S_S_S_S_S_S_S_S_S_S_S_S_S_S_S_S_S_S_S_S_S_S_S_S_S_S_S_S_S_S_S_S_S_S_S_S_S_S_S_S_S_S_S_S_S_S_S_S_S_S_S_S_S_S_S_S_S_S_S_S_S_S_S_S_S_S_S_S_S_S_S_S_S_S_S_S_S_S_S_S_S_S_S_S_S_S_S_S_S_S_S_S_S_S_S_S_S_S_S_S_S_S_S_S_S_S_S_S_S_S_S_S_S_S_S_S_S_S_S_S_S_S_S_S_S_S_S_S_S_S_S_S_S_S_S_S_S_S_S_S_S_S_S_S_S_S_S_S_S_S_S_S_S_S_S_S_S_S_S_S_S_S_S_S_S_S_S_S_S_S_S_S_S_S_S_S_S_S_S_S_S_S_S_S_S_S_S_S_S_S_S_S_S_S_S_S_S_S_S_S_S_S_S_S_S_S_S_S_S_S_S_S_S_S_S_S_S_S_S_S_S_S_S_S_S_S_S_S_S_S_S_S_S_S_S_S_S_S_S_S_S_S_S_S_S_S_S_S_S_S_S_S_S_S_S_S_S_S_S_S_S_S_S_S_S_S_S_S_S_S_S_S_S_S_S_S_S_S_S_S_S_S_S_S_S_S_S_S_S_S_S_S_S_S_S_S_S_S_S_S_S_S_S_S_S_S_S_S_S_S_S_S_S_S_S_S_S_S_S_S_S_S_S_S_S_S_S_S_S_S_S_S_S_S_S_S_S_S_S_S_S_S_S_S_S_S_S_S_S_S_S_S_S_S_S_S_S_S_S_S_S_S_S_S_S_S_S_S_S_S_S_S_S_S_S_S_S_S_S_S_S_S_S_S_S_S_S_S_S_S_S_S_S_S_S_S_S_S_S_S_S_S_S_S_S_S_S_S_S_S_S_S_S_S_S_S_S_S_S_S_S_S_S_S_S_S_S_S_S_S_S_S_S_S_S_S_S_S_S_S_S_S_S_S_S_S_S_S_S_S_S_S_S_S_S_S_S_S_S_S_S_S_S_S_S_S_S_S_S_S_S_S_S_S_S_S_S_S_S_S_S_S_S_S_S_S_S_S_S_S_S_S_S_S_S_S_S_S_S_S_S_S_S_S_S_S_S_S_S_S_S_S_S_S_S_S_S_S_S_S_S_S_S_S_S_S_S_S_S_S_S_S_S_S_S_S_S_S_S_S_S_S_S_S_S_S_S_S_S_S_S_S_S_S_S_S_S_S_S_S_S_S_S_S_S_S_S_S_S_S_S_S_S_S_S_S_S_S_S_S_S_S_S_S_S_S_S_S_S_S_S_S_S_S_S_S_S_S_S_S_S_S_S_S_S_S_S_S_S_S_S_S_S_S_S_S_S_S_S_S_S_S_S_S_S_S_S_S_S_S_S_S_S_S_S_S_S_S_S_S_S_S_S_S_S_S_S_S_S_S_S_S_S_S_S_S_S_S_S_S_S_S_S_S_S_S_S_S_S_S_S_S_S_S_S_S_S_S_S_S_S_S_S_S_S_S_S_S_S_S_S_S_S_S_S_S_S_S_S_S_S_S_S_S_S_S_S_S_S_S_S_S_S_S_S_S_S_S_S_S_S_S_S_S_S_S_S_S_S_S_S_S_S_S_S_S_S_S_S_S_S_S_S_S_S_S_S_S_S_S_S_S_S_S_S_S_S_S_S_S_S_S_S_S_S_S_S_S_S_S_S_S_S_S_S_S_S_S_S_S_S_S_S_S_S_S_S_S_S_S_S_S_S_S_S_S_S_S_S_S_S_S_S_S_S_S_S_S_S_S_S_S_S_S_S_S_S_S_S_S_S_S_S_S_S_S_S_S_S_S_S_S_S_S_S_S_S_S__param_546,
	.param .u64 .ptr .align 1 _Z4racePiS_S_S_S_S_S_S_S_S_S_S_S_S_S_S_S_S_S_S_S_S_S_S_S_S_S_S_S_S_S_S_S_S_S_S_S_S_S_S_S_S_S_S_S_S_S_S_S_S_S_S_S_S_S_S_S_S_S_S_S_S_S_S_S_S_S_S_S_S_S_S_S_S_S_S_S_S_S_S_S_S_S_S_S_S_S_S_S_S_S_S_S_S_S_S_S_S_S_S_S_S_S_S_S_S_S_S_S_S_S_S_S_S_S_S_S_S_S_S_S_S_S_S_S_S_S_S_S_S_S_S_S_S_S_S_S_S_S_S_S_S_S_S_S_S_S_S_S_S_S_S_S_S_S_S_S_S_S_S_S_S_S_S_S_S_S_S_S_S_S_S_S_S_S_S_S_S_S_S_S_S_S_S_S_S_S_S_S_S_S_S_S_S_S_S_S_S_S_S_S_S_S_S_S_S_S_S_S_S_S_S_S_S_S_S_S_S_S_S_S_S_S_S_S_S_S_S_S_S_S_S_S_S_S_S_S_S_S_S_S_S_S_S_S_S_S_S_S_S_S_S_S_S_S_S_S_S_S_S_S_S_S_S_S_S_S_S_S_S_S_S_S_S_S_S_S_S_S_S_S_S_S_S_S_S_S_S_S_S_S_S_S_S_S_S_S_S_S_S_S_S_S_S_S_S_S_S_S_S_S_S_S_S_S_S_S_S_S_S_S_S_S_S_S_S_S_S_S_S_S_S_S_S_S_S_S_S_S_S_S_S_S_S_S_S_S_S_S_S_S_S_S_S_S_S_S_S_S_S_S_S_S_S_S_S_S_S_S_S_S_S_S_S_S_S_S_S_S_S_S_S_S_S_S_S_S_S_S_S_S_S_S_S_S_S_S_S_S_S_S_S_S_S_S_S_S_S_S_S_S_S_S_S_S_S_S_S_S_S_S_S_S_S_S_S_S_S_S_S_S_S_S_S_S_S_S_S_S_S_S_S_S_S_S_S_S_S_S_S_S_S_S_S_S_S_S_S_S_S_S_S_S_S_S_S_S_S_S_S_S_S_S_S_S_S_S_S_S_S_S_S_S_S_S_S_S_S_S_S_S_S_S_S_S_S_S_S_S_S_S_S_S_S_S_S_S_S_S_S_S_S_S_S_S_S_S_S_S_S_S_S_S_S_S_S_S_S_S_S_S_S_S_S_S_S_S_S_S_S_S_S_S_S_S_S_S_S_S_S_S_S_S_S_S_S_S_S_S_S_S_S_S_S_S_S_S_S_S_S_S_S_S_S_S_S_S_S_S_S_S_S_S_S_S_S_S_S_S_S_S_S_S_S_S_S_S_S_S_S_S_S_S_S_S_S_S_S_S_S_S_S_S_S_S_S_S_S_S_S_S_S_S_S_S_S_S_S_S_S_S_S_S_S_S_S_S_S_S_S_S_S_S_S_S_S_S_S_S_S_S_S_S_S_S_S_S_S_S_S_S_S_S_S_S_S_S_S_S_S_S_S_S_S_S_S_S_S_S_S_S_S_S_S_S_S_S_S_S_S_S_S_S_S_S_S_S_S_S_S_S_S_S_S_S_S_S_S_S_S_S_S_S_S_S_S_S_S_S_S_S_S_S_S_S_S_S_S_S_S_S_S_S_S_S_S_S_S_S_S_S_S_S_S_S_S_S_S_S_S_S_S_S_S_S_S_S_S_S_S_S_S_S_S_S_S_S_S_S_S_S_S_S_S_S_S_S_S_S_S_S_S_S_S_S_S_S_S_S_S_S_S_S_S_S_S_S_S_S_S_S_S_S_S_S_S_S_S_S_S_S_S_S_S_S_S_S_S_S_S_S_S_S_S_S_S_S_S_S_S_S_S_S_S_S_S_S_S_S_S_S_S_S_S_S_S_S_S_S_S_S_S_S_S_S_S_S_S_S_S_S_S_S_S_S_S_S_S_S_S_S_S_S_S_S_S_S_S_S_S_S_S_S_S_S_S_S_S_S_S_S_S_S_S_S_S_S_S_S_S_S_S_S_S_S_S_S_S_S_S_S_S_S_S_S_S_S_S_S_S_S_S_S_S_S_S_S_S_S_S_S_S_S_S_S_S_S_S_S_S_S_S_S_S_S_S_S_S_S_S_S_S_S_S_S_S_S_S_S_S_S_S_S_S_S_S_S_S_S_S_S_S_S_S_S_S_S_S_S_S_S_S_S_S_S_S_S_S_S_S_S_S_S_S_S_S_S_S_S_S_S_S_S_S_S_S_S_S_S_S_S_S_S_S_S_S_S_S_S_S_S_S_S_S__param_547,
	.param .u64 .ptr .align 1 _Z4racePiS_S_S_S_S_S_S_S_S_S_S_S_S_S_S_S_S_S_S_S_S_S_S_S_S_S_S_S_S_S_S_S_S_S_S_S_S_S_S_S_S_S_S_S_S_S_S_S_S_S_S_S_S_S_S_S_S_S_S_S_S_S_S_S_S_S_S_S_S_S_S_S_S_S_S_S_S_S_S_S_S_S_S_S_S_S_S_S_S_S_S_S_S_S_S_S_S_S_S_S_S_S_S_S_S_S_S_S_S_S_S_S_S_S_S_S_S_S_S_S_S_S_S_S_S_S_S_S_S_S_S_S_S_S_S_S_S_S_S_S_S_S_S_S_S_S_S_S_S_S_S_S_S_S_S_S_S_S_S_S_S_S_S_S_S_S_S_S_S_S_S_S_S_S_S_S_S_S_S_S_S_S_S_S_S_S_S_S_S_S_S_S_S_S_S_S_S_S_S_S_S_S_S_S_S_S_S_S_S_S_S_S_S_S_S_S_S_S_S_S_S_S_S_S_S_S_S_S_S_S_S_S_S_S_S_S_S_S_S_S_S_S_S_S_S_S_S_S_S_S_S_S_S_S_S_S_S_S_S_S_S_S_S_S_S_S_S_S_S_S_S_S_S_S_S_S_S_S_S_S_S_S_S_S_S_S_S_S_S_S_S_S_S_S_S_S_S_S_S_S_S_S_S_S_S_S_S_S_S_S_S_S_S_S_S_S_S_S_S_S_S_S_S_S_S_S_S_S_S_S_S_S_S_S_S_S_S_S_S_S_S_S_S_S_S_S_S_S_S_S_S_S_S_S_S_S_S_S_S_S_S_S_S_S_S_S_S_S_S_S_S_S_S_S_S_S_S_S_S_S_S_S_S_S_S_S_S_S_S_S_S_S_S_S_S_S_S_S_S_S_S_S_S_S_S_S_S_S_S_S_S_S_S_S_S_S_S_S_S_S_S_S_S_S_S_S_S_S_S_S_S_S_S_S_S_S_S_S_S_S_S_S_S_S_S_S_S_S_S_S_S_S_S_S_S_S_S_S_S_S_S_S_S_S_S_S_S_S_S_S_S_S_S_S_S_S_S_S_S_S_S_S_S_S_S_S_S_S_S_S_S_S_S_S_S_S_S_S_S_S_S_S_S_S_S_S_S_S_S_S_S_S_S_S_S_S_S_S_S_S_S_S_S_S_S_S_S_S_S_S_S_S_S_S_S_S_S_S_S_S_S_S_S_S_S_S_S_S_S_S_S_S_S_S_S_S_S_S_S_S_S_S_S_S_S_S_S_S_S_S_S_S_S_S_S_S_S_S_S_S_S_S_S_S_S_S_S_S_S_S_S_S_S_S_S_S_S_S_S_S_S_S_S_S_S_S_S_S_S_S_S_S_S_S_S_S_S_S_S_S_S_S_S_S_S_S_S_S_S_S_S_S_S_S_S_S_S_S_S_S_S_S_S_S_S_S_S_S_S_S_S_S_S_S_S_S_S_S_S_S_S_S_S_S_S_S_S_S_S_S_S_S_S_S_S_S_S_S_S_S_S_S_S_S_S_S_S_S_S_S_S_S_S_S_S_S_S_S_S_S_S_S_S_S_S_S_S_S_S_S_S_S_S_S_S_S_S_S_S_S_S_S_S_S_S_S_S_S_S_S_S_S_S_S_S_S_S_S_S_S_S_S_S_S_S_S_S_S_S_S_S_S_S_S_S_S_S_S_S_S_S_S_S_S_S_S_S_S_S_S_S_S_S_S_S_S_S_S_S_S_S_S_S_S_S_S_S_S_S_S_S_S_S_S_S_S_S_S_S_S_S_S_S_S_S_S_S_S_S_S_S_S_S_S_S_S_S_S_S_S_S_S_S_S_S_S_S_S_S_S_S_S_S_S_S_S_S_S_S_S_S_S_S_S_S_S_S_S_S_S_S_S_S_S_S_S_S_S_S_S_S_S_S_S_S_S_S_S_S_S_S_S_S_S_S_S_S_S_S_S_S_S_S_S_S_S_S_S_S_S_S_S_S_S_S_S_S_S_S_S_S_S_S_S_S_S_S_S_S_S_S_S_S_S_S_S_S_S_S_S_S_S_S_S_S_S_S_S_S_S_S_S_S_S_S_S_S_S_S_S_S_S_S_S_S_S_S_S_S_S_S_S_S_S_S_S_S_S_S_S_S_S_S_S_S_S_S_S_S_S_S_S_S_S_S_S_S_S_S_S_S_S_S_S_S_S_S_S_S_S_S_S_S_S_S_S_S_S_S_S_S_S_S_S_S_S_S_S_S_S_S_S_S_S_S_S_S_S_S_S_S_S_S__param_548,
	.param .u64 .ptr .align 1 _Z4racePiS_S_S_S_S_S_S_S_S_S_S_S_S_S_S_S_S_S_S_S_S_S_S_S_S_S_S_S_S_S_S_S_S_S_S_S_S_S_S_S_S_S_S_S_S_S_S_S_S_S_S_S_S_S_S_S_S_S_S_S_S_S_S_S_S_S_S_S_S_S_S_S_S_S_S_S_S_S_S_S_S_S_S_S_S_S_S_S_S_S_S_S_S_S_S_S_S_S_S_S_S_S_S_S_S_S_S_S_S_S_S_S_S_S_S_S_S_S_S_S_S_S_S_S_S_S_S_S_S_S_S_S_S_S_S_S_S_S_S_S_S_S_S_S_S_S_S_S_S_S_S_S_S_S_S_S_S_S_S_S_S_S_S_S_S_S_S_S_S_S_S_S_S_S_S_S_S_S_S_S_S_S_S_S_S_S_S_S_S_S_S_S_S_S_S_S_S_S_S_S_S_S_S_S_S_S_S_S_S_S_S_S_S_S_S_S_S_S_S_S_S_S_S_S_S_S_S_S_S_S_S_S_S_S_S_S_S_S_S_S_S_S_S_S_S_S_S_S_S_S_S_S_S_S_S_S_S_S_S_S_S_S_S_S_S_S_S_S_S_S_S_S_S_S_S_S_S_S_S_S_S_S_S_S_S_S_S_S_S_S_S_S_S_S_S_S_S_S_S_S_S_S_S_S_S_S_S_S_S_S_S_S_S_S_S_S_S_S_S_S_S_S_S_S_S_S_S_S_S_S_S_S_S_S_S_S_S_S_S_S_S_S_S_S_S_S_S_S_S_S_S_S_S_S_S_S_S_S_S_S_S_S_S_S_S_S_S_S_S_S_S_S_S_S_S_S_S_S_S_S_S_S_S_S_S_S_S_S_S_S_S_S_S_S_S_S_S_S_S_S_S_S_S_S_S_S_S_S_S_S_S_S_S_S_S_S_S_S_S_S_S_S_S_S_S_S_S_S_S_S_S_S_S_S_S_S_S_S_S_S_S_S_S_S_S_S_S_S_S_S_S_S_S_S_S_S_S_S_S_S_S_S_S_S_S_S_S_S_S_S_S_S_S_S_S_S_S_S_S_S_S_S_S_S_S_S_S_S_S_S_S_S_S_S_S_S_S_S_S_S_S_S_S_S_S_S_S_S_S_S_S_S_S_S_S_S_S_S_S_S_S_S_S_S_S_S_S_S_S_S_S_S_S_S_S_S_S_S_S_S_S_S_S_S_S_S_S_S_S_S_S_S_S_S_S_S_S_S_S_S_S_S_S_S_S_S_S_S_S_S_S_S_S_S_S_S_S_S_S_S_S_S_S_S_S_S_S_S_S_S_S_S_S_S_S_S_S_S_S_S_S_S_S_S_S_S_S_S_S_S_S_S_S_S_S_S_S_S_S_S_S_S_S_S_S_S_S_S_S_S_S_S_S_S_S_S_S_S_S_S_S_S_S_S_S_S_S_S_S_S_S_S_S_S_S_S_S_S_S_S_S_S_S_S_S_S_S_S_S_S_S_S_S_S_S_S_S_S_S_S_S_S_S_S_S_S_S_S_S_S_S_S_S_S_S_S_S_S_S_S_S_S_S_S_S_S_S_S_S_S_S_S_S_S_S_S_S_S_S_S_S_S_S_S_S_S_S_S_S_S_S_S_S_S_S_S_S_S_S_S_S_S_S_S_S_S_S_S_S_S_S_S_S_S_S_S_S_S_S_S_S_S_S_S_S_S_S_S_S_S_S_S_S_S_S_S_S_S_S_S_S_S_S_S_S_S_S_S_S_S_S_S_S_S_S_S_S_S_S_S_S_S_S_S_S_S_S_S_S_S_S_S_S_S_S_S_S_S_S_S_S_S_S_S_S_S_S_S_S_S_S_S_S_S_S_S_S_S_S_S_S_S_S_S_S_S_S_S_S_S_S_S_S_S_S_S_S_S_S_S_S_S_S_S_S_S_S_S_S_S_S_S_S_S_S_S_S_S_S_S_S_S_S_S_S_S_S_S_S_S_S_S_S_S_S_S_S_S_S_S_S_S_S_S_S_S_S_S_S_S_S_S_S_S_S_S_S_S_S_S_S_S_S_S_S_S_S_S_S_S_S_S_S_S_S_S_S_S_S_S_S_S_S_S_S_S_S_S_S_S_S_S_S_S_S_S_S_S_S_S_S_S_S_S_S_S_S_S_S_S_S_S_S_S_S_S_S_S_S_S_S_S_S_S_S_S_S_S_S_S_S_S_S_S_S_S_S_S_S_S_S_S_S_S_S_S_S_S_S_S_S_S_S_S_S_S_S_S_S_S_S_S_S__param_549,
	.param .u64 .ptr .align 1 _Z4racePiS_S_S_S_S_S_S_S_S_S_S_S_S_S_S_S_S_S_S_S_S_S_S_S_S_S_S_S_S_S_S_S_S_S_S_S_S_S_S_S_S_S_S_S_S_S_S_S_S_S_S_S_S_S_S_S_S_S_S_S_S_S_S_S_S_S_S_S_S_S_S_S_S_S_S_S_S_S_S_S_S_S_S_S_S_S_S_S_S_S_S_S_S_S_S_S_S_S_S_S_S_S_S_S_S_S_S_S_S_S_S_S_S_S_S_S_S_S_S_S_S_S_S_S_S_S_S_S_S_S_S_S_S_S_S_S_S_S_S_S_S_S_S_S_S_S_S_S_S_S_S_S_S_S_S_S_S_S_S_S_S_S_S_S_S_S_S_S_S_S_S_S_S_S_S_S_S_S_S_S_S_S_S_S_S_S_S_S_S_S_S_S_S_S_S_S_S_S_S_S_S_S_S_S_S_S_S_S_S_S_S_S_S_S_S_S_S_S_S_S_S_S_S_S_S_S_S_S_S_S_S_S_S_S_S_S_S_S_S_S_S_S_S_S_S_S_S_S_S_S_S_S_S_S_S_S_S_S_S_S_S_S_S_S_S_S_S_S_S_S_S_S_S_S_S_S_S_S_S_S_S_S_S_S_S_S_S_S_S_S_S_S_S_S_S_S_S_S_S_S_S_S_S_S_S_S_S_S_S_S_S_S_S_S_S_S_S_S_S_S_S_S_S_S_S_S_S_S_S_S_S_S_S_S_S_S_S_S_S_S_S_S_S_S_S_S_S_S_S_S_S_S_S_S_S_S_S_S_S_S_S_S_S_S_S_S_S_S_S_S_S_S_S_S_S_S_S_S_S_S_S_S_S_S_S_S_S_S_S_S_S_S_S_S_S_S_S_S_S_S_S_S_S_S_S_S_S_S_S_S_S_S_S_S_S_S_S_S_S_S_S_S_S_S_S_S_S_S_S_S_S_S_S_S_S_S_S_S_S_S_S_S_S_S_S_S_S_S_S_S_S_S_S_S_S_S_S_S_S_S_S_S_S_S_S_S_S_S_S_S_S_S_S_S_S_S_S_S_S_S_S_S_S_S_S_S_S_S_S_S_S_S_S_S_S_S_S_S_S_S_S_S_S_S_S_S_S_S_S_S_S_S_S_S_S_S_S_S_S_S_S_S_S_S_S_S_S_S_S_S_S_S_S_S_S_S_S_S_S_S_S_S_S_S_S_S_S_S_S_S_S_S_S_S_S_S_S_S_S_S_S_S_S_S_S_S_S_S_S_S_S_S_S_S_S_S_S_S_S_S_S_S_S_S_S_S_S_S_S_S_S_S_S_S_S_S_S_S_S_S_S_S_S_S_S_S_S_S_S_S_S_S_S_S_S_S_S_S_S_S_S_S_S_S_S_S_S_S_S_S_S_S_S_S_S_S_S_S_S_S_S_S_S_S_S_S_S_S_S_S_S_S_S_S_S_S_S_S_S_S_S_S_S_S_S_S_S_S_S_S_S_S_S_S_S_S_S_S_S_S_S_S_S_S_S_S_S_S_S_S_S_S_S_S_S_S_S_S_S_S_S_S_S_S_S_S_S_S_S_S_S_S_S_S_S_S_S_S_S_S_S_S_S_S_S_S_S_S_S_S_S_S_S_S_S_S_S_S_S_S_S_S_S_S_S_S_S_S_S_S_S_S_S_S_S_S_S_S_S_S_S_S_S_S_S_S_S_S_S_S_S_S_S_S_S_S_S_S_S_S_S_S_S_S_S_S_S_S_S_S_S_S_S_S_S_S_S_S_S_S_S_S_S_S_S_S_S_S_S_S_S_S_S_S_S_S_S_S_S_S_S_S_S_S_S_S_S_S_S_S_S_S_S_S_S_S_S_S_S_S_S_S_S_S_S_S_S_S_S_S_S_S_S_S_S_S_S_S_S_S_S_S_S_S_S_S_S_S_S_S_S_S_S_S_S_S_S_S_S_S_S_S_S_S_S_S_S_S_S_S_S_S_S_S_S_S_S_S_S_S_S_S_S_S_S_S_S_S_S_S_S_S_S_S_S_S_S_S_S_S_S_S_S_S_S_S_S_S_S_S_S_S_S_S_S_S_S_S_S_S_S_S_S_S_S_S_S_S_S_S_S_S_S_S_S_S_S_S_S_S_S_S_S_S_S_S_S_S_S_S_S_S_S_S_S_S_S_S_S_S_S_S_S_S_S_S_S_S_S_S_S_S_S_S_S_S_S_S_S_S_S_S_S_S_S_S_S_S_S_S_S_S_S_S_S_S_S_S_S_S_S_S_S__param_550,
	.param .u64 .ptr .align 1 _Z4racePiS_S_S_S_S_S_S_S_S_S_S_S_S_S_S_S_S_S_S_S_S_S_S_S_S_S_S_S_S_S_S_S_S_S_S_S_S_S_S_S_S_S_S_S_S_S_S_S_S_S_S_S_S_S_S_S_S_S_S_S_S_S_S_S_S_S_S_S_S_S_S_S_S_S_S_S_S_S_S_S_S_S_S_S_S_S_S_S_S_S_S_S_S_S_S_S_S_S_S_S_S_S_S_S_S_S_S_S_S_S_S_S_S_S_S_S_S_S_S_S_S_S_S_S_S_S_S_S_S_S_S_S_S_S_S_S_S_S_S_S_S_S_S_S_S_S_S_S_S_S_S_S_S_S_S_S_S_S_S_S_S_S_S_S_S_S_S_S_S_S_S_S_S_S_S_S_S_S_S_S_S_S_S_S_S_S_S_S_S_S_S_S_S_S_S_S_S_S_S_S_S_S_S_S_S_S_S_S_S_S_S_S_S_S_S_S_S_S_S_S_S_S_S_S_S_S_S_S_S_S_S_S_S_S_S_S_S_S_S_S_S_S_S_S_S_S_S_S_S_S_S_S_S_S_S_S_S_S_S_S_S_S_S_S_S_S_S_S_S_S_S_S_S_S_S_S_S_S_S_S_S_S_S_S_S_S_S_S_S_S_S_S_S_S_S_S_S_S_S_S_S_S_S_S_S_S_S_S_S_S_S_S_S_S_S_S_S_S_S_S_S_S_S_S_S_S_S_S_S_S_S_S_S_S_S_S_S_S_S_S_S_S_S_S_S_S_S_S_S_S_S_S_S_S_S_S_S_S_S_S_S_S_S_S_S_S_S_S_S_S_S_S_S_S_S_S_S_S_S_S_S_S_S_S_S_S_S_S_S_S_S_S_S_S_S_S_S_S_S_S_S_S_S_S_S_S_S_S_S_S_S_S_S_S_S_S_S_S_S_S_S_S_S_S_S_S_S_S_S_S_S_S_S_S_S_S_S_S_S_S_S_S_S_S_S_S_S_S_S_S_S_S_S_S_S_S_S_S_S_S_S_S_S_S_S_S_S_S_S_S_S_S_S_S_S_S_S_S_S_S_S_S_S_S_S_S_S_S_S_S_S_S_S_S_S_S_S_S_S_S_S_S_S_S_S_S_S_S_S_S_S_S_S_S_S_S_S_S_S_S_S_S_S_S_S_S_S_S_S_S_S_S_S_S_S_S_S_S_S_S_S_S_S_S_S_S_S_S_S_S_S_S_S_S_S_S_S_S_S_S_S_S_S_S_S_S_S_S_S_S_S_S_S_S_S_S_S_S_S_S_S_S_S_S_S_S_S_S_S_S_S_S_S_S_S_S_S_S_S_S_S_S_S_S_S_S_S_S_S_S_S_S_S_S_S_S_S_S_S_S_S_S_S_S_S_S_S_S_S_S_S_S_S_S_S_S_S_S_S_S_S_S_S_S_S_S_S_S_S_S_S_S_S_S_S_S_S_S_S_S_S_S_S_S_S_S_S_S_S_S_S_S_S_S_S_S_S_S_S_S_S_S_S_S_S_S_S_S_S_S_S_S_S_S_S_S_S_S_S_S_S_S_S_S_S_S_S_S_S_S_S_S_S_S_S_S_S_S_S_S_S_S_S_S_S_S_S_S_S_S_S_S_S_S_S_S_S_S_S_S_S_S_S_S_S_S_S_S_S_S_S_S_S_S_S_S_S_S_S_S_S_S_S_S_S_S_S_S_S_S_S_S_S_S_S_S_S_S_S_S_S_S_S_S_S_S_S_S_S_S_S_S_S_S_S_S_S_S_S_S_S_S_S_S_S_S_S_S_S_S_S_S_S_S_S_S_S_S_S_S_S_S_S_S_S_S_S_S_S_S_S_S_S_S_S_S_S_S_S_S_S_S_S_S_S_S_S_S_S_S_S_S_S_S_S_S_S_S_S_S_S_S_S_S_S_S_S_S_S_S_S_S_S_S_S_S_S_S_S_S_S_S_S_S_S_S_S_S_S_S_S_S_S_S_S_S_S_S_S_S_S_S_S_S_S_S_S_S_S_S_S_S_S_S_S_S_S_S_S_S_S_S_S_S_S_S_S_S_S_S_S_S_S_S_S_S_S_S_S_S_S_S_S_S_S_S_S_S_S_S_S_S_S_S_S_S_S_S_S_S_S_S_S_S_S_S_S_S_S_S_S_S_S_S_S_S_S_S_S_S_S_S_S_S_S_S_S_S_S_S_S_S_S_S_S_S_S_S_S_S_S_S_S_S_S_S_S_S_S_S_S_S_S_S_S_S_S_S_S_S_S_S_S__param_551,
	.param .u64 .ptr .align 1 _Z4racePiS_S_S_S_S_S_S_S_S_S_S_S_S_S_S_S_S_S_S_S_S_S_S_S_S_S_S_S_S_S_S_S_S_S_S_S_S_S_S_S_S_S_S_S_S_S_S_S_S_S_S_S_S_S_S_S_S_S_S_S_S_S_S_S_S_S_S_S_S_S_S_S_S_S_S_S_S_S_S_S_S_S_S_S_S_S_S_S_S_S_S_S_S_S_S_S_S_S_S_S_S_S_S_S_S_S_S_S_S_S_S_S_S_S_S_S_S_S_S_S_S_S_S_S_S_S_S_S_S_S_S_S_S_S_S_S_S_S_S_S_S_S_S_S_S_S_S_S_S_S_S_S_S_S_S_S_S_S_S_S_S_S_S_S_S_S_S_S_S_S_S_S_S_S_S_S_S_S_S_S_S_S_S_S_S_S_S_S_S_S_S_S_S_S_S_S_S_S_S_S_S_S_S_S_S_S_S_S_S_S_S_S_S_S_S_S_S_S_S_S_S_S_S_S_S_S_S_S_S_S_S_S_S_S_S_S_S_S_S_S_S_S_S_S_S_S_S_S_S_S_S_S_S_S_S_S_S_S_S_S_S_S_S_S_S_S_S_S_S_S_S_S_S_S_S_S_S_S_S_S_S_S_S_S_S_S_S_S_S_S_S_S_S_S_S_S_S_S_S_S_S_S_S_S_S_S_S_S_S_S_S_S_S_S_S_S_S_S_S_S_S_S_S_S_S_S_S_S_S_S_S_S_S_S_S_S_S_S_S_S_S_S_S_S_S_S_S_S_S_S_S_S_S_S_S_S_S_S_S_S_S_S_S_S_S_S_S_S_S_S_S_S_S_S_S_S_S_S_S_S_S_S_S_S_S_S_S_S_S_S_S_S_S_S_S_S_S_S_S_S_S_S_S_S_S_S_S_S_S_S_S_S_S_S_S_S_S_S_S_S_S_S_S_S_S_S_S_S_S_S_S_S_S_S_S_S_S_S_S_S_S_S_S_S_S_S_S_S_S_S_S_S_S_S_S_S_S_S_S_S_S_S_S_S_S_S_S_S_S_S_S_S_S_S_S_S_S_S_S_S_S_S_S_S_S_S_S_S_S_S_S_S_S_S_S_S_S_S_S_S_S_S_S_S_S_S_S_S_S_S_S_S_S_S_S_S_S_S_S_S_S_S_S_S_S_S_S_S_S_S_S_S_S_S_S_S_S_S_S_S_S_S_S_S_S_S_S_S_S_S_S_S_S_S_S_S_S_S_S_S_S_S_S_S_S_S_S_S_S_S_S_S_S_S_S_S_S_S_S_S_S_S_S_S_S_S_S_S_S_S_S_S_S_S_S_S_S_S_S_S_S_S_S_S_S_S_S_S_S_S_S_S_S_S_S_S_S_S_S_S_S_S_S_S_S_S_S_S_S_S_S_S_S_S_S_S_S_S_S_S_S_S_S_S_S_S_S_S_S_S_S_S_S_S_S_S_S_S_S_S_S_S_S_S_S_S_S_S_S_S_S_S_S_S_S_S_S_S_S_S_S_S_S_S_S_S_S_S_S_S_S_S_S_S_S_S_S_S_S_S_S_S_S_S_S_S_S_S_S_S_S_S_S_S_S_S_S_S_S_S_S_S_S_S_S_S_S_S_S_S_S_S_S_S_S_S_S_S_S_S_S_S_S_S_S_S_S_S_S_S_S_S_S_S_S_S_S_S_S_S_S_S_S_S_S_S_S_S_S_S_S_S_S_S_S_S_S_S_S_S_S_S_S_S_S_S_S_S_S_S_S_S_S_S_S_S_S_S_S_S_S_S_S_S_S_S_S_S_S_S_S_S_S_S_S_S_S_S_S_S_S_S_S_S_S_S_S_S_S_S_S_S_S_S_S_S_S_S_S_S_S_S_S_S_S_S_S_S_S_S_S_S_S_S_S_S_S_S_S_S_S_S_S_S_S_S_S_S_S_S_S_S_S_S_S_S_S_S_S_S_S_S_S_S_S_S_S_S_S_S_S_S_S_S_S_S_S_S_S_S_S_S_S_S_S_S_S_S_S_S_S_S_S_S_S_S_S_S_S_S_S_S_S_S_S_S_S_S_S_S_S_S_S_S_S_S_S_S_S_S_S_S_S_S_S_S_S_S_S_S_S_S_S_S_S_S_S_S_S_S_S_S_S_S_S_S_S_S_S_S_S_S_S_S_S_S_S_S_S_S_S_S_S_S_S_S_S_S_S_S_S_S_S_S_S_S_S_S_S_S_S_S_S_S_S_S_S_S_S_S_S_S_S_S_S_S_S_S_S_S_S_S_S__param_552,
	.param .u64 .ptr .align 1 _Z4racePiS_S_S_S_S_S_S_S_S_S_S_S_S_S_S_S_S_S_S_S_S_S_S_S_S_S_S_S_S_S_S_S_S_S_S_S_S_S_S_S_S_S_S_S_S_S_S_S_S_S_S_S_S_S_S_S_S_S_S_S_S_S_S_S_S_S_S_S_S_S_S_S_S_S_S_S_S_S_S_S_S_S_S_S_S_S_S_S_S_S_S_S_S_S_S_S_S_S_S_S_S_S_S_S_S_S_S_S_S_S_S_S_S_S_S_S_S_S_S_S_S_S_S_S_S_S_S_S_S_S_S_S_S_S_S_S_S_S_S_S_S_S_S_S_S_S_S_S_S_S_S_S_S_S_S_S_S_S_S_S_S_S_S_S_S_S_S_S_S_S_S_S_S_S_S_S_S_S_S_S_S_S_S_S_S_S_S_S_S_S_S_S_S_S_S_S_S_S_S_S_S_S_S_S_S_S_S_S_S_S_S_S_S_S_S_S_S_S_S_S_S_S_S_S_S_S_S_S_S_S_S_S_S_S_S_S_S_S_S_S_S_S_S_S_S_S_S_S_S_S_S_S_S_S_S_S_S_S_S_S_S_S_S_S_S_S_S_S_S_S_S_S_S_S_S_S_S_S_S_S_S_S_S_S_S_S_S_S_S_S_S_S_S_S_S_S_S_S_S_S_S_S_S_S_S_S_S_S_S_S_S_S_S_S_S_S_S_S_S_S_S_S_S_S_S_S_S_S_S_S_S_S_S_S_S_S_S_S_S_S_S_S_S_S_S_S_S_S_S_S_S_S_S_S_S_S_S_S_S_S_S_S_S_S_S_S_S_S_S_S_S_S_S_S_S_S_S_S_S_S_S_S_S_S_S_S_S_S_S_S_S_S_S_S_S_S_S_S_S_S_S_S_S_S_S_S_S_S_S_S_S_S_S_S_S_S_S_S_S_S_S_S_S_S_S_S_S_S_S_S_S_S_S_S_S_S_S_S_S_S_S_S_S_S_S_S_S_S_S_S_S_S_S_S_S_S_S_S_S_S_S_S_S_S_S_S_S_S_S_S_S_S_S_S_S_S_S_S_S_S_S_S_S_S_S_S_S_S_S_S_S_S_S_S_S_S_S_S_S_S_S_S_S_S_S_S_S_S_S_S_S_S_S_S_S_S_S_S_S_S_S_S_S_S_S_S_S_S_S_S_S_S_S_S_S_S_S_S_S_S_S_S_S_S_S_S_S_S_S_S_S_S_S_S_S_S_S_S_S_S_S_S_S_S_S_S_S_S_S_S_S_S_S_S_S_S_S_S_S_S_S_S_S_S_S_S_S_S_S_S_S_S_S_S_S_S_S_S_S_S_S_S_S_S_S_S_S_S_S_S_S_S_S_S_S_S_S_S_S_S_S_S_S_S_S_S_S_S_S_S_S_S_S_S_S_S_S_S_S_S_S_S_S_S_S_S_S_S_S_S_S_S_S_S_S_S_S_S_S_S_S_S_S_S_S_S_S_S_S_S_S_S_S_S_S_S_S_S_S_S_S_S_S_S_S_S_S_S_S_S_S_S_S_S_S_S_S_S_S_S_S_S_S_S_S_S_S_S_S_S_S_S_S_S_S_S_S_S_S_S_S_S_S_S_S_S_S_S_S_S_S_S_S_S_S_S_S_S_S_S_S_S_S_S_S_S_S_S_S_S_S_S_S_S_S_S_S_S_S_S_S_S_S_S_S_S_S_S_S_S_S_S_S_S_S_S_S_S_S_S_S_S_S_S_S_S_S_S_S_S_S_S_S_S_S_S_S_S_S_S_S_S_S_S_S_S_S_S_S_S_S_S_S_S_S_S_S_S_S_S_S_S_S_S_S_S_S_S_S_S_S_S_S_S_S_S_S_S_S_S_S_S_S_S_S_S_S_S_S_S_S_S_S_S_S_S_S_S_S_S_S_S_S_S_S_S_S_S_S_S_S_S_S_S_S_S_S_S_S_S_S_S_S_S_S_S_S_S_S_S_S_S_S_S_S_S_S_S_S_S_S_S_S_S_S_S_S_S_S_S_S_S_S_S_S_S_S_S_S_S_S_S_S_S_S_S_S_S_S_S_S_S_S_S_S_S_S_S_S_S_S_S_S_S_S_S_S_S_S_S_S_S_S_S_S_S_S_S_S_S_S_S_S_S_S_S_S_S_S_S_S_S_S_S_S_S_S_S_S_S_S_S_S_S_S_S_S_S_S_S_S_S_S_S_S_S_S_S_S_S_S_S_S_S_S_S_S_S_S_S_S_S_S_S_S_S_S_S_S_S_S_S_S__param_553,
	.param .u64 .ptr .align 1 _Z4racePiS_S_S_S_S_S_S_S_S_S_S_S_S_S_S_S_S_S_S_S_S_S_S_S_S_S_S_S_S_S_S_S_S_S_S_S_S_S_S_S_S_S_S_S_S_S_S_S_S_S_S_S_S_S_S_S_S_S_S_S_S_S_S_S_S_S_S_S_S_S_S_S_S_S_S_S_S_S_S_S_S_S_S_S_S_S_S_S_S_S_S_S_S_S_S_S_S_S_S_S_S_S_S_S_S_S_S_S_S_S_S_S_S_S_S_S_S_S_S_S_S_S_S_S_S_S_S_S_S_S_S_S_S_S_S_S_S_S_S_S_S_S_S_S_S_S_S_S_S_S_S_S_S_S_S_S_S_S_S_S_S_S_S_S_S_S_S_S_S_S_S_S_S_S_S_S_S_S_S_S_S_S_S_S_S_S_S_S_S_S_S_S_S_S_S_S_S_S_S_S_S_S_S_S_S_S_S_S_S_S_S_S_S_S_S_S_S_S_S_S_S_S_S_S_S_S_S_S_S_S_S_S_S_S_S_S_S_S_S_S_S_S_S_S_S_S_S_S_S_S_S_S_S_S_S_S_S_S_S_S_S_S_S_S_S_S_S_S_S_S_S_S_S_S_S_S_S_S_S_S_S_S_S_S_S_S_S_S_S_S_S_S_S_S_S_S_S_S_S_S_S_S_S_S_S_S_S_S_S_S_S_S_S_S_S_S_S_S_S_S_S_S_S_S_S_S_S_S_S_S_S_S_S_S_S_S_S_S_S_S_S_S_S_S_S_S_S_S_S_S_S_S_S_S_S_S_S_S_S_S_S_S_S_S_S_S_S_S_S_S_S_S_S_S_S_S_S_S_S_S_S_S_S_S_S_S_S_S_S_S_S_S_S_S_S_S_S_S_S_S_S_S_S_S_S_S_S_S_S_S_S_S_S_S_S_S_S_S_S_S_S_S_S_S_S_S_S_S_S_S_S_S_S_S_S_S_S_S_S_S_S_S_S_S_S_S_S_S_S_S_S_S_S_S_S_S_S_S_S_S_S_S_S_S_S_S_S_S_S_S_S_S_S_S_S_S_S_S_S_S_S_S_S_S_S_S_S_S_S_S_S_S_S_S_S_S_S_S_S_S_S_S_S_S_S_S_S_S_S_S_S_S_S_S_S_S_S_S_S_S_S_S_S_S_S_S_S_S_S_S_S_S_S_S_S_S_S_S_S_S_S_S_S_S_S_S_S_S_S_S_S_S_S_S_S_S_S_S_S_S_S_S_S_S_S_S_S_S_S_S_S_S_S_S_S_S_S_S_S_S_S_S_S_S_S_S_S_S_S_S_S_S_S_S_S_S_S_S_S_S_S_S_S_S_S_S_S_S_S_S_S_S_S_S_S_S_S_S_S_S_S_S_S_S_S_S_S_S_S_S_S_S_S_S_S_S_S_S_S_S_S_S_S_S_S_S_S_S_S_S_S_S_S_S_S_S_S_S_S_S_S_S_S_S_S_S_S_S_S_S_S_S_S_S_S_S_S_S_S_S_S_S_S_S_S_S_S_S_S_S_S_S_S_S_S_S_S_S_S_S_S_S_S_S_S_S_S_S_S_S_S_S_S_S_S_S_S_S_S_S_S_S_S_S_S_S_S_S_S_S_S_S_S_S_S_S_S_S_S_S_S_S_S_S_S_S_S_S_S_S_S_S_S_S_S_S_S_S_S_S_S_S_S_S_S_S_S_S_S_S_S_S_S_S_S_S_S_S_S_S_S_S_S_S_S_S_S_S_S_S_S_S_S_S_S_S_S_S_S_S_S_S_S_S_S_S_S_S_S_S_S_S_S_S_S_S_S_S_S_S_S_S_S_S_S_S_S_S_S_S_S_S_S_S_S_S_S_S_S_S_S_S_S_S_S_S_S_S_S_S_S_S_S_S_S_S_S_S_S_S_S_S_S_S_S_S_S_S_S_S_S_S_S_S_S_S_S_S_S_S_S_S_S_S_S_S_S_S_S_S_S_S_S_S_S_S_S_S_S_S_S_S_S_S_S_S_S_S_S_S_S_S_S_S_S_S_S_S_S_S_S_S_S_S_S_S_S_S_S_S_S_S_S_S_S_S_S_S_S_S_S_S_S_S_S_S_S_S_S_S_S_S_S_S_S_S_S_S_S_S_S_S_S_S_S_S_S_S_S_S_S_S_S_S_S_S_S_S_S_S_S_S_S_S_S_S_S_S_S_S_S_S_S_S_S_S_S_S_S_S_S_S_S_S_S_S_S_S_S_S_S_S_S_S_S_S_S_S_S_S_S_S_S__param_554,
	.param .u64 .ptr .align 1 _Z4racePiS_S_S_S_S_S_S_S_S_S_S_S_S_S_S_S_S_S_S_S_S_S_S_S_S_S_S_S_S_S_S_S_S_S_S_S_S_S_S_S_S_S_S_S_S_S_S_S_S_S_S_S_S_S_S_S_S_S_S_S_S_S_S_S_S_S_S_S_S_S_S_S_S_S_S_S_S_S_S_S_S_S_S_S_S_S_S_S_S_S_S_S_S_S_S_S_S_S_S_S_S_S_S_S_S_S_S_S_S_S_S_S_S_S_S_S_S_S_S_S_S_S_S_S_S_S_S_S_S_S_S_S_S_S_S_S_S_S_S_S_S_S_S_S_S_S_S_S_S_S_S_S_S_S_S_S_S_S_S_S_S_S_S_S_S_S_S_S_S_S_S_S_S_S_S_S_S_S_S_S_S_S_S_S_S_S_S_S_S_S_S_S_S_S_S_S_S_S_S_S_S_S_S_S_S_S_S_S_S_S_S_S_S_S_S_S_S_S_S_S_S_S_S_S_S_S_S_S_S_S_S_S_S_S_S_S_S_S_S_S_S_S_S_S_S_S_S_S_S_S_S_S_S_S_S_S_S_S_S_S_S_S_S_S_S_S_S_S_S_S_S_S_S_S_S_S_S_S_S_S_S_S_S_S_S_S_S_S_S_S_S_S_S_S_S_S_S_S_S_S_S_S_S_S_S_S_S_S_S_S_S_S_S_S_S_S_S_S_S_S_S_S_S_S_S_S_S_S_S_S_S_S_S_S_S_S_S_S_S_S_S_S_S_S_S_S_S_S_S_S_S_S_S_S_S_S_S_S_S_S_S_S_S_S_S_S_S_S_S_S_S_S_S_S_S_S_S_S_S_S_S_S_S_S_S_S_S_S_S_S_S_S_S_S_S_S_S_S_S_S_S_S_S_S_S_S_S_S_S_S_S_S_S_S_S_S_S_S_S_S_S_S_S_S_S_S_S_S_S_S_S_S_S_S_S_S_S_S_S_S_S_S_S_S_S_S_S_S_S_S_S_S_S_S_S_S_S_S_S_S_S_S_S_S_S_S_S_S_S_S_S_S_S_S_S_S_S_S_S_S_S_S_S_S_S_S_S_S_S_S_S_S_S_S_S_S_S_S_S_S_S_S_S_S_S_S_S_S_S_S_S_S_S_S_S_S_S_S_S_S_S_S_S_S_S_S_S_S_S_S_S_S_S_S_S_S_S_S_S_S_S_S_S_S_S_S_S_S_S_S_S_S_S_S_S_S_S_S_S_S_S_S_S_S_S_S_S_S_S_S_S_S_S_S_S_S_S_S_S_S_S_S_S_S_S_S_S_S_S_S_S_S_S_S_S_S_S_S_S_S_S_S_S_S_S_S_S_S_S_S_S_S_S_S_S_S_S_S_S_S_S_S_S_S_S_S_S_S_S_S_S_S_S_S_S_S_S_S_S_S_S_S_S_S_S_S_S_S_S_S_S_S_S_S_S_S_S_S_S_S_S_S_S_S_S_S_S_S_S_S_S_S_S_S_S_S_S_S_S_S_S_S_S_S_S_S_S_S_S_S_S_S_S_S_S_S_S_S_S_S_S_S_S_S_S_S_S_S_S_S_S_S_S_S_S_S_S_S_S_S_S_S_S_S_S_S_S_S_S_S_S_S_S_S_S_S_S_S_S_S_S_S_S_S_S_S_S_S_S_S_S_S_S_S_S_S_S_S_S_S_S_S_S_S_S_S_S_S_S_S_S_S_S_S_S_S_S_S_S_S_S_S_S_S_S_S_S_S_S_S_S_S_S_S_S_S_S_S_S_S_S_S_S_S_S_S_S_S_S_S_S_S_S_S_S_S_S_S_S_S_S_S_S_S_S_S_S_S_S_S_S_S_S_S_S_S_S_S_S_S_S_S_S_S_S_S_S_S_S_S_S_S_S_S_S_S_S_S_S_S_S_S_S_S_S_S_S_S_S_S_S_S_S_S_S_S_S_S_S_S_S_S_S_S_S_S_S_S_S_S_S_S_S_S_S_S_S_S_S_S_S_S_S_S_S_S_S_S_S_S_S_S_S_S_S_S_S_S_S_S_S_S_S_S_S_S_S_S_S_S_S_S_S_S_S_S_S_S_S_S_S_S_S_S_S_S_S_S_S_S_S_S_S_S_S_S_S_S_S_S_S_S_S_S_S_S_S_S_S_S_S_S_S_S_S_S_S_S_S_S_S_S_S_S_S_S_S_S_S_S_S_S_S_S_S_S_S_S_S_S_S_S_S_S_S_S_S_S_S_S_S_S_S_S_S_S_S_S_S_S_S_S_S__param_555,
	.param .u64 .ptr .align 1 _Z4racePiS_S_S_S_S_S_S_S_S_S_S_S_S_S_S_S_S_S_S_S_S_S_S_S_S_S_S_S_S_S_S_S_S_S_S_S_S_S_S_S_S_S_S_S_S_S_S_S_S_S_S_S_S_S_S_S_S_S_S_S_S_S_S_S_S_S_S_S_S_S_S_S_S_S_S_S_S_S_S_S_S_S_S_S_S_S_S_S_S_S_S_S_S_S_S_S_S_S_S_S_S_S_S_S_S_S_S_S_S_S_S_S_S_S_S_S_S_S_S_S_S_S_S_S_S_S_S_S_S_S_S_S_S_S_S_S_S_S_S_S_S_S_S_S_S_S_S_S_S_S_S_S_S_S_S_S_S_S_S_S_S_S_S_S_S_S_S_S_S_S_S_S_S_S_S_S_S_S_S_S_S_S_S_S_S_S_S_S_S_S_S_S_S_S_S_S_S_S_S_S_S_S_S_S_S_S_S_S_S_S_S_S_S_S_S_S_S_S_S_S_S_S_S_S_S_S_S_S_S_S_S_S_S_S_S_S_S_S_S_S_S_S_S_S_S_S_S_S_S_S_S_S_S_S_S_S_S_S_S_S_S_S_S_S_S_S_S_S_S_S_S_S_S_S_S_S_S_S_S_S_S_S_S_S_S_S_S_S_S_S_S_S_S_S_S_S_S_S_S_S_S_S_S_S_S_S_S_S_S_S_S_S_S_S_S_S_S_S_S_S_S_S_S_S_S_S_S_S_S_S_S_S_S_S_S_S_S_S_S_S_S_S_S_S_S_S_S_S_S_S_S_S_S_S_S_S_S_S_S_S_S_S_S_S_S_S_S_S_S_S_S_S_S_S_S_S_S_S_S_S_S_S_S_S_S_S_S_S_S_S_S_S_S_S_S_S_S_S_S_S_S_S_S_S_S_S_S_S_S_S_S_S_S_S_S_S_S_S_S_S_S_S_S_S_S_S_S_S_S_S_S_S_S_S_S_S_S_S_S_S_S_S_S_S_S_S_S_S_S_S_S_S_S_S_S_S_S_S_S_S_S_S_S_S_S_S_S_S_S_S_S_S_S_S_S_S_S_S_S_S_S_S_S_S_S_S_S_S_S_S_S_S_S_S_S_S_S_S_S_S_S_S_S_S_S_S_S_S_S_S_S_S_S_S_S_S_S_S_S_S_S_S_S_S_S_S_S_S_S_S_S_S_S_S_S_S_S_S_S_S_S_S_S_S_S_S_S_S_S_S_S_S_S_S_S_S_S_S_S_S_S_S_S_S_S_S_S_S_S_S_S_S_S_S_S_S_S_S_S_S_S_S_S_S_S_S_S_S_S_S_S_S_S_S_S_S_S_S_S_S_S_S_S_S_S_S_S_S_S_S_S_S_S_S_S_S_S_S_S_S_S_S_S_S_S_S_S_S_S_S_S_S_S_S_S_S_S_S_S_S_S_S_S_S_S_S_S_S_S_S_S_S_S_S_S_S_S_S_S_S_S_S_S_S_S_S_S_S_S_S_S_S_S_S_S_S_S_S_S_S_S_S_S_S_S_S_S_S_S_S_S_S_S_S_S_S_S_S_S_S_S_S_S_S_S_S_S_S_S_S_S_S_S_S_S_S_S_S_S_S_S_S_S_S_S_S_S_S_S_S_S_S_S_S_S_S_S_S_S_S_S_S_S_S_S_S_S_S_S_S_S_S_S_S_S_S_S_S_S_S_S_S_S_S_S_S_S_S_S_S_S_S_S_S_S_S_S_S_S_S_S_S_S_S_S_S_S_S_S_S_S_S_S_S_S_S_S_S_S_S_S_S_S_S_S_S_S_S_S_S_S_S_S_S_S_S_S_S_S_S_S_S_S_S_S_S_S_S_S_S_S_S_S_S_S_S_S_S_S_S_S_S_S_S_S_S_S_S_S_S_S_S_S_S_S_S_S_S_S_S_S_S_S_S_S_S_S_S_S_S_S_S_S_S_S_S_S_S_S_S_S_S_S_S_S_S_S_S_S_S_S_S_S_S_S_S_S_S_S_S_S_S_S_S_S_S_S_S_S_S_S_S_S_S_S_S_S_S_S_S_S_S_S_S_S_S_S_S_S_S_S_S_S_S_S_S_S_S_S_S_S_S_S_S_S_S_S_S_S_S_S_S_S_S_S_S_S_S_S_S_S_S_S_S_S_S_S_S_S_S_S_S_S_S_S_S_S_S_S_S_S_S_S_S_S_S_S_S_S_S_S_S_S_S_S_S_S_S_S_S_S_S_S_S_S_S_S_S_S_S_S_S_S_S_S_S_S_S_S_S_S_S_S__param_556,
	.param .u64 .ptr .align 1 _Z4racePiS_S_S_S_S_S_S_S_S_S_S_S_S_S_S_S_S_S_S_S_S_S_S_S_S_S_S_S_S_S_S_S_S_S_S_S_S_S_S_S_S_S_S_S_S_S_S_S_S_S_S_S_S_S_S_S_S_S_S_S_S_S_S_S_S_S_S_S_S_S_S_S_S_S_S_S_S_S_S_S_S_S_S_S_S_S_S_S_S_S_S_S_S_S_S_S_S_S_S_S_S_S_S_S_S_S_S_S_S_S_S_S_S_S_S_S_S_S_S_S_S_S_S_S_S_S_S_S_S_S_S_S_S_S_S_S_S_S_S_S_S_S_S_S_S_S_S_S_S_S_S_S_S_S_S_S_S_S_S_S_S_S_S_S_S_S_S_S_S_S_S_S_S_S_S_S_S_S_S_S_S_S_S_S_S_S_S_S_S_S_S_S_S_S_S_S_S_S_S_S_S_S_S_S_S_S_S_S_S_S_S_S_S_S_S_S_S_S_S_S_S_S_S_S_S_S_S_S_S_S_S_S_S_S_S_S_S_S_S_S_S_S_S_S_S_S_S_S_S_S_S_S_S_S_S_S_S_S_S_S_S_S_S_S_S_S_S_S_S_S_S_S_S_S_S_S_S_S_S_S_S_S_S_S_S_S_S_S_S_S_S_S_S_S_S_S_S_S_S_S_S_S_S_S_S_S_S_S_S_S_S_S_S_S_S_S_S_S_S_S_S_S_S_S_S_S_S_S_S_S_S_S_S_S_S_S_S_S_S_S_S_S_S_S_S_S_S_S_S_S_S_S_S_S_S_S_S_S_S_S_S_S_S_S_S_S_S_S_S_S_S_S_S_S_S_S_S_S_S_S_S_S_S_S_S_S_S_S_S_S_S_S_S_S_S_S_S_S_S_S_S_S_S_S_S_S_S_S_S_S_S_S_S_S_S_S_S_S_S_S_S_S_S_S_S_S_S_S_S_S_S_S_S_S_S_S_S_S_S_S_S_S_S_S_S_S_S_S_S_S_S_S_S_S_S_S_S_S_S_S_S_S_S_S_S_S_S_S_S_S_S_S_S_S_S_S_S_S_S_S_S_S_S_S_S_S_S_S_S_S_S_S_S_S_S_S_S_S_S_S_S_S_S_S_S_S_S_S_S_S_S_S_S_S_S_S_S_S_S_S_S_S_S_S_S_S_S_S_S_S_S_S_S_S_S_S_S_S_S_S_S_S_S_S_S_S_S_S_S_S_S_S_S_S_S_S_S_S_S_S_S_S_S_S_S_S_S_S_S_S_S_S_S_S_S_S_S_S_S_S_S_S_S_S_S_S_S_S_S_S_S_S_S_S_S_S_S_S_S_S_S_S_S_S_S_S_S_S_S_S_S_S_S_S_S_S_S_S_S_S_S_S_S_S_S_S_S_S_S_S_S_S_S_S_S_S_S_S_S_S_S_S_S_S_S_S_S_S_S_S_S_S_S_S_S_S_S_S_S_S_S_S_S_S_S_S_S_S_S_S_S_S_S_S_S_S_S_S_S_S_S_S_S_S_S_S_S_S_S_S_S_S_S_S_S_S_S_S_S_S_S_S_S_S_S_S_S_S_S_S_S_S_S_S_S_S_S_S_S_S_S_S_S_S_S_S_S_S_S_S_S_S_S_S_S_S_S_S_S_S_S_S_S_S_S_S_S_S_S_S_S_S_S_S_S_S_S_S_S_S_S_S_S_S_S_S_S_S_S_S_S_S_S_S_S_S_S_S_S_S_S_S_S_S_S_S_S_S_S_S_S_S_S_S_S_S_S_S_S_S_S_S_S_S_S_S_S_S_S_S_S_S_S_S_S_S_S_S_S_S_S_S_S_S_S_S_S_S_S_S_S_S_S_S_S_S_S_S_S_S_S_S_S_S_S_S_S_S_S_S_S_S_S_S_S_S_S_S_S_S_S_S_S_S_S_S_S_S_S_S_S_S_S_S_S_S_S_S_S_S_S_S_S_S_S_S_S_S_S_S_S_S_S_S_S_S_S_S_S_S_S_S_S_S_S_S_S_S_S_S_S_S_S_S_S_S_S_S_S_S_S_S_S_S_S_S_S_S_S_S_S_S_S_S_S_S_S_S_S_S_S_S_S_S_S_S_S_S_S_S_S_S_S_S_S_S_S_S_S_S_S_S_S_S_S_S_S_S_S_S_S_S_S_S_S_S_S_S_S_S_S_S_S_S_S_S_S_S_S_S_S_S_S_S_S_S_S_S_S_S_S_S_S_S_S_S_S_S_S_S_S_S_S_S_S_S_S_S_S_S_S_S_S__param_557,
	.param .u64 .ptr .align 1 _Z4racePiS_S_S_S_S_S_S_S_S_S_S_S_S_S_S_S_S_S_S_S_S_S_S_S_S_S_S_S_S_S_S_S_S_S_S_S_S_S_S_S_S_S_S_S_S_S_S_S_S_S_S_S_S_S_S_S_S_S_S_S_S_S_S_S_S_S_S_S_S_S_S_S_S_S_S_S_S_S_S_S_S_S_S_S_S_S_S_S_S_S_S_S_S_S_S_S_S_S_S_S_S_S_S_S_S_S_S_S_S_S_S_S_S_S_S_S_S_S_S_S_S_S_S_S_S_S_S_S_S_S_S_S_S_S_S_S_S_S_S_S_S_S_S_S_S_S_S_S_S_S_S_S_S_S_S_S_S_S_S_S_S_S_S_S_S_S_S_S_S_S_S_S_S_S_S_S_S_S_S_S_S_S_S_S_S_S_S_S_S_S_S_S_S_S_S_S_S_S_S_S_S_S_S_S_S_S_S_S_S_S_S_S_S_S_S_S_S_S_S_S_S_S_S_S_S_S_S_S_S_S_S_S_S_S_S_S_S_S_S_S_S_S_S_S_S_S_S_S_S_S_S_S_S_S_S_S_S_S_S_S_S_S_S_S_S_S_S_S_S_S_S_S_S_S_S_S_S_S_S_S_S_S_S_S_S_S_S_S_S_S_S_S_S_S_S_S_S_S_S_S_S_S_S_S_S_S_S_S_S_S_S_S_S_S_S_S_S_S_S_S_S_S_S_S_S_S_S_S_S_S_S_S_S_S_S_S_S_S_S_S_S_S_S_S_S_S_S_S_S_S_S_S_S_S_S_S_S_S_S_S_S_S_S_S_S_S_S_S_S_S_S_S_S_S_S_S_S_S_S_S_S_S_S_S_S_S_S_S_S_S_S_S_S_S_S_S_S_S_S_S_S_S_S_S_S_S_S_S_S_S_S_S_S_S_S_S_S_S_S_S_S_S_S_S_S_S_S_S_S_S_S_S_S_S_S_S_S_S_S_S_S_S_S_S_S_S_S_S_S_S_S_S_S_S_S_S_S_S_S_S_S_S_S_S_S_S_S_S_S_S_S_S_S_S_S_S_S_S_S_S_S_S_S_S_S_S_S_S_S_S_S_S_S_S_S_S_S_S_S_S_S_S_S_S_S_S_S_S_S_S_S_S_S_S_S_S_S_S_S_S_S_S_S_S_S_S_S_S_S_S_S_S_S_S_S_S_S_S_S_S_S_S_S_S_S_S_S_S_S_S_S_S_S_S_S_S_S_S_S_S_S_S_S_S_S_S_S_S_S_S_S_S_S_S_S_S_S_S_S_S_S_S_S_S_S_S_S_S_S_S_S_S_S_S_S_S_S_S_S_S_S_S_S_S_S_S_S_S_S_S_S_S_S_S_S_S_S_S_S_S_S_S_S_S_S_S_S_S_S_S_S_S_S_S_S_S_S_S_S_S_S_S_S_S_S_S_S_S_S_S_S_S_S_S_S_S_S_S_S_S_S_S_S_S_S_S_S_S_S_S_S_S_S_S_S_S_S_S_S_S_S_S_S_S_S_S_S_S_S_S_S_S_S_S_S_S_S_S_S_S_S_S_S_S_S_S_S_S_S_S_S_S_S_S_S_S_S_S_S_S_S_S_S_S_S_S_S_S_S_S_S_S_S_S_S_S_S_S_S_S_S_S_S_S_S_S_S_S_S_S_S_S_S_S_S_S_S_S_S_S_S_S_S_S_S_S_S_S_S_S_S_S_S_S_S_S_S_S_S_S_S_S_S_S_S_S_S_S_S_S_S_S_S_S_S_S_S_S_S_S_S_S_S_S_S_S_S_S_S_S_S_S_S_S_S_S_S_S_S_S_S_S_S_S_S_S_S_S_S_S_S_S_S_S_S_S_S_S_S_S_S_S_S_S_S_S_S_S_S_S_S_S_S_S_S_S_S_S_S_S_S_S_S_S_S_S_S_S_S_S_S_S_S_S_S_S_S_S_S_S_S_S_S_S_S_S_S_S_S_S_S_S_S_S_S_S_S_S_S_S_S_S_S_S_S_S_S_S_S_S_S_S_S_S_S_S_S_S_S_S_S_S_S_S_S_S_S_S_S_S_S_S_S_S_S_S_S_S_S_S_S_S_S_S_S_S_S_S_S_S_S_S_S_S_S_S_S_S_S_S_S_S_S_S_S_S_S_S_S_S_S_S_S_S_S_S_S_S_S_S_S_S_S_S_S_S_S_S_S_S_S_S_S_S_S_S_S_S_S_S_S_S_S_S_S_S_S_S_S_S_S_S_S_S_S_S_S_S_S_S_S_S_S__param_558,
	.param .u64 .ptr .align 1 _Z4racePiS_S_S_S_S_S_S_S_S_S_S_S_S_S_S_S_S_S_S_S_S_S_S_S_S_S_S_S_S_S_S_S_S_S_S_S_S_S_S_S_S_S_S_S_S_S_S_S_S_S_S_S_S_S_S_S_S_S_S_S_S_S_S_S_S_S_S_S_S_S_S_S_S_S_S_S_S_S_S_S_S_S_S_S_S_S_S_S_S_S_S_S_S_S_S_S_S_S_S_S_S_S_S_S_S_S_S_S_S_S_S_S_S_S_S_S_S_S_S_S_S_S_S_S_S_S_S_S_S_S_S_S_S_S_S_S_S_S_S_S_S_S_S_S_S_S_S_S_S_S_S_S_S_S_S_S_S_S_S_S_S_S_S_S_S_S_S_S_S_S_S_S_S_S_S_S_S_S_S_S_S_S_S_S_S_S_S_S_S_S_S_S_S_S_S_S_S_S_S_S_S_S_S_S_S_S_S_S_S_S_S_S_S_S_S_S_S_S_S_S_S_S_S_S_S_S_S_S_S_S_S_S_S_S_S_S_S_S_S_S_S_S_S_S_S_S_S_S_S_S_S_S_S_S_S_S_S_S_S_S_S_S_S_S_S_S_S_S_S_S_S_S_S_S_S_S_S_S_S_S_S_S_S_S_S_S_S_S_S_S_S_S_S_S_S_S_S_S_S_S_S_S_S_S_S_S_S_S_S_S_S_S_S_S_S_S_S_S_S_S_S_S_S_S_S_S_S_S_S_S_S_S_S_S_S_S_S_S_S_S_S_S_S_S_S_S_S_S_S_S_S_S_S_S_S_S_S_S_S_S_S_S_S_S_S_S_S_S_S_S_S_S_S_S_S_S_S_S_S_S_S_S_S_S_S_S_S_S_S_S_S_S_S_S_S_S_S_S_S_S_S_S_S_S_S_S_S_S_S_S_S_S_S_S_S_S_S_S_S_S_S_S_S_S_S_S_S_S_S_S_S_S_S_S_S_S_S_S_S_S_S_S_S_S_S_S_S_S_S_S_S_S_S_S_S_S_S_S_S_S_S_S_S_S_S_S_S_S_S_S_S_S_S_S_S_S_S_S_S_S_S_S_S_S_S_S_S_S_S_S_S_S_S_S_S_S_S_S_S_S_S_S_S_S_S_S_S_S_S_S_S_S_S_S_S_S_S_S_S_S_S_S_S_S_S_S_S_S_S_S_S_S_S_S_S_S_S_S_S_S_S_S_S_S_S_S_S_S_S_S_S_S_S_S_S_S_S_S_S_S_S_S_S_S_S_S_S_S_S_S_S_S_S_S_S_S_S_S_S_S_S_S_S_S_S_S_S_S_S_S_S_S_S_S_S_S_S_S_S_S_S_S_S_S_S_S_S_S_S_S_S_S_S_S_S_S_S_S_S_S_S_S_S_S_S_S_S_S_S_S_S_S_S_S_S_S_S_S_S_S_S_S_S_S_S_S_S_S_S_S_S_S_S_S_S_S_S_S_S_S_S_S_S_S_S_S_S_S_S_S_S_S_S_S_S_S_S_S_S_S_S_S_S_S_S_S_S_S_S_S_S_S_S_S_S_S_S_S_S_S_S_S_S_S_S_S_S_S_S_S_S_S_S_S_S_S_S_S_S_S_S_S_S_S_S_S_S_S_S_S_S_S_S_S_S_S_S_S_S_S_S_S_S_S_S_S_S_S_S_S_S_S_S_S_S_S_S_S_S_S_S_S_S_S_S_S_S_S_S_S_S_S_S_S_S_S_S_S_S_S_S_S_S_S_S_S_S_S_S_S_S_S_S_S_S_S_S_S_S_S_S_S_S_S_S_S_S_S_S_S_S_S_S_S_S_S_S_S_S_S_S_S_S_S_S_S_S_S_S_S_S_S_S_S_S_S_S_S_S_S_S_S_S_S_S_S_S_S_S_S_S_S_S_S_S_S_S_S_S_S_S_S_S_S_S_S_S_S_S_S_S_S_S_S_S_S_S_S_S_S_S_S_S_S_S_S_S_S_S_S_S_S_S_S_S_S_S_S_S_S_S_S_S_S_S_S_S_S_S_S_S_S_S_S_S_S_S_S_S_S_S_S_S_S_S_S_S_S_S_S_S_S_S_S_S_S_S_S_S_S_S_S_S_S_S_S_S_S_S_S_S_S_S_S_S_S_S_S_S_S_S_S_S_S_S_S_S_S_S_S_S_S_S_S_S_S_S_S_S_S_S_S_S_S_S_S_S_S_S_S_S_S_S_S_S_S_S_S_S_S_S_S_S_S_S_S_S_S_S_S_S_S_S_S_S_S_S_S_S_S_S_S_S__param_559,
	.param .u64 .ptr .align 1 _Z4racePiS_S_S_S_S_S_S_S_S_S_S_S_S_S_S_S_S_S_S_S_S_S_S_S_S_S_S_S_S_S_S_S_S_S_S_S_S_S_S_S_S_S_S_S_S_S_S_S_S_S_S_S_S_S_S_S_S_S_S_S_S_S_S_S_S_S_S_S_S_S_S_S_S_S_S_S_S_S_S_S_S_S_S_S_S_S_S_S_S_S_S_S_S_S_S_S_S_S_S_S_S_S_S_S_S_S_S_S_S_S_S_S_S_S_S_S_S_S_S_S_S_S_S_S_S_S_S_S_S_S_S_S_S_S_S_S_S_S_S_S_S_S_S_S_S_S_S_S_S_S_S_S_S_S_S_S_S_S_S_S_S_S_S_S_S_S_S_S_S_S_S_S_S_S_S_S_S_S_S_S_S_S_S_S_S_S_S_S_S_S_S_S_S_S_S_S_S_S_S_S_S_S_S_S_S_S_S_S_S_S_S_S_S_S_S_S_S_S_S_S_S_S_S_S_S_S_S_S_S_S_S_S_S_S_S_S_S_S_S_S_S_S_S_S_S_S_S_S_S_S_S_S_S_S_S_S_S_S_S_S_S_S_S_S_S_S_S_S_S_S_S_S_S_S_S_S_S_S_S_S_S_S_S_S_S_S_S_S_S_S_S_S_S_S_S_S_S_S_S_S_S_S_S_S_S_S_S_S_S_S_S_S_S_S_S_S_S_S_S_S_S_S_S_S_S_S_S_S_S_S_S_S_S_S_S_S_S_S_S_S_S_S_S_S_S_S_S_S_S_S_S_S_S_S_S_S_S_S_S_S_S_S_S_S_S_S_S_S_S_S_S_S_S_S_S_S_S_S_S_S_S_S_S_S_S_S_S_S_S_S_S_S_S_S_S_S_S_S_S_S_S_S_S_S_S_S_S_S_S_S_S_S_S_S_S_S_S_S_S_S_S_S_S_S_S_S_S_S_S_S_S_S_S_S_S_S_S_S_S_S_S_S_S_S_S_S_S_S_S_S_S_S_S_S_S_S_S_S_S_S_S_S_S_S_S_S_S_S_S_S_S_S_S_S_S_S_S_S_S_S_S_S_S_S_S_S_S_S_S_S_S_S_S_S_S_S_S_S_S_S_S_S_S_S_S_S_S_S_S_S_S_S_S_S_S_S_S_S_S_S_S_S_S_S_S_S_S_S_S_S_S_S_S_S_S_S_S_S_S_S_S_S_S_S_S_S_S_S_S_S_S_S_S_S_S_S_S_S_S_S_S_S_S_S_S_S_S_S_S_S_S_S_S_S_S_S_S_S_S_S_S_S_S_S_S_S_S_S_S_S_S_S_S_S_S_S_S_S_S_S_S_S_S_S_S_S_S_S_S_S_S_S_S_S_S_S_S_S_S_S_S_S_S_S_S_S_S_S_S_S_S_S_S_S_S_S_S_S_S_S_S_S_S_S_S_S_S_S_S_S_S_S_S_S_S_S_S_S_S_S_S_S_S_S_S_S_S_S_S_S_S_S_S_S_S_S_S_S_S_S_S_S_S_S_S_S_S_S_S_S_S_S_S_S_S_S_S_S_S_S_S_S_S_S_S_S_S_S_S_S_S_S_S_S_S_S_S_S_S_S_S_S_S_S_S_S_S_S_S_S_S_S_S_S_S_S_S_S_S_S_S_S_S_S_S_S_S_S_S_S_S_S_S_S_S_S_S_S_S_S_S_S_S_S_S_S_S_S_S_S_S_S_S_S_S_S_S_S_S_S_S_S_S_S_S_S_S_S_S_S_S_S_S_S_S_S_S_S_S_S_S_S_S_S_S_S_S_S_S_S_S_S_S_S_S_S_S_S_S_S_S_S_S_S_S_S_S_S_S_S_S_S_S_S_S_S_S_S_S_S_S_S_S_S_S_S_S_S_S_S_S_S_S_S_S_S_S_S_S_S_S_S_S_S_S_S_S_S_S_S_S_S_S_S_S_S_S_S_S_S_S_S_S_S_S_S_S_S_S_S_S_S_S_S_S_S_S_S_S_S_S_S_S_S_S_S_S_S_S_S_S_S_S_S_S_S_S_S_S_S_S_S_S_S_S_S_S_S_S_S_S_S_S_S_S_S_S_S_S_S_S_S_S_S_S_S_S_S_S_S_S_S_S_S_S_S_S_S_S_S_S_S_S_S_S_S_S_S_S_S_S_S_S_S_S_S_S_S_S_S_S_S_S_S_S_S_S_S_S_S_S_S_S_S_S_S_S_S_S_S_S_S_S_S_S_S_S_S_S_S_S_S_S_S_S_S_S_S_S_S_S_S_S__param_560,
	.param .u64 .ptr .align 1 _Z4racePiS_S_S_S_S_S_S_S_S_S_S_S_S_S_S_S_S_S_S_S_S_S_S_S_S_S_S_S_S_S_S_S_S_S_S_S_S_S_S_S_S_S_S_S_S_S_S_S_S_S_S_S_S_S_S_S_S_S_S_S_S_S_S_S_S_S_S_S_S_S_S_S_S_S_S_S_S_S_S_S_S_S_S_S_S_S_S_S_S_S_S_S_S_S_S_S_S_S_S_S_S_S_S_S_S_S_S_S_S_S_S_S_S_S_S_S_S_S_S_S_S_S_S_S_S_S_S_S_S_S_S_S_S_S_S_S_S_S_S_S_S_S_S_S_S_S_S_S_S_S_S_S_S_S_S_S_S_S_S_S_S_S_S_S_S_S_S_S_S_S_S_S_S_S_S_S_S_S_S_S_S_S_S_S_S_S_S_S_S_S_S_S_S_S_S_S_S_S_S_S_S_S_S_S_S_S_S_S_S_S_S_S_S_S_S_S_S_S_S_S_S_S_S_S_S_S_S_S_S_S_S_S_S_S_S_S_S_S_S_S_S_S_S_S_S_S_S_S_S_S_S_S_S_S_S_S_S_S_S_S_S_S_S_S_S_S_S_S_S_S_S_S_S_S_S_S_S_S_S_S_S_S_S_S_S_S_S_S_S_S_S_S_S_S_S_S_S_S_S_S_S_S_S_S_S_S_S_S_S_S_S_S_S_S_S_S_S_S_S_S_S_S_S_S_S_S_S_S_S_S_S_S_S_S_S_S_S_S_S_S_S_S_S_S_S_S_S_S_S_S_S_S_S_S_S_S_S_S_S_S_S_S_S_S_S_S_S_S_S_S_S_S_S_S_S_S_S_S_S_S_S_S_S_S_S_S_S_S_S_S_S_S_S_S_S_S_S_S_S_S_S_S_S_S_S_S_S_S_S_S_S_S_S_S_S_S_S_S_S_S_S_S_S_S_S_S_S_S_S_S_S_S_S_S_S_S_S_S_S_S_S_S_S_S_S_S_S_S_S_S_S_S_S_S_S_S_S_S_S_S_S_S_S_S_S_S_S_S_S_S_S_S_S_S_S_S_S_S_S_S_S_S_S_S_S_S_S_S_S_S_S_S_S_S_S_S_S_S_S_S_S_S_S_S_S_S_S_S_S_S_S_S_S_S_S_S_S_S_S_S_S_S_S_S_S_S_S_S_S_S_S_S_S_S_S_S_S_S_S_S_S_S_S_S_S_S_S_S_S_S_S_S_S_S_S_S_S_S_S_S_S_S_S_S_S_S_S_S_S_S_S_S_S_S_S_S_S_S_S_S_S_S_S_S_S_S_S_S_S_S_S_S_S_S_S_S_S_S_S_S_S_S_S_S_S_S_S_S_S_S_S_S_S_S_S_S_S_S_S_S_S_S_S_S_S_S_S_S_S_S_S_S_S_S_S_S_S_S_S_S_S_S_S_S_S_S_S_S_S_S_S_S_S_S_S_S_S_S_S_S_S_S_S_S_S_S_S_S_S_S_S_S_S_S_S_S_S_S_S_S_S_S_S_S_S_S_S_S_S_S_S_S_S_S_S_S_S_S_S_S_S_S_S_S_S_S_S_S_S_S_S_S_S_S_S_S_S_S_S_S_S_S_S_S_S_S_S_S_S_S_S_S_S_S_S_S_S_S_S_S_S_S_S_S_S_S_S_S_S_S_S_S_S_S_S_S_S_S_S_S_S_S_S_S_S_S_S_S_S_S_S_S_S_S_S_S_S_S_S_S_S_S_S_S_S_S_S_S_S_S_S_S_S_S_S_S_S_S_S_S_S_S_S_S_S_S_S_S_S_S_S_S_S_S_S_S_S_S_S_S_S_S_S_S_S_S_S_S_S_S_S_S_S_S_S_S_S_S_S_S_S_S_S_S_S_S_S_S_S_S_S_S_S_S_S_S_S_S_S_S_S_S_S_S_S_S_S_S_S_S_S_S_S_S_S_S_S_S_S_S_S_S_S_S_S_S_S_S_S_S_S_S_S_S_S_S_S_S_S_S_S_S_S_S_S_S_S_S_S_S_S_S_S_S_S_S_S_S_S_S_S_S_S_S_S_S_S_S_S_S_S_S_S_S_S_S_S_S_S_S_S_S_S_S_S_S_S_S_S_S_S_S_S_S_S_S_S_S_S_S_S_S_S_S_S_S_S_S_S_S_S_S_S_S_S_S_S_S_S_S_S_S_S_S_S_S_S_S_S_S_S_S_S_S_S_S_S_S_S_S_S_S_S_S_S_S_S_S_S_S_S_S_S_S_S_S_S_S_S_S_S_S_S__param_561,
	.param .u64 .ptr .align 1 _Z4racePiS_S_S_S_S_S_S_S_S_S_S_S_S_S_S_S_S_S_S_S_S_S_S_S_S_S_S_S_S_S_S_S_S_S_S_S_S_S_S_S_S_S_S_S_S_S_S_S_S_S_S_S_S_S_S_S_S_S_S_S_S_S_S_S_S_S_S_S_S_S_S_S_S_S_S_S_S_S_S_S_S_S_S_S_S_S_S_S_S_S_S_S_S_S_S_S_S_S_S_S_S_S_S_S_S_S_S_S_S_S_S_S_S_S_S_S_S_S_S_S_S_S_S_S_S_S_S_S_S_S_S_S_S_S_S_S_S_S_S_S_S_S_S_S_S_S_S_S_S_S_S_S_S_S_S_S_S_S_S_S_S_S_S_S_S_S_S_S_S_S_S_S_S_S_S_S_S_S_S_S_S_S_S_S_S_S_S_S_S_S_S_S_S_S_S_S_S_S_S_S_S_S_S_S_S_S_S_S_S_S_S_S_S_S_S_S_S_S_S_S_S_S_S_S_S_S_S_S_S_S_S_S_S_S_S_S_S_S_S_S_S_S_S_S_S_S_S_S_S_S_S_S_S_S_S_S_S_S_S_S_S_S_S_S_S_S_S_S_S_S_S_S_S_S_S_S_S_S_S_S_S_S_S_S_S_S_S_S_S_S_S_S_S_S_S_S_S_S_S_S_S_S_S_S_S_S_S_S_S_S_S_S_S_S_S_S_S_S_S_S_S_S_S_S_S_S_S_S_S_S_S_S_S_S_S_S_S_S_S_S_S_S_S_S_S_S_S_S_S_S_S_S_S_S_S_S_S_S_S_S_S_S_S_S_S_S_S_S_S_S_S_S_S_S_S_S_S_S_S_S_S_S_S_S_S_S_S_S_S_S_S_S_S_S_S_S_S_S_S_S_S_S_S_S_S_S_S_S_S_S_S_S_S_S_S_S_S_S_S_S_S_S_S_S_S_S_S_S_S_S_S_S_S_S_S_S_S_S_S_S_S_S_S_S_S_S_S_S_S_S_S_S_S_S_S_S_S_S_S_S_S_S_S_S_S_S_S_S_S_S_S_S_S_S_S_S_S_S_S_S_S_S_S_S_S_S_S_S_S_S_S_S_S_S_S_S_S_S_S_S_S_S_S_S_S_S_S_S_S_S_S_S_S_S_S_S_S_S_S_S_S_S_S_S_S_S_S_S_S_S_S_S_S_S_S_S_S_S_S_S_S_S_S_S_S_S_S_S_S_S_S_S_S_S_S_S_S_S_S_S_S_S_S_S_S_S_S_S_S_S_S_S_S_S_S_S_S_S_S_S_S_S_S_S_S_S_S_S_S_S_S_S_S_S_S_S_S_S_S_S_S_S_S_S_S_S_S_S_S_S_S_S_S_S_S_S_S_S_S_S_S_S_S_S_S_S_S_S_S_S_S_S_S_S_S_S_S_S_S_S_S_S_S_S_S_S_S_S_S_S_S_S_S_S_S_S_S_S_S_S_S_S_S_S_S_S_S_S_S_S_S_S_S_S_S_S_S_S_S_S_S_S_S_S_S_S_S_S_S_S_S_S_S_S_S_S_S_S_S_S_S_S_S_S_S_S_S_S_S_S_S_S_S_S_S_S_S_S_S_S_S_S_S_S_S_S_S_S_S_S_S_S_S_S_S_S_S_S_S_S_S_S_S_S_S_S_S_S_S_S_S_S_S_S_S_S_S_S_S_S_S_S_S_S_S_S_S_S_S_S_S_S_S_S_S_S_S_S_S_S_S_S_S_S_S_S_S_S_S_S_S_S_S_S_S_S_S_S_S_S_S_S_S_S_S_S_S_S_S_S_S_S_S_S_S_S_S_S_S_S_S_S_S_S_S_S_S_S_S_S_S_S_S_S_S_S_S_S_S_S_S_S_S_S_S_S_S_S_S_S_S_S_S_S_S_S_S_S_S_S_S_S_S_S_S_S_S_S_S_S_S_S_S_S_S_S_S_S_S_S_S_S_S_S_S_S_S_S_S_S_S_S_S_S_S_S_S_S_S_S_S_S_S_S_S_S_S_S_S_S_S_S_S_S_S_S_S_S_S_S_S_S_S_S_S_S_S_S_S_S_S_S_S_S_S_S_S_S_S_S_S_S_S_S_S_S_S_S_S_S_S_S_S_S_S_S_S_S_S_S_S_S_S_S_S_S_S_S_S_S_S_S_S_S_S_S_S_S_S_S_S_S_S_S_S_S_S_S_S_S_S_S_S_S_S_S_S_S_S_S_S_S_S_S_S_S_S_S_S_S_S_S_S_S_S_S_S_S_S_S_S_S_S__param_562,
	.param .u64 .ptr .align 1 _Z4racePiS_S_S_S_S_S_S_S_S_S_S_S_S_S_S_S_S_S_S_S_S_S_S_S_S_S_S_S_S_S_S_S_S_S_S_S_S_S_S_S_S_S_S_S_S_S_S_S_S_S_S_S_S_S_S_S_S_S_S_S_S_S_S_S_S_S_S_S_S_S_S_S_S_S_S_S_S_S_S_S_S_S_S_S_S_S_S_S_S_S_S_S_S_S_S_S_S_S_S_S_S_S_S_S_S_S_S_S_S_S_S_S_S_S_S_S_S_S_S_S_S_S_S_S_S_S_S_S_S_S_S_S_S_S_S_S_S_S_S_S_S_S_S_S_S_S_S_S_S_S_S_S_S_S_S_S_S_S_S_S_S_S_S_S_S_S_S_S_S_S_S_S_S_S_S_S_S_S_S_S_S_S_S_S_S_S_S_S_S_S_S_S_S_S_S_S_S_S_S_S_S_S_S_S_S_S_S_S_S_S_S_S_S_S_S_S_S_S_S_S_S_S_S_S_S_S_S_S_S_S_S_S_S_S_S_S_S_S_S_S_S_S_S_S_S_S_S_S_S_S_S_S_S_S_S_S_S_S_S_S_S_S_S_S_S_S_S_S_S_S_S_S_S_S_S_S_S_S_S_S_S_S_S_S_S_S_S_S_S_S_S_S_S_S_S_S_S_S_S_S_S_S_S_S_S_S_S_S_S_S_S_S_S_S_S_S_S_S_S_S_S_S_S_S_S_S_S_S_S_S_S_S_S_S_S_S_S_S_S_S_S_S_S_S_S_S_S_S_S_S_S_S_S_S_S_S_S_S_S_S_S_S_S_S_S_S_S_S_S_S_S_S_S_S_S_S_S_S_S_S_S_S_S_S_S_S_S_S_S_S_S_S_S_S_S_S_S_S_S_S_S_S_S_S_S_S_S_S_S_S_S_S_S_S_S_S_S_S_S_S_S_S_S_S_S_S_S_S_S_S_S_S_S_S_S_S_S_S_S_S_S_S_S_S_S_S_S_S_S_S_S_S_S_S_S_S_S_S_S_S_S_S_S_S_S_S_S_S_S_S_S_S_S_S_S_S_S_S_S_S_S_S_S_S_S_S_S_S_S_S_S_S_S_S_S_S_S_S_S_S_S_S_S_S_S_S_S_S_S_S_S_S_S_S_S_S_S_S_S_S_S_S_S_S_S_S_S_S_S_S_S_S_S_S_S_S_S_S_S_S_S_S_S_S_S_S_S_S_S_S_S_S_S_S_S_S_S_S_S_S_S_S_S_S_S_S_S_S_S_S_S_S_S_S_S_S_S_S_S_S_S_S_S_S_S_S_S_S_S_S_S_S_S_S_S_S_S_S_S_S_S_S_S_S_S_S_S_S_S_S_S_S_S_S_S_S_S_S_S_S_S_S_S_S_S_S_S_S_S_S_S_S_S_S_S_S_S_S_S_S_S_S_S_S_S_S_S_S_S_S_S_S_S_S_S_S_S_S_S_S_S_S_S_S_S_S_S_S_S_S_S_S_S_S_S_S_S_S_S_S_S_S_S_S_S_S_S_S_S_S_S_S_S_S_S_S_S_S_S_S_S_S_S_S_S_S_S_S_S_S_S_S_S_S_S_S_S_S_S_S_S_S_S_S_S_S_S_S_S_S_S_S_S_S_S_S_S_S_S_S_S_S_S_S_S_S_S_S_S_S_S_S_S_S_S_S_S_S_S_S_S_S_S_S_S_S_S_S_S_S_S_S_S_S_S_S_S_S_S_S_S_S_S_S_S_S_S_S_S_S_S_S_S_S_S_S_S_S_S_S_S_S_S_S_S_S_S_S_S_S_S_S_S_S_S_S_S_S_S_S_S_S_S_S_S_S_S_S_S_S_S_S_S_S_S_S_S_S_S_S_S_S_S_S_S_S_S_S_S_S_S_S_S_S_S_S_S_S_S_S_S_S_S_S_S_S_S_S_S_S_S_S_S_S_S_S_S_S_S_S_S_S_S_S_S_S_S_S_S_S_S_S_S_S_S_S_S_S_S_S_S_S_S_S_S_S_S_S_S_S_S_S_S_S_S_S_S_S_S_S_S_S_S_S_S_S_S_S_S_S_S_S_S_S_S_S_S_S_S_S_S_S_S_S_S_S_S_S_S_S_S_S_S_S_S_S_S_S_S_S_S_S_S_S_S_S_S_S_S_S_S_S_S_S_S_S_S_S_S_S_S_S_S_S_S_S_S_S_S_S_S_S_S_S_S_S_S_S_S_S_S_S_S_S_S_S_S_S_S_S_S_S_S_S_S_S_S_S_S_S_S_S_S__param_563,
	.param .u64 .ptr .align 1 _Z4racePiS_S_S_S_S_S_S_S_S_S_S_S_S_S_S_S_S_S_S_S_S_S_S_S_S_S_S_S_S_S_S_S_S_S_S_S_S_S_S_S_S_S_S_S_S_S_S_S_S_S_S_S_S_S_S_S_S_S_S_S_S_S_S_S_S_S_S_S_S_S_S_S_S_S_S_S_S_S_S_S_S_S_S_S_S_S_S_S_S_S_S_S_S_S_S_S_S_S_S_S_S_S_S_S_S_S_S_S_S_S_S_S_S_S_S_S_S_S_S_S_S_S_S_S_S_S_S_S_S_S_S_S_S_S_S_S_S_S_S_S_S_S_S_S_S_S_S_S_S_S_S_S_S_S_S_S_S_S_S_S_S_S_S_S_S_S_S_S_S_S_S_S_S_S_S_S_S_S_S_S_S_S_S_S_S_S_S_S_S_S_S_S_S_S_S_S_S_S_S_S_S_S_S_S_S_S_S_S_S_S_S_S_S_S_S_S_S_S_S_S_S_S_S_S_S_S_S_S_S_S_S_S_S_S_S_S_S_S_S_S_S_S_S_S_S_S_S_S_S_S_S_S_S_S_S_S_S_S_S_S_S_S_S_S_S_S_S_S_S_S_S_S_S_S_S_S_S_S_S_S_S_S_S_S_S_S_S_S_S_S_S_S_S_S_S_S_S_S_S_S_S_S_S_S_S_S_S_S_S_S_S_S_S_S_S_S_S_S_S_S_S_S_S_S_S_S_S_S_S_S_S_S_S_S_S_S_S_S_S_S_S_S_S_S_S_S_S_S_S_S_S_S_S_S_S_S_S_S_S_S_S_S_S_S_S_S_S_S_S_S_S_S_S_S_S_S_S_S_S_S_S_S_S_S_S_S_S_S_S_S_S_S_S_S_S_S_S_S_S_S_S_S_S_S_S_S_S_S_S_S_S_S_S_S_S_S_S_S_S_S_S_S_S_S_S_S_S_S_S_S_S_S_S_S_S_S_S_S_S_S_S_S_S_S_S_S_S_S_S_S_S_S_S_S_S_S_S_S_S_S_S_S_S_S_S_S_S_S_S_S_S_S_S_S_S_S_S_S_S_S_S_S_S_S_S_S_S_S_S_S_S_S_S_S_S_S_S_S_S_S_S_S_S_S_S_S_S_S_S_S_S_S_S_S_S_S_S_S_S_S_S_S_S_S_S_S_S_S_S_S_S_S_S_S_S_S_S_S_S_S_S_S_S_S_S_S_S_S_S_S_S_S_S_S_S_S_S_S_S_S_S_S_S_S_S_S_S_S_S_S_S_S_S_S_S_S_S_S_S_S_S_S_S_S_S_S_S_S_S_S_S_S_S_S_S_S_S_S_S_S_S_S_S_S_S_S_S_S_S_S_S_S_S_S_S_S_S_S_S_S_S_S_S_S_S_S_S_S_S_S_S_S_S_S_S_S_S_S_S_S_S_S_S_S_S_S_S_S_S_S_S_S_S_S_S_S_S_S_S_S_S_S_S_S_S_S_S_S_S_S_S_S_S_S_S_S_S_S_S_S_S_S_S_S_S_S_S_S_S_S_S_S_S_S_S_S_S_S_S_S_S_S_S_S_S_S_S_S_S_S_S_S_S_S_S_S_S_S_S_S_S_S_S_S_S_S_S_S_S_S_S_S_S_S_S_S_S_S_S_S_S_S_S_S_S_S_S_S_S_S_S_S_S_S_S_S_S_S_S_S_S_S_S_S_S_S_S_S_S_S_S_S_S_S_S_S_S_S_S_S_S_S_S_S_S_S_S_S_S_S_S_S_S_S_S_S_S_S_S_S_S_S_S_S_S_S_S_S_S_S_S_S_S_S_S_S_S_S_S_S_S_S_S_S_S_S_S_S_S_S_S_S_S_S_S_S_S_S_S_S_S_S_S_S_S_S_S_S_S_S_S_S_S_S_S_S_S_S_S_S_S_S_S_S_S_S_S_S_S_S_S_S_S_S_S_S_S_S_S_S_S_S_S_S_S_S_S_S_S_S_S_S_S_S_S_S_S_S_S_S_S_S_S_S_S_S_S_S_S_S_S_S_S_S_S_S_S_S_S_S_S_S_S_S_S_S_S_S_S_S_S_S_S_S_S_S_S_S_S_S_S_S_S_S_S_S_S_S_S_S_S_S_S_S_S_S_S_S_S_S_S_S_S_S_S_S_S_S_S_S_S_S_S_S_S_S_S_S_S_S_S_S_S_S_S_S_S_S_S_S_S_S_S_S_S_S_S_S_S_S_S_S_S_S_S_S_S_S_S_S_S_S_S_S_S_S_S_S_S_S_S_S_S__param_564,
	.param .u64 .ptr .align 1 _Z4racePiS_S_S_S_S_S_S_S_S_S_S_S_S_S_S_S_S_S_S_S_S_S_S_S_S_S_S_S_S_S_S_S_S_S_S_S_S_S_S_S_S_S_S_S_S_S_S_S_S_S_S_S_S_S_S_S_S_S_S_S_S_S_S_S_S_S_S_S_S_S_S_S_S_S_S_S_S_S_S_S_S_S_S_S_S_S_S_S_S_S_S_S_S_S_S_S_S_S_S_S_S_S_S_S_S_S_S_S_S_S_S_S_S_S_S_S_S_S_S_S_S_S_S_S_S_S_S_S_S_S_S_S_S_S_S_S_S_S_S_S_S_S_S_S_S_S_S_S_S_S_S_S_S_S_S_S_S_S_S_S_S_S_S_S_S_S_S_S_S_S_S_S_S_S_S_S_S_S_S_S_S_S_S_S_S_S_S_S_S_S_S_S_S_S_S_S_S_S_S_S_S_S_S_S_S_S_S_S_S_S_S_S_S_S_S_S_S_S_S_S_S_S_S_S_S_S_S_S_S_S_S_S_S_S_S_S_S_S_S_S_S_S_S_S_S_S_S_S_S_S_S_S_S_S_S_S_S_S_S_S_S_S_S_S_S_S_S_S_S_S_S_S_S_S_S_S_S_S_S_S_S_S_S_S_S_S_S_S_S_S_S_S_S_S_S_S_S_S_S_S_S_S_S_S_S_S_S_S_S_S_S_S_S_S_S_S_S_S_S_S_S_S_S_S_S_S_S_S_S_S_S_S_S_S_S_S_S_S_S_S_S_S_S_S_S_S_S_S_S_S_S_S_S_S_S_S_S_S_S_S_S_S_S_S_S_S_S_S_S_S_S_S_S_S_S_S_S_S_S_S_S_S_S_S_S_S_S_S_S_S_S_S_S_S_S_S_S_S_S_S_S_S_S_S_S_S_S_S_S_S_S_S_S_S_S_S_S_S_S_S_S_S_S_S_S_S_S_S_S_S_S_S_S_S_S_S_S_S_S_S_S_S_S_S_S_S_S_S_S_S_S_S_S_S_S_S_S_S_S_S_S_S_S_S_S_S_S_S_S_S_S_S_S_S_S_S_S_S_S_S_S_S_S_S_S_S_S_S_S_S_S_S_S_S_S_S_S_S_S_S_S_S_S_S_S_S_S_S_S_S_S_S_S_S_S_S_S_S_S_S_S_S_S_S_S_S_S_S_S_S_S_S_S_S_S_S_S_S_S_S_S_S_S_S_S_S_S_S_S_S_S_S_S_S_S_S_S_S_S_S_S_S_S_S_S_S_S_S_S_S_S_S_S_S_S_S_S_S_S_S_S_S_S_S_S_S_S_S_S_S_S_S_S_S_S_S_S_S_S_S_S_S_S_S_S_S_S_S_S_S_S_S_S_S_S_S_S_S_S_S_S_S_S_S_S_S_S_S_S_S_S_S_S_S_S_S_S_S_S_S_S_S_S_S_S_S_S_S_S_S_S_S_S_S_S_S_S_S_S_S_S_S_S_S_S_S_S_S_S_S_S_S_S_S_S_S_S_S_S_S_S_S_S_S_S_S_S_S_S_S_S_S_S_S_S_S_S_S_S_S_S_S_S_S_S_S_S_S_S_S_S_S_S_S_S_S_S_S_S_S_S_S_S_S_S_S_S_S_S_S_S_S_S_S_S_S_S_S_S_S_S_S_S_S_S_S_S_S_S_S_S_S_S_S_S_S_S_S_S_S_S_S_S_S_S_S_S_S_S_S_S_S_S_S_S_S_S_S_S_S_S_S_S_S_S_S_S_S_S_S_S_S_S_S_S_S_S_S_S_S_S_S_S_S_S_S_S_S_S_S_S_S_S_S_S_S_S_S_S_S_S_S_S_S_S_S_S_S_S_S_S_S_S_S_S_S_S_S_S_S_S_S_S_S_S_S_S_S_S_S_S_S_S_S_S_S_S_S_S_S_S_S_S_S_S_S_S_S_S_S_S_S_S_S_S_S_S_S_S_S_S_S_S_S_S_S_S_S_S_S_S_S_S_S_S_S_S_S_S_S_S_S_S_S_S_S_S_S_S_S_S_S_S_S_S_S_S_S_S_S_S_S_S_S_S_S_S_S_S_S_S_S_S_S_S_S_S_S_S_S_S_S_S_S_S_S_S_S_S_S_S_S_S_S_S_S_S_S_S_S_S_S_S_S_S_S_S_S_S_S_S_S_S_S_S_S_S_S_S_S_S_S_S_S_S_S_S_S_S_S_S_S_S_S_S_S_S_S_S_S_S_S_S_S_S_S_S_S_S_S_S_S_S_S_S_S_S_S_S_S_S_S_S__param_565,
	.param .u64 .ptr .align 1 _Z4racePiS_S_S_S_S_S_S_S_S_S_S_S_S_S_S_S_S_S_S_S_S_S_S_S_S_S_S_S_S_S_S_S_S_S_S_S_S_S_S_S_S_S_S_S_S_S_S_S_S_S_S_S_S_S_S_S_S_S_S_S_S_S_S_S_S_S_S_S_S_S_S_S_S_S_S_S_S_S_S_S_S_S_S_S_S_S_S_S_S_S_S_S_S_S_S_S_S_S_S_S_S_S_S_S_S_S_S_S_S_S_S_S_S_S_S_S_S_S_S_S_S_S_S_S_S_S_S_S_S_S_S_S_S_S_S_S_S_S_S_S_S_S_S_S_S_S_S_S_S_S_S_S_S_S_S_S_S_S_S_S_S_S_S_S_S_S_S_S_S_S_S_S_S_S_S_S_S_S_S_S_S_S_S_S_S_S_S_S_S_S_S_S_S_S_S_S_S_S_S_S_S_S_S_S_S_S_S_S_S_S_S_S_S_S_S_S_S_S_S_S_S_S_S_S_S_S_S_S_S_S_S_S_S_S_S_S_S_S_S_S_S_S_S_S_S_S_S_S_S_S_S_S_S_S_S_S_S_S_S_S_S_S_S_S_S_S_S_S_S_S_S_S_S_S_S_S_S_S_S_S_S_S_S_S_S_S_S_S_S_S_S_S_S_S_S_S_S_S_S_S_S_S_S_S_S_S_S_S_S_S_S_S_S_S_S_S_S_S_S_S_S_S_S_S_S_S_S_S_S_S_S_S_S_S_S_S_S_S_S_S_S_S_S_S_S_S_S_S_S_S_S_S_S_S_S_S_S_S_S_S_S_S_S_S_S_S_S_S_S_S_S_S_S_S_S_S_S_S_S_S_S_S_S_S_S_S_S_S_S_S_S_S_S_S_S_S_S_S_S_S_S_S_S_S_S_S_S_S_S_S_S_S_S_S_S_S_S_S_S_S_S_S_S_S_S_S_S_S_S_S_S_S_S_S_S_S_S_S_S_S_S_S_S_S_S_S_S_S_S_S_S_S_S_S_S_S_S_S_S_S_S_S_S_S_S_S_S_S_S_S_S_S_S_S_S_S_S_S_S_S_S_S_S_S_S_S_S_S_S_S_S_S_S_S_S_S_S_S_S_S_S_S_S_S_S_S_S_S_S_S_S_S_S_S_S_S_S_S_S_S_S_S_S_S_S_S_S_S_S_S_S_S_S_S_S_S_S_S_S_S_S_S_S_S_S_S_S_S_S_S_S_S_S_S_S_S_S_S_S_S_S_S_S_S_S_S_S_S_S_S_S_S_S_S_S_S_S_S_S_S_S_S_S_S_S_S_S_S_S_S_S_S_S_S_S_S_S_S_S_S_S_S_S_S_S_S_S_S_S_S_S_S_S_S_S_S_S_S_S_S_S_S_S_S_S_S_S_S_S_S_S_S_S_S_S_S_S_S_S_S_S_S_S_S_S_S_S_S_S_S_S_S_S_S_S_S_S_S_S_S_S_S_S_S_S_S_S_S_S_S_S_S_S_S_S_S_S_S_S_S_S_S_S_S_S_S_S_S_S_S_S_S_S_S_S_S_S_S_S_S_S_S_S_S_S_S_S_S_S_S_S_S_S_S_S_S_S_S_S_S_S_S_S_S_S_S_S_S_S_S_S_S_S_S_S_S_S_S_S_S_S_S_S_S_S_S_S_S_S_S_S_S_S_S_S_S_S_S_S_S_S_S_S_S_S_S_S_S_S_S_S_S_S_S_S_S_S_S_S_S_S_S_S_S_S_S_S_S_S_S_S_S_S_S_S_S_S_S_S_S_S_S_S_S_S_S_S_S_S_S_S_S_S_S_S_S_S_S_S_S_S_S_S_S_S_S_S_S_S_S_S_S_S_S_S_S_S_S_S_S_S_S_S_S_S_S_S_S_S_S_S_S_S_S_S_S_S_S_S_S_S_S_S_S_S_S_S_S_S_S_S_S_S_S_S_S_S_S_S_S_S_S_S_S_S_S_S_S_S_S_S_S_S_S_S_S_S_S_S_S_S_S_S_S_S_S_S_S_S_S_S_S_S_S_S_S_S_S_S_S_S_S_S_S_S_S_S_S_S_S_S_S_S_S_S_S_S_S_S_S_S_S_S_S_S_S_S_S_S_S_S_S_S_S_S_S_S_S_S_S_S_S_S_S_S_S_S_S_S_S_S_S_S_S_S_S_S_S_S_S_S_S_S_S_S_S_S_S_S_S_S_S_S_S_S_S_S_S_S_S_S_S_S_S_S_S_S_S_S_S_S_S_S_S_S_S_S_S_S_S_S_S_S__param_566,
	.param .u64 .ptr .align 1 _Z4racePiS_S_S_S_S_S_S_S_S_S_S_S_S_S_S_S_S_S_S_S_S_S_S_S_S_S_S_S_S_S_S_S_S_S_S_S_S_S_S_S_S_S_S_S_S_S_S_S_S_S_S_S_S_S_S_S_S_S_S_S_S_S_S_S_S_S_S_S_S_S_S_S_S_S_S_S_S_S_S_S_S_S_S_S_S_S_S_S_S_S_S_S_S_S_S_S_S_S_S_S_S_S_S_S_S_S_S_S_S_S_S_S_S_S_S_S_S_S_S_S_S_S_S_S_S_S_S_S_S_S_S_S_S_S_S_S_S_S_S_S_S_S_S_S_S_S_S_S_S_S_S_S_S_S_S_S_S_S_S_S_S_S_S_S_S_S_S_S_S_S_S_S_S_S_S_S_S_S_S_S_S_S_S_S_S_S_S_S_S_S_S_S_S_S_S_S_S_S_S_S_S_S_S_S_S_S_S_S_S_S_S_S_S_S_S_S_S_S_S_S_S_S_S_S_S_S_S_S_S_S_S_S_S_S_S_S_S_S_S_S_S_S_S_S_S_S_S_S_S_S_S_S_S_S_S_S_S_S_S_S_S_S_S_S_S_S_S_S_S_S_S_S_S_S_S_S_S_S_S_S_S_S_S_S_S_S_S_S_S_S_S_S_S_S_S_S_S_S_S_S_S_S_S_S_S_S_S_S_S_S_S_S_S_S_S_S_S_S_S_S_S_S_S_S_S_S_S_S_S_S_S_S_S_S_S_S_S_S_S_S_S_S_S_S_S_S_S_S_S_S_S_S_S_S_S_S_S_S_S_S_S_S_S_S_S_S_S_S_S_S_S_S_S_S_S_S_S_S_S_S_S_S_S_S_S_S_S_S_S_S_S_S_S_S_S_S_S_S_S_S_S_S_S_S_S_S_S_S_S_S_S_S_S_S_S_S_S_S_S_S_S_S_S_S_S_S_S_S_S_S_S_S_S_S_S_S_S_S_S_S_S_S_S_S_S_S_S_S_S_S_S_S_S_S_S_S_S_S_S_S_S_S_S_S_S_S_S_S_S_S_S_S_S_S_S_S_S_S_S_S_S_S_S_S_S_S_S_S_S_S_S_S_S_S_S_S_S_S_S_S_S_S_S_S_S_S_S_S_S_S_S_S_S_S_S_S_S_S_S_S_S_S_S_S_S_S_S_S_S_S_S_S_S_S_S_S_S_S_S_S_S_S_S_S_S_S_S_S_S_S_S_S_S_S_S_S_S_S_S_S_S_S_S_S_S_S_S_S_S_S_S_S_S_S_S_S_S_S_S_S_S_S_S_S_S_S_S_S_S_S_S_S_S_S_S_S_S_S_S_S_S_S_S_S_S_S_S_S_S_S_S_S_S_S_S_S_S_S_S_S_S_S_S_S_S_S_S_S_S_S_S_S_S_S_S_S_S_S_S_S_S_S_S_S_S_S_S_S_S_S_S_S_S_S_S_S_S_S_S_S_S_S_S_S_S_S_S_S_S_S_S_S_S_S_S_S_S_S_S_S_S_S_S_S_S_S_S_S_S_S_S_S_S_S_S_S_S_S_S_S_S_S_S_S_S_S_S_S_S_S_S_S_S_S_S_S_S_S_S_S_S_S_S_S_S_S_S_S_S_S_S_S_S_S_S_S_S_S_S_S_S_S_S_S_S_S_S_S_S_S_S_S_S_S_S_S_S_S_S_S_S_S_S_S_S_S_S_S_S_S_S_S_S_S_S_S_S_S_S_S_S_S_S_S_S_S_S_S_S_S_S_S_S_S_S_S_S_S_S_S_S_S_S_S_S_S_S_S_S_S_S_S_S_S_S_S_S_S_S_S_S_S_S_S_S_S_S_S_S_S_S_S_S_S_S_S_S_S_S_S_S_S_S_S_S_S_S_S_S_S_S_S_S_S_S_S_S_S_S_S_S_S_S_S_S_S_S_S_S_S_S_S_S_S_S_S_S_S_S_S_S_S_S_S_S_S_S_S_S_S_S_S_S_S_S_S_S_S_S_S_S_S_S_S_S_S_S_S_S_S_S_S_S_S_S_S_S_S_S_S_S_S_S_S_S_S_S_S_S_S_S_S_S_S_S_S_S_S_S_S_S_S_S_S_S_S_S_S_S_S_S_S_S_S_S_S_S_S_S_S_S_S_S_S_S_S_S_S_S_S_S_S_S_S_S_S_S_S_S_S_S_S_S_S_S_S_S_S_S_S_S_S_S_S_S_S_S_S_S_S_S_S_S_S_S_S_S_S_S_S_S_S_S_S_S_S_S_S_S_S_S_S_S__param_567,
	.param .u64 .ptr .align 1 _Z4racePiS_S_S_S_S_S_S_S_S_S_S_S_S_S_S_S_S_S_S_S_S_S_S_S_S_S_S_S_S_S_S_S_S_S_S_S_S_S_S_S_S_S_S_S_S_S_S_S_S_S_S_S_S_S_S_S_S_S_S_S_S_S_S_S_S_S_S_S_S_S_S_S_S_S_S_S_S_S_S_S_S_S_S_S_S_S_S_S_S_S_S_S_S_S_S_S_S_S_S_S_S_S_S_S_S_S_S_S_S_S_S_S_S_S_S_S_S_S_S_S_S_S_S_S_S_S_S_S_S_S_S_S_S_S_S_S_S_S_S_S_S_S_S_S_S_S_S_S_S_S_S_S_S_S_S_S_S_S_S_S_S_S_S_S_S_S_S_S_S_S_S_S_S_S_S_S_S_S_S_S_S_S_S_S_S_S_S_S_S_S_S_S_S_S_S_S_S_S_S_S_S_S_S_S_S_S_S_S_S_S_S_S_S_S_S_S_S_S_S_S_S_S_S_S_S_S_S_S_S_S_S_S_S_S_S_S_S_S_S_S_S_S_S_S_S_S_S_S_S_S_S_S_S_S_S_S_S_S_S_S_S_S_S_S_S_S_S_S_S_S_S_S_S_S_S_S_S_S_S_S_S_S_S_S_S_S_S_S_S_S_S_S_S_S_S_S_S_S_S_S_S_S_S_S_S_S_S_S_S_S_S_S_S_S_S_S_S_S_S_S_S_S_S_S_S_S_S_S_S_S_S_S_S_S_S_S_S_S_S_S_S_S_S_S_S_S_S_S_S_S_S_S_S_S_S_S_S_S_S_S_S_S_S_S_S_S_S_S_S_S_S_S_S_S_S_S_S_S_S_S_S_S_S_S_S_S_S_S_S_S_S_S_S_S_S_S_S_S_S_S_S_S_S_S_S_S_S_S_S_S_S_S_S_S_S_S_S_S_S_S_S_S_S_S_S_S_S_S_S_S_S_S_S_S_S_S_S_S_S_S_S_S_S_S_S_S_S_S_S_S_S_S_S_S_S_S_S_S_S_S_S_S_S_S_S_S_S_S_S_S_S_S_S_S_S_S_S_S_S_S_S_S_S_S_S_S_S_S_S_S_S_S_S_S_S_S_S_S_S_S_S_S_S_S_S_S_S_S_S_S_S_S_S_S_S_S_S_S_S_S_S_S_S_S_S_S_S_S_S_S_S_S_S_S_S_S_S_S_S_S_S_S_S_S_S_S_S_S_S_S_S_S_S_S_S_S_S_S_S_S_S_S_S_S_S_S_S_S_S_S_S_S_S_S_S_S_S_S_S_S_S_S_S_S_S_S_S_S_S_S_S_S_S_S_S_S_S_S_S_S_S_S_S_S_S_S_S_S_S_S_S_S_S_S_S_S_S_S_S_S_S_S_S_S_S_S_S_S_S_S_S_S_S_S_S_S_S_S_S_S_S_S_S_S_S_S_S_S_S_S_S_S_S_S_S_S_S_S_S_S_S_S_S_S_S_S_S_S_S_S_S_S_S_S_S_S_S_S_S_S_S_S_S_S_S_S_S_S_S_S_S_S_S_S_S_S_S_S_S_S_S_S_S_S_S_S_S_S_S_S_S_S_S_S_S_S_S_S_S_S_S_S_S_S_S_S_S_S_S_S_S_S_S_S_S_S_S_S_S_S_S_S_S_S_S_S_S_S_S_S_S_S_S_S_S_S_S_S_S_S_S_S_S_S_S_S_S_S_S_S_S_S_S_S_S_S_S_S_S_S_S_S_S_S_S_S_S_S_S_S_S_S_S_S_S_S_S_S_S_S_S_S_S_S_S_S_S_S_S_S_S_S_S_S_S_S_S_S_S_S_S_S_S_S_S_S_S_S_S_S_S_S_S_S_S_S_S_S_S_S_S_S_S_S_S_S_S_S_S_S_S_S_S_S_S_S_S_S_S_S_S_S_S_S_S_S_S_S_S_S_S_S_S_S_S_S_S_S_S_S_S_S_S_S_S_S_S_S_S_S_S_S_S_S_S_S_S_S_S_S_S_S_S_S_S_S_S_S_S_S_S_S_S_S_S_S_S_S_S_S_S_S_S_S_S_S_S_S_S_S_S_S_S_S_S_S_S_S_S_S_S_S_S_S_S_S_S_S_S_S_S_S_S_S_S_S_S_S_S_S_S_S_S_S_S_S_S_S_S_S_S_S_S_S_S_S_S_S_S_S_S_S_S_S_S_S_S_S_S_S_S_S_S_S_S_S_S_S_S_S_S_S_S_S_S_S_S_S_S_S_S_S_S_S_S_S_S_S_S_S_S_S_S__param_568,
	.param .u64 .ptr .align 1 _Z4racePiS_S_S_S_S_S_S_S_S_S_S_S_S_S_S_S_S_S_S_S_S_S_S_S_S_S_S_S_S_S_S_S_S_S_S_S_S_S_S_S_S_S_S_S_S_S_S_S_S_S_S_S_S_S_S_S_S_S_S_S_S_S_S_S_S_S_S_S_S_S_S_S_S_S_S_S_S_S_S_S_S_S_S_S_S_S_S_S_S_S_S_S_S_S_S_S_S_S_S_S_S_S_S_S_S_S_S_S_S_S_S_S_S_S_S_S_S_S_S_S_S_S_S_S_S_S_S_S_S_S_S_S_S_S_S_S_S_S_S_S_S_S_S_S_S_S_S_S_S_S_S_S_S_S_S_S_S_S_S_S_S_S_S_S_S_S_S_S_S_S_S_S_S_S_S_S_S_S_S_S_S_S_S_S_S_S_S_S_S_S_S_S_S_S_S_S_S_S_S_S_S_S_S_S_S_S_S_S_S_S_S_S_S_S_S_S_S_S_S_S_S_S_S_S_S_S_S_S_S_S_S_S_S_S_S_S_S_S_S_S_S_S_S_S_S_S_S_S_S_S_S_S_S_S_S_S_S_S_S_S_S_S_S_S_S_S_S_S_S_S_S_S_S_S_S_S_S_S_S_S_S_S_S_S_S_S_S_S_S_S_S_S_S_S_S_S_S_S_S_S_S_S_S_S_S_S_S_S_S_S_S_S_S_S_S_S_S_S_S_S_S_S_S_S_S_S_S_S_S_S_S_S_S_S_S_S_S_S_S_S_S_S_S_S_S_S_S_S_S_S_S_S_S_S_S_S_S_S_S_S_S_S_S_S_S_S_S_S_S_S_S_S_S_S_S_S_S_S_S_S_S_S_S_S_S_S_S_S_S_S_S_S_S_S_S_S_S_S_S_S_S_S_S_S_S_S_S_S_S_S_S_S_S_S_S_S_S_S_S_S_S_S_S_S_S_S_S_S_S_S_S_S_S_S_S_S_S_S_S_S_S_S_S_S_S_S_S_S_S_S_S_S_S_S_S_S_S_S_S_S_S_S_S_S_S_S_S_S_S_S_S_S_S_S_S_S_S_S_S_S_S_S_S_S_S_S_S_S_S_S_S_S_S_S_S_S_S_S_S_S_S_S_S_S_S_S_S_S_S_S_S_S_S_S_S_S_S_S_S_S_S_S_S_S_S_S_S_S_S_S_S_S_S_S_S_S_S_S_S_S_S_S_S_S_S_S_S_S_S_S_S_S_S_S_S_S_S_S_S_S_S_S_S_S_S_S_S_S_S_S_S_S_S_S_S_S_S_S_S_S_S_S_S_S_S_S_S_S_S_S_S_S_S_S_S_S_S_S_S_S_S_S_S_S_S_S_S_S_S_S_S_S_S_S_S_S_S_S_S_S_S_S_S_S_S_S_S_S_S_S_S_S_S_S_S_S_S_S_S_S_S_S_S_S_S_S_S_S_S_S_S_S_S_S_S_S_S_S_S_S_S_S_S_S_S_S_S_S_S_S_S_S_S_S_S_S_S_S_S_S_S_S_S_S_S_S_S_S_S_S_S_S_S_S_S_S_S_S_S_S_S_S_S_S_S_S_S_S_S_S_S_S_S_S_S_S_S_S_S_S_S_S_S_S_S_S_S_S_S_S_S_S_S_S_S_S_S_S_S_S_S_S_S_S_S_S_S_S_S_S_S_S_S_S_S_S_S_S_S_S_S_S_S_S_S_S_S_S_S_S_S_S_S_S_S_S_S_S_S_S_S_S_S_S_S_S_S_S_S_S_S_S_S_S_S_S_S_S_S_S_S_S_S_S_S_S_S_S_S_S_S_S_S_S_S_S_S_S_S_S_S_S_S_S_S_S_S_S_S_S_S_S_S_S_S_S_S_S_S_S_S_S_S_S_S_S_S_S_S_S_S_S_S_S_S_S_S_S_S_S_S_S_S_S_S_S_S_S_S_S_S_S_S_S_S_S_S_S_S_S_S_S_S_S_S_S_S_S_S_S_S_S_S_S_S_S_S_S_S_S_S_S_S_S_S_S_S_S_S_S_S_S_S_S_S_S_S_S_S_S_S_S_S_S_S_S_S_S_S_S_S_S_S_S_S_S_S_S_S_S_S_S_S_S_S_S_S_S_S_S_S_S_S_S_S_S_S_S_S_S_S_S_S_S_S_S_S_S_S_S_S_S_S_S_S_S_S_S_S_S_S_S_S_S_S_S_S_S_S_S_S_S_S_S_S_S_S_S_S_S_S_S_S_S_S_S_S_S_S_S_S_S_S_S_S_S_S_S_S_S_S_S_S__param_569,
	.param .u64 .ptr .align 1 _Z4racePiS_S_S_S_S_S_S_S_S_S_S_S_S_S_S_S_S_S_S_S_S_S_S_S_S_S_S_S_S_S_S_S_S_S_S_S_S_S_S_S_S_S_S_S_S_S_S_S_S_S_S_S_S_S_S_S_S_S_S_S_S_S_S_S_S_S_S_S_S_S_S_S_S_S_S_S_S_S_S_S_S_S_S_S_S_S_S_S_S_S_S_S_S_S_S_S_S_S_S_S_S_S_S_S_S_S_S_S_S_S_S_S_S_S_S_S_S_S_S_S_S_S_S_S_S_S_S_S_S_S_S_S_S_S_S_S_S_S_S_S_S_S_S_S_S_S_S_S_S_S_S_S_S_S_S_S_S_S_S_S_S_S_S_S_S_S_S_S_S_S_S_S_S_S_S_S_S_S_S_S_S_S_S_S_S_S_S_S_S_S_S_S_S_S_S_S_S_S_S_S_S_S_S_S_S_S_S_S_S_S_S_S_S_S_S_S_S_S_S_S_S_S_S_S_S_S_S_S_S_S_S_S_S_S_S_S_S_S_S_S_S_S_S_S_S_S_S_S_S_S_S_S_S_S_S_S_S_S_S_S_S_S_S_S_S_S_S_S_S_S_S_S_S_S_S_S_S_S_S_S_S_S_S_S_S_S_S_S_S_S_S_S_S_S_S_S_S_S_S_S_S_S_S_S_S_S_S_S_S_S_S_S_S_S_S_S_S_S_S_S_S_S_S_S_S_S_S_S_S_S_S_S_S_S_S_S_S_S_S_S_S_S_S_S_S_S_S_S_S_S_S_S_S_S_S_S_S_S_S_S_S_S_S_S_S_S_S_S_S_S_S_S_S_S_S_S_S_S_S_S_S_S_S_S_S_S_S_S_S_S_S_S_S_S_S_S_S_S_S_S_S_S_S_S_S_S_S_S_S_S_S_S_S_S_S_S_S_S_S_S_S_S_S_S_S_S_S_S_S_S_S_S_S_S_S_S_S_S_S_S_S_S_S_S_S_S_S_S_S_S_S_S_S_S_S_S_S_S_S_S_S_S_S_S_S_S_S_S_S_S_S_S_S_S_S_S_S_S_S_S_S_S_S_S_S_S_S_S_S_S_S_S_S_S_S_S_S_S_S_S_S_S_S_S_S_S_S_S_S_S_S_S_S_S_S_S_S_S_S_S_S_S_S_S_S_S_S_S_S_S_S_S_S_S_S_S_S_S_S_S_S_S_S_S_S_S_S_S_S_S_S_S_S_S_S_S_S_S_S_S_S_S_S_S_S_S_S_S_S_S_S_S_S_S_S_S_S_S_S_S_S_S_S_S_S_S_S_S_S_S_S_S_S_S_S_S_S_S_S_S_S_S_S_S_S_S_S_S_S_S_S_S_S_S_S_S_S_S_S_S_S_S_S_S_S_S_S_S_S_S_S_S_S_S_S_S_S_S_S_S_S_S_S_S_S_S_S_S_S_S_S_S_S_S_S_S_S_S_S_S_S_S_S_S_S_S_S_S_S_S_S_S_S_S_S_S_S_S_S_S_S_S_S_S_S_S_S_S_S_S_S_S_S_S_S_S_S_S_S_S_S_S_S_S_S_S_S_S_S_S_S_S_S_S_S_S_S_S_S_S_S_S_S_S_S_S_S_S_S_S_S_S_S_S_S_S_S_S_S_S_S_S_S_S_S_S_S_S_S_S_S_S_S_S_S_S_S_S_S_S_S_S_S_S_S_S_S_S_S_S_S_S_S_S_S_S_S_S_S_S_S_S_S_S_S_S_S_S_S_S_S_S_S_S_S_S_S_S_S_S_S_S_S_S_S_S_S_S_S_S_S_S_S_S_S_S_S_S_S_S_S_S_S_S_S_S_S_S_S_S_S_S_S_S_S_S_S_S_S_S_S_S_S_S_S_S_S_S_S_S_S_S_S_S_S_S_S_S_S_S_S_S_S_S_S_S_S_S_S_S_S_S_S_S_S_S_S_S_S_S_S_S_S_S_S_S_S_S_S_S_S_S_S_S_S_S_S_S_S_S_S_S_S_S_S_S_S_S_S_S_S_S_S_S_S_S_S_S_S_S_S_S_S_S_S_S_S_S_S_S_S_S_S_S_S_S_S_S_S_S_S_S_S_S_S_S_S_S_S_S_S_S_S_S_S_S_S_S_S_S_S_S_S_S_S_S_S_S_S_S_S_S_S_S_S_S_S_S_S_S_S_S_S_S_S_S_S_S_S_S_S_S_S_S_S_S_S_S_S_S_S_S_S_S_S_S_S_S_S_S_S_S_S_S_S_S_S_S_S_S_S_S_S__param_570,
	.param .u64 .ptr .align 1 _Z4racePiS_S_S_S_S_S_S_S_S_S_S_S_S_S_S_S_S_S_S_S_S_S_S_S_S_S_S_S_S_S_S_S_S_S_S_S_S_S_S_S_S_S_S_S_S_S_S_S_S_S_S_S_S_S_S_S_S_S_S_S_S_S_S_S_S_S_S_S_S_S_S_S_S_S_S_S_S_S_S_S_S_S_S_S_S_S_S_S_S_S_S_S_S_S_S_S_S_S_S_S_S_S_S_S_S_S_S_S_S_S_S_S_S_S_S_S_S_S_S_S_S_S_S_S_S_S_S_S_S_S_S_S_S_S_S_S_S_S_S_S_S_S_S_S_S_S_S_S_S_S_S_S_S_S_S_S_S_S_S_S_S_S_S_S_S_S_S_S_S_S_S_S_S_S_S_S_S_S_S_S_S_S_S_S_S_S_S_S_S_S_S_S_S_S_S_S_S_S_S_S_S_S_S_S_S_S_S_S_S_S_S_S_S_S_S_S_S_S_S_S_S_S_S_S_S_S_S_S_S_S_S_S_S_S_S_S_S_S_S_S_S_S_S_S_S_S_S_S_S_S_S_S_S_S_S_S_S_S_S_S_S_S_S_S_S_S_S_S_S_S_S_S_S_S_S_S_S_S_S_S_S_S_S_S_S_S_S_S_S_S_S_S_S_S_S_S_S_S_S_S_S_S_S_S_S_S_S_S_S_S_S_S_S_S_S_S_S_S_S_S_S_S_S_S_S_S_S_S_S_S_S_S_S_S_S_S_S_S_S_S_S_S_S_S_S_S_S_S_S_S_S_S_S_S_S_S_S_S_S_S_S_S_S_S_S_S_S_S_S_S_S_S_S_S_S_S_S_S_S_S_S_S_S_S_S_S_S_S_S_S_S_S_S_S_S_S_S_S_S_S_S_S_S_S_S_S_S_S_S_S_S_S_S_S_S_S_S_S_S_S_S_S_S_S_S_S_S_S_S_S_S_S_S_S_S_S_S_S_S_S_S_S_S_S_S_S_S_S_S_S_S_S_S_S_S_S_S_S_S_S_S_S_S_S_S_S_S_S_S_S_S_S_S_S_S_S_S_S_S_S_S_S_S_S_S_S_S_S_S_S_S_S_S_S_S_S_S_S_S_S_S_S_S_S_S_S_S_S_S_S_S_S_S_S_S_S_S_S_S_S_S_S_S_S_S_S_S_S_S_S_S_S_S_S_S_S_S_S_S_S_S_S_S_S_S_S_S_S_S_S_S_S_S_S_S_S_S_S_S_S_S_S_S_S_S_S_S_S_S_S_S_S_S_S_S_S_S_S_S_S_S_S_S_S_S_S_S_S_S_S_S_S_S_S_S_S_S_S_S_S_S_S_S_S_S_S_S_S_S_S_S_S_S_S_S_S_S_S_S_S_S_S_S_S_S_S_S_S_S_S_S_S_S_S_S_S_S_S_S_S_S_S_S_S_S_S_S_S_S_S_S_S_S_S_S_S_S_S_S_S_S_S_S_S_S_S_S_S_S_S_S_S_S_S_S_S_S_S_S_S_S_S_S_S_S_S_S_S_S_S_S_S_S_S_S_S_S_S_S_S_S_S_S_S_S_S_S_S_S_S_S_S_S_S_S_S_S_S_S_S_S_S_S_S_S_S_S_S_S_S_S_S_S_S_S_S_S_S_S_S_S_S_S_S_S_S_S_S_S_S_S_S_S_S_S_S_S_S_S_S_S_S_S_S_S_S_S_S_S_S_S_S_S_S_S_S_S_S_S_S_S_S_S_S_S_S_S_S_S_S_S_S_S_S_S_S_S_S_S_S_S_S_S_S_S_S_S_S_S_S_S_S_S_S_S_S_S_S_S_S_S_S_S_S_S_S_S_S_S_S_S_S_S_S_S_S_S_S_S_S_S_S_S_S_S_S_S_S_S_S_S_S_S_S_S_S_S_S_S_S_S_S_S_S_S_S_S_S_S_S_S_S_S_S_S_S_S_S_S_S_S_S_S_S_S_S_S_S_S_S_S_S_S_S_S_S_S_S_S_S_S_S_S_S_S_S_S_S_S_S_S_S_S_S_S_S_S_S_S_S_S_S_S_S_S_S_S_S_S_S_S_S_S_S_S_S_S_S_S_S_S_S_S_S_S_S_S_S_S_S_S_S_S_S_S_S_S_S_S_S_S_S_S_S_S_S_S_S_S_S_S_S_S_S_S_S_S_S_S_S_S_S_S_S_S_S_S_S_S_S_S_S_S_S_S_S_S_S_S_S_S_S_S_S_S_S_S_S_S_S_S_S_S_S_S_S_S_S_S_S_S_S_S__param_571,
	.param .u64 .ptr .align 1 _Z4racePiS_S_S_S_S_S_S_S_S_S_S_S_S_S_S_S_S_S_S_S_S_S_S_S_S_S_S_S_S_S_S_S_S_S_S_S_S_S_S_S_S_S_S_S_S_S_S_S_S_S_S_S_S_S_S_S_S_S_S_S_S_S_S_S_S_S_S_S_S_S_S_S_S_S_S_S_S_S_S_S_S_S_S_S_S_S_S_S_S_S_S_S_S_S_S_S_S_S_S_S_S_S_S_S_S_S_S_S_S_S_S_S_S_S_S_S_S_S_S_S_S_S_S_S_S_S_S_S_S_S_S_S_S_S_S_S_S_S_S_S_S_S_S_S_S_S_S_S_S_S_S_S_S_S_S_S_S_S_S_S_S_S_S_S_S_S_S_S_S_S_S_S_S_S_S_S_S_S_S_S_S_S_S_S_S_S_S_S_S_S_S_S_S_S_S_S_S_S_S_S_S_S_S_S_S_S_S_S_S_S_S_S_S_S_S_S_S_S_S_S_S_S_S_S_S_S_S_S_S_S_S_S_S_S_S_S_S_S_S_S_S_S_S_S_S_S_S_S_S_S_S_S_S_S_S_S_S_S_S_S_S_S_S_S_S_S_S_S_S_S_S_S_S_S_S_S_S_S_S_S_S_S_S_S_S_S_S_S_S_S_S_S_S_S_S_S_S_S_S_S_S_S_S_S_S_S_S_S_S_S_S_S_S_S_S_S_S_S_S_S_S_S_S_S_S_S_S_S_S_S_S_S_S_S_S_S_S_S_S_S_S_S_S_S_S_S_S_S_S_S_S_S_S_S_S_S_S_S_S_S_S_S_S_S_S_S_S_S_S_S_S_S_S_S_S_S_S_S_S_S_S_S_S_S_S_S_S_S_S_S_S_S_S_S_S_S_S_S_S_S_S_S_S_S_S_S_S_S_S_S_S_S_S_S_S_S_S_S_S_S_S_S_S_S_S_S_S_S_S_S_S_S_S_S_S_S_S_S_S_S_S_S_S_S_S_S_S_S_S_S_S_S_S_S_S_S_S_S_S_S_S_S_S_S_S_S_S_S_S_S_S_S_S_S_S_S_S_S_S_S_S_S_S_S_S_S_S_S_S_S_S_S_S_S_S_S_S_S_S_S_S_S_S_S_S_S_S_S_S_S_S_S_S_S_S_S_S_S_S_S_S_S_S_S_S_S_S_S_S_S_S_S_S_S_S_S_S_S_S_S_S_S_S_S_S_S_S_S_S_S_S_S_S_S_S_S_S_S_S_S_S_S_S_S_S_S_S_S_S_S_S_S_S_S_S_S_S_S_S_S_S_S_S_S_S_S_S_S_S_S_S_S_S_S_S_S_S_S_S_S_S_S_S_S_S_S_S_S_S_S_S_S_S_S_S_S_S_S_S_S_S_S_S_S_S_S_S_S_S_S_S_S_S_S_S_S_S_S_S_S_S_S_S_S_S_S_S_S_S_S_S_S_S_S_S_S_S_S_S_S_S_S_S_S_S_S_S_S_S_S_S_S_S_S_S_S_S_S_S_S_S_S_S_S_S_S_S_S_S_S_S_S_S_S_S_S_S_S_S_S_S_S_S_S_S_S_S_S_S_S_S_S_S_S_S_S_S_S_S_S_S_S_S_S_S_S_S_S_S_S_S_S_S_S_S_S_S_S_S_S_S_S_S_S_S_S_S_S_S_S_S_S_S_S_S_S_S_S_S_S_S_S_S_S_S_S_S_S_S_S_S_S_S_S_S_S_S_S_S_S_S_S_S_S_S_S_S_S_S_S_S_S_S_S_S_S_S_S_S_S_S_S_S_S_S_S_S_S_S_S_S_S_S_S_S_S_S_S_S_S_S_S_S_S_S_S_S_S_S_S_S_S_S_S_S_S_S_S_S_S_S_S_S_S_S_S_S_S_S_S_S_S_S_S_S_S_S_S_S_S_S_S_S_S_S_S_S_S_S_S_S_S_S_S_S_S_S_S_S_S_S_S_S_S_S_S_S_S_S_S_S_S_S_S_S_S_S_S_S_S_S_S_S_S_S_S_S_S_S_S_S_S_S_S_S_S_S_S_S_S_S_S_S_S_S_S_S_S_S_S_S_S_S_S_S_S_S_S_S_S_S_S_S_S_S_S_S_S_S_S_S_S_S_S_S_S_S_S_S_S_S_S_S_S_S_S_S_S_S_S_S_S_S_S_S_S_S_S_S_S_S_S_S_S_S_S_S_S_S_S_S_S_S_S_S_S_S_S_S_S_S_S_S_S_S_S_S_S_S_S_S_S_S_S_S_S_S_S_S_S_S_S_S__param_572,
	.param .u64 .ptr .align 1 _Z4racePiS_S_S_S_S_S_S_S_S_S_S_S_S_S_S_S_S_S_S_S_S_S_S_S_S_S_S_S_S_S_S_S_S_S_S_S_S_S_S_S_S_S_S_S_S_S_S_S_S_S_S_S_S_S_S_S_S_S_S_S_S_S_S_S_S_S_S_S_S_S_S_S_S_S_S_S_S_S_S_S_S_S_S_S_S_S_S_S_S_S_S_S_S_S_S_S_S_S_S_S_S_S_S_S_S_S_S_S_S_S_S_S_S_S_S_S_S_S_S_S_S_S_S_S_S_S_S_S_S_S_S_S_S_S_S_S_S_S_S_S_S_S_S_S_S_S_S_S_S_S_S_S_S_S_S_S_S_S_S_S_S_S_S_S_S_S_S_S_S_S_S_S_S_S_S_S_S_S_S_S_S_S_S_S_S_S_S_S_S_S_S_S_S_S_S_S_S_S_S_S_S_S_S_S_S_S_S_S_S_S_S_S_S_S_S_S_S_S_S_S_S_S_S_S_S_S_S_S_S_S_S_S_S_S_S_S_S_S_S_S_S_S_S_S_S_S_S_S_S_S_S_S_S_S_S_S_S_S_S_S_S_S_S_S_S_S_S_S_S_S_S_S_S_S_S_S_S_S_S_S_S_S_S_S_S_S_S_S_S_S_S_S_S_S_S_S_S_S_S_S_S_S_S_S_S_S_S_S_S_S_S_S_S_S_S_S_S_S_S_S_S_S_S_S_S_S_S_S_S_S_S_S_S_S_S_S_S_S_S_S_S_S_S_S_S_S_S_S_S_S_S_S_S_S_S_S_S_S_S_S_S_S_S_S_S_S_S_S_S_S_S_S_S_S_S_S_S_S_S_S_S_S_S_S_S_S_S_S_S_S_S_S_S_S_S_S_S_S_S_S_S_S_S_S_S_S_S_S_S_S_S_S_S_S_S_S_S_S_S_S_S_S_S_S_S_S_S_S_S_S_S_S_S_S_S_S_S_S_S_S_S_S_S_S_S_S_S_S_S_S_S_S_S_S_S_S_S_S_S_S_S_S_S_S_S_S_S_S_S_S_S_S_S_S_S_S_S_S_S_S_S_S_S_S_S_S_S_S_S_S_S_S_S_S_S_S_S_S_S_S_S_S_S_S_S_S_S_S_S_S_S_S_S_S_S_S_S_S_S_S_S_S_S_S_S_S_S_S_S_S_S_S_S_S_S_S_S_S_S_S_S_S_S_S_S_S_S_S_S_S_S_S_S_S_S_S_S_S_S_S_S_S_S_S_S_S_S_S_S_S_S_S_S_S_S_S_S_S_S_S_S_S_S_S_S_S_S_S_S_S_S_S_S_S_S_S_S_S_S_S_S_S_S_S_S_S_S_S_S_S_S_S_S_S_S_S_S_S_S_S_S_S_S_S_S_S_S_S_S_S_S_S_S_S_S_S_S_S_S_S_S_S_S_S_S_S_S_S_S_S_S_S_S_S_S_S_S_S_S_S_S_S_S_S_S_S_S_S_S_S_S_S_S_S_S_S_S_S_S_S_S_S_S_S_S_S_S_S_S_S_S_S_S_S_S_S_S_S_S_S_S_S_S_S_S_S_S_S_S_S_S_S_S_S_S_S_S_S_S_S_S_S_S_S_S_S_S_S_S_S_S_S_S_S_S_S_S_S_S_S_S_S_S_S_S_S_S_S_S_S_S_S_S_S_S_S_S_S_S_S_S_S_S_S_S_S_S_S_S_S_S_S_S_S_S_S_S_S_S_S_S_S_S_S_S_S_S_S_S_S_S_S_S_S_S_S_S_S_S_S_S_S_S_S_S_S_S_S_S_S_S_S_S_S_S_S_S_S_S_S_S_S_S_S_S_S_S_S_S_S_S_S_S_S_S_S_S_S_S_S_S_S_S_S_S_S_S_S_S_S_S_S_S_S_S_S_S_S_S_S_S_S_S_S_S_S_S_S_S_S_S_S_S_S_S_S_S_S_S_S_S_S_S_S_S_S_S_S_S_S_S_S_S_S_S_S_S_S_S_S_S_S_S_S_S_S_S_S_S_S_S_S_S_S_S_S_S_S_S_S_S_S_S_S_S_S_S_S_S_S_S_S_S_S_S_S_S_S_S_S_S_S_S_S_S_S_S_S_S_S_S_S_S_S_S_S_S_S_S_S_S_S_S_S_S_S_S_S_S_S_S_S_S_S_S_S_S_S_S_S_S_S_S_S_S_S_S_S_S_S_S_S_S_S_S_S_S_S_S_S_S_S_S_S_S_S_S_S_S_S_S_S_S_S_S_S_S_S_S_S_S_S_S__param_573,
	.param .u64 .ptr .align 1 _Z4racePiS_S_S_S_S_S_S_S_S_S_S_S_S_S_S_S_S_S_S_S_S_S_S_S_S_S_S_S_S_S_S_S_S_S_S_S_S_S_S_S_S_S_S_S_S_S_S_S_S_S_S_S_S_S_S_S_S_S_S_S_S_S_S_S_S_S_S_S_S_S_S_S_S_S_S_S_S_S_S_S_S_S_S_S_S_S_S_S_S_S_S_S_S_S_S_S_S_S_S_S_S_S_S_S_S_S_S_S_S_S_S_S_S_S_S_S_S_S_S_S_S_S_S_S_S_S_S_S_S_S_S_S_S_S_S_S_S_S_S_S_S_S_S_S_S_S_S_S_S_S_S_S_S_S_S_S_S_S_S_S_S_S_S_S_S_S_S_S_S_S_S_S_S_S_S_S_S_S_S_S_S_S_S_S_S_S_S_S_S_S_S_S_S_S_S_S_S_S_S_S_S_S_S_S_S_S_S_S_S_S_S_S_S_S_S_S_S_S_S_S_S_S_S_S_S_S_S_S_S_S_S_S_S_S_S_S_S_S_S_S_S_S_S_S_S_S_S_S_S_S_S_S_S_S_S_S_S_S_S_S_S_S_S_S_S_S_S_S_S_S_S_S_S_S_S_S_S_S_S_S_S_S_S_S_S_S_S_S_S_S_S_S_S_S_S_S_S_S_S_S_S_S_S_S_S_S_S_S_S_S_S_S_S_S_S_S_S_S_S_S_S_S_S_S_S_S_S_S_S_S_S_S_S_S_S_S_S_S_S_S_S_S_S_S_S_S_S_S_S_S_S_S_S_S_S_S_S_S_S_S_S_S_S_S_S_S_S_S_S_S_S_S_S_S_S_S_S_S_S_S_S_S_S_S_S_S_S_S_S_S_S_S_S_S_S_S_S_S_S_S_S_S_S_S_S_S_S_S_S_S_S_S_S_S_S_S_S_S_S_S_S_S_S_S_S_S_S_S_S_S_S_S_S_S_S_S_S_S_S_S_S_S_S_S_S_S_S_S_S_S_S_S_S_S_S_S_S_S_S_S_S_S_S_S_S_S_S_S_S_S_S_S_S_S_S_S_S_S_S_S_S_S_S_S_S_S_S_S_S_S_S_S_S_S_S_S_S_S_S_S_S_S_S_S_S_S_S_S_S_S_S_S_S_S_S_S_S_S_S_S_S_S_S_S_S_S_S_S_S_S_S_S_S_S_S_S_S_S_S_S_S_S_S_S_S_S_S_S_S_S_S_S_S_S_S_S_S_S_S_S_S_S_S_S_S_S_S_S_S_S_S_S_S_S_S_S_S_S_S_S_S_S_S_S_S_S_S_S_S_S_S_S_S_S_S_S_S_S_S_S_S_S_S_S_S_S_S_S_S_S_S_S_S_S_S_S_S_S_S_S_S_S_S_S_S_S_S_S_S_S_S_S_S_S_S_S_S_S_S_S_S_S_S_S_S_S_S_S_S_S_S_S_S_S_S_S_S_S_S_S_S_S_S_S_S_S_S_S_S_S_S_S_S_S_S_S_S_S_S_S_S_S_S_S_S_S_S_S_S_S_S_S_S_S_S_S_S_S_S_S_S_S_S_S_S_S_S_S_S_S_S_S_S_S_S_S_S_S_S_S_S_S_S_S_S_S_S_S_S_S_S_S_S_S_S_S_S_S_S_S_S_S_S_S_S_S_S_S_S_S_S_S_S_S_S_S_S_S_S_S_S_S_S_S_S_S_S_S_S_S_S_S_S_S_S_S_S_S_S_S_S_S_S_S_S_S_S_S_S_S_S_S_S_S_S_S_S_S_S_S_S_S_S_S_S_S_S_S_S_S_S_S_S_S_S_S_S_S_S_S_S_S_S_S_S_S_S_S_S_S_S_S_S_S_S_S_S_S_S_S_S_S_S_S_S_S_S_S_S_S_S_S_S_S_S_S_S_S_S_S_S_S_S_S_S_S_S_S_S_S_S_S_S_S_S_S_S_S_S_S_S_S_S_S_S_S_S_S_S_S_S_S_S_S_S_S_S_S_S_S_S_S_S_S_S_S_S_S_S_S_S_S_S_S_S_S_S_S_S_S_S_S_S_S_S_S_S_S_S_S_S_S_S_S_S_S_S_S_S_S_S_S_S_S_S_S_S_S_S_S_S_S_S_S_S_S_S_S_S_S_S_S_S_S_S_S_S_S_S_S_S_S_S_S_S_S_S_S_S_S_S_S_S_S_S_S_S_S_S_S_S_S_S_S_S_S_S_S_S_S_S_S_S_S_S_S_S_S_S_S_S_S_S_S_S_S_S_S_S_S_S_S_S__param_574,
	.param .u64 .ptr .align 1 _Z4racePiS_S_S_S_S_S_S_S_S_S_S_S_S_S_S_S_S_S_S_S_S_S_S_S_S_S_S_S_S_S_S_S_S_S_S_S_S_S_S_S_S_S_S_S_S_S_S_S_S_S_S_S_S_S_S_S_S_S_S_S_S_S_S_S_S_S_S_S_S_S_S_S_S_S_S_S_S_S_S_S_S_S_S_S_S_S_S_S_S_S_S_S_S_S_S_S_S_S_S_S_S_S_S_S_S_S_S_S_S_S_S_S_S_S_S_S_S_S_S_S_S_S_S_S_S_S_S_S_S_S_S_S_S_S_S_S_S_S_S_S_S_S_S_S_S_S_S_S_S_S_S_S_S_S_S_S_S_S_S_S_S_S_S_S_S_S_S_S_S_S_S_S_S_S_S_S_S_S_S_S_S_S_S_S_S_S_S_S_S_S_S_S_S_S_S_S_S_S_S_S_S_S_S_S_S_S_S_S_S_S_S_S_S_S_S_S_S_S_S_S_S_S_S_S_S_S_S_S_S_S_S_S_S_S_S_S_S_S_S_S_S_S_S_S_S_S_S_S_S_S_S_S_S_S_S_S_S_S_S_S_S_S_S_S_S_S_S_S_S_S_S_S_S_S_S_S_S_S_S_S_S_S_S_S_S_S_S_S_S_S_S_S_S_S_S_S_S_S_S_S_S_S_S_S_S_S_S_S_S_S_S_S_S_S_S_S_S_S_S_S_S_S_S_S_S_S_S_S_S_S_S_S_S_S_S_S_S_S_S_S_S_S_S_S_S_S_S_S_S_S_S_S_S_S_S_S_S_S_S_S_S_S_S_S_S_S_S_S_S_S_S_S_S_S_S_S_S_S_S_S_S_S_S_S_S_S_S_S_S_S_S_S_S_S_S_S_S_S_S_S_S_S_S_S_S_S_S_S_S_S_S_S_S_S_S_S_S_S_S_S_S_S_S_S_S_S_S_S_S_S_S_S_S_S_S_S_S_S_S_S_S_S_S_S_S_S_S_S_S_S_S_S_S_S_S_S_S_S_S_S_S_S_S_S_S_S_S_S_S_S_S_S_S_S_S_S_S_S_S_S_S_S_S_S_S_S_S_S_S_S_S_S_S_S_S_S_S_S_S_S_S_S_S_S_S_S_S_S_S_S_S_S_S_S_S_S_S_S_S_S_S_S_S_S_S_S_S_S_S_S_S_S_S_S_S_S_S_S_S_S_S_S_S_S_S_S_S_S_S_S_S_S_S_S_S_S_S_S_S_S_S_S_S_S_S_S_S_S_S_S_S_S_S_S_S_S_S_S_S_S_S_S_S_S_S_S_S_S_S_S_S_S_S_S_S_S_S_S_S_S_S_S_S_S_S_S_S_S_S_S_S_S_S_S_S_S_S_S_S_S_S_S_S_S_S_S_S_S_S_S_S_S_S_S_S_S_S_S_S_S_S_S_S_S_S_S_S_S_S_S_S_S_S_S_S_S_S_S_S_S_S_S_S_S_S_S_S_S_S_S_S_S_S_S_S_S_S_S_S_S_S_S_S_S_S_S_S_S_S_S_S_S_S_S_S_S_S_S_S_S_S_S_S_S_S_S_S_S_S_S_S_S_S_S_S_S_S_S_S_S_S_S_S_S_S_S_S_S_S_S_S_S_S_S_S_S_S_S_S_S_S_S_S_S_S_S_S_S_S_S_S_S_S_S_S_S_S_S_S_S_S_S_S_S_S_S_S_S_S_S_S_S_S_S_S_S_S_S_S_S_S_S_S_S_S_S_S_S_S_S_S_S_S_S_S_S_S_S_S_S_S_S_S_S_S_S_S_S_S_S_S_S_S_S_S_S_S_S_S_S_S_S_S_S_S_S_S_S_S_S_S_S_S_S_S_S_S_S_S_S_S_S_S_S_S_S_S_S_S_S_S_S_S_S_S_S_S_S_S_S_S_S_S_S_S_S_S_S_S_S_S_S_S_S_S_S_S_S_S_S_S_S_S_S_S_S_S_S_S_S_S_S_S_S_S_S_S_S_S_S_S_S_S_S_S_S_S_S_S_S_S_S_S_S_S_S_S_S_S_S_S_S_S_S_S_S_S_S_S_S_S_S_S_S_S_S_S_S_S_S_S_S_S_S_S_S_S_S_S_S_S_S_S_S_S_S_S_S_S_S_S_S_S_S_S_S_S_S_S_S_S_S_S_S_S_S_S_S_S_S_S_S_S_S_S_S_S_S_S_S_S_S_S_S_S_S_S_S_S_S_S_S_S_S_S_S_S_S_S_S_S_S_S_S_S_S_S_S_S_S_S_S_S__param_575,
	.param .u64 .ptr .align 1 _Z4racePiS_S_S_S_S_S_S_S_S_S_S_S_S_S_S_S_S_S_S_S_S_S_S_S_S_S_S_S_S_S_S_S_S_S_S_S_S_S_S_S_S_S_S_S_S_S_S_S_S_S_S_S_S_S_S_S_S_S_S_S_S_S_S_S_S_S_S_S_S_S_S_S_S_S_S_S_S_S_S_S_S_S_S_S_S_S_S_S_S_S_S_S_S_S_S_S_S_S_S_S_S_S_S_S_S_S_S_S_S_S_S_S_S_S_S_S_S_S_S_S_S_S_S_S_S_S_S_S_S_S_S_S_S_S_S_S_S_S_S_S_S_S_S_S_S_S_S_S_S_S_S_S_S_S_S_S_S_S_S_S_S_S_S_S_S_S_S_S_S_S_S_S_S_S_S_S_S_S_S_S_S_S_S_S_S_S_S_S_S_S_S_S_S_S_S_S_S_S_S_S_S_S_S_S_S_S_S_S_S_S_S_S_S_S_S_S_S_S_S_S_S_S_S_S_S_S_S_S_S_S_S_S_S_S_S_S_S_S_S_S_S_S_S_S_S_S_S_S_S_S_S_S_S_S_S_S_S_S_S_S_S_S_S_S_S_S_S_S_S_S_S_S_S_S_S_S_S_S_S_S_S_S_S_S_S_S_S_S_S_S_S_S_S_S_S_S_S_S_S_S_S_S_S_S_S_S_S_S_S_S_S_S_S_S_S_S_S_S_S_S_S_S_S_S_S_S_S_S_S_S_S_S_S_S_S_S_S_S_S_S_S_S_S_S_S_S_S_S_S_S_S_S_S_S_S_S_S_S_S_S_S_S_S_S_S_S_S_S_S_S_S_S_S_S_S_S_S_S_S_S_S_S_S_S_S_S_S_S_S_S_S_S_S_S_S_S_S_S_S_S_S_S_S_S_S_S_S_S_S_S_S_S_S_S_S_S_S_S_S_S_S_S_S_S_S_S_S_S_S_S_S_S_S_S_S_S_S_S_S_S_S_S_S_S_S_S_S_S_S_S_S_S_S_S_S_S_S_S_S_S_S_S_S_S_S_S_S_S_S_S_S_S_S_S_S_S_S_S_S_S_S_S_S_S_S_S_S_S_S_S_S_S_S_S_S_S_S_S_S_S_S_S_S_S_S_S_S_S_S_S_S_S_S_S_S_S_S_S_S_S_S_S_S_S_S_S_S_S_S_S_S_S_S_S_S_S_S_S_S_S_S_S_S_S_S_S_S_S_S_S_S_S_S_S_S_S_S_S_S_S_S_S_S_S_S_S_S_S_S_S_S_S_S_S_S_S_S_S_S_S_S_S_S_S_S_S_S_S_S_S_S_S_S_S_S_S_S_S_S_S_S_S_S_S_S_S_S_S_S_S_S_S_S_S_S_S_S_S_S_S_S_S_S_S_S_S_S_S_S_S_S_S_S_S_S_S_S_S_S_S_S_S_S_S_S_S_S_S_S_S_S_S_S_S_S_S_S_S_S_S_S_S_S_S_S_S_S_S_S_S_S_S_S_S_S_S_S_S_S_S_S_S_S_S_S_S_S_S_S_S_S_S_S_S_S_S_S_S_S_S_S_S_S_S_S_S_S_S_S_S_S_S_S_S_S_S_S_S_S_S_S_S_S_S_S_S_S_S_S_S_S_S_S_S_S_S_S_S_S_S_S_S_S_S_S_S_S_S_S_S_S_S_S_S_S_S_S_S_S_S_S_S_S_S_S_S_S_S_S_S_S_S_S_S_S_S_S_S_S_S_S_S_S_S_S_S_S_S_S_S_S_S_S_S_S_S_S_S_S_S_S_S_S_S_S_S_S_S_S_S_S_S_S_S_S_S_S_S_S_S_S_S_S_S_S_S_S_S_S_S_S_S_S_S_S_S_S_S_S_S_S_S_S_S_S_S_S_S_S_S_S_S_S_S_S_S_S_S_S_S_S_S_S_S_S_S_S_S_S_S_S_S_S_S_S_S_S_S_S_S_S_S_S_S_S_S_S_S_S_S_S_S_S_S_S_S_S_S_S_S_S_S_S_S_S_S_S_S_S_S_S_S_S_S_S_S_S_S_S_S_S_S_S_S_S_S_S_S_S_S_S_S_S_S_S_S_S_S_S_S_S_S_S_S_S_S_S_S_S_S_S_S_S_S_S_S_S_S_S_S_S_S_S_S_S_S_S_S_S_S_S_S_S_S_S_S_S_S_S_S_S_S_S_S_S_S_S_S_S_S_S_S_S_S_S_S_S_S_S_S_S_S_S_S_S_S_S_S_S_S_S_S_S_S_S_S_S_S_S_S_S_S_S__param_576,
	.param .u64 .ptr .align 1 _Z4racePiS_S_S_S_S_S_S_S_S_S_S_S_S_S_S_S_S_S_S_S_S_S_S_S_S_S_S_S_S_S_S_S_S_S_S_S_S_S_S_S_S_S_S_S_S_S_S_S_S_S_S_S_S_S_S_S_S_S_S_S_S_S_S_S_S_S_S_S_S_S_S_S_S_S_S_S_S_S_S_S_S_S_S_S_S_S_S_S_S_S_S_S_S_S_S_S_S_S_S_S_S_S_S_S_S_S_S_S_S_S_S_S_S_S_S_S_S_S_S_S_S_S_S_S_S_S_S_S_S_S_S_S_S_S_S_S_S_S_S_S_S_S_S_S_S_S_S_S_S_S_S_S_S_S_S_S_S_S_S_S_S_S_S_S_S_S_S_S_S_S_S_S_S_S_S_S_S_S_S_S_S_S_S_S_S_S_S_S_S_S_S_S_S_S_S_S_S_S_S_S_S_S_S_S_S_S_S_S_S_S_S_S_S_S_S_S_S_S_S_S_S_S_S_S_S_S_S_S_S_S_S_S_S_S_S_S_S_S_S_S_S_S_S_S_S_S_S_S_S_S_S_S_S_S_S_S_S_S_S_S_S_S_S_S_S_S_S_S_S_S_S_S_S_S_S_S_S_S_S_S_S_S_S_S_S_S_S_S_S_S_S_S_S_S_S_S_S_S_S_S_S_S_S_S_S_S_S_S_S_S_S_S_S_S_S_S_S_S_S_S_S_S_S_S_S_S_S_S_S_S_S_S_S_S_S_S_S_S_S_S_S_S_S_S_S_S_S_S_S_S_S_S_S_S_S_S_S_S_S_S_S_S_S_S_S_S_S_S_S_S_S_S_S_S_S_S_S_S_S_S_S_S_S_S_S_S_S_S_S_S_S_S_S_S_S_S_S_S_S_S_S_S_S_S_S_S_S_S_S_S_S_S_S_S_S_S_S_S_S_S_S_S_S_S_S_S_S_S_S_S_S_S_S_S_S_S_S_S_S_S_S_S_S_S_S_S_S_S_S_S_S_S_S_S_S_S_S_S_S_S_S_S_S_S_S_S_S_S_S_S_S_S_S_S_S_S_S_S_S_S_S_S_S_S_S_S_S_S_S_S_S_S_S_S_S_S_S_S_S_S_S_S_S_S_S_S_S_S_S_S_S_S_S_S_S_S_S_S_S_S_S_S_S_S_S_S_S_S_S_S_S_S_S_S_S_S_S_S_S_S_S_S_S_S_S_S_S_S_S_S_S_S_S_S_S_S_S_S_S_S_S_S_S_S_S_S_S_S_S_S_S_S_S_S_S_S_S_S_S_S_S_S_S_S_S_S_S_S_S_S_S_S_S_S_S_S_S_S_S_S_S_S_S_S_S_S_S_S_S_S_S_S_S_S_S_S_S_S_S_S_S_S_S_S_S_S_S_S_S_S_S_S_S_S_S_S_S_S_S_S_S_S_S_S_S_S_S_S_S_S_S_S_S_S_S_S_S_S_S_S_S_S_S_S_S_S_S_S_S_S_S_S_S_S_S_S_S_S_S_S_S_S_S_S_S_S_S_S_S_S_S_S_S_S_S_S_S_S_S_S_S_S_S_S_S_S_S_S_S_S_S_S_S_S_S_S_S_S_S_S_S_S_S_S_S_S_S_S_S_S_S_S_S_S_S_S_S_S_S_S_S_S_S_S_S_S_S_S_S_S_S_S_S_S_S_S_S_S_S_S_S_S_S_S_S_S_S_S_S_S_S_S_S_S_S_S_S_S_S_S_S_S_S_S_S_S_S_S_S_S_S_S_S_S_S_S_S_S_S_S_S_S_S_S_S_S_S_S_S_S_S_S_S_S_S_S_S_S_S_S_S_S_S_S_S_S_S_S_S_S_S_S_S_S_S_S_S_S_S_S_S_S_S_S_S_S_S_S_S_S_S_S_S_S_S_S_S_S_S_S_S_S_S_S_S_S_S_S_S_S_S_S_S_S_S_S_S_S_S_S_S_S_S_S_S_S_S_S_S_S_S_S_S_S_S_S_S_S_S_S_S_S_S_S_S_S_S_S_S_S_S_S_S_S_S_S_S_S_S_S_S_S_S_S_S_S_S_S_S_S_S_S_S_S_S_S_S_S_S_S_S_S_S_S_S_S_S_S_S_S_S_S_S_S_S_S_S_S_S_S_S_S_S_S_S_S_S_S_S_S_S_S_S_S_S_S_S_S_S_S_S_S_S_S_S_S_S_S_S_S_S_S_S_S_S_S_S_S_S_S_S_S_S_S_S_S_S_S_S_S_S_S_S_S_S_S_S_S_S_S_S_S_S__param_577,
	.param .u64 .ptr .align 1 _Z4racePiS_S_S_S_S_S_S_S_S_S_S_S_S_S_S_S_S_S_S_S_S_S_S_S_S_S_S_S_S_S_S_S_S_S_S_S_S_S_S_S_S_S_S_S_S_S_S_S_S_S_S_S_S_S_S_S_S_S_S_S_S_S_S_S_S_S_S_S_S_S_S_S_S_S_S_S_S_S_S_S_S_S_S_S_S_S_S_S_S_S_S_S_S_S_S_S_S_S_S_S_S_S_S_S_S_S_S_S_S_S_S_S_S_S_S_S_S_S_S_S_S_S_S_S_S_S_S_S_S_S_S_S_S_S_S_S_S_S_S_S_S_S_S_S_S_S_S_S_S_S_S_S_S_S_S_S_S_S_S_S_S_S_S_S_S_S_S_S_S_S_S_S_S_S_S_S_S_S_S_S_S_S_S_S_S_S_S_S_S_S_S_S_S_S_S_S_S_S_S_S_S_S_S_S_S_S_S_S_S_S_S_S_S_S_S_S_S_S_S_S_S_S_S_S_S_S_S_S_S_S_S_S_S_S_S_S_S_S_S_S_S_S_S_S_S_S_S_S_S_S_S_S_S_S_S_S_S_S_S_S_S_S_S_S_S_S_S_S_S_S_S_S_S_S_S_S_S_S_S_S_S_S_S_S_S_S_S_S_S_S_S_S_S_S_S_S_S_S_S_S_S_S_S_S_S_S_S_S_S_S_S_S_S_S_S_S_S_S_S_S_S_S_S_S_S_S_S_S_S_S_S_S_S_S_S_S_S_S_S_S_S_S_S_S_S_S_S_S_S_S_S_S_S_S_S_S_S_S_S_S_S_S_S_S_S_S_S_S_S_S_S_S_S_S_S_S_S_S_S_S_S_S_S_S_S_S_S_S_S_S_S_S_S_S_S_S_S_S_S_S_S_S_S_S_S_S_S_S_S_S_S_S_S_S_S_S_S_S_S_S_S_S_S_S_S_S_S_S_S_S_S_S_S_S_S_S_S_S_S_S_S_S_S_S_S_S_S_S_S_S_S_S_S_S_S_S_S_S_S_S_S_S_S_S_S_S_S_S_S_S_S_S_S_S_S_S_S_S_S_S_S_S_S_S_S_S_S_S_S_S_S_S_S_S_S_S_S_S_S_S_S_S_S_S_S_S_S_S_S_S_S_S_S_S_S_S_S_S_S_S_S_S_S_S_S_S_S_S_S_S_S_S_S_S_S_S_S_S_S_S_S_S_S_S_S_S_S_S_S_S_S_S_S_S_S_S_S_S_S_S_S_S_S_S_S_S_S_S_S_S_S_S_S_S_S_S_S_S_S_S_S_S_S_S_S_S_S_S_S_S_S_S_S_S_S_S_S_S_S_S_S_S_S_S_S_S_S_S_S_S_S_S_S_S_S_S_S_S_S_S_S_S_S_S_S_S_S_S_S_S_S_S_S_S_S_S_S_S_S_S_S_S_S_S_S_S_S_S_S_S_S_S_S_S_S_S_S_S_S_S_S_S_S_S_S_S_S_S_S_S_S_S_S_S_S_S_S_S_S_S_S_S_S_S_S_S_S_S_S_S_S_S_S_S_S_S_S_S_S_S_S_S_S_S_S_S_S_S_S_S_S_S_S_S_S_S_S_S_S_S_S_S_S_S_S_S_S_S_S_S_S_S_S_S_S_S_S_S_S_S_S_S_S_S_S_S_S_S_S_S_S_S_S_S_S_S_S_S_S_S_S_S_S_S_S_S_S_S_S_S_S_S_S_S_S_S_S_S_S_S_S_S_S_S_S_S_S_S_S_S_S_S_S_S_S_S_S_S_S_S_S_S_S_S_S_S_S_S_S_S_S_S_S_S_S_S_S_S_S_S_S_S_S_S_S_S_S_S_S_S_S_S_S_S_S_S_S_S_S_S_S_S_S_S_S_S_S_S_S_S_S_S_S_S_S_S_S_S_S_S_S_S_S_S_S_S_S_S_S_S_S_S_S_S_S_S_S_S_S_S_S_S_S_S_S_S_S_S_S_S_S_S_S_S_S_S_S_S_S_S_S_S_S_S_S_S_S_S_S_S_S_S_S_S_S_S_S_S_S_S_S_S_S_S_S_S_S_S_S_S_S_S_S_S_S_S_S_S_S_S_S_S_S_S_S_S_S_S_S_S_S_S_S_S_S_S_S_S_S_S_S_S_S_S_S_S_S_S_S_S_S_S_S_S_S_S_S_S_S_S_S_S_S_S_S_S_S_S_S_S_S_S_S_S_S_S_S_S_S_S_S_S_S_S_S_S_S_S_S_S_S_S_S_S_S_S_S_S_S_S_S_S_S__param_578,
	.param .u64 .ptr .align 1 _Z4racePiS_S_S_S_S_S_S_S_S_S_S_S_S_S_S_S_S_S_S_S_S_S_S_S_S_S_S_S_S_S_S_S_S_S_S_S_S_S_S_S_S_S_S_S_S_S_S_S_S_S_S_S_S_S_S_S_S_S_S_S_S_S_S_S_S_S_S_S_S_S_S_S_S_S_S_S_S_S_S_S_S_S_S_S_S_S_S_S_S_S_S_S_S_S_S_S_S_S_S_S_S_S_S_S_S_S_S_S_S_S_S_S_S_S_S_S_S_S_S_S_S_S_S_S_S_S_S_S_S_S_S_S_S_S_S_S_S_S_S_S_S_S_S_S_S_S_S_S_S_S_S_S_S_S_S_S_S_S_S_S_S_S_S_S_S_S_S_S_S_S_S_S_S_S_S_S_S_S_S_S_S_S_S_S_S_S_S_S_S_S_S_S_S_S_S_S_S_S_S_S_S_S_S_S_S_S_S_S_S_S_S_S_S_S_S_S_S_S_S_S_S_S_S_S_S_S_S_S_S_S_S_S_S_S_S_S_S_S_S_S_S_S_S_S_S_S_S_S_S_S_S_S_S_S_S_S_S_S_S_S_S_S_S_S_S_S_S_S_S_S_S_S_S_S_S_S_S_S_S_S_S_S_S_S_S_S_S_S_S_S_S_S_S_S_S_S_S_S_S_S_S_S_S_S_S_S_S_S_S_S_S_S_S_S_S_S_S_S_S_S_S_S_S_S_S_S_S_S_S_S_S_S_S_S_S_S_S_S_S_S_S_S_S_S_S_S_S_S_S_S_S_S_S_S_S_S_S_S_S_S_S_S_S_S_S_S_S_S_S_S_S_S_S_S_S_S_S_S_S_S_S_S_S_S_S_S_S_S_S_S_S_S_S_S_S_S_S_S_S_S_S_S_S_S_S_S_S_S_S_S_S_S_S_S_S_S_S_S_S_S_S_S_S_S_S_S_S_S_S_S_S_S_S_S_S_S_S_S_S_S_S_S_S_S_S_S_S_S_S_S_S_S_S_S_S_S_S_S_S_S_S_S_S_S_S_S_S_S_S_S_S_S_S_S_S_S_S_S_S_S_S_S_S_S_S_S_S_S_S_S_S_S_S_S_S_S_S_S_S_S_S_S_S_S_S_S_S_S_S_S_S_S_S_S_S_S_S_S_S_S_S_S_S_S_S_S_S_S_S_S_S_S_S_S_S_S_S_S_S_S_S_S_S_S_S_S_S_S_S_S_S_S_S_S_S_S_S_S_S_S_S_S_S_S_S_S_S_S_S_S_S_S_S_S_S_S_S_S_S_S_S_S_S_S_S_S_S_S_S_S_S_S_S_S_S_S_S_S_S_S_S_S_S_S_S_S_S_S_S_S_S_S_S_S_S_S_S_S_S_S_S_S_S_S_S_S_S_S_S_S_S_S_S_S_S_S_S_S_S_S_S_S_S_S_S_S_S_S_S_S_S_S_S_S_S_S_S_S_S_S_S_S_S_S_S_S_S_S_S_S_S_S_S_S_S_S_S_S_S_S_S_S_S_S_S_S_S_S_S_S_S_S_S_S_S_S_S_S_S_S_S_S_S_S_S_S_S_S_S_S_S_S_S_S_S_S_S_S_S_S_S_S_S_S_S_S_S_S_S_S_S_S_S_S_S_S_S_S_S_S_S_S_S_S_S_S_S_S_S_S_S_S_S_S_S_S_S_S_S_S_S_S_S_S_S_S_S_S_S_S_S_S_S_S_S_S_S_S_S_S_S_S_S_S_S_S_S_S_S_S_S_S_S_S_S_S_S_S_S_S_S_S_S_S_S_S_S_S_S_S_S_S_S_S_S_S_S_S_S_S_S_S_S_S_S_S_S_S_S_S_S_S_S_S_S_S_S_S_S_S_S_S_S_S_S_S_S_S_S_S_S_S_S_S_S_S_S_S_S_S_S_S_S_S_S_S_S_S_S_S_S_S_S_S_S_S_S_S_S_S_S_S_S_S_S_S_S_S_S_S_S_S_S_S_S_S_S_S_S_S_S_S_S_S_S_S_S_S_S_S_S_S_S_S_S_S_S_S_S_S_S_S_S_S_S_S_S_S_S_S_S_S_S_S_S_S_S_S_S_S_S_S_S_S_S_S_S_S_S_S_S_S_S_S_S_S_S_S_S_S_S_S_S_S_S_S_S_S_S_S_S_S_S_S_S_S_S_S_S_S_S_S_S_S_S_S_S_S_S_S_S_S_S_S_S_S_S_S_S_S_S_S_S_S_S_S_S_S_S_S_S_S_S_S_S_S_S_S_S_S_S_S_S__param_579,
	.param .u64 .ptr .align 1 _Z4racePiS_S_S_S_S_S_S_S_S_S_S_S_S_S_S_S_S_S_S_S_S_S_S_S_S_S_S_S_S_S_S_S_S_S_S_S_S_S_S_S_S_S_S_S_S_S_S_S_S_S_S_S_S_S_S_S_S_S_S_S_S_S_S_S_S_S_S_S_S_S_S_S_S_S_S_S_S_S_S_S_S_S_S_S_S_S_S_S_S_S_S_S_S_S_S_S_S_S_S_S_S_S_S_S_S_S_S_S_S_S_S_S_S_S_S_S_S_S_S_S_S_S_S_S_S_S_S_S_S_S_S_S_S_S_S_S_S_S_S_S_S_S_S_S_S_S_S_S_S_S_S_S_S_S_S_S_S_S_S_S_S_S_S_S_S_S_S_S_S_S_S_S_S_S_S_S_S_S_S_S_S_S_S_S_S_S_S_S_S_S_S_S_S_S_S_S_S_S_S_S_S_S_S_S_S_S_S_S_S_S_S_S_S_S_S_S_S_S_S_S_S_S_S_S_S_S_S_S_S_S_S_S_S_S_S_S_S_S_S_S_S_S_S_S_S_S_S_S_S_S_S_S_S_S_S_S_S_S_S_S_S_S_S_S_S_S_S_S_S_S_S_S_S_S_S_S_S_S_S_S_S_S_S_S_S_S_S_S_S_S_S_S_S_S_S_S_S_S_S_S_S_S_S_S_S_S_S_S_S_S_S_S_S_S_S_S_S_S_S_S_S_S_S_S_S_S_S_S_S_S_S_S_S_S_S_S_S_S_S_S_S_S_S_S_S_S_S_S_S_S_S_S_S_S_S_S_S_S_S_S_S_S_S_S_S_S_S_S_S_S_S_S_S_S_S_S_S_S_S_S_S_S_S_S_S_S_S_S_S_S_S_S_S_S_S_S_S_S_S_S_S_S_S_S_S_S_S_S_S_S_S_S_S_S_S_S_S_S_S_S_S_S_S_S_S_S_S_S_S_S_S_S_S_S_S_S_S_S_S_S_S_S_S_S_S_S_S_S_S_S_S_S_S_S_S_S_S_S_S_S_S_S_S_S_S_S_S_S_S_S_S_S_S_S_S_S_S_S_S_S_S_S_S_S_S_S_S_S_S_S_S_S_S_S_S_S_S_S_S_S_S_S_S_S_S_S_S_S_S_S_S_S_S_S_S_S_S_S_S_S_S_S_S_S_S_S_S_S_S_S_S_S_S_S_S_S_S_S_S_S_S_S_S_S_S_S_S_S_S_S_S_S_S_S_S_S_S_S_S_S_S_S_S_S_S_S_S_S_S_S_S_S_S_S_S_S_S_S_S_S_S_S_S_S_S_S_S_S_S_S_S_S_S_S_S_S_S_S_S_S_S_S_S_S_S_S_S_S_S_S_S_S_S_S_S_S_S_S_S_S_S_S_S_S_S_S_S_S_S_S_S_S_S_S_S_S_S_S_S_S_S_S_S_S_S_S_S_S_S_S_S_S_S_S_S_S_S_S_S_S_S_S_S_S_S_S_S_S_S_S_S_S_S_S_S_S_S_S_S_S_S_S_S_S_S_S_S_S_S_S_S_S_S_S_S_S_S_S_S_S_S_S_S_S_S_S_S_S_S_S_S_S_S_S_S_S_S_S_S_S_S_S_S_S_S_S_S_S_S_S_S_S_S_S_S_S_S_S_S_S_S_S_S_S_S_S_S_S_S_S_S_S_S_S_S_S_S_S_S_S_S_S_S_S_S_S_S_S_S_S_S_S_S_S_S_S_S_S_S_S_S_S_S_S_S_S_S_S_S_S_S_S_S_S_S_S_S_S_S_S_S_S_S_S_S_S_S_S_S_S_S_S_S_S_S_S_S_S_S_S_S_S_S_S_S_S_S_S_S_S_S_S_S_S_S_S_S_S_S_S_S_S_S_S_S_S_S_S_S_S_S_S_S_S_S_S_S_S_S_S_S_S_S_S_S_S_S_S_S_S_S_S_S_S_S_S_S_S_S_S_S_S_S_S_S_S_S_S_S_S_S_S_S_S_S_S_S_S_S_S_S_S_S_S_S_S_S_S_S_S_S_S_S_S_S_S_S_S_S_S_S_S_S_S_S_S_S_S_S_S_S_S_S_S_S_S_S_S_S_S_S_S_S_S_S_S_S_S_S_S_S_S_S_S_S_S_S_S_S_S_S_S_S_S_S_S_S_S_S_S_S_S_S_S_S_S_S_S_S_S_S_S_S_S_S_S_S_S_S_S_S_S_S_S_S_S_S_S_S_S_S_S_S_S_S_S_S_S_S_S_S_S_S_S_S_S_S_S_S_S_S_S_S__param_580,
	.param .u64 .ptr .align 1 _Z4racePiS_S_S_S_S_S_S_S_S_S_S_S_S_S_S_S_S_S_S_S_S_S_S_S_S_S_S_S_S_S_S_S_S_S_S_S_S_S_S_S_S_S_S_S_S_S_S_S_S_S_S_S_S_S_S_S_S_S_S_S_S_S_S_S_S_S_S_S_S_S_S_S_S_S_S_S_S_S_S_S_S_S_S_S_S_S_S_S_S_S_S_S_S_S_S_S_S_S_S_S_S_S_S_S_S_S_S_S_S_S_S_S_S_S_S_S_S_S_S_S_S_S_S_S_S_S_S_S_S_S_S_S_S_S_S_S_S_S_S_S_S_S_S_S_S_S_S_S_S_S_S_S_S_S_S_S_S_S_S_S_S_S_S_S_S_S_S_S_S_S_S_S_S_S_S_S_S_S_S_S_S_S_S_S_S_S_S_S_S_S_S_S_S_S_S_S_S_S_S_S_S_S_S_S_S_S_S_S_S_S_S_S_S_S_S_S_S_S_S_S_S_S_S_S_S_S_S_S_S_S_S_S_S_S_S_S_S_S_S_S_S_S_S_S_S_S_S_S_S_S_S_S_S_S_S_S_S_S_S_S_S_S_S_S_S_S_S_S_S_S_S_S_S_S_S_S_S_S_S_S_S_S_S_S_S_S_S_S_S_S_S_S_S_S_S_S_S_S_S_S_S_S_S_S_S_S_S_S_S_S_S_S_S_S_S_S_S_S_S_S_S_S_S_S_S_S_S_S_S_S_S_S_S_S_S_S_S_S_S_S_S_S_S_S_S_S_S_S_S_S_S_S_S_S_S_S_S_S_S_S_S_S_S_S_S_S_S_S_S_S_S_S_S_S_S_S_S_S_S_S_S_S_S_S_S_S_S_S_S_S_S_S_S_S_S_S_S_S_S_S_S_S_S_S_S_S_S_S_S_S_S_S_S_S_S_S_S_S_S_S_S_S_S_S_S_S_S_S_S_S_S_S_S_S_S_S_S_S_S_S_S_S_S_S_S_S_S_S_S_S_S_S_S_S_S_S_S_S_S_S_S_S_S_S_S_S_S_S_S_S_S_S_S_S_S_S_S_S_S_S_S_S_S_S_S_S_S_S_S_S_S_S_S_S_S_S_S_S_S_S_S_S_S_S_S_S_S_S_S_S_S_S_S_S_S_S_S_S_S_S_S_S_S_S_S_S_S_S_S_S_S_S_S_S_S_S_S_S_S_S_S_S_S_S_S_S_S_S_S_S_S_S_S_S_S_S_S_S_S_S_S_S_S_S_S_S_S_S_S_S_S_S_S_S_S_S_S_S_S_S_S_S_S_S_S_S_S_S_S_S_S_S_S_S_S_S_S_S_S_S_S_S_S_S_S_S_S_S_S_S_S_S_S_S_S_S_S_S_S_S_S_S_S_S_S_S_S_S_S_S_S_S_S_S_S_S_S_S_S_S_S_S_S_S_S_S_S_S_S_S_S_S_S_S_S_S_S_S_S_S_S_S_S_S_S_S_S_S_S_S_S_S_S_S_S_S_S_S_S_S_S_S_S_S_S_S_S_S_S_S_S_S_S_S_S_S_S_S_S_S_S_S_S_S_S_S_S_S_S_S_S_S_S_S_S_S_S_S_S_S_S_S_S_S_S_S_S_S_S_S_S_S_S_S_S_S_S_S_S_S_S_S_S_S_S_S_S_S_S_S_S_S_S_S_S_S_S_S_S_S_S_S_S_S_S_S_S_S_S_S_S_S_S_S_S_S_S_S_S_S_S_S_S_S_S_S_S_S_S_S_S_S_S_S_S_S_S_S_S_S_S_S_S_S_S_S_S_S_S_S_S_S_S_S_S_S_S_S_S_S_S_S_S_S_S_S_S_S_S_S_S_S_S_S_S_S_S_S_S_S_S_S_S_S_S_S_S_S_S_S_S_S_S_S_S_S_S_S_S_S_S_S_S_S_S_S_S_S_S_S_S_S_S_S_S_S_S_S_S_S_S_S_S_S_S_S_S_S_S_S_S_S_S_S_S_S_S_S_S_S_S_S_S_S_S_S_S_S_S_S_S_S_S_S_S_S_S_S_S_S_S_S_S_S_S_S_S_S_S_S_S_S_S_S_S_S_S_S_S_S_S_S_S_S_S_S_S_S_S_S_S_S_S_S_S_S_S_S_S_S_S_S_S_S_S_S_S_S_S_S_S_S_S_S_S_S_S_S_S_S_S_S_S_S_S_S_S_S_S_S_S_S_S_S_S_S_S_S_S_S_S_S_S_S_S_S_S_S_S_S_S_S_S_S_S_S_S_S_S_S_S_S_S__param_581,
	.param .u64 .ptr .align 1 _Z4racePiS_S_S_S_S_S_S_S_S_S_S_S_S_S_S_S_S_S_S_S_S_S_S_S_S_S_S_S_S_S_S_S_S_S_S_S_S_S_S_S_S_S_S_S_S_S_S_S_S_S_S_S_S_S_S_S_S_S_S_S_S_S_S_S_S_S_S_S_S_S_S_S_S_S_S_S_S_S_S_S_S_S_S_S_S_S_S_S_S_S_S_S_S_S_S_S_S_S_S_S_S_S_S_S_S_S_S_S_S_S_S_S_S_S_S_S_S_S_S_S_S_S_S_S_S_S_S_S_S_S_S_S_S_S_S_S_S_S_S_S_S_S_S_S_S_S_S_S_S_S_S_S_S_S_S_S_S_S_S_S_S_S_S_S_S_S_S_S_S_S_S_S_S_S_S_S_S_S_S_S_S_S_S_S_S_S_S_S_S_S_S_S_S_S_S_S_S_S_S_S_S_S_S_S_S_S_S_S_S_S_S_S_S_S_S_S_S_S_S_S_S_S_S_S_S_S_S_S_S_S_S_S_S_S_S_S_S_S_S_S_S_S_S_S_S_S_S_S_S_S_S_S_S_S_S_S_S_S_S_S_S_S_S_S_S_S_S_S_S_S_S_S_S_S_S_S_S_S_S_S_S_S_S_S_S_S_S_S_S_S_S_S_S_S_S_S_S_S_S_S_S_S_S_S_S_S_S_S_S_S_S_S_S_S_S_S_S_S_S_S_S_S_S_S_S_S_S_S_S_S_S_S_S_S_S_S_S_S_S_S_S_S_S_S_S_S_S_S_S_S_S_S_S_S_S_S_S_S_S_S_S_S_S_S_S_S_S_S_S_S_S_S_S_S_S_S_S_S_S_S_S_S_S_S_S_S_S_S_S_S_S_S_S_S_S_S_S_S_S_S_S_S_S_S_S_S_S_S_S_S_S_S_S_S_S_S_S_S_S_S_S_S_S_S_S_S_S_S_S_S_S_S_S_S_S_S_S_S_S_S_S_S_S_S_S_S_S_S_S_S_S_S_S_S_S_S_S_S_S_S_S_S_S_S_S_S_S_S_S_S_S_S_S_S_S_S_S_S_S_S_S_S_S_S_S_S_S_S_S_S_S_S_S_S_S_S_S_S_S_S_S_S_S_S_S_S_S_S_S_S_S_S_S_S_S_S_S_S_S_S_S_S_S_S_S_S_S_S_S_S_S_S_S_S_S_S_S_S_S_S_S_S_S_S_S_S_S_S_S_S_S_S_S_S_S_S_S_S_S_S_S_S_S_S_S_S_S_S_S_S_S_S_S_S_S_S_S_S_S_S_S_S_S_S_S_S_S_S_S_S_S_S_S_S_S_S_S_S_S_S_S_S_S_S_S_S_S_S_S_S_S_S_S_S_S_S_S_S_S_S_S_S_S_S_S_S_S_S_S_S_S_S_S_S_S_S_S_S_S_S_S_S_S_S_S_S_S_S_S_S_S_S_S_S_S_S_S_S_S_S_S_S_S_S_S_S_S_S_S_S_S_S_S_S_S_S_S_S_S_S_S_S_S_S_S_S_S_S_S_S_S_S_S_S_S_S_S_S_S_S_S_S_S_S_S_S_S_S_S_S_S_S_S_S_S_S_S_S_S_S_S_S_S_S_S_S_S_S_S_S_S_S_S_S_S_S_S_S_S_S_S_S_S_S_S_S_S_S_S_S_S_S_S_S_S_S_S_S_S_S_S_S_S_S_S_S_S_S_S_S_S_S_S_S_S_S_S_S_S_S_S_S_S_S_S_S_S_S_S_S_S_S_S_S_S_S_S_S_S_S_S_S_S_S_S_S_S_S_S_S_S_S_S_S_S_S_S_S_S_S_S_S_S_S_S_S_S_S_S_S_S_S_S_S_S_S_S_S_S_S_S_S_S_S_S_S_S_S_S_S_S_S_S_S_S_S_S_S_S_S_S_S_S_S_S_S_S_S_S_S_S_S_S_S_S_S_S_S_S_S_S_S_S_S_S_S_S_S_S_S_S_S_S_S_S_S_S_S_S_S_S_S_S_S_S_S_S_S_S_S_S_S_S_S_S_S_S_S_S_S_S_S_S_S_S_S_S_S_S_S_S_S_S_S_S_S_S_S_S_S_S_S_S_S_S_S_S_S_S_S_S_S_S_S_S_S_S_S_S_S_S_S_S_S_S_S_S_S_S_S_S_S_S_S_S_S_S_S_S_S_S_S_S_S_S_S_S_S_S_S_S_S_S_S_S_S_S_S_S_S_S_S_S_S_S_S_S_S_S_S_S_S_S_S_S_S_S_S_S_S_S_S_S__param_582,
	.param .u64 .ptr .align 1 _Z4racePiS_S_S_S_S_S_S_S_S_S_S_S_S_S_S_S_S_S_S_S_S_S_S_S_S_S_S_S_S_S_S_S_S_S_S_S_S_S_S_S_S_S_S_S_S_S_S_S_S_S_S_S_S_S_S_S_S_S_S_S_S_S_S_S_S_S_S_S_S_S_S_S_S_S_S_S_S_S_S_S_S_S_S_S_S_S_S_S_S_S_S_S_S_S_S_S_S_S_S_S_S_S_S_S_S_S_S_S_S_S_S_S_S_S_S_S_S_S_S_S_S_S_S_S_S_S_S_S_S_S_S_S_S_S_S_S_S_S_S_S_S_S_S_S_S_S_S_S_S_S_S_S_S_S_S_S_S_S_S_S_S_S_S_S_S_S_S_S_S_S_S_S_S_S_S_S_S_S_S_S_S_S_S_S_S_S_S_S_S_S_S_S_S_S_S_S_S_S_S_S_S_S_S_S_S_S_S_S_S_S_S_S_S_S_S_S_S_S_S_S_S_S_S_S_S_S_S_S_S_S_S_S_S_S_S_S_S_S_S_S_S_S_S_S_S_S_S_S_S_S_S_S_S_S_S_S_S_S_S_S_S_S_S_S_S_S_S_S_S_S_S_S_S_S_S_S_S_S_S_S_S_S_S_S_S_S_S_S_S_S_S_S_S_S_S_S_S_S_S_S_S_S_S_S_S_S_S_S_S_S_S_S_S_S_S_S_S_S_S_S_S_S_S_S_S_S_S_S_S_S_S_S_S_S_S_S_S_S_S_S_S_S_S_S_S_S_S_S_S_S_S_S_S_S_S_S_S_S_S_S_S_S_S_S_S_S_S_S_S_S_S_S_S_S_S_S_S_S_S_S_S_S_S_S_S_S_S_S_S_S_S_S_S_S_S_S_S_S_S_S_S_S_S_S_S_S_S_S_S_S_S_S_S_S_S_S_S_S_S_S_S_S_S_S_S_S_S_S_S_S_S_S_S_S_S_S_S_S_S_S_S_S_S_S_S_S_S_S_S_S_S_S_S_S_S_S_S_S_S_S_S_S_S_S_S_S_S_S_S_S_S_S_S_S_S_S_S_S_S_S_S_S_S_S_S_S_S_S_S_S_S_S_S_S_S_S_S_S_S_S_S_S_S_S_S_S_S_S_S_S_S_S_S_S_S_S_S_S_S_S_S_S_S_S_S_S_S_S_S_S_S_S_S_S_S_S_S_S_S_S_S_S_S_S_S_S_S_S_S_S_S_S_S_S_S_S_S_S_S_S_S_S_S_S_S_S_S_S_S_S_S_S_S_S_S_S_S_S_S_S_S_S_S_S_S_S_S_S_S_S_S_S_S_S_S_S_S_S_S_S_S_S_S_S_S_S_S_S_S_S_S_S_S_S_S_S_S_S_S_S_S_S_S_S_S_S_S_S_S_S_S_S_S_S_S_S_S_S_S_S_S_S_S_S_S_S_S_S_S_S_S_S_S_S_S_S_S_S_S_S_S_S_S_S_S_S_S_S_S_S_S_S_S_S_S_S_S_S_S_S_S_S_S_S_S_S_S_S_S_S_S_S_S_S_S_S_S_S_S_S_S_S_S_S_S_S_S_S_S_S_S_S_S_S_S_S_S_S_S_S_S_S_S_S_S_S_S_S_S_S_S_S_S_S_S_S_S_S_S_S_S_S_S_S_S_S_S_S_S_S_S_S_S_S_S_S_S_S_S_S_S_S_S_S_S_S_S_S_S_S_S_S_S_S_S_S_S_S_S_S_S_S_S_S_S_S_S_S_S_S_S_S_S_S_S_S_S_S_S_S_S_S_S_S_S_S_S_S_S_S_S_S_S_S_S_S_S_S_S_S_S_S_S_S_S_S_S_S_S_S_S_S_S_S_S_S_S_S_S_S_S_S_S_S_S_S_S_S_S_S_S_S_S_S_S_S_S_S_S_S_S_S_S_S_S_S_S_S_S_S_S_S_S_S_S_S_S_S_S_S_S_S_S_S_S_S_S_S_S_S_S_S_S_S_S_S_S_S_S_S_S_S_S_S_S_S_S_S_S_S_S_S_S_S_S_S_S_S_S_S_S_S_S_S_S_S_S_S_S_S_S_S_S_S_S_S_S_S_S_S_S_S_S_S_S_S_S_S_S_S_S_S_S_S_S_S_S_S_S_S_S_S_S_S_S_S_S_S_S_S_S_S_S_S_S_S_S_S_S_S_S_S_S_S_S_S_S_S_S_S_S_S_S_S_S_S_S_S_S_S_S_S_S_S_S_S_S_S_S_S_S_S_S_S_S_S_S_S_S_S_S_S_S__param_583,
	.param .u64 .ptr .align 1 _Z4racePiS_S_S_S_S_S_S_S_S_S_S_S_S_S_S_S_S_S_S_S_S_S_S_S_S_S_S_S_S_S_S_S_S_S_S_S_S_S_S_S_S_S_S_S_S_S_S_S_S_S_S_S_S_S_S_S_S_S_S_S_S_S_S_S_S_S_S_S_S_S_S_S_S_S_S_S_S_S_S_S_S_S_S_S_S_S_S_S_S_S_S_S_S_S_S_S_S_S_S_S_S_S_S_S_S_S_S_S_S_S_S_S_S_S_S_S_S_S_S_S_S_S_S_S_S_S_S_S_S_S_S_S_S_S_S_S_S_S_S_S_S_S_S_S_S_S_S_S_S_S_S_S_S_S_S_S_S_S_S_S_S_S_S_S_S_S_S_S_S_S_S_S_S_S_S_S_S_S_S_S_S_S_S_S_S_S_S_S_S_S_S_S_S_S_S_S_S_S_S_S_S_S_S_S_S_S_S_S_S_S_S_S_S_S_S_S_S_S_S_S_S_S_S_S_S_S_S_S_S_S_S_S_S_S_S_S_S_S_S_S_S_S_S_S_S_S_S_S_S_S_S_S_S_S_S_S_S_S_S_S_S_S_S_S_S_S_S_S_S_S_S_S_S_S_S_S_S_S_S_S_S_S_S_S_S_S_S_S_S_S_S_S_S_S_S_S_S_S_S_S_S_S_S_S_S_S_S_S_S_S_S_S_S_S_S_S_S_S_S_S_S_S_S_S_S_S_S_S_S_S_S_S_S_S_S_S_S_S_S_S_S_S_S_S_S_S_S_S_S_S_S_S_S_S_S_S_S_S_S_S_S_S_S_S_S_S_S_S_S_S_S_S_S_S_S_S_S_S_S_S_S_S_S_S_S_S_S_S_S_S_S_S_S_S_S_S_S_S_S_S_S_S_S_S_S_S_S_S_S_S_S_S_S_S_S_S_S_S_S_S_S_S_S_S_S_S_S_S_S_S_S_S_S_S_S_S_S_S_S_S_S_S_S_S_S_S_S_S_S_S_S_S_S_S_S_S_S_S_S_S_S_S_S_S_S_S_S_S_S_S_S_S_S_S_S_S_S_S_S_S_S_S_S_S_S_S_S_S_S_S_S_S_S_S_S_S_S_S_S_S_S_S_S_S_S_S_S_S_S_S_S_S_S_S_S_S_S_S_S_S_S_S_S_S_S_S_S_S_S_S_S_S_S_S_S_S_S_S_S_S_S_S_S_S_S_S_S_S_S_S_S_S_S_S_S_S_S_S_S_S_S_S_S_S_S_S_S_S_S_S_S_S_S_S_S_S_S_S_S_S_S_S_S_S_S_S_S_S_S_S_S_S_S_S_S_S_S_S_S_S_S_S_S_S_S_S_S_S_S_S_S_S_S_S_S_S_S_S_S_S_S_S_S_S_S_S_S_S_S_S_S_S_S_S_S_S_S_S_S_S_S_S_S_S_S_S_S_S_S_S_S_S_S_S_S_S_S_S_S_S_S_S_S_S_S_S_S_S_S_S_S_S_S_S_S_S_S_S_S_S_S_S_S_S_S_S_S_S_S_S_S_S_S_S_S_S_S_S_S_S_S_S_S_S_S_S_S_S_S_S_S_S_S_S_S_S_S_S_S_S_S_S_S_S_S_S_S_S_S_S_S_S_S_S_S_S_S_S_S_S_S_S_S_S_S_S_S_S_S_S_S_S_S_S_S_S_S_S_S_S_S_S_S_S_S_S_S_S_S_S_S_S_S_S_S_S_S_S_S_S_S_S_S_S_S_S_S_S_S_S_S_S_S_S_S_S_S_S_S_S_S_S_S_S_S_S_S_S_S_S_S_S_S_S_S_S_S_S_S_S_S_S_S_S_S_S_S_S_S_S_S_S_S_S_S_S_S_S_S_S_S_S_S_S_S_S_S_S_S_S_S_S_S_S_S_S_S_S_S_S_S_S_S_S_S_S_S_S_S_S_S_S_S_S_S_S_S_S_S_S_S_S_S_S_S_S_S_S_S_S_S_S_S_S_S_S_S_S_S_S_S_S_S_S_S_S_S_S_S_S_S_S_S_S_S_S_S_S_S_S_S_S_S_S_S_S_S_S_S_S_S_S_S_S_S_S_S_S_S_S_S_S_S_S_S_S_S_S_S_S_S_S_S_S_S_S_S_S_S_S_S_S_S_S_S_S_S_S_S_S_S_S_S_S_S_S_S_S_S_S_S_S_S_S_S_S_S_S_S_S_S_S_S_S_S_S_S_S_S_S_S_S_S_S_S_S_S_S_S_S_S_S_S_S_S_S_S_S_S_S_S_S_S__param_584,
	.param .u64 .ptr .align 1 _Z4racePiS_S_S_S_S_S_S_S_S_S_S_S_S_S_S_S_S_S_S_S_S_S_S_S_S_S_S_S_S_S_S_S_S_S_S_S_S_S_S_S_S_S_S_S_S_S_S_S_S_S_S_S_S_S_S_S_S_S_S_S_S_S_S_S_S_S_S_S_S_S_S_S_S_S_S_S_S_S_S_S_S_S_S_S_S_S_S_S_S_S_S_S_S_S_S_S_S_S_S_S_S_S_S_S_S_S_S_S_S_S_S_S_S_S_S_S_S_S_S_S_S_S_S_S_S_S_S_S_S_S_S_S_S_S_S_S_S_S_S_S_S_S_S_S_S_S_S_S_S_S_S_S_S_S_S_S_S_S_S_S_S_S_S_S_S_S_S_S_S_S_S_S_S_S_S_S_S_S_S_S_S_S_S_S_S_S_S_S_S_S_S_S_S_S_S_S_S_S_S_S_S_S_S_S_S_S_S_S_S_S_S_S_S_S_S_S_S_S_S_S_S_S_S_S_S_S_S_S_S_S_S_S_S_S_S_S_S_S_S_S_S_S_S_S_S_S_S_S_S_S_S_S_S_S_S_S_S_S_S_S_S_S_S_S_S_S_S_S_S_S_S_S_S_S_S_S_S_S_S_S_S_S_S_S_S_S_S_S_S_S_S_S_S_S_S_S_S_S_S_S_S_S_S_S_S_S_S_S_S_S_S_S_S_S_S_S_S_S_S_S_S_S_S_S_S_S_S_S_S_S_S_S_S_S_S_S_S_S_S_S_S_S_S_S_S_S_S_S_S_S_S_S_S_S_S_S_S_S_S_S_S_S_S_S_S_S_S_S_S_S_S_S_S_S_S_S_S_S_S_S_S_S_S_S_S_S_S_S_S_S_S_S_S_S_S_S_S_S_S_S_S_S_S_S_S_S_S_S_S_S_S_S_S_S_S_S_S_S_S_S_S_S_S_S_S_S_S_S_S_S_S_S_S_S_S_S_S_S_S_S_S_S_S_S_S_S_S_S_S_S_S_S_S_S_S_S_S_S_S_S_S_S_S_S_S_S_S_S_S_S_S_S_S_S_S_S_S_S_S_S_S_S_S_S_S_S_S_S_S_S_S_S_S_S_S_S_S_S_S_S_S_S_S_S_S_S_S_S_S_S_S_S_S_S_S_S_S_S_S_S_S_S_S_S_S_S_S_S_S_S_S_S_S_S_S_S_S_S_S_S_S_S_S_S_S_S_S_S_S_S_S_S_S_S_S_S_S_S_S_S_S_S_S_S_S_S_S_S_S_S_S_S_S_S_S_S_S_S_S_S_S_S_S_S_S_S_S_S_S_S_S_S_S_S_S_S_S_S_S_S_S_S_S_S_S_S_S_S_S_S_S_S_S_S_S_S_S_S_S_S_S_S_S_S_S_S_S_S_S_S_S_S_S_S_S_S_S_S_S_S_S_S_S_S_S_S_S_S_S_S_S_S_S_S_S_S_S_S_S_S_S_S_S_S_S_S_S_S_S_S_S_S_S_S_S_S_S_S_S_S_S_S_S_S_S_S_S_S_S_S_S_S_S_S_S_S_S_S_S_S_S_S_S_S_S_S_S_S_S_S_S_S_S_S_S_S_S_S_S_S_S_S_S_S_S_S_S_S_S_S_S_S_S_S_S_S_S_S_S_S_S_S_S_S_S_S_S_S_S_S_S_S_S_S_S_S_S_S_S_S_S_S_S_S_S_S_S_S_S_S_S_S_S_S_S_S_S_S_S_S_S_S_S_S_S_S_S_S_S_S_S_S_S_S_S_S_S_S_S_S_S_S_S_S_S_S_S_S_S_S_S_S_S_S_S_S_S_S_S_S_S_S_S_S_S_S_S_S_S_S_S_S_S_S_S_S_S_S_S_S_S_S_S_S_S_S_S_S_S_S_S_S_S_S_S_S_S_S_S_S_S_S_S_S_S_S_S_S_S_S_S_S_S_S_S_S_S_S_S_S_S_S_S_S_S_S_S_S_S_S_S_S_S_S_S_S_S_S_S_S_S_S_S_S_S_S_S_S_S_S_S_S_S_S_S_S_S_S_S_S_S_S_S_S_S_S_S_S_S_S_S_S_S_S_S_S_S_S_S_S_S_S_S_S_S_S_S_S_S_S_S_S_S_S_S_S_S_S_S_S_S_S_S_S_S_S_S_S_S_S_S_S_S_S_S_S_S_S_S_S_S_S_S_S_S_S_S_S_S_S_S_S_S_S_S_S_S_S_S_S_S_S_S_S_S_S_S_S_S_S_S_S_S_S_S_S_S_S_S_S_S_S_S__param_585,
	.param .u64 .ptr .align 1 _Z4racePiS_S_S_S_S_S_S_S_S_S_S_S_S_S_S_S_S_S_S_S_S_S_S_S_S_S_S_S_S_S_S_S_S_S_S_S_S_S_S_S_S_S_S_S_S_S_S_S_S_S_S_S_S_S_S_S_S_S_S_S_S_S_S_S_S_S_S_S_S_S_S_S_S_S_S_S_S_S_S_S_S_S_S_S_S_S_S_S_S_S_S_S_S_S_S_S_S_S_S_S_S_S_S_S_S_S_S_S_S_S_S_S_S_S_S_S_S_S_S_S_S_S_S_S_S_S_S_S_S_S_S_S_S_S_S_S_S_S_S_S_S_S_S_S_S_S_S_S_S_S_S_S_S_S_S_S_S_S_S_S_S_S_S_S_S_S_S_S_S_S_S_S_S_S_S_S_S_S_S_S_S_S_S_S_S_S_S_S_S_S_S_S_S_S_S_S_S_S_S_S_S_S_S_S_S_S_S_S_S_S_S_S_S_S_S_S_S_S_S_S_S_S_S_S_S_S_S_S_S_S_S_S_S_S_S_S_S_S_S_S_S_S_S_S_S_S_S_S_S_S_S_S_S_S_S_S_S_S_S_S_S_S_S_S_S_S_S_S_S_S_S_S_S_S_S_S_S_S_S_S_S_S_S_S_S_S_S_S_S_S_S_S_S_S_S_S_S_S_S_S_S_S_S_S_S_S_S_S_S_S_S_S_S_S_S_S_S_S_S_S_S_S_S_S_S_S_S_S_S_S_S_S_S_S_S_S_S_S_S_S_S_S_S_S_S_S_S_S_S_S_S_S_S_S_S_S_S_S_S_S_S_S_S_S_S_S_S_S_S_S_S_S_S_S_S_S_S_S_S_S_S_S_S_S_S_S_S_S_S_S_S_S_S_S_S_S_S_S_S_S_S_S_S_S_S_S_S_S_S_S_S_S_S_S_S_S_S_S_S_S_S_S_S_S_S_S_S_S_S_S_S_S_S_S_S_S_S_S_S_S_S_S_S_S_S_S_S_S_S_S_S_S_S_S_S_S_S_S_S_S_S_S_S_S_S_S_S_S_S_S_S_S_S_S_S_S_S_S_S_S_S_S_S_S_S_S_S_S_S_S_S_S_S_S_S_S_S_S_S_S_S_S_S_S_S_S_S_S_S_S_S_S_S_S_S_S_S_S_S_S_S_S_S_S_S_S_S_S_S_S_S_S_S_S_S_S_S_S_S_S_S_S_S_S_S_S_S_S_S_S_S_S_S_S_S_S_S_S_S_S_S_S_S_S_S_S_S_S_S_S_S_S_S_S_S_S_S_S_S_S_S_S_S_S_S_S_S_S_S_S_S_S_S_S_S_S_S_S_S_S_S_S_S_S_S_S_S_S_S_S_S_S_S_S_S_S_S_S_S_S_S_S_S_S_S_S_S_S_S_S_S_S_S_S_S_S_S_S_S_S_S_S_S_S_S_S_S_S_S_S_S_S_S_S_S_S_S_S_S_S_S_S_S_S_S_S_S_S_S_S_S_S_S_S_S_S_S_S_S_S_S_S_S_S_S_S_S_S_S_S_S_S_S_S_S_S_S_S_S_S_S_S_S_S_S_S_S_S_S_S_S_S_S_S_S_S_S_S_S_S_S_S_S_S_S_S_S_S_S_S_S_S_S_S_S_S_S_S_S_S_S_S_S_S_S_S_S_S_S_S_S_S_S_S_S_S_S_S_S_S_S_S_S_S_S_S_S_S_S_S_S_S_S_S_S_S_S_S_S_S_S_S_S_S_S_S_S_S_S_S_S_S_S_S_S_S_S_S_S_S_S_S_S_S_S_S_S_S_S_S_S_S_S_S_S_S_S_S_S_S_S_S_S_S_S_S_S_S_S_S_S_S_S_S_S_S_S_S_S_S_S_S_S_S_S_S_S_S_S_S_S_S_S_S_S_S_S_S_S_S_S_S_S_S_S_S_S_S_S_S_S_S_S_S_S_S_S_S_S_S_S_S_S_S_S_S_S_S_S_S_S_S_S_S_S_S_S_S_S_S_S_S_S_S_S_S_S_S_S_S_S_S_S_S_S_S_S_S_S_S_S_S_S_S_S_S_S_S_S_S_S_S_S_S_S_S_S_S_S_S_S_S_S_S_S_S_S_S_S_S_S_S_S_S_S_S_S_S_S_S_S_S_S_S_S_S_S_S_S_S_S_S_S_S_S_S_S_S_S_S_S_S_S_S_S_S_S_S_S_S_S_S_S_S_S_S_S_S_S_S_S_S_S_S_S_S_S_S_S_S_S_S_S_S_S_S_S_S_S_S_S_S_S__param_586,
	.param .u64 .ptr .align 1 _Z4racePiS_S_S_S_S_S_S_S_S_S_S_S_S_S_S_S_S_S_S_S_S_S_S_S_S_S_S_S_S_S_S_S_S_S_S_S_S_S_S_S_S_S_S_S_S_S_S_S_S_S_S_S_S_S_S_S_S_S_S_S_S_S_S_S_S_S_S_S_S_S_S_S_S_S_S_S_S_S_S_S_S_S_S_S_S_S_S_S_S_S_S_S_S_S_S_S_S_S_S_S_S_S_S_S_S_S_S_S_S_S_S_S_S_S_S_S_S_S_S_S_S_S_S_S_S_S_S_S_S_S_S_S_S_S_S_S_S_S_S_S_S_S_S_S_S_S_S_S_S_S_S_S_S_S_S_S_S_S_S_S_S_S_S_S_S_S_S_S_S_S_S_S_S_S_S_S_S_S_S_S_S_S_S_S_S_S_S_S_S_S_S_S_S_S_S_S_S_S_S_S_S_S_S_S_S_S_S_S_S_S_S_S_S_S_S_S_S_S_S_S_S_S_S_S_S_S_S_S_S_S_S_S_S_S_S_S_S_S_S_S_S_S_S_S_S_S_S_S_S_S_S_S_S_S_S_S_S_S_S_S_S_S_S_S_S_S_S_S_S_S_S_S_S_S_S_S_S_S_S_S_S_S_S_S_S_S_S_S_S_S_S_S_S_S_S_S_S_S_S_S_S_S_S_S_S_S_S_S_S_S_S_S_S_S_S_S_S_S_S_S_S_S_S_S_S_S_S_S_S_S_S_S_S_S_S_S_S_S_S_S_S_S_S_S_S_S_S_S_S_S_S_S_S_S_S_S_S_S_S_S_S_S_S_S_S_S_S_S_S_S_S_S_S_S_S_S_S_S_S_S_S_S_S_S_S_S_S_S_S_S_S_S_S_S_S_S_S_S_S_S_S_S_S_S_S_S_S_S_S_S_S_S_S_S_S_S_S_S_S_S_S_S_S_S_S_S_S_S_S_S_S_S_S_S_S_S_S_S_S_S_S_S_S_S_S_S_S_S_S_S_S_S_S_S_S_S_S_S_S_S_S_S_S_S_S_S_S_S_S_S_S_S_S_S_S_S_S_S_S_S_S_S_S_S_S_S_S_S_S_S_S_S_S_S_S_S_S_S_S_S_S_S_S_S_S_S_S_S_S_S_S_S_S_S_S_S_S_S_S_S_S_S_S_S_S_S_S_S_S_S_S_S_S_S_S_S_S_S_S_S_S_S_S_S_S_S_S_S_S_S_S_S_S_S_S_S_S_S_S_S_S_S_S_S_S_S_S_S_S_S_S_S_S_S_S_S_S_S_S_S_S_S_S_S_S_S_S_S_S_S_S_S_S_S_S_S_S_S_S_S_S_S_S_S_S_S_S_S_S_S_S_S_S_S_S_S_S_S_S_S_S_S_S_S_S_S_S_S_S_S_S_S_S_S_S_S_S_S_S_S_S_S_S_S_S_S_S_S_S_S_S_S_S_S_S_S_S_S_S_S_S_S_S_S_S_S_S_S_S_S_S_S_S_S_S_S_S_S_S_S_S_S_S_S_S_S_S_S_S_S_S_S_S_S_S_S_S_S_S_S_S_S_S_S_S_S_S_S_S_S_S_S_S_S_S_S_S_S_S_S_S_S_S_S_S_S_S_S_S_S_S_S_S_S_S_S_S_S_S_S_S_S_S_S_S_S_S_S_S_S_S_S_S_S_S_S_S_S_S_S_S_S_S_S_S_S_S_S_S_S_S_S_S_S_S_S_S_S_S_S_S_S_S_S_S_S_S_S_S_S_S_S_S_S_S_S_S_S_S_S_S_S_S_S_S_S_S_S_S_S_S_S_S_S_S_S_S_S_S_S_S_S_S_S_S_S_S_S_S_S_S_S_S_S_S_S_S_S_S_S_S_S_S_S_S_S_S_S_S_S_S_S_S_S_S_S_S_S_S_S_S_S_S_S_S_S_S_S_S_S_S_S_S_S_S_S_S_S_S_S_S_S_S_S_S_S_S_S_S_S_S_S_S_S_S_S_S_S_S_S_S_S_S_S_S_S_S_S_S_S_S_S_S_S_S_S_S_S_S_S_S_S_S_S_S_S_S_S_S_S_S_S_S_S_S_S_S_S_S_S_S_S_S_S_S_S_S_S_S_S_S_S_S_S_S_S_S_S_S_S_S_S_S_S_S_S_S_S_S_S_S_S_S_S_S_S_S_S_S_S_S_S_S_S_S_S_S_S_S_S_S_S_S_S_S_S_S_S_S_S_S_S_S_S_S_S_S_S_S_S_S_S_S_S_S_S_S_S_S_S_S_S_S__param_587,
	.param .u64 .ptr .align 1 _Z4racePiS_S_S_S_S_S_S_S_S_S_S_S_S_S_S_S_S_S_S_S_S_S_S_S_S_S_S_S_S_S_S_S_S_S_S_S_S_S_S_S_S_S_S_S_S_S_S_S_S_S_S_S_S_S_S_S_S_S_S_S_S_S_S_S_S_S_S_S_S_S_S_S_S_S_S_S_S_S_S_S_S_S_S_S_S_S_S_S_S_S_S_S_S_S_S_S_S_S_S_S_S_S_S_S_S_S_S_S_S_S_S_S_S_S_S_S_S_S_S_S_S_S_S_S_S_S_S_S_S_S_S_S_S_S_S_S_S_S_S_S_S_S_S_S_S_S_S_S_S_S_S_S_S_S_S_S_S_S_S_S_S_S_S_S_S_S_S_S_S_S_S_S_S_S_S_S_S_S_S_S_S_S_S_S_S_S_S_S_S_S_S_S_S_S_S_S_S_S_S_S_S_S_S_S_S_S_S_S_S_S_S_S_S_S_S_S_S_S_S_S_S_S_S_S_S_S_S_S_S_S_S_S_S_S_S_S_S_S_S_S_S_S_S_S_S_S_S_S_S_S_S_S_S_S_S_S_S_S_S_S_S_S_S_S_S_S_S_S_S_S_S_S_S_S_S_S_S_S_S_S_S_S_S_S_S_S_S_S_S_S_S_S_S_S_S_S_S_S_S_S_S_S_S_S_S_S_S_S_S_S_S_S_S_S_S_S_S_S_S_S_S_S_S_S_S_S_S_S_S_S_S_S_S_S_S_S_S_S_S_S_S_S_S_S_S_S_S_S_S_S_S_S_S_S_S_S_S_S_S_S_S_S_S_S_S_S_S_S_S_S_S_S_S_S_S_S_S_S_S_S_S_S_S_S_S_S_S_S_S_S_S_S_S_S_S_S_S_S_S_S_S_S_S_S_S_S_S_S_S_S_S_S_S_S_S_S_S_S_S_S_S_S_S_S_S_S_S_S_S_S_S_S_S_S_S_S_S_S_S_S_S_S_S_S_S_S_S_S_S_S_S_S_S_S_S_S_S_S_S_S_S_S_S_S_S_S_S_S_S_S_S_S_S_S_S_S_S_S_S_S_S_S_S_S_S_S_S_S_S_S_S_S_S_S_S_S_S_S_S_S_S_S_S_S_S_S_S_S_S_S_S_S_S_S_S_S_S_S_S_S_S_S_S_S_S_S_S_S_S_S_S_S_S_S_S_S_S_S_S_S_S_S_S_S_S_S_S_S_S_S_S_S_S_S_S_S_S_S_S_S_S_S_S_S_S_S_S_S_S_S_S_S_S_S_S_S_S_S_S_S_S_S_S_S_S_S_S_S_S_S_S_S_S_S_S_S_S_S_S_S_S_S_S_S_S_S_S_S_S_S_S_S_S_S_S_S_S_S_S_S_S_S_S_S_S_S_S_S_S_S_S_S_S_S_S_S_S_S_S_S_S_S_S_S_S_S_S_S_S_S_S_S_S_S_S_S_S_S_S_S_S_S_S_S_S_S_S_S_S_S_S_S_S_S_S_S_S_S_S_S_S_S_S_S_S_S_S_S_S_S_S_S_S_S_S_S_S_S_S_S_S_S_S_S_S_S_S_S_S_S_S_S_S_S_S_S_S_S_S_S_S_S_S_S_S_S_S_S_S_S_S_S_S_S_S_S_S_S_S_S_S_S_S_S_S_S_S_S_S_S_S_S_S_S_S_S_S_S_S_S_S_S_S_S_S_S_S_S_S_S_S_S_S_S_S_S_S_S_S_S_S_S_S_S_S_S_S_S_S_S_S_S_S_S_S_S_S_S_S_S_S_S_S_S_S_S_S_S_S_S_S_S_S_S_S_S_S_S_S_S_S_S_S_S_S_S_S_S_S_S_S_S_S_S_S_S_S_S_S_S_S_S_S_S_S_S_S_S_S_S_S_S_S_S_S_S_S_S_S_S_S_S_S_S_S_S_S_S_S_S_S_S_S_S_S_S_S_S_S_S_S_S_S_S_S_S_S_S_S_S_S_S_S_S_S_S_S_S_S_S_S_S_S_S_S_S_S_S_S_S_S_S_S_S_S_S_S_S_S_S_S_S_S_S_S_S_S_S_S_S_S_S_S_S_S_S_S_S_S_S_S_S_S_S_S_S_S_S_S_S_S_S_S_S_S_S_S_S_S_S_S_S_S_S_S_S_S_S_S_S_S_S_S_S_S_S_S_S_S_S_S_S_S_S_S_S_S_S_S_S_S_S_S_S_S_S_S_S_S_S_S_S_S_S_S_S_S_S_S_S_S_S_S_S_S_S_S_S_S_S_S_S_S__param_588,
	.param .u64 .ptr .align 1 _Z4racePiS_S_S_S_S_S_S_S_S_S_S_S_S_S_S_S_S_S_S_S_S_S_S_S_S_S_S_S_S_S_S_S_S_S_S_S_S_S_S_S_S_S_S_S_S_S_S_S_S_S_S_S_S_S_S_S_S_S_S_S_S_S_S_S_S_S_S_S_S_S_S_S_S_S_S_S_S_S_S_S_S_S_S_S_S_S_S_S_S_S_S_S_S_S_S_S_S_S_S_S_S_S_S_S_S_S_S_S_S_S_S_S_S_S_S_S_S_S_S_S_S_S_S_S_S_S_S_S_S_S_S_S_S_S_S_S_S_S_S_S_S_S_S_S_S_S_S_S_S_S_S_S_S_S_S_S_S_S_S_S_S_S_S_S_S_S_S_S_S_S_S_S_S_S_S_S_S_S_S_S_S_S_S_S_S_S_S_S_S_S_S_S_S_S_S_S_S_S_S_S_S_S_S_S_S_S_S_S_S_S_S_S_S_S_S_S_S_S_S_S_S_S_S_S_S_S_S_S_S_S_S_S_S_S_S_S_S_S_S_S_S_S_S_S_S_S_S_S_S_S_S_S_S_S_S_S_S_S_S_S_S_S_S_S_S_S_S_S_S_S_S_S_S_S_S_S_S_S_S_S_S_S_S_S_S_S_S_S_S_S_S_S_S_S_S_S_S_S_S_S_S_S_S_S_S_S_S_S_S_S_S_S_S_S_S_S_S_S_S_S_S_S_S_S_S_S_S_S_S_S_S_S_S_S_S_S_S_S_S_S_S_S_S_S_S_S_S_S_S_S_S_S_S_S_S_S_S_S_S_S_S_S_S_S_S_S_S_S_S_S_S_S_S_S_S_S_S_S_S_S_S_S_S_S_S_S_S_S_S_S_S_S_S_S_S_S_S_S_S_S_S_S_S_S_S_S_S_S_S_S_S_S_S_S_S_S_S_S_S_S_S_S_S_S_S_S_S_S_S_S_S_S_S_S_S_S_S_S_S_S_S_S_S_S_S_S_S_S_S_S_S_S_S_S_S_S_S_S_S_S_S_S_S_S_S_S_S_S_S_S_S_S_S_S_S_S_S_S_S_S_S_S_S_S_S_S_S_S_S_S_S_S_S_S_S_S_S_S_S_S_S_S_S_S_S_S_S_S_S_S_S_S_S_S_S_S_S_S_S_S_S_S_S_S_S_S_S_S_S_S_S_S_S_S_S_S_S_S_S_S_S_S_S_S_S_S_S_S_S_S_S_S_S_S_S_S_S_S_S_S_S_S_S_S_S_S_S_S_S_S_S_S_S_S_S_S_S_S_S_S_S_S_S_S_S_S_S_S_S_S_S_S_S_S_S_S_S_S_S_S_S_S_S_S_S_S_S_S_S_S_S_S_S_S_S_S_S_S_S_S_S_S_S_S_S_S_S_S_S_S_S_S_S_S_S_S_S_S_S_S_S_S_S_S_S_S_S_S_S_S_S_S_S_S_S_S_S_S_S_S_S_S_S_S_S_S_S_S_S_S_S_S_S_S_S_S_S_S_S_S_S_S_S_S_S_S_S_S_S_S_S_S_S_S_S_S_S_S_S_S_S_S_S_S_S_S_S_S_S_S_S_S_S_S_S_S_S_S_S_S_S_S_S_S_S_S_S_S_S_S_S_S_S_S_S_S_S_S_S_S_S_S_S_S_S_S_S_S_S_S_S_S_S_S_S_S_S_S_S_S_S_S_S_S_S_S_S_S_S_S_S_S_S_S_S_S_S_S_S_S_S_S_S_S_S_S_S_S_S_S_S_S_S_S_S_S_S_S_S_S_S_S_S_S_S_S_S_S_S_S_S_S_S_S_S_S_S_S_S_S_S_S_S_S_S_S_S_S_S_S_S_S_S_S_S_S_S_S_S_S_S_S_S_S_S_S_S_S_S_S_S_S_S_S_S_S_S_S_S_S_S_S_S_S_S_S_S_S_S_S_S_S_S_S_S_S_S_S_S_S_S_S_S_S_S_S_S_S_S_S_S_S_S_S_S_S_S_S_S_S_S_S_S_S_S_S_S_S_S_S_S_S_S_S_S_S_S_S_S_S_S_S_S_S_S_S_S_S_S_S_S_S_S_S_S_S_S_S_S_S_S_S_S_S_S_S_S_S_S_S_S_S_S_S_S_S_S_S_S_S_S_S_S_S_S_S_S_S_S_S_S_S_S_S_S_S_S_S_S_S_S_S_S_S_S_S_S_S_S_S_S_S_S_S_S_S_S_S_S_S_S_S_S_S_S_S_S_S_S_S_S_S_S_S_S_S_S_S_S_S_S_S_S__param_589,
	.param .u64 .ptr .align 1 _Z4racePiS_S_S_S_S_S_S_S_S_S_S_S_S_S_S_S_S_S_S_S_S_S_S_S_S_S_S_S_S_S_S_S_S_S_S_S_S_S_S_S_S_S_S_S_S_S_S_S_S_S_S_S_S_S_S_S_S_S_S_S_S_S_S_S_S_S_S_S_S_S_S_S_S_S_S_S_S_S_S_S_S_S_S_S_S_S_S_S_S_S_S_S_S_S_S_S_S_S_S_S_S_S_S_S_S_S_S_S_S_S_S_S_S_S_S_S_S_S_S_S_S_S_S_S_S_S_S_S_S_S_S_S_S_S_S_S_S_S_S_S_S_S_S_S_S_S_S_S_S_S_S_S_S_S_S_S_S_S_S_S_S_S_S_S_S_S_S_S_S_S_S_S_S_S_S_S_S_S_S_S_S_S_S_S_S_S_S_S_S_S_S_S_S_S_S_S_S_S_S_S_S_S_S_S_S_S_S_S_S_S_S_S_S_S_S_S_S_S_S_S_S_S_S_S_S_S_S_S_S_S_S_S_S_S_S_S_S_S_S_S_S_S_S_S_S_S_S_S_S_S_S_S_S_S_S_S_S_S_S_S_S_S_S_S_S_S_S_S_S_S_S_S_S_S_S_S_S_S_S_S_S_S_S_S_S_S_S_S_S_S_S_S_S_S_S_S_S_S_S_S_S_S_S_S_S_S_S_S_S_S_S_S_S_S_S_S_S_S_S_S_S_S_S_S_S_S_S_S_S_S_S_S_S_S_S_S_S_S_S_S_S_S_S_S_S_S_S_S_S_S_S_S_S_S_S_S_S_S_S_S_S_S_S_S_S_S_S_S_S_S_S_S_S_S_S_S_S_S_S_S_S_S_S_S_S_S_S_S_S_S_S_S_S_S_S_S_S_S_S_S_S_S_S_S_S_S_S_S_S_S_S_S_S_S_S_S_S_S_S_S_S_S_S_S_S_S_S_S_S_S_S_S_S_S_S_S_S_S_S_S_S_S_S_S_S_S_S_S_S_S_S_S_S_S_S_S_S_S_S_S_S_S_S_S_S_S_S_S_S_S_S_S_S_S_S_S_S_S_S_S_S_S_S_S_S_S_S_S_S_S_S_S_S_S_S_S_S_S_S_S_S_S_S_S_S_S_S_S_S_S_S_S_S_S_S_S_S_S_S_S_S_S_S_S_S_S_S_S_S_S_S_S_S_S_S_S_S_S_S_S_S_S_S_S_S_S_S_S_S_S_S_S_S_S_S_S_S_S_S_S_S_S_S_S_S_S_S_S_S_S_S_S_S_S_S_S_S_S_S_S_S_S_S_S_S_S_S_S_S_S_S_S_S_S_S_S_S_S_S_S_S_S_S_S_S_S_S_S_S_S_S_S_S_S_S_S_S_S_S_S_S_S_S_S_S_S_S_S_S_S_S_S_S_S_S_S_S_S_S_S_S_S_S_S_S_S_S_S_S_S_S_S_S_S_S_S_S_S_S_S_S_S_S_S_S_S_S_S_S_S_S_S_S_S_S_S_S_S_S_S_S_S_S_S_S_S_S_S_S_S_S_S_S_S_S_S_S_S_S_S_S_S_S_S_S_S_S_S_S_S_S_S_S_S_S_S_S_S_S_S_S_S_S_S_S_S_S_S_S_S_S_S_S_S_S_S_S_S_S_S_S_S_S_S_S_S_S_S_S_S_S_S_S_S_S_S_S_S_S_S_S_S_S_S_S_S_S_S_S_S_S_S_S_S_S_S_S_S_S_S_S_S_S_S_S_S_S_S_S_S_S_S_S_S_S_S_S_S_S_S_S_S_S_S_S_S_S_S_S_S_S_S_S_S_S_S_S_S_S_S_S_S_S_S_S_S_S_S_S_S_S_S_S_S_S_S_S_S_S_S_S_S_S_S_S_S_S_S_S_S_S_S_S_S_S_S_S_S_S_S_S_S_S_S_S_S_S_S_S_S_S_S_S_S_S_S_S_S_S_S_S_S_S_S_S_S_S_S_S_S_S_S_S_S_S_S_S_S_S_S_S_S_S_S_S_S_S_S_S_S_S_S_S_S_S_S_S_S_S_S_S_S_S_S_S_S_S_S_S_S_S_S_S_S_S_S_S_S_S_S_S_S_S_S_S_S_S_S_S_S_S_S_S_S_S_S_S_S_S_S_S_S_S_S_S_S_S_S_S_S_S_S_S_S_S_S_S_S_S_S_S_S_S_S_S_S_S_S_S_S_S_S_S_S_S_S_S_S_S_S_S_S_S_S_S_S_S_S_S_S_S_S_S_S_S_S_S_S_S_S_S_S_S__param_590,
	.param .u64 .ptr .align 1 _Z4racePiS_S_S_S_S_S_S_S_S_S_S_S_S_S_S_S_S_S_S_S_S_S_S_S_S_S_S_S_S_S_S_S_S_S_S_S_S_S_S_S_S_S_S_S_S_S_S_S_S_S_S_S_S_S_S_S_S_S_S_S_S_S_S_S_S_S_S_S_S_S_S_S_S_S_S_S_S_S_S_S_S_S_S_S_S_S_S_S_S_S_S_S_S_S_S_S_S_S_S_S_S_S_S_S_S_S_S_S_S_S_S_S_S_S_S_S_S_S_S_S_S_S_S_S_S_S_S_S_S_S_S_S_S_S_S_S_S_S_S_S_S_S_S_S_S_S_S_S_S_S_S_S_S_S_S_S_S_S_S_S_S_S_S_S_S_S_S_S_S_S_S_S_S_S_S_S_S_S_S_S_S_S_S_S_S_S_S_S_S_S_S_S_S_S_S_S_S_S_S_S_S_S_S_S_S_S_S_S_S_S_S_S_S_S_S_S_S_S_S_S_S_S_S_S_S_S_S_S_S_S_S_S_S_S_S_S_S_S_S_S_S_S_S_S_S_S_S_S_S_S_S_S_S_S_S_S_S_S_S_S_S_S_S_S_S_S_S_S_S_S_S_S_S_S_S_S_S_S_S_S_S_S_S_S_S_S_S_S_S_S_S_S_S_S_S_S_S_S_S_S_S_S_S_S_S_S_S_S_S_S_S_S_S_S_S_S_S_S_S_S_S_S_S_S_S_S_S_S_S_S_S_S_S_S_S_S_S_S_S_S_S_S_S_S_S_S_S_S_S_S_S_S_S_S_S_S_S_S_S_S_S_S_S_S_S_S_S_S_S_S_S_S_S_S_S_S_S_S_S_S_S_S_S_S_S_S_S_S_S_S_S_S_S_S_S_S_S_S_S_S_S_S_S_S_S_S_S_S_S_S_S_S_S_S_S_S_S_S_S_S_S_S_S_S_S_S_S_S_S_S_S_S_S_S_S_S_S_S_S_S_S_S_S_S_S_S_S_S_S_S_S_S_S_S_S_S_S_S_S_S_S_S_S_S_S_S_S_S_S_S_S_S_S_S_S_S_S_S_S_S_S_S_S_S_S_S_S_S_S_S_S_S_S_S_S_S_S_S_S_S_S_S_S_S_S_S_S_S_S_S_S_S_S_S_S_S_S_S_S_S_S_S_S_S_S_S_S_S_S_S_S_S_S_S_S_S_S_S_S_S_S_S_S_S_S_S_S_S_S_S_S_S_S_S_S_S_S_S_S_S_S_S_S_S_S_S_S_S_S_S_S_S_S_S_S_S_S_S_S_S_S_S_S_S_S_S_S_S_S_S_S_S_S_S_S_S_S_S_S_S_S_S_S_S_S_S_S_S_S_S_S_S_S_S_S_S_S_S_S_S_S_S_S_S_S_S_S_S_S_S_S_S_S_S_S_S_S_S_S_S_S_S_S_S_S_S_S_S_S_S_S_S_S_S_S_S_S_S_S_S_S_S_S_S_S_S_S_S_S_S_S_S_S_S_S_S_S_S_S_S_S_S_S_S_S_S_S_S_S_S_S_S_S_S_S_S_S_S_S_S_S_S_S_S_S_S_S_S_S_S_S_S_S_S_S_S_S_S_S_S_S_S_S_S_S_S_S_S_S_S_S_S_S_S_S_S_S_S_S_S_S_S_S_S_S_S_S_S_S_S_S_S_S_S_S_S_S_S_S_S_S_S_S_S_S_S_S_S_S_S_S_S_S_S_S_S_S_S_S_S_S_S_S_S_S_S_S_S_S_S_S_S_S_S_S_S_S_S_S_S_S_S_S_S_S_S_S_S_S_S_S_S_S_S_S_S_S_S_S_S_S_S_S_S_S_S_S_S_S_S_S_S_S_S_S_S_S_S_S_S_S_S_S_S_S_S_S_S_S_S_S_S_S_S_S_S_S_S_S_S_S_S_S_S_S_S_S_S_S_S_S_S_S_S_S_S_S_S_S_S_S_S_S_S_S_S_S_S_S_S_S_S_S_S_S_S_S_S_S_S_S_S_S_S_S_S_S_S_S_S_S_S_S_S_S_S_S_S_S_S_S_S_S_S_S_S_S_S_S_S_S_S_S_S_S_S_S_S_S_S_S_S_S_S_S_S_S_S_S_S_S_S_S_S_S_S_S_S_S_S_S_S_S_S_S_S_S_S_S_S_S_S_S_S_S_S_S_S_S_S_S_S_S_S_S_S_S_S_S_S_S_S_S_S_S_S_S_S_S_S_S_S_S_S_S_S_S_S_S_S_S_S_S_S_S_S_S_S_S_S_S_S_S__param_591,
	.param .u64 .ptr .align 1 _Z4racePiS_S_S_S_S_S_S_S_S_S_S_S_S_S_S_S_S_S_S_S_S_S_S_S_S_S_S_S_S_S_S_S_S_S_S_S_S_S_S_S_S_S_S_S_S_S_S_S_S_S_S_S_S_S_S_S_S_S_S_S_S_S_S_S_S_S_S_S_S_S_S_S_S_S_S_S_S_S_S_S_S_S_S_S_S_S_S_S_S_S_S_S_S_S_S_S_S_S_S_S_S_S_S_S_S_S_S_S_S_S_S_S_S_S_S_S_S_S_S_S_S_S_S_S_S_S_S_S_S_S_S_S_S_S_S_S_S_S_S_S_S_S_S_S_S_S_S_S_S_S_S_S_S_S_S_S_S_S_S_S_S_S_S_S_S_S_S_S_S_S_S_S_S_S_S_S_S_S_S_S_S_S_S_S_S_S_S_S_S_S_S_S_S_S_S_S_S_S_S_S_S_S_S_S_S_S_S_S_S_S_S_S_S_S_S_S_S_S_S_S_S_S_S_S_S_S_S_S_S_S_S_S_S_S_S_S_S_S_S_S_S_S_S_S_S_S_S_S_S_S_S_S_S_S_S_S_S_S_S_S_S_S_S_S_S_S_S_S_S_S_S_S_S_S_S_S_S_S_S_S_S_S_S_S_S_S_S_S_S_S_S_S_S_S_S_S_S_S_S_S_S_S_S_S_S_S_S_S_S_S_S_S_S_S_S_S_S_S_S_S_S_S_S_S_S_S_S_S_S_S_S_S_S_S_S_S_S_S_S_S_S_S_S_S_S_S_S_S_S_S_S_S_S_S_S_S_S_S_S_S_S_S_S_S_S_S_S_S_S_S_S_S_S_S_S_S_S_S_S_S_S_S_S_S_S_S_S_S_S_S_S_S_S_S_S_S_S_S_S_S_S_S_S_S_S_S_S_S_S_S_S_S_S_S_S_S_S_S_S_S_S_S_S_S_S_S_S_S_S_S_S_S_S_S_S_S_S_S_S_S_S_S_S_S_S_S_S_S_S_S_S_S_S_S_S_S_S_S_S_S_S_S_S_S_S_S_S_S_S_S_S_S_S_S_S_S_S_S_S_S_S_S_S_S_S_S_S_S_S_S_S_S_S_S_S_S_S_S_S_S_S_S_S_S_S_S_S_S_S_S_S_S_S_S_S_S_S_S_S_S_S_S_S_S_S_S_S_S_S_S_S_S_S_S_S_S_S_S_S_S_S_S_S_S_S_S_S_S_S_S_S_S_S_S_S_S_S_S_S_S_S_S_S_S_S_S_S_S_S_S_S_S_S_S_S_S_S_S_S_S_S_S_S_S_S_S_S_S_S_S_S_S_S_S_S_S_S_S_S_S_S_S_S_S_S_S_S_S_S_S_S_S_S_S_S_S_S_S_S_S_S_S_S_S_S_S_S_S_S_S_S_S_S_S_S_S_S_S_S_S_S_S_S_S_S_S_S_S_S_S_S_S_S_S_S_S_S_S_S_S_S_S_S_S_S_S_S_S_S_S_S_S_S_S_S_S_S_S_S_S_S_S_S_S_S_S_S_S_S_S_S_S_S_S_S_S_S_S_S_S_S_S_S_S_S_S_S_S_S_S_S_S_S_S_S_S_S_S_S_S_S_S_S_S_S_S_S_S_S_S_S_S_S_S_S_S_S_S_S_S_S_S_S_S_S_S_S_S_S_S_S_S_S_S_S_S_S_S_S_S_S_S_S_S_S_S_S_S_S_S_S_S_S_S_S_S_S_S_S_S_S_S_S_S_S_S_S_S_S_S_S_S_S_S_S_S_S_S_S_S_S_S_S_S_S_S_S_S_S_S_S_S_S_S_S_S_S_S_S_S_S_S_S_S_S_S_S_S_S_S_S_S_S_S_S_S_S_S_S_S_S_S_S_S_S_S_S_S_S_S_S_S_S_S_S_S_S_S_S_S_S_S_S_S_S_S_S_S_S_S_S_S_S_S_S_S_S_S_S_S_S_S_S_S_S_S_S_S_S_S_S_S_S_S_S_S_S_S_S_S_S_S_S_S_S_S_S_S_S_S_S_S_S_S_S_S_S_S_S_S_S_S_S_S_S_S_S_S_S_S_S_S_S_S_S_S_S_S_S_S_S_S_S_S_S_S_S_S_S_S_S_S_S_S_S_S_S_S_S_S_S_S_S_S_S_S_S_S_S_S_S_S_S_S_S_S_S_S_S_S_S_S_S_S_S_S_S_S_S_S_S_S_S_S_S_S_S_S_S_S_S_S_S_S_S_S_S_S_S_S_S_S_S_S_S_S_S_S_S_S_S_S_S__param_592,
	.param .u64 .ptr .align 1 _Z4racePiS_S_S_S_S_S_S_S_S_S_S_S_S_S_S_S_S_S_S_S_S_S_S_S_S_S_S_S_S_S_S_S_S_S_S_S_S_S_S_S_S_S_S_S_S_S_S_S_S_S_S_S_S_S_S_S_S_S_S_S_S_S_S_S_S_S_S_S_S_S_S_S_S_S_S_S_S_S_S_S_S_S_S_S_S_S_S_S_S_S_S_S_S_S_S_S_S_S_S_S_S_S_S_S_S_S_S_S_S_S_S_S_S_S_S_S_S_S_S_S_S_S_S_S_S_S_S_S_S_S_S_S_S_S_S_S_S_S_S_S_S_S_S_S_S_S_S_S_S_S_S_S_S_S_S_S_S_S_S_S_S_S_S_S_S_S_S_S_S_S_S_S_S_S_S_S_S_S_S_S_S_S_S_S_S_S_S_S_S_S_S_S_S_S_S_S_S_S_S_S_S_S_S_S_S_S_S_S_S_S_S_S_S_S_S_S_S_S_S_S_S_S_S_S_S_S_S_S_S_S_S_S_S_S_S_S_S_S_S_S_S_S_S_S_S_S_S_S_S_S_S_S_S_S_S_S_S_S_S_S_S_S_S_S_S_S_S_S_S_S_S_S_S_S_S_S_S_S_S_S_S_S_S_S_S_S_S_S_S_S_S_S_S_S_S_S_S_S_S_S_S_S_S_S_S_S_S_S_S_S_S_S_S_S_S_S_S_S_S_S_S_S_S_S_S_S_S_S_S_S_S_S_S_S_S_S_S_S_S_S_S_S_S_S_S_S_S_S_S_S_S_S_S_S_S_S_S_S_S_S_S_S_S_S_S_S_S_S_S_S_S_S_S_S_S_S_S_S_S_S_S_S_S_S_S_S_S_S_S_S_S_S_S_S_S_S_S_S_S_S_S_S_S_S_S_S_S_S_S_S_S_S_S_S_S_S_S_S_S_S_S_S_S_S_S_S_S_S_S_S_S_S_S_S_S_S_S_S_S_S_S_S_S_S_S_S_S_S_S_S_S_S_S_S_S_S_S_S_S_S_S_S_S_S_S_S_S_S_S_S_S_S_S_S_S_S_S_S_S_S_S_S_S_S_S_S_S_S_S_S_S_S_S_S_S_S_S_S_S_S_S_S_S_S_S_S_S_S_S_S_S_S_S_S_S_S_S_S_S_S_S_S_S_S_S_S_S_S_S_S_S_S_S_S_S_S_S_S_S_S_S_S_S_S_S_S_S_S_S_S_S_S_S_S_S_S_S_S_S_S_S_S_S_S_S_S_S_S_S_S_S_S_S_S_S_S_S_S_S_S_S_S_S_S_S_S_S_S_S_S_S_S_S_S_S_S_S_S_S_S_S_S_S_S_S_S_S_S_S_S_S_S_S_S_S_S_S_S_S_S_S_S_S_S_S_S_S_S_S_S_S_S_S_S_S_S_S_S_S_S_S_S_S_S_S_S_S_S_S_S_S_S_S_S_S_S_S_S_S_S_S_S_S_S_S_S_S_S_S_S_S_S_S_S_S_S_S_S_S_S_S_S_S_S_S_S_S_S_S_S_S_S_S_S_S_S_S_S_S_S_S_S_S_S_S_S_S_S_S_S_S_S_S_S_S_S_S_S_S_S_S_S_S_S_S_S_S_S_S_S_S_S_S_S_S_S_S_S_S_S_S_S_S_S_S_S_S_S_S_S_S_S_S_S_S_S_S_S_S_S_S_S_S_S_S_S_S_S_S_S_S_S_S_S_S_S_S_S_S_S_S_S_S_S_S_S_S_S_S_S_S_S_S_S_S_S_S_S_S_S_S_S_S_S_S_S_S_S_S_S_S_S_S_S_S_S_S_S_S_S_S_S_S_S_S_S_S_S_S_S_S_S_S_S_S_S_S_S_S_S_S_S_S_S_S_S_S_S_S_S_S_S_S_S_S_S_S_S_S_S_S_S_S_S_S_S_S_S_S_S_S_S_S_S_S_S_S_S_S_S_S_S_S_S_S_S_S_S_S_S_S_S_S_S_S_S_S_S_S_S_S_S_S_S_S_S_S_S_S_S_S_S_S_S_S_S_S_S_S_S_S_S_S_S_S_S_S_S_S_S_S_S_S_S_S_S_S_S_S_S_S_S_S_S_S_S_S_S_S_S_S_S_S_S_S_S_S_S_S_S_S_S_S_S_S_S_S_S_S_S_S_S_S_S_S_S_S_S_S_S_S_S_S_S_S_S_S_S_S_S_S_S_S_S_S_S_S_S_S_S_S_S_S_S_S_S_S_S_S_S_S_S_S_S_S_S_S_S_S_S_S_S_S__param_593,
	.param .u64 .ptr .align 1 _Z4racePiS_S_S_S_S_S_S_S_S_S_S_S_S_S_S_S_S_S_S_S_S_S_S_S_S_S_S_S_S_S_S_S_S_S_S_S_S_S_S_S_S_S_S_S_S_S_S_S_S_S_S_S_S_S_S_S_S_S_S_S_S_S_S_S_S_S_S_S_S_S_S_S_S_S_S_S_S_S_S_S_S_S_S_S_S_S_S_S_S_S_S_S_S_S_S_S_S_S_S_S_S_S_S_S_S_S_S_S_S_S_S_S_S_S_S_S_S_S_S_S_S_S_S_S_S_S_S_S_S_S_S_S_S_S_S_S_S_S_S_S_S_S_S_S_S_S_S_S_S_S_S_S_S_S_S_S_S_S_S_S_S_S_S_S_S_S_S_S_S_S_S_S_S_S_S_S_S_S_S_S_S_S_S_S_S_S_S_S_S_S_S_S_S_S_S_S_S_S_S_S_S_S_S_S_S_S_S_S_S_S_S_S_S_S_S_S_S_S_S_S_S_S_S_S_S_S_S_S_S_S_S_S_S_S_S_S_S_S_S_S_S_S_S_S_S_S_S_S_S_S_S_S_S_S_S_S_S_S_S_S_S_S_S_S_S_S_S_S_S_S_S_S_S_S_S_S_S_S_S_S_S_S_S_S_S_S_S_S_S_S_S_S_S_S_S_S_S_S_S_S_S_S_S_S_S_S_S_S_S_S_S_S_S_S_S_S_S_S_S_S_S_S_S_S_S_S_S_S_S_S_S_S_S_S_S_S_S_S_S_S_S_S_S_S_S_S_S_S_S_S_S_S_S_S_S_S_S_S_S_S_S_S_S_S_S_S_S_S_S_S_S_S_S_S_S_S_S_S_S_S_S_S_S_S_S_S_S_S_S_S_S_S_S_S_S_S_S_S_S_S_S_S_S_S_S_S_S_S_S_S_S_S_S_S_S_S_S_S_S_S_S_S_S_S_S_S_S_S_S_S_S_S_S_S_S_S_S_S_S_S_S_S_S_S_S_S_S_S_S_S_S_S_S_S_S_S_S_S_S_S_S_S_S_S_S_S_S_S_S_S_S_S_S_S_S_S_S_S_S_S_S_S_S_S_S_S_S_S_S_S_S_S_S_S_S_S_S_S_S_S_S_S_S_S_S_S_S_S_S_S_S_S_S_S_S_S_S_S_S_S_S_S_S_S_S_S_S_S_S_S_S_S_S_S_S_S_S_S_S_S_S_S_S_S_S_S_S_S_S_S_S_S_S_S_S_S_S_S_S_S_S_S_S_S_S_S_S_S_S_S_S_S_S_S_S_S_S_S_S_S_S_S_S_S_S_S_S_S_S_S_S_S_S_S_S_S_S_S_S_S_S_S_S_S_S_S_S_S_S_S_S_S_S_S_S_S_S_S_S_S_S_S_S_S_S_S_S_S_S_S_S_S_S_S_S_S_S_S_S_S_S_S_S_S_S_S_S_S_S_S_S_S_S_S_S_S_S_S_S_S_S_S_S_S_S_S_S_S_S_S_S_S_S_S_S_S_S_S_S_S_S_S_S_S_S_S_S_S_S_S_S_S_S_S_S_S_S_S_S_S_S_S_S_S_S_S_S_S_S_S_S_S_S_S_S_S_S_S_S_S_S_S_S_S_S_S_S_S_S_S_S_S_S_S_S_S_S_S_S_S_S_S_S_S_S_S_S_S_S_S_S_S_S_S_S_S_S_S_S_S_S_S_S_S_S_S_S_S_S_S_S_S_S_S_S_S_S_S_S_S_S_S_S_S_S_S_S_S_S_S_S_S_S_S_S_S_S_S_S_S_S_S_S_S_S_S_S_S_S_S_S_S_S_S_S_S_S_S_S_S_S_S_S_S_S_S_S_S_S_S_S_S_S_S_S_S_S_S_S_S_S_S_S_S_S_S_S_S_S_S_S_S_S_S_S_S_S_S_S_S_S_S_S_S_S_S_S_S_S_S_S_S_S_S_S_S_S_S_S_S_S_S_S_S_S_S_S_S_S_S_S_S_S_S_S_S_S_S_S_S_S_S_S_S_S_S_S_S_S_S_S_S_S_S_S_S_S_S_S_S_S_S_S_S_S_S_S_S_S_S_S_S_S_S_S_S_S_S_S_S_S_S_S_S_S_S_S_S_S_S_S_S_S_S_S_S_S_S_S_S_S_S_S_S_S_S_S_S_S_S_S_S_S_S_S_S_S_S_S_S_S_S_S_S_S_S_S_S_S_S_S_S_S_S_S_S_S_S_S_S_S_S_S_S_S_S_S_S_S_S_S_S_S_S_S_S_S_S_S_S_S_S_S__param_594,
	.param .u64 .ptr .align 1 _Z4racePiS_S_S_S_S_S_S_S_S_S_S_S_S_S_S_S_S_S_S_S_S_S_S_S_S_S_S_S_S_S_S_S_S_S_S_S_S_S_S_S_S_S_S_S_S_S_S_S_S_S_S_S_S_S_S_S_S_S_S_S_S_S_S_S_S_S_S_S_S_S_S_S_S_S_S_S_S_S_S_S_S_S_S_S_S_S_S_S_S_S_S_S_S_S_S_S_S_S_S_S_S_S_S_S_S_S_S_S_S_S_S_S_S_S_S_S_S_S_S_S_S_S_S_S_S_S_S_S_S_S_S_S_S_S_S_S_S_S_S_S_S_S_S_S_S_S_S_S_S_S_S_S_S_S_S_S_S_S_S_S_S_S_S_S_S_S_S_S_S_S_S_S_S_S_S_S_S_S_S_S_S_S_S_S_S_S_S_S_S_S_S_S_S_S_S_S_S_S_S_S_S_S_S_S_S_S_S_S_S_S_S_S_S_S_S_S_S_S_S_S_S_S_S_S_S_S_S_S_S_S_S_S_S_S_S_S_S_S_S_S_S_S_S_S_S_S_S_S_S_S_S_S_S_S_S_S_S_S_S_S_S_S_S_S_S_S_S_S_S_S_S_S_S_S_S_S_S_S_S_S_S_S_S_S_S_S_S_S_S_S_S_S_S_S_S_S_S_S_S_S_S_S_S_S_S_S_S_S_S_S_S_S_S_S_S_S_S_S_S_S_S_S_S_S_S_S_S_S_S_S_S_S_S_S_S_S_S_S_S_S_S_S_S_S_S_S_S_S_S_S_S_S_S_S_S_S_S_S_S_S_S_S_S_S_S_S_S_S_S_S_S_S_S_S_S_S_S_S_S_S_S_S_S_S_S_S_S_S_S_S_S_S_S_S_S_S_S_S_S_S_S_S_S_S_S_S_S_S_S_S_S_S_S_S_S_S_S_S_S_S_S_S_S_S_S_S_S_S_S_S_S_S_S_S_S_S_S_S_S_S_S_S_S_S_S_S_S_S_S_S_S_S_S_S_S_S_S_S_S_S_S_S_S_S_S_S_S_S_S_S_S_S_S_S_S_S_S_S_S_S_S_S_S_S_S_S_S_S_S_S_S_S_S_S_S_S_S_S_S_S_S_S_S_S_S_S_S_S_S_S_S_S_S_S_S_S_S_S_S_S_S_S_S_S_S_S_S_S_S_S_S_S_S_S_S_S_S_S_S_S_S_S_S_S_S_S_S_S_S_S_S_S_S_S_S_S_S_S_S_S_S_S_S_S_S_S_S_S_S_S_S_S_S_S_S_S_S_S_S_S_S_S_S_S_S_S_S_S_S_S_S_S_S_S_S_S_S_S_S_S_S_S_S_S_S_S_S_S_S_S_S_S_S_S_S_S_S_S_S_S_S_S_S_S_S_S_S_S_S_S_S_S_S_S_S_S_S_S_S_S_S_S_S_S_S_S_S_S_S_S_S_S_S_S_S_S_S_S_S_S_S_S_S_S_S_S_S_S_S_S_S_S_S_S_S_S_S_S_S_S_S_S_S_S_S_S_S_S_S_S_S_S_S_S_S_S_S_S_S_S_S_S_S_S_S_S_S_S_S_S_S_S_S_S_S_S_S_S_S_S_S_S_S_S_S_S_S_S_S_S_S_S_S_S_S_S_S_S_S_S_S_S_S_S_S_S_S_S_S_S_S_S_S_S_S_S_S_S_S_S_S_S_S_S_S_S_S_S_S_S_S_S_S_S_S_S_S_S_S_S_S_S_S_S_S_S_S_S_S_S_S_S_S_S_S_S_S_S_S_S_S_S_S_S_S_S_S_S_S_S_S_S_S_S_S_S_S_S_S_S_S_S_S_S_S_S_S_S_S_S_S_S_S_S_S_S_S_S_S_S_S_S_S_S_S_S_S_S_S_S_S_S_S_S_S_S_S_S_S_S_S_S_S_S_S_S_S_S_S_S_S_S_S_S_S_S_S_S_S_S_S_S_S_S_S_S_S_S_S_S_S_S_S_S_S_S_S_S_S_S_S_S_S_S_S_S_S_S_S_S_S_S_S_S_S_S_S_S_S_S_S_S_S_S_S_S_S_S_S_S_S_S_S_S_S_S_S_S_S_S_S_S_S_S_S_S_S_S_S_S_S_S_S_S_S_S_S_S_S_S_S_S_S_S_S_S_S_S_S_S_S_S_S_S_S_S_S_S_S_S_S_S_S_S_S_S_S_S_S_S_S_S_S_S_S_S_S_S_S_S_S_S_S_S_S_S_S_S_S_S_S_S_S_S_S_S_S_S_S_S_S_S_S__param_595,
	.param .u64 .ptr .align 1 _Z4racePiS_S_S_S_S_S_S_S_S_S_S_S_S_S_S_S_S_S_S_S_S_S_S_S_S_S_S_S_S_S_S_S_S_S_S_S_S_S_S_S_S_S_S_S_S_S_S_S_S_S_S_S_S_S_S_S_S_S_S_S_S_S_S_S_S_S_S_S_S_S_S_S_S_S_S_S_S_S_S_S_S_S_S_S_S_S_S_S_S_S_S_S_S_S_S_S_S_S_S_S_S_S_S_S_S_S_S_S_S_S_S_S_S_S_S_S_S_S_S_S_S_S_S_S_S_S_S_S_S_S_S_S_S_S_S_S_S_S_S_S_S_S_S_S_S_S_S_S_S_S_S_S_S_S_S_S_S_S_S_S_S_S_S_S_S_S_S_S_S_S_S_S_S_S_S_S_S_S_S_S_S_S_S_S_S_S_S_S_S_S_S_S_S_S_S_S_S_S_S_S_S_S_S_S_S_S_S_S_S_S_S_S_S_S_S_S_S_S_S_S_S_S_S_S_S_S_S_S_S_S_S_S_S_S_S_S_S_S_S_S_S_S_S_S_S_S_S_S_S_S_S_S_S_S_S_S_S_S_S_S_S_S_S_S_S_S_S_S_S_S_S_S_S_S_S_S_S_S_S_S_S_S_S_S_S_S_S_S_S_S_S_S_S_S_S_S_S_S_S_S_S_S_S_S_S_S_S_S_S_S_S_S_S_S_S_S_S_S_S_S_S_S_S_S_S_S_S_S_S_S_S_S_S_S_S_S_S_S_S_S_S_S_S_S_S_S_S_S_S_S_S_S_S_S_S_S_S_S_S_S_S_S_S_S_S_S_S_S_S_S_S_S_S_S_S_S_S_S_S_S_S_S_S_S_S_S_S_S_S_S_S_S_S_S_S_S_S_S_S_S_S_S_S_S_S_S_S_S_S_S_S_S_S_S_S_S_S_S_S_S_S_S_S_S_S_S_S_S_S_S_S_S_S_S_S_S_S_S_S_S_S_S_S_S_S_S_S_S_S_S_S_S_S_S_S_S_S_S_S_S_S_S_S_S_S_S_S_S_S_S_S_S_S_S_S_S_S_S_S_S_S_S_S_S_S_S_S_S_S_S_S_S_S_S_S_S_S_S_S_S_S_S_S_S_S_S_S_S_S_S_S_S_S_S_S_S_S_S_S_S_S_S_S_S_S_S_S_S_S_S_S_S_S_S_S_S_S_S_S_S_S_S_S_S_S_S_S_S_S_S_S_S_S_S_S_S_S_S_S_S_S_S_S_S_S_S_S_S_S_S_S_S_S_S_S_S_S_S_S_S_S_S_S_S_S_S_S_S_S_S_S_S_S_S_S_S_S_S_S_S_S_S_S_S_S_S_S_S_S_S_S_S_S_S_S_S_S_S_S_S_S_S_S_S_S_S_S_S_S_S_S_S_S_S_S_S_S_S_S_S_S_S_S_S_S_S_S_S_S_S_S_S_S_S_S_S_S_S_S_S_S_S_S_S_S_S_S_S_S_S_S_S_S_S_S_S_S_S_S_S_S_S_S_S_S_S_S_S_S_S_S_S_S_S_S_S_S_S_S_S_S_S_S_S_S_S_S_S_S_S_S_S_S_S_S_S_S_S_S_S_S_S_S_S_S_S_S_S_S_S_S_S_S_S_S_S_S_S_S_S_S_S_S_S_S_S_S_S_S_S_S_S_S_S_S_S_S_S_S_S_S_S_S_S_S_S_S_S_S_S_S_S_S_S_S_S_S_S_S_S_S_S_S_S_S_S_S_S_S_S_S_S_S_S_S_S_S_S_S_S_S_S_S_S_S_S_S_S_S_S_S_S_S_S_S_S_S_S_S_S_S_S_S_S_S_S_S_S_S_S_S_S_S_S_S_S_S_S_S_S_S_S_S_S_S_S_S_S_S_S_S_S_S_S_S_S_S_S_S_S_S_S_S_S_S_S_S_S_S_S_S_S_S_S_S_S_S_S_S_S_S_S_S_S_S_S_S_S_S_S_S_S_S_S_S_S_S_S_S_S_S_S_S_S_S_S_S_S_S_S_S_S_S_S_S_S_S_S_S_S_S_S_S_S_S_S_S_S_S_S_S_S_S_S_S_S_S_S_S_S_S_S_S_S_S_S_S_S_S_S_S_S_S_S_S_S_S_S_S_S_S_S_S_S_S_S_S_S_S_S_S_S_S_S_S_S_S_S_S_S_S_S_S_S_S_S_S_S_S_S_S_S_S_S_S_S_S_S_S_S_S_S_S_S_S_S_S_S_S_S_S_S_S_S_S_S_S_S_S_S_S_S_S__param_596,
	.param .u64 .ptr .align 1 _Z4racePiS_S_S_S_S_S_S_S_S_S_S_S_S_S_S_S_S_S_S_S_S_S_S_S_S_S_S_S_S_S_S_S_S_S_S_S_S_S_S_S_S_S_S_S_S_S_S_S_S_S_S_S_S_S_S_S_S_S_S_S_S_S_S_S_S_S_S_S_S_S_S_S_S_S_S_S_S_S_S_S_S_S_S_S_S_S_S_S_S_S_S_S_S_S_S_S_S_S_S_S_S_S_S_S_S_S_S_S_S_S_S_S_S_S_S_S_S_S_S_S_S_S_S_S_S_S_S_S_S_S_S_S_S_S_S_S_S_S_S_S_S_S_S_S_S_S_S_S_S_S_S_S_S_S_S_S_S_S_S_S_S_S_S_S_S_S_S_S_S_S_S_S_S_S_S_S_S_S_S_S_S_S_S_S_S_S_S_S_S_S_S_S_S_S_S_S_S_S_S_S_S_S_S_S_S_S_S_S_S_S_S_S_S_S_S_S_S_S_S_S_S_S_S_S_S_S_S_S_S_S_S_S_S_S_S_S_S_S_S_S_S_S_S_S_S_S_S_S_S_S_S_S_S_S_S_S_S_S_S_S_S_S_S_S_S_S_S_S_S_S_S_S_S_S_S_S_S_S_S_S_S_S_S_S_S_S_S_S_S_S_S_S_S_S_S_S_S_S_S_S_S_S_S_S_S_S_S_S_S_S_S_S_S_S_S_S_S_S_S_S_S_S_S_S_S_S_S_S_S_S_S_S_S_S_S_S_S_S_S_S_S_S_S_S_S_S_S_S_S_S_S_S_S_S_S_S_S_S_S_S_S_S_S_S_S_S_S_S_S_S_S_S_S_S_S_S_S_S_S_S_S_S_S_S_S_S_S_S_S_S_S_S_S_S_S_S_S_S_S_S_S_S_S_S_S_S_S_S_S_S_S_S_S_S_S_S_S_S_S_S_S_S_S_S_S_S_S_S_S_S_S_S_S_S_S_S_S_S_S_S_S_S_S_S_S_S_S_S_S_S_S_S_S_S_S_S_S_S_S_S_S_S_S_S_S_S_S_S_S_S_S_S_S_S_S_S_S_S_S_S_S_S_S_S_S_S_S_S_S_S_S_S_S_S_S_S_S_S_S_S_S_S_S_S_S_S_S_S_S_S_S_S_S_S_S_S_S_S_S_S_S_S_S_S_S_S_S_S_S_S_S_S_S_S_S_S_S_S_S_S_S_S_S_S_S_S_S_S_S_S_S_S_S_S_S_S_S_S_S_S_S_S_S_S_S_S_S_S_S_S_S_S_S_S_S_S_S_S_S_S_S_S_S_S_S_S_S_S_S_S_S_S_S_S_S_S_S_S_S_S_S_S_S_S_S_S_S_S_S_S_S_S_S_S_S_S_S_S_S_S_S_S_S_S_S_S_S_S_S_S_S_S_S_S_S_S_S_S_S_S_S_S_S_S_S_S_S_S_S_S_S_S_S_S_S_S_S_S_S_S_S_S_S_S_S_S_S_S_S_S_S_S_S_S_S_S_S_S_S_S_S_S_S_S_S_S_S_S_S_S_S_S_S_S_S_S_S_S_S_S_S_S_S_S_S_S_S_S_S_S_S_S_S_S_S_S_S_S_S_S_S_S_S_S_S_S_S_S_S_S_S_S_S_S_S_S_S_S_S_S_S_S_S_S_S_S_S_S_S_S_S_S_S_S_S_S_S_S_S_S_S_S_S_S_S_S_S_S_S_S_S_S_S_S_S_S_S_S_S_S_S_S_S_S_S_S_S_S_S_S_S_S_S_S_S_S_S_S_S_S_S_S_S_S_S_S_S_S_S_S_S_S_S_S_S_S_S_S_S_S_S_S_S_S_S_S_S_S_S_S_S_S_S_S_S_S_S_S_S_S_S_S_S_S_S_S_S_S_S_S_S_S_S_S_S_S_S_S_S_S_S_S_S_S_S_S_S_S_S_S_S_S_S_S_S_S_S_S_S_S_S_S_S_S_S_S_S_S_S_S_S_S_S_S_S_S_S_S_S_S_S_S_S_S_S_S_S_S_S_S_S_S_S_S_S_S_S_S_S_S_S_S_S_S_S_S_S_S_S_S_S_S_S_S_S_S_S_S_S_S_S_S_S_S_S_S_S_S_S_S_S_S_S_S_S_S_S_S_S_S_S_S_S_S_S_S_S_S_S_S_S_S_S_S_S_S_S_S_S_S_S_S_S_S_S_S_S_S_S_S_S_S_S_S_S_S_S_S_S_S_S_S_S_S_S_S_S_S_S_S_S_S_S_S_S_S_S_S_S_S_S_S_S__param_597,
	.param .u64 .ptr .align 1 _Z4racePiS_S_S_S_S_S_S_S_S_S_S_S_S_S_S_S_S_S_S_S_S_S_S_S_S_S_S_S_S_S_S_S_S_S_S_S_S_S_S_S_S_S_S_S_S_S_S_S_S_S_S_S_S_S_S_S_S_S_S_S_S_S_S_S_S_S_S_S_S_S_S_S_S_S_S_S_S_S_S_S_S_S_S_S_S_S_S_S_S_S_S_S_S_S_S_S_S_S_S_S_S_S_S_S_S_S_S_S_S_S_S_S_S_S_S_S_S_S_S_S_S_S_S_S_S_S_S_S_S_S_S_S_S_S_S_S_S_S_S_S_S_S_S_S_S_S_S_S_S_S_S_S_S_S_S_S_S_S_S_S_S_S_S_S_S_S_S_S_S_S_S_S_S_S_S_S_S_S_S_S_S_S_S_S_S_S_S_S_S_S_S_S_S_S_S_S_S_S_S_S_S_S_S_S_S_S_S_S_S_S_S_S_S_S_S_S_S_S_S_S_S_S_S_S_S_S_S_S_S_S_S_S_S_S_S_S_S_S_S_S_S_S_S_S_S_S_S_S_S_S_S_S_S_S_S_S_S_S_S_S_S_S_S_S_S_S_S_S_S_S_S_S_S_S_S_S_S_S_S_S_S_S_S_S_S_S_S_S_S_S_S_S_S_S_S_S_S_S_S_S_S_S_S_S_S_S_S_S_S_S_S_S_S_S_S_S_S_S_S_S_S_S_S_S_S_S_S_S_S_S_S_S_S_S_S_S_S_S_S_S_S_S_S_S_S_S_S_S_S_S_S_S_S_S_S_S_S_S_S_S_S_S_S_S_S_S_S_S_S_S_S_S_S_S_S_S_S_S_S_S_S_S_S_S_S_S_S_S_S_S_S_S_S_S_S_S_S_S_S_S_S_S_S_S_S_S_S_S_S_S_S_S_S_S_S_S_S_S_S_S_S_S_S_S_S_S_S_S_S_S_S_S_S_S_S_S_S_S_S_S_S_S_S_S_S_S_S_S_S_S_S_S_S_S_S_S_S_S_S_S_S_S_S_S_S_S_S_S_S_S_S_S_S_S_S_S_S_S_S_S_S_S_S_S_S_S_S_S_S_S_S_S_S_S_S_S_S_S_S_S_S_S_S_S_S_S_S_S_S_S_S_S_S_S_S_S_S_S_S_S_S_S_S_S_S_S_S_S_S_S_S_S_S_S_S_S_S_S_S_S_S_S_S_S_S_S_S_S_S_S_S_S_S_S_S_S_S_S_S_S_S_S_S_S_S_S_S_S_S_S_S_S_S_S_S_S_S_S_S_S_S_S_S_S_S_S_S_S_S_S_S_S_S_S_S_S_S_S_S_S_S_S_S_S_S_S_S_S_S_S_S_S_S_S_S_S_S_S_S_S_S_S_S_S_S_S_S_S_S_S_S_S_S_S_S_S_S_S_S_S_S_S_S_S_S_S_S_S_S_S_S_S_S_S_S_S_S_S_S_S_S_S_S_S_S_S_S_S_S_S_S_S_S_S_S_S_S_S_S_S_S_S_S_S_S_S_S_S_S_S_S_S_S_S_S_S_S_S_S_S_S_S_S_S_S_S_S_S_S_S_S_S_S_S_S_S_S_S_S_S_S_S_S_S_S_S_S_S_S_S_S_S_S_S_S_S_S_S_S_S_S_S_S_S_S_S_S_S_S_S_S_S_S_S_S_S_S_S_S_S_S_S_S_S_S_S_S_S_S_S_S_S_S_S_S_S_S_S_S_S_S_S_S_S_S_S_S_S_S_S_S_S_S_S_S_S_S_S_S_S_S_S_S_S_S_S_S_S_S_S_S_S_S_S_S_S_S_S_S_S_S_S_S_S_S_S_S_S_S_S_S_S_S_S_S_S_S_S_S_S_S_S_S_S_S_S_S_S_S_S_S_S_S_S_S_S_S_S_S_S_S_S_S_S_S_S_S_S_S_S_S_S_S_S_S_S_S_S_S_S_S_S_S_S_S_S_S_S_S_S_S_S_S_S_S_S_S_S_S_S_S_S_S_S_S_S_S_S_S_S_S_S_S_S_S_S_S_S_S_S_S_S_S_S_S_S_S_S_S_S_S_S_S_S_S_S_S_S_S_S_S_S_S_S_S_S_S_S_S_S_S_S_S_S_S_S_S_S_S_S_S_S_S_S_S_S_S_S_S_S_S_S_S_S_S_S_S_S_S_S_S_S_S_S_S_S_S_S_S_S_S_S_S_S_S_S_S_S_S_S_S_S_S_S_S_S_S_S_S_S_S_S_S_S_S_S_S_S_S_S_S_S_S__param_598,
	.param .u64 .ptr .align 1 _Z4racePiS_S_S_S_S_S_S_S_S_S_S_S_S_S_S_S_S_S_S_S_S_S_S_S_S_S_S_S_S_S_S_S_S_S_S_S_S_S_S_S_S_S_S_S_S_S_S_S_S_S_S_S_S_S_S_S_S_S_S_S_S_S_S_S_S_S_S_S_S_S_S_S_S_S_S_S_S_S_S_S_S_S_S_S_S_S_S_S_S_S_S_S_S_S_S_S_S_S_S_S_S_S_S_S_S_S_S_S_S_S_S_S_S_S_S_S_S_S_S_S_S_S_S_S_S_S_S_S_S_S_S_S_S_S_S_S_S_S_S_S_S_S_S_S_S_S_S_S_S_S_S_S_S_S_S_S_S_S_S_S_S_S_S_S_S_S_S_S_S_S_S_S_S_S_S_S_S_S_S_S_S_S_S_S_S_S_S_S_S_S_S_S_S_S_S_S_S_S_S_S_S_S_S_S_S_S_S_S_S_S_S_S_S_S_S_S_S_S_S_S_S_S_S_S_S_S_S_S_S_S_S_S_S_S_S_S_S_S_S_S_S_S_S_S_S_S_S_S_S_S_S_S_S_S_S_S_S_S_S_S_S_S_S_S_S_S_S_S_S_S_S_S_S_S_S_S_S_S_S_S_S_S_S_S_S_S_S_S_S_S_S_S_S_S_S_S_S_S_S_S_S_S_S_S_S_S_S_S_S_S_S_S_S_S_S_S_S_S_S_S_S_S_S_S_S_S_S_S_S_S_S_S_S_S_S_S_S_S_S_S_S_S_S_S_S_S_S_S_S_S_S_S_S_S_S_S_S_S_S_S_S_S_S_S_S_S_S_S_S_S_S_S_S_S_S_S_S_S_S_S_S_S_S_S_S_S_S_S_S_S_S_S_S_S_S_S_S_S_S_S_S_S_S_S_S_S_S_S_S_S_S_S_S_S_S_S_S_S_S_S_S_S_S_S_S_S_S_S_S_S_S_S_S_S_S_S_S_S_S_S_S_S_S_S_S_S_S_S_S_S_S_S_S_S_S_S_S_S_S_S_S_S_S_S_S_S_S_S_S_S_S_S_S_S_S_S_S_S_S_S_S_S_S_S_S_S_S_S_S_S_S_S_S_S_S_S_S_S_S_S_S_S_S_S_S_S_S_S_S_S_S_S_S_S_S_S_S_S_S_S_S_S_S_S_S_S_S_S_S_S_S_S_S_S_S_S_S_S_S_S_S_S_S_S_S_S_S_S_S_S_S_S_S_S_S_S_S_S_S_S_S_S_S_S_S_S_S_S_S_S_S_S_S_S_S_S_S_S_S_S_S_S_S_S_S_S_S_S_S_S_S_S_S_S_S_S_S_S_S_S_S_S_S_S_S_S_S_S_S_S_S_S_S_S_S_S_S_S_S_S_S_S_S_S_S_S_S_S_S_S_S_S_S_S_S_S_S_S_S_S_S_S_S_S_S_S_S_S_S_S_S_S_S_S_S_S_S_S_S_S_S_S_S_S_S_S_S_S_S_S_S_S_S_S_S_S_S_S_S_S_S_S_S_S_S_S_S_S_S_S_S_S_S_S_S_S_S_S_S_S_S_S_S_S_S_S_S_S_S_S_S_S_S_S_S_S_S_S_S_S_S_S_S_S_S_S_S_S_S_S_S_S_S_S_S_S_S_S_S_S_S_S_S_S_S_S_S_S_S_S_S_S_S_S_S_S_S_S_S_S_S_S_S_S_S_S_S_S_S_S_S_S_S_S_S_S_S_S_S_S_S_S_S_S_S_S_S_S_S_S_S_S_S_S_S_S_S_S_S_S_S_S_S_S_S_S_S_S_S_S_S_S_S_S_S_S_S_S_S_S_S_S_S_S_S_S_S_S_S_S_S_S_S_S_S_S_S_S_S_S_S_S_S_S_S_S_S_S_S_S_S_S_S_S_S_S_S_S_S_S_S_S_S_S_S_S_S_S_S_S_S_S_S_S_S_S_S_S_S_S_S_S_S_S_S_S_S_S_S_S_S_S_S_S_S_S_S_S_S_S_S_S_S_S_S_S_S_S_S_S_S_S_S_S_S_S_S_S_S_S_S_S_S_S_S_S_S_S_S_S_S_S_S_S_S_S_S_S_S_S_S_S_S_S_S_S_S_S_S_S_S_S_S_S_S_S_S_S_S_S_S_S_S_S_S_S_S_S_S_S_S_S_S_S_S_S_S_S_S_S_S_S_S_S_S_S_S_S_S_S_S_S_S_S_S_S_S_S_S_S_S_S_S_S_S_S_S_S_S_S_S_S_S_S_S_S_S_S_S_S_S_S_S__param_599,
	.param .u64 .ptr .align 1 _Z4racePiS_S_S_S_S_S_S_S_S_S_S_S_S_S_S_S_S_S_S_S_S_S_S_S_S_S_S_S_S_S_S_S_S_S_S_S_S_S_S_S_S_S_S_S_S_S_S_S_S_S_S_S_S_S_S_S_S_S_S_S_S_S_S_S_S_S_S_S_S_S_S_S_S_S_S_S_S_S_S_S_S_S_S_S_S_S_S_S_S_S_S_S_S_S_S_S_S_S_S_S_S_S_S_S_S_S_S_S_S_S_S_S_S_S_S_S_S_S_S_S_S_S_S_S_S_S_S_S_S_S_S_S_S_S_S_S_S_S_S_S_S_S_S_S_S_S_S_S_S_S_S_S_S_S_S_S_S_S_S_S_S_S_S_S_S_S_S_S_S_S_S_S_S_S_S_S_S_S_S_S_S_S_S_S_S_S_S_S_S_S_S_S_S_S_S_S_S_S_S_S_S_S_S_S_S_S_S_S_S_S_S_S_S_S_S_S_S_S_S_S_S_S_S_S_S_S_S_S_S_S_S_S_S_S_S_S_S_S_S_S_S_S_S_S_S_S_S_S_S_S_S_S_S_S_S_S_S_S_S_S_S_S_S_S_S_S_S_S_S_S_S_S_S_S_S_S_S_S_S_S_S_S_S_S_S_S_S_S_S_S_S_S_S_S_S_S_S_S_S_S_S_S_S_S_S_S_S_S_S_S_S_S_S_S_S_S_S_S_S_S_S_S_S_S_S_S_S_S_S_S_S_S_S_S_S_S_S_S_S_S_S_S_S_S_S_S_S_S_S_S_S_S_S_S_S_S_S_S_S_S_S_S_S_S_S_S_S_S_S_S_S_S_S_S_S_S_S_S_S_S_S_S_S_S_S_S_S_S_S_S_S_S_S_S_S_S_S_S_S_S_S_S_S_S_S_S_S_S_S_S_S_S_S_S_S_S_S_S_S_S_S_S_S_S_S_S_S_S_S_S_S_S_S_S_S_S_S_S_S_S_S_S_S_S_S_S_S_S_S_S_S_S_S_S_S_S_S_S_S_S_S_S_S_S_S_S_S_S_S_S_S_S_S_S_S_S_S_S_S_S_S_S_S_S_S_S_S_S_S_S_S_S_S_S_S_S_S_S_S_S_S_S_S_S_S_S_S_S_S_S_S_S_S_S_S_S_S_S_S_S_S_S_S_S_S_S_S_S_S_S_S_S_S_S_S_S_S_S_S_S_S_S_S_S_S_S_S_S_S_S_S_S_S_S_S_S_S_S_S_S_S_S_S_S_S_S_S_S_S_S_S_S_S_S_S_S_S_S_S_S_S_S_S_S_S_S_S_S_S_S_S_S_S_S_S_S_S_S_S_S_S_S_S_S_S_S_S_S_S_S_S_S_S_S_S_S_S_S_S_S_S_S_S_S_S_S_S_S_S_S_S_S_S_S_S_S_S_S_S_S_S_S_S_S_S_S_S_S_S_S_S_S_S_S_S_S_S_S_S_S_S_S_S_S_S_S_S_S_S_S_S_S_S_S_S_S_S_S_S_S_S_S_S_S_S_S_S_S_S_S_S_S_S_S_S_S_S_S_S_S_S_S_S_S_S_S_S_S_S_S_S_S_S_S_S_S_S_S_S_S_S_S_S_S_S_S_S_S_S_S_S_S_S_S_S_S_S_S_S_S_S_S_S_S_S_S_S_S_S_S_S_S_S_S_S_S_S_S_S_S_S_S_S_S_S_S_S_S_S_S_S_S_S_S_S_S_S_S_S_S_S_S_S_S_S_S_S_S_S_S_S_S_S_S_S_S_S_S_S_S_S_S_S_S_S_S_S_S_S_S_S_S_S_S_S_S_S_S_S_S_S_S_S_S_S_S_S_S_S_S_S_S_S_S_S_S_S_S_S_S_S_S_S_S_S_S_S_S_S_S_S_S_S_S_S_S_S_S_S_S_S_S_S_S_S_S_S_S_S_S_S_S_S_S_S_S_S_S_S_S_S_S_S_S_S_S_S_S_S_S_S_S_S_S_S_S_S_S_S_S_S_S_S_S_S_S_S_S_S_S_S_S_S_S_S_S_S_S_S_S_S_S_S_S_S_S_S_S_S_S_S_S_S_S_S_S_S_S_S_S_S_S_S_S_S_S_S_S_S_S_S_S_S_S_S_S_S_S_S_S_S_S_S_S_S_S_S_S_S_S_S_S_S_S_S_S_S_S_S_S_S_S_S_S_S_S_S_S_S_S_S_S_S_S_S_S_S_S_S_S_S_S_S_S_S_S_S_S_S_S_S_S_S_S_S_S_S_S_S_S_S_S_S__param_600,
	.param .u64 .ptr .align 1 _Z4racePiS_S_S_S_S_S_S_S_S_S_S_S_S_S_S_S_S_S_S_S_S_S_S_S_S_S_S_S_S_S_S_S_S_S_S_S_S_S_S_S_S_S_S_S_S_S_S_S_S_S_S_S_S_S_S_S_S_S_S_S_S_S_S_S_S_S_S_S_S_S_S_S_S_S_S_S_S_S_S_S_S_S_S_S_S_S_S_S_S_S_S_S_S_S_S_S_S_S_S_S_S_S_S_S_S_S_S_S_S_S_S_S_S_S_S_S_S_S_S_S_S_S_S_S_S_S_S_S_S_S_S_S_S_S_S_S_S_S_S_S_S_S_S_S_S_S_S_S_S_S_S_S_S_S_S_S_S_S_S_S_S_S_S_S_S_S_S_S_S_S_S_S_S_S_S_S_S_S_S_S_S_S_S_S_S_S_S_S_S_S_S_S_S_S_S_S_S_S_S_S_S_S_S_S_S_S_S_S_S_S_S_S_S_S_S_S_S_S_S_S_S_S_S_S_S_S_S_S_S_S_S_S_S_S_S_S_S_S_S_S_S_S_S_S_S_S_S_S_S_S_S_S_S_S_S_S_S_S_S_S_S_S_S_S_S_S_S_S_S_S_S_S_S_S_S_S_S_S_S_S_S_S_S_S_S_S_S_S_S_S_S_S_S_S_S_S_S_S_S_S_S_S_S_S_S_S_S_S_S_S_S_S_S_S_S_S_S_S_S_S_S_S_S_S_S_S_S_S_S_S_S_S_S_S_S_S_S_S_S_S_S_S_S_S_S_S_S_S_S_S_S_S_S_S_S_S_S_S_S_S_S_S_S_S_S_S_S_S_S_S_S_S_S_S_S_S_S_S_S_S_S_S_S_S_S_S_S_S_S_S_S_S_S_S_S_S_S_S_S_S_S_S_S_S_S_S_S_S_S_S_S_S_S_S_S_S_S_S_S_S_S_S_S_S_S_S_S_S_S_S_S_S_S_S_S_S_S_S_S_S_S_S_S_S_S_S_S_S_S_S_S_S_S_S_S_S_S_S_S_S_S_S_S_S_S_S_S_S_S_S_S_S_S_S_S_S_S_S_S_S_S_S_S_S_S_S_S_S_S_S_S_S_S_S_S_S_S_S_S_S_S_S_S_S_S_S_S_S_S_S_S_S_S_S_S_S_S_S_S_S_S_S_S_S_S_S_S_S_S_S_S_S_S_S_S_S_S_S_S_S_S_S_S_S_S_S_S_S_S_S_S_S_S_S_S_S_S_S_S_S_S_S_S_S_S_S_S_S_S_S_S_S_S_S_S_S_S_S_S_S_S_S_S_S_S_S_S_S_S_S_S_S_S_S_S_S_S_S_S_S_S_S_S_S_S_S_S_S_S_S_S_S_S_S_S_S_S_S_S_S_S_S_S_S_S_S_S_S_S_S_S_S_S_S_S_S_S_S_S_S_S_S_S_S_S_S_S_S_S_S_S_S_S_S_S_S_S_S_S_S_S_S_S_S_S_S_S_S_S_S_S_S_S_S_S_S_S_S_S_S_S_S_S_S_S_S_S_S_S_S_S_S_S_S_S_S_S_S_S_S_S_S_S_S_S_S_S_S_S_S_S_S_S_S_S_S_S_S_S_S_S_S_S_S_S_S_S_S_S_S_S_S_S_S_S_S_S_S_S_S_S_S_S_S_S_S_S_S_S_S_S_S_S_S_S_S_S_S_S_S_S_S_S_S_S_S_S_S_S_S_S_S_S_S_S_S_S_S_S_S_S_S_S_S_S_S_S_S_S_S_S_S_S_S_S_S_S_S_S_S_S_S_S_S_S_S_S_S_S_S_S_S_S_S_S_S_S_S_S_S_S_S_S_S_S_S_S_S_S_S_S_S_S_S_S_S_S_S_S_S_S_S_S_S_S_S_S_S_S_S_S_S_S_S_S_S_S_S_S_S_S_S_S_S_S_S_S_S_S_S_S_S_S_S_S_S_S_S_S_S_S_S_S_S_S_S_S_S_S_S_S_S_S_S_S_S_S_S_S_S_S_S_S_S_S_S_S_S_S_S_S_S_S_S_S_S_S_S_S_S_S_S_S_S_S_S_S_S_S_S_S_S_S_S_S_S_S_S_S_S_S_S_S_S_S_S_S_S_S_S_S_S_S_S_S_S_S_S_S_S_S_S_S_S_S_S_S_S_S_S_S_S_S_S_S_S_S_S_S_S_S_S_S_S_S_S_S_S_S_S_S_S_S_S_S_S_S_S_S_S_S_S_S_S_S_S_S_S_S_S_S_S_S_S_S_S_S_S_S_S_S_S_S__param_601,
	.param .u64 .ptr .align 1 _Z4racePiS_S_S_S_S_S_S_S_S_S_S_S_S_S_S_S_S_S_S_S_S_S_S_S_S_S_S_S_S_S_S_S_S_S_S_S_S_S_S_S_S_S_S_S_S_S_S_S_S_S_S_S_S_S_S_S_S_S_S_S_S_S_S_S_S_S_S_S_S_S_S_S_S_S_S_S_S_S_S_S_S_S_S_S_S_S_S_S_S_S_S_S_S_S_S_S_S_S_S_S_S_S_S_S_S_S_S_S_S_S_S_S_S_S_S_S_S_S_S_S_S_S_S_S_S_S_S_S_S_S_S_S_S_S_S_S_S_S_S_S_S_S_S_S_S_S_S_S_S_S_S_S_S_S_S_S_S_S_S_S_S_S_S_S_S_S_S_S_S_S_S_S_S_S_S_S_S_S_S_S_S_S_S_S_S_S_S_S_S_S_S_S_S_S_S_S_S_S_S_S_S_S_S_S_S_S_S_S_S_S_S_S_S_S_S_S_S_S_S_S_S_S_S_S_S_S_S_S_S_S_S_S_S_S_S_S_S_S_S_S_S_S_S_S_S_S_S_S_S_S_S_S_S_S_S_S_S_S_S_S_S_S_S_S_S_S_S_S_S_S_S_S_S_S_S_S_S_S_S_S_S_S_S_S_S_S_S_S_S_S_S_S_S_S_S_S_S_S_S_S_S_S_S_S_S_S_S_S_S_S_S_S_S_S_S_S_S_S_S_S_S_S_S_S_S_S_S_S_S_S_S_S_S_S_S_S_S_S_S_S_S_S_S_S_S_S_S_S_S_S_S_S_S_S_S_S_S_S_S_S_S_S_S_S_S_S_S_S_S_S_S_S_S_S_S_S_S_S_S_S_S_S_S_S_S_S_S_S_S_S_S_S_S_S_S_S_S_S_S_S_S_S_S_S_S_S_S_S_S_S_S_S_S_S_S_S_S_S_S_S_S_S_S_S_S_S_S_S_S_S_S_S_S_S_S_S_S_S_S_S_S_S_S_S_S_S_S_S_S_S_S_S_S_S_S_S_S_S_S_S_S_S_S_S_S_S_S_S_S_S_S_S_S_S_S_S_S_S_S_S_S_S_S_S_S_S_S_S_S_S_S_S_S_S_S_S_S_S_S_S_S_S_S_S_S_S_S_S_S_S_S_S_S_S_S_S_S_S_S_S_S_S_S_S_S_S_S_S_S_S_S_S_S_S_S_S_S_S_S_S_S_S_S_S_S_S_S_S_S_S_S_S_S_S_S_S_S_S_S_S_S_S_S_S_S_S_S_S_S_S_S_S_S_S_S_S_S_S_S_S_S_S_S_S_S_S_S_S_S_S_S_S_S_S_S_S_S_S_S_S_S_S_S_S_S_S_S_S_S_S_S_S_S_S_S_S_S_S_S_S_S_S_S_S_S_S_S_S_S_S_S_S_S_S_S_S_S_S_S_S_S_S_S_S_S_S_S_S_S_S_S_S_S_S_S_S_S_S_S_S_S_S_S_S_S_S_S_S_S_S_S_S_S_S_S_S_S_S_S_S_S_S_S_S_S_S_S_S_S_S_S_S_S_S_S_S_S_S_S_S_S_S_S_S_S_S_S_S_S_S_S_S_S_S_S_S_S_S_S_S_S_S_S_S_S_S_S_S_S_S_S_S_S_S_S_S_S_S_S_S_S_S_S_S_S_S_S_S_S_S_S_S_S_S_S_S_S_S_S_S_S_S_S_S_S_S_S_S_S_S_S_S_S_S_S_S_S_S_S_S_S_S_S_S_S_S_S_S_S_S_S_S_S_S_S_S_S_S_S_S_S_S_S_S_S_S_S_S_S_S_S_S_S_S_S_S_S_S_S_S_S_S_S_S_S_S_S_S_S_S_S_S_S_S_S_S_S_S_S_S_S_S_S_S_S_S_S_S_S_S_S_S_S_S_S_S_S_S_S_S_S_S_S_S_S_S_S_S_S_S_S_S_S_S_S_S_S_S_S_S_S_S_S_S_S_S_S_S_S_S_S_S_S_S_S_S_S_S_S_S_S_S_S_S_S_S_S_S_S_S_S_S_S_S_S_S_S_S_S_S_S_S_S_S_S_S_S_S_S_S_S_S_S_S_S_S_S_S_S_S_S_S_S_S_S_S_S_S_S_S_S_S_S_S_S_S_S_S_S_S_S_S_S_S_S_S_S_S_S_S_S_S_S_S_S_S_S_S_S_S_S_S_S_S_S_S_S_S_S_S_S_S_S_S_S_S_S_S_S_S_S_S_S_S_S_S_S_S_S_S_S_S_S_S_S_S_S_S_S_S_S_S_S__param_602,
	.param .u64 .ptr .align 1 _Z4racePiS_S_S_S_S_S_S_S_S_S_S_S_S_S_S_S_S_S_S_S_S_S_S_S_S_S_S_S_S_S_S_S_S_S_S_S_S_S_S_S_S_S_S_S_S_S_S_S_S_S_S_S_S_S_S_S_S_S_S_S_S_S_S_S_S_S_S_S_S_S_S_S_S_S_S_S_S_S_S_S_S_S_S_S_S_S_S_S_S_S_S_S_S_S_S_S_S_S_S_S_S_S_S_S_S_S_S_S_S_S_S_S_S_S_S_S_S_S_S_S_S_S_S_S_S_S_S_S_S_S_S_S_S_S_S_S_S_S_S_S_S_S_S_S_S_S_S_S_S_S_S_S_S_S_S_S_S_S_S_S_S_S_S_S_S_S_S_S_S_S_S_S_S_S_S_S_S_S_S_S_S_S_S_S_S_S_S_S_S_S_S_S_S_S_S_S_S_S_S_S_S_S_S_S_S_S_S_S_S_S_S_S_S_S_S_S_S_S_S_S_S_S_S_S_S_S_S_S_S_S_S_S_S_S_S_S_S_S_S_S_S_S_S_S_S_S_S_S_S_S_S_S_S_S_S_S_S_S_S_S_S_S_S_S_S_S_S_S_S_S_S_S_S_S_S_S_S_S_S_S_S_S_S_S_S_S_S_S_S_S_S_S_S_S_S_S_S_S_S_S_S_S_S_S_S_S_S_S_S_S_S_S_S_S_S_S_S_S_S_S_S_S_S_S_S_S_S_S_S_S_S_S_S_S_S_S_S_S_S_S_S_S_S_S_S_S_S_S_S_S_S_S_S_S_S_S_S_S_S_S_S_S_S_S_S_S_S_S_S_S_S_S_S_S_S_S_S_S_S_S_S_S_S_S_S_S_S_S_S_S_S_S_S_S_S_S_S_S_S_S_S_S_S_S_S_S_S_S_S_S_S_S_S_S_S_S_S_S_S_S_S_S_S_S_S_S_S_S_S_S_S_S_S_S_S_S_S_S_S_S_S_S_S_S_S_S_S_S_S_S_S_S_S_S_S_S_S_S_S_S_S_S_S_S_S_S_S_S_S_S_S_S_S_S_S_S_S_S_S_S_S_S_S_S_S_S_S_S_S_S_S_S_S_S_S_S_S_S_S_S_S_S_S_S_S_S_S_S_S_S_S_S_S_S_S_S_S_S_S_S_S_S_S_S_S_S_S_S_S_S_S_S_S_S_S_S_S_S_S_S_S_S_S_S_S_S_S_S_S_S_S_S_S_S_S_S_S_S_S_S_S_S_S_S_S_S_S_S_S_S_S_S_S_S_S_S_S_S_S_S_S_S_S_S_S_S_S_S_S_S_S_S_S_S_S_S_S_S_S_S_S_S_S_S_S_S_S_S_S_S_S_S_S_S_S_S_S_S_S_S_S_S_S_S_S_S_S_S_S_S_S_S_S_S_S_S_S_S_S_S_S_S_S_S_S_S_S_S_S_S_S_S_S_S_S_S_S_S_S_S_S_S_S_S_S_S_S_S_S_S_S_S_S_S_S_S_S_S_S_S_S_S_S_S_S_S_S_S_S_S_S_S_S_S_S_S_S_S_S_S_S_S_S_S_S_S_S_S_S_S_S_S_S_S_S_S_S_S_S_S_S_S_S_S_S_S_S_S_S_S_S_S_S_S_S_S_S_S_S_S_S_S_S_S_S_S_S_S_S_S_S_S_S_S_S_S_S_S_S_S_S_S_S_S_S_S_S_S_S_S_S_S_S_S_S_S_S_S_S_S_S_S_S_S_S_S_S_S_S_S_S_S_S_S_S_S_S_S_S_S_S_S_S_S_S_S_S_S_S_S_S_S_S_S_S_S_S_S_S_S_S_S_S_S_S_S_S_S_S_S_S_S_S_S_S_S_S_S_S_S_S_S_S_S_S_S_S_S_S_S_S_S_S_S_S_S_S_S_S_S_S_S_S_S_S_S_S_S_S_S_S_S_S_S_S_S_S_S_S_S_S_S_S_S_S_S_S_S_S_S_S_S_S_S_S_S_S_S_S_S_S_S_S_S_S_S_S_S_S_S_S_S_S_S_S_S_S_S_S_S_S_S_S_S_S_S_S_S_S_S_S_S_S_S_S_S_S_S_S_S_S_S_S_S_S_S_S_S_S_S_S_S_S_S_S_S_S_S_S_S_S_S_S_S_S_S_S_S_S_S_S_S_S_S_S_S_S_S_S_S_S_S_S_S_S_S_S_S_S_S_S_S_S_S_S_S_S_S_S_S_S_S_S_S_S_S_S_S_S_S_S_S_S_S_S_S_S_S_S_S_S_S_S__param_603,
	.param .u64 .ptr .align 1 _Z4racePiS_S_S_S_S_S_S_S_S_S_S_S_S_S_S_S_S_S_S_S_S_S_S_S_S_S_S_S_S_S_S_S_S_S_S_S_S_S_S_S_S_S_S_S_S_S_S_S_S_S_S_S_S_S_S_S_S_S_S_S_S_S_S_S_S_S_S_S_S_S_S_S_S_S_S_S_S_S_S_S_S_S_S_S_S_S_S_S_S_S_S_S_S_S_S_S_S_S_S_S_S_S_S_S_S_S_S_S_S_S_S_S_S_S_S_S_S_S_S_S_S_S_S_S_S_S_S_S_S_S_S_S_S_S_S_S_S_S_S_S_S_S_S_S_S_S_S_S_S_S_S_S_S_S_S_S_S_S_S_S_S_S_S_S_S_S_S_S_S_S_S_S_S_S_S_S_S_S_S_S_S_S_S_S_S_S_S_S_S_S_S_S_S_S_S_S_S_S_S_S_S_S_S_S_S_S_S_S_S_S_S_S_S_S_S_S_S_S_S_S_S_S_S_S_S_S_S_S_S_S_S_S_S_S_S_S_S_S_S_S_S_S_S_S_S_S_S_S_S_S_S_S_S_S_S_S_S_S_S_S_S_S_S_S_S_S_S_S_S_S_S_S_S_S_S_S_S_S_S_S_S_S_S_S_S_S_S_S_S_S_S_S_S_S_S_S_S_S_S_S_S_S_S_S_S_S_S_S_S_S_S_S_S_S_S_S_S_S_S_S_S_S_S_S_S_S_S_S_S_S_S_S_S_S_S_S_S_S_S_S_S_S_S_S_S_S_S_S_S_S_S_S_S_S_S_S_S_S_S_S_S_S_S_S_S_S_S_S_S_S_S_S_S_S_S_S_S_S_S_S_S_S_S_S_S_S_S_S_S_S_S_S_S_S_S_S_S_S_S_S_S_S_S_S_S_S_S_S_S_S_S_S_S_S_S_S_S_S_S_S_S_S_S_S_S_S_S_S_S_S_S_S_S_S_S_S_S_S_S_S_S_S_S_S_S_S_S_S_S_S_S_S_S_S_S_S_S_S_S_S_S_S_S_S_S_S_S_S_S_S_S_S_S_S_S_S_S_S_S_S_S_S_S_S_S_S_S_S_S_S_S_S_S_S_S_S_S_S_S_S_S_S_S_S_S_S_S_S_S_S_S_S_S_S_S_S_S_S_S_S_S_S_S_S_S_S_S_S_S_S_S_S_S_S_S_S_S_S_S_S_S_S_S_S_S_S_S_S_S_S_S_S_S_S_S_S_S_S_S_S_S_S_S_S_S_S_S_S_S_S_S_S_S_S_S_S_S_S_S_S_S_S_S_S_S_S_S_S_S_S_S_S_S_S_S_S_S_S_S_S_S_S_S_S_S_S_S_S_S_S_S_S_S_S_S_S_S_S_S_S_S_S_S_S_S_S_S_S_S_S_S_S_S_S_S_S_S_S_S_S_S_S_S_S_S_S_S_S_S_S_S_S_S_S_S_S_S_S_S_S_S_S_S_S_S_S_S_S_S_S_S_S_S_S_S_S_S_S_S_S_S_S_S_S_S_S_S_S_S_S_S_S_S_S_S_S_S_S_S_S_S_S_S_S_S_S_S_S_S_S_S_S_S_S_S_S_S_S_S_S_S_S_S_S_S_S_S_S_S_S_S_S_S_S_S_S_S_S_S_S_S_S_S_S_S_S_S_S_S_S_S_S_S_S_S_S_S_S_S_S_S_S_S_S_S_S_S_S_S_S_S_S_S_S_S_S_S_S_S_S_S_S_S_S_S_S_S_S_S_S_S_S_S_S_S_S_S_S_S_S_S_S_S_S_S_S_S_S_S_S_S_S_S_S_S_S_S_S_S_S_S_S_S_S_S_S_S_S_S_S_S_S_S_S_S_S_S_S_S_S_S_S_S_S_S_S_S_S_S_S_S_S_S_S_S_S_S_S_S_S_S_S_S_S_S_S_S_S_S_S_S_S_S_S_S_S_S_S_S_S_S_S_S_S_S_S_S_S_S_S_S_S_S_S_S_S_S_S_S_S_S_S_S_S_S_S_S_S_S_S_S_S_S_S_S_S_S_S_S_S_S_S_S_S_S_S_S_S_S_S_S_S_S_S_S_S_S_S_S_S_S_S_S_S_S_S_S_S_S_S_S_S_S_S_S_S_S_S_S_S_S_S_S_S_S_S_S_S_S_S_S_S_S_S_S_S_S_S_S_S_S_S_S_S_S_S_S_S_S_S_S_S_S_S_S_S_S_S_S_S_S_S_S_S_S_S_S_S_S_S_S_S_S_S_S_S_S_S_S_S_S_S_S__param_604,
	.param .u64 .ptr .align 1 _Z4racePiS_S_S_S_S_S_S_S_S_S_S_S_S_S_S_S_S_S_S_S_S_S_S_S_S_S_S_S_S_S_S_S_S_S_S_S_S_S_S_S_S_S_S_S_S_S_S_S_S_S_S_S_S_S_S_S_S_S_S_S_S_S_S_S_S_S_S_S_S_S_S_S_S_S_S_S_S_S_S_S_S_S_S_S_S_S_S_S_S_S_S_S_S_S_S_S_S_S_S_S_S_S_S_S_S_S_S_S_S_S_S_S_S_S_S_S_S_S_S_S_S_S_S_S_S_S_S_S_S_S_S_S_S_S_S_S_S_S_S_S_S_S_S_S_S_S_S_S_S_S_S_S_S_S_S_S_S_S_S_S_S_S_S_S_S_S_S_S_S_S_S_S_S_S_S_S_S_S_S_S_S_S_S_S_S_S_S_S_S_S_S_S_S_S_S_S_S_S_S_S_S_S_S_S_S_S_S_S_S_S_S_S_S_S_S_S_S_S_S_S_S_S_S_S_S_S_S_S_S_S_S_S_S_S_S_S_S_S_S_S_S_S_S_S_S_S_S_S_S_S_S_S_S_S_S_S_S_S_S_S_S_S_S_S_S_S_S_S_S_S_S_S_S_S_S_S_S_S_S_S_S_S_S_S_S_S_S_S_S_S_S_S_S_S_S_S_S_S_S_S_S_S_S_S_S_S_S_S_S_S_S_S_S_S_S_S_S_S_S_S_S_S_S_S_S_S_S_S_S_S_S_S_S_S_S_S_S_S_S_S_S_S_S_S_S_S_S_S_S_S_S_S_S_S_S_S_S_S_S_S_S_S_S_S_S_S_S_S_S_S_S_S_S_S_S_S_S_S_S_S_S_S_S_S_S_S_S_S_S_S_S_S_S_S_S_S_S_S_S_S_S_S_S_S_S_S_S_S_S_S_S_S_S_S_S_S_S_S_S_S_S_S_S_S_S_S_S_S_S_S_S_S_S_S_S_S_S_S_S_S_S_S_S_S_S_S_S_S_S_S_S_S_S_S_S_S_S_S_S_S_S_S_S_S_S_S_S_S_S_S_S_S_S_S_S_S_S_S_S_S_S_S_S_S_S_S_S_S_S_S_S_S_S_S_S_S_S_S_S_S_S_S_S_S_S_S_S_S_S_S_S_S_S_S_S_S_S_S_S_S_S_S_S_S_S_S_S_S_S_S_S_S_S_S_S_S_S_S_S_S_S_S_S_S_S_S_S_S_S_S_S_S_S_S_S_S_S_S_S_S_S_S_S_S_S_S_S_S_S_S_S_S_S_S_S_S_S_S_S_S_S_S_S_S_S_S_S_S_S_S_S_S_S_S_S_S_S_S_S_S_S_S_S_S_S_S_S_S_S_S_S_S_S_S_S_S_S_S_S_S_S_S_S_S_S_S_S_S_S_S_S_S_S_S_S_S_S_S_S_S_S_S_S_S_S_S_S_S_S_S_S_S_S_S_S_S_S_S_S_S_S_S_S_S_S_S_S_S_S_S_S_S_S_S_S_S_S_S_S_S_S_S_S_S_S_S_S_S_S_S_S_S_S_S_S_S_S_S_S_S_S_S_S_S_S_S_S_S_S_S_S_S_S_S_S_S_S_S_S_S_S_S_S_S_S_S_S_S_S_S_S_S_S_S_S_S_S_S_S_S_S_S_S_S_S_S_S_S_S_S_S_S_S_S_S_S_S_S_S_S_S_S_S_S_S_S_S_S_S_S_S_S_S_S_S_S_S_S_S_S_S_S_S_S_S_S_S_S_S_S_S_S_S_S_S_S_S_S_S_S_S_S_S_S_S_S_S_S_S_S_S_S_S_S_S_S_S_S_S_S_S_S_S_S_S_S_S_S_S_S_S_S_S_S_S_S_S_S_S_S_S_S_S_S_S_S_S_S_S_S_S_S_S_S_S_S_S_S_S_S_S_S_S_S_S_S_S_S_S_S_S_S_S_S_S_S_S_S_S_S_S_S_S_S_S_S_S_S_S_S_S_S_S_S_S_S_S_S_S_S_S_S_S_S_S_S_S_S_S_S_S_S_S_S_S_S_S_S_S_S_S_S_S_S_S_S_S_S_S_S_S_S_S_S_S_S_S_S_S_S_S_S_S_S_S_S_S_S_S_S_S_S_S_S_S_S_S_S_S_S_S_S_S_S_S_S_S_S_S_S_S_S_S_S_S_S_S_S_S_S_S_S_S_S_S_S_S_S_S_S_S_S_S_S_S_S_S_S_S_S_S_S_S_S_S_S_S_S_S_S_S_S_S_S_S_S_S_S_S_S_S_S_S__param_605,
	.param .u64 .ptr .align 1 _Z4racePiS_S_S_S_S_S_S_S_S_S_S_S_S_S_S_S_S_S_S_S_S_S_S_S_S_S_S_S_S_S_S_S_S_S_S_S_S_S_S_S_S_S_S_S_S_S_S_S_S_S_S_S_S_S_S_S_S_S_S_S_S_S_S_S_S_S_S_S_S_S_S_S_S_S_S_S_S_S_S_S_S_S_S_S_S_S_S_S_S_S_S_S_S_S_S_S_S_S_S_S_S_S_S_S_S_S_S_S_S_S_S_S_S_S_S_S_S_S_S_S_S_S_S_S_S_S_S_S_S_S_S_S_S_S_S_S_S_S_S_S_S_S_S_S_S_S_S_S_S_S_S_S_S_S_S_S_S_S_S_S_S_S_S_S_S_S_S_S_S_S_S_S_S_S_S_S_S_S_S_S_S_S_S_S_S_S_S_S_S_S_S_S_S_S_S_S_S_S_S_S_S_S_S_S_S_S_S_S_S_S_S_S_S_S_S_S_S_S_S_S_S_S_S_S_S_S_S_S_S_S_S_S_S_S_S_S_S_S_S_S_S_S_S_S_S_S_S_S_S_S_S_S_S_S_S_S_S_S_S_S_S_S_S_S_S_S_S_S_S_S_S_S_S_S_S_S_S_S_S_S_S_S_S_S_S_S_S_S_S_S_S_S_S_S_S_S_S_S_S_S_S_S_S_S_S_S_S_S_S_S_S_S_S_S_S_S_S_S_S_S_S_S_S_S_S_S_S_S_S_S_S_S_S_S_S_S_S_S_S_S_S_S_S_S_S_S_S_S_S_S_S_S_S_S_S_S_S_S_S_S_S_S_S_S_S_S_S_S_S_S_S_S_S_S_S_S_S_S_S_S_S_S_S_S_S_S_S_S_S_S_S_S_S_S_S_S_S_S_S_S_S_S_S_S_S_S_S_S_S_S_S_S_S_S_S_S_S_S_S_S_S_S_S_S_S_S_S_S_S_S_S_S_S_S_S_S_S_S_S_S_S_S_S_S_S_S_S_S_S_S_S_S_S_S_S_S_S_S_S_S_S_S_S_S_S_S_S_S_S_S_S_S_S_S_S_S_S_S_S_S_S_S_S_S_S_S_S_S_S_S_S_S_S_S_S_S_S_S_S_S_S_S_S_S_S_S_S_S_S_S_S_S_S_S_S_S_S_S_S_S_S_S_S_S_S_S_S_S_S_S_S_S_S_S_S_S_S_S_S_S_S_S_S_S_S_S_S_S_S_S_S_S_S_S_S_S_S_S_S_S_S_S_S_S_S_S_S_S_S_S_S_S_S_S_S_S_S_S_S_S_S_S_S_S_S_S_S_S_S_S_S_S_S_S_S_S_S_S_S_S_S_S_S_S_S_S_S_S_S_S_S_S_S_S_S_S_S_S_S_S_S_S_S_S_S_S_S_S_S_S_S_S_S_S_S_S_S_S_S_S_S_S_S_S_S_S_S_S_S_S_S_S_S_S_S_S_S_S_S_S_S_S_S_S_S_S_S_S_S_S_S_S_S_S_S_S_S_S_S_S_S_S_S_S_S_S_S_S_S_S_S_S_S_S_S_S_S_S_S_S_S_S_S_S_S_S_S_S_S_S_S_S_S_S_S_S_S_S_S_S_S_S_S_S_S_S_S_S_S_S_S_S_S_S_S_S_S_S_S_S_S_S_S_S_S_S_S_S_S_S_S_S_S_S_S_S_S_S_S_S_S_S_S_S_S_S_S_S_S_S_S_S_S_S_S_S_S_S_S_S_S_S_S_S_S_S_S_S_S_S_S_S_S_S_S_S_S_S_S_S_S_S_S_S_S_S_S_S_S_S_S_S_S_S_S_S_S_S_S_S_S_S_S_S_S_S_S_S_S_S_S_S_S_S_S_S_S_S_S_S_S_S_S_S_S_S_S_S_S_S_S_S_S_S_S_S_S_S_S_S_S_S_S_S_S_S_S_S_S_S_S_S_S_S_S_S_S_S_S_S_S_S_S_S_S_S_S_S_S_S_S_S_S_S_S_S_S_S_S_S_S_S_S_S_S_S_S_S_S_S_S_S_S_S_S_S_S_S_S_S_S_S_S_S_S_S_S_S_S_S_S_S_S_S_S_S_S_S_S_S_S_S_S_S_S_S_S_S_S_S_S_S_S_S_S_S_S_S_S_S_S_S_S_S_S_S_S_S_S_S_S_S_S_S_S_S_S_S_S_S_S_S_S_S_S_S_S_S_S_S_S_S_S_S_S_S_S_S_S_S_S_S_S_S_S_S_S_S_S_S_S_S_S_S_S_S_S_S_S_S_S_S_S__param_606,
	.param .u64 .ptr .align 1 _Z4racePiS_S_S_S_S_S_S_S_S_S_S_S_S_S_S_S_S_S_S_S_S_S_S_S_S_S_S_S_S_S_S_S_S_S_S_S_S_S_S_S_S_S_S_S_S_S_S_S_S_S_S_S_S_S_S_S_S_S_S_S_S_S_S_S_S_S_S_S_S_S_S_S_S_S_S_S_S_S_S_S_S_S_S_S_S_S_S_S_S_S_S_S_S_S_S_S_S_S_S_S_S_S_S_S_S_S_S_S_S_S_S_S_S_S_S_S_S_S_S_S_S_S_S_S_S_S_S_S_S_S_S_S_S_S_S_S_S_S_S_S_S_S_S_S_S_S_S_S_S_S_S_S_S_S_S_S_S_S_S_S_S_S_S_S_S_S_S_S_S_S_S_S_S_S_S_S_S_S_S_S_S_S_S_S_S_S_S_S_S_S_S_S_S_S_S_S_S_S_S_S_S_S_S_S_S_S_S_S_S_S_S_S_S_S_S_S_S_S_S_S_S_S_S_S_S_S_S_S_S_S_S_S_S_S_S_S_S_S_S_S_S_S_S_S_S_S_S_S_S_S_S_S_S_S_S_S_S_S_S_S_S_S_S_S_S_S_S_S_S_S_S_S_S_S_S_S_S_S_S_S_S_S_S_S_S_S_S_S_S_S_S_S_S_S_S_S_S_S_S_S_S_S_S_S_S_S_S_S_S_S_S_S_S_S_S_S_S_S_S_S_S_S_S_S_S_S_S_S_S_S_S_S_S_S_S_S_S_S_S_S_S_S_S_S_S_S_S_S_S_S_S_S_S_S_S_S_S_S_S_S_S_S_S_S_S_S_S_S_S_S_S_S_S_S_S_S_S_S_S_S_S_S_S_S_S_S_S_S_S_S_S_S_S_S_S_S_S_S_S_S_S_S_S_S_S_S_S_S_S_S_S_S_S_S_S_S_S_S_S_S_S_S_S_S_S_S_S_S_S_S_S_S_S_S_S_S_S_S_S_S_S_S_S_S_S_S_S_S_S_S_S_S_S_S_S_S_S_S_S_S_S_S_S_S_S_S_S_S_S_S_S_S_S_S_S_S_S_S_S_S_S_S_S_S_S_S_S_S_S_S_S_S_S_S_S_S_S_S_S_S_S_S_S_S_S_S_S_S_S_S_S_S_S_S_S_S_S_S_S_S_S_S_S_S_S_S_S_S_S_S_S_S_S_S_S_S_S_S_S_S_S_S_S_S_S_S_S_S_S_S_S_S_S_S_S_S_S_S_S_S_S_S_S_S_S_S_S_S_S_S_S_S_S_S_S_S_S_S_S_S_S_S_S_S_S_S_S_S_S_S_S_S_S_S_S_S_S_S_S_S_S_S_S_S_S_S_S_S_S_S_S_S_S_S_S_S_S_S_S_S_S_S_S_S_S_S_S_S_S_S_S_S_S_S_S_S_S_S_S_S_S_S_S_S_S_S_S_S_S_S_S_S_S_S_S_S_S_S_S_S_S_S_S_S_S_S_S_S_S_S_S_S_S_S_S_S_S_S_S_S_S_S_S_S_S_S_S_S_S_S_S_S_S_S_S_S_S_S_S_S_S_S_S_S_S_S_S_S_S_S_S_S_S_S_S_S_S_S_S_S_S_S_S_S_S_S_S_S_S_S_S_S_S_S_S_S_S_S_S_S_S_S_S_S_S_S_S_S_S_S_S_S_S_S_S_S_S_S_S_S_S_S_S_S_S_S_S_S_S_S_S_S_S_S_S_S_S_S_S_S_S_S_S_S_S_S_S_S_S_S_S_S_S_S_S_S_S_S_S_S_S_S_S_S_S_S_S_S_S_S_S_S_S_S_S_S_S_S_S_S_S_S_S_S_S_S_S_S_S_S_S_S_S_S_S_S_S_S_S_S_S_S_S_S_S_S_S_S_S_S_S_S_S_S_S_S_S_S_S_S_S_S_S_S_S_S_S_S_S_S_S_S_S_S_S_S_S_S_S_S_S_S_S_S_S_S_S_S_S_S_S_S_S_S_S_S_S_S_S_S_S_S_S_S_S_S_S_S_S_S_S_S_S_S_S_S_S_S_S_S_S_S_S_S_S_S_S_S_S_S_S_S_S_S_S_S_S_S_S_S_S_S_S_S_S_S_S_S_S_S_S_S_S_S_S_S_S_S_S_S_S_S_S_S_S_S_S_S_S_S_S_S_S_S_S_S_S_S_S_S_S_S_S_S_S_S_S_S_S_S_S_S_S_S_S_S_S_S_S_S_S_S_S_S_S_S_S_S_S_S_S_S_S_S_S_S_S_S_S_S_S_S_S__param_607,
	.param .u64 .ptr .align 1 _Z4racePiS_S_S_S_S_S_S_S_S_S_S_S_S_S_S_S_S_S_S_S_S_S_S_S_S_S_S_S_S_S_S_S_S_S_S_S_S_S_S_S_S_S_S_S_S_S_S_S_S_S_S_S_S_S_S_S_S_S_S_S_S_S_S_S_S_S_S_S_S_S_S_S_S_S_S_S_S_S_S_S_S_S_S_S_S_S_S_S_S_S_S_S_S_S_S_S_S_S_S_S_S_S_S_S_S_S_S_S_S_S_S_S_S_S_S_S_S_S_S_S_S_S_S_S_S_S_S_S_S_S_S_S_S_S_S_S_S_S_S_S_S_S_S_S_S_S_S_S_S_S_S_S_S_S_S_S_S_S_S_S_S_S_S_S_S_S_S_S_S_S_S_S_S_S_S_S_S_S_S_S_S_S_S_S_S_S_S_S_S_S_S_S_S_S_S_S_S_S_S_S_S_S_S_S_S_S_S_S_S_S_S_S_S_S_S_S_S_S_S_S_S_S_S_S_S_S_S_S_S_S_S_S_S_S_S_S_S_S_S_S_S_S_S_S_S_S_S_S_S_S_S_S_S_S_S_S_S_S_S_S_S_S_S_S_S_S_S_S_S_S_S_S_S_S_S_S_S_S_S_S_S_S_S_S_S_S_S_S_S_S_S_S_S_S_S_S_S_S_S_S_S_S_S_S_S_S_S_S_S_S_S_S_S_S_S_S_S_S_S_S_S_S_S_S_S_S_S_S_S_S_S_S_S_S_S_S_S_S_S_S_S_S_S_S_S_S_S_S_S_S_S_S_S_S_S_S_S_S_S_S_S_S_S_S_S_S_S_S_S_S_S_S_S_S_S_S_S_S_S_S_S_S_S_S_S_S_S_S_S_S_S_S_S_S_S_S_S_S_S_S_S_S_S_S_S_S_S_S_S_S_S_S_S_S_S_S_S_S_S_S_S_S_S_S_S_S_S_S_S_S_S_S_S_S_S_S_S_S_S_S_S_S_S_S_S_S_S_S_S_S_S_S_S_S_S_S_S_S_S_S_S_S_S_S_S_S_S_S_S_S_S_S_S_S_S_S_S_S_S_S_S_S_S_S_S_S_S_S_S_S_S_S_S_S_S_S_S_S_S_S_S_S_S_S_S_S_S_S_S_S_S_S_S_S_S_S_S_S_S_S_S_S_S_S_S_S_S_S_S_S_S_S_S_S_S_S_S_S_S_S_S_S_S_S_S_S_S_S_S_S_S_S_S_S_S_S_S_S_S_S_S_S_S_S_S_S_S_S_S_S_S_S_S_S_S_S_S_S_S_S_S_S_S_S_S_S_S_S_S_S_S_S_S_S_S_S_S_S_S_S_S_S_S_S_S_S_S_S_S_S_S_S_S_S_S_S_S_S_S_S_S_S_S_S_S_S_S_S_S_S_S_S_S_S_S_S_S_S_S_S_S_S_S_S_S_S_S_S_S_S_S_S_S_S_S_S_S_S_S_S_S_S_S_S_S_S_S_S_S_S_S_S_S_S_S_S_S_S_S_S_S_S_S_S_S_S_S_S_S_S_S_S_S_S_S_S_S_S_S_S_S_S_S_S_S_S_S_S_S_S_S_S_S_S_S_S_S_S_S_S_S_S_S_S_S_S_S_S_S_S_S_S_S_S_S_S_S_S_S_S_S_S_S_S_S_S_S_S_S_S_S_S_S_S_S_S_S_S_S_S_S_S_S_S_S_S_S_S_S_S_S_S_S_S_S_S_S_S_S_S_S_S_S_S_S_S_S_S_S_S_S_S_S_S_S_S_S_S_S_S_S_S_S_S_S_S_S_S_S_S_S_S_S_S_S_S_S_S_S_S_S_S_S_S_S_S_S_S_S_S_S_S_S_S_S_S_S_S_S_S_S_S_S_S_S_S_S_S_S_S_S_S_S_S_S_S_S_S_S_S_S_S_S_S_S_S_S_S_S_S_S_S_S_S_S_S_S_S_S_S_S_S_S_S_S_S_S_S_S_S_S_S_S_S_S_S_S_S_S_S_S_S_S_S_S_S_S_S_S_S_S_S_S_S_S_S_S_S_S_S_S_S_S_S_S_S_S_S_S_S_S_S_S_S_S_S_S_S_S_S_S_S_S_S_S_S_S_S_S_S_S_S_S_S_S_S_S_S_S_S_S_S_S_S_S_S_S_S_S_S_S_S_S_S_S_S_S_S_S_S_S_S_S_S_S_S_S_S_S_S_S_S_S_S_S_S_S_S_S_S_S_S_S_S_S_S_S_S_S_S_S_S_S_S_S_S_S_S_S_S_S_S_S__param_608,
	.param .u64 .ptr .align 1 _Z4racePiS_S_S_S_S_S_S_S_S_S_S_S_S_S_S_S_S_S_S_S_S_S_S_S_S_S_S_S_S_S_S_S_S_S_S_S_S_S_S_S_S_S_S_S_S_S_S_S_S_S_S_S_S_S_S_S_S_S_S_S_S_S_S_S_S_S_S_S_S_S_S_S_S_S_S_S_S_S_S_S_S_S_S_S_S_S_S_S_S_S_S_S_S_S_S_S_S_S_S_S_S_S_S_S_S_S_S_S_S_S_S_S_S_S_S_S_S_S_S_S_S_S_S_S_S_S_S_S_S_S_S_S_S_S_S_S_S_S_S_S_S_S_S_S_S_S_S_S_S_S_S_S_S_S_S_S_S_S_S_S_S_S_S_S_S_S_S_S_S_S_S_S_S_S_S_S_S_S_S_S_S_S_S_S_S_S_S_S_S_S_S_S_S_S_S_S_S_S_S_S_S_S_S_S_S_S_S_S_S_S_S_S_S_S_S_S_S_S_S_S_S_S_S_S_S_S_S_S_S_S_S_S_S_S_S_S_S_S_S_S_S_S_S_S_S_S_S_S_S_S_S_S_S_S_S_S_S_S_S_S_S_S_S_S_S_S_S_S_S_S_S_S_S_S_S_S_S_S_S_S_S_S_S_S_S_S_S_S_S_S_S_S_S_S_S_S_S_S_S_S_S_S_S_S_S_S_S_S_S_S_S_S_S_S_S_S_S_S_S_S_S_S_S_S_S_S_S_S_S_S_S_S_S_S_S_S_S_S_S_S_S_S_S_S_S_S_S_S_S_S_S_S_S_S_S_S_S_S_S_S_S_S_S_S_S_S_S_S_S_S_S_S_S_S_S_S_S_S_S_S_S_S_S_S_S_S_S_S_S_S_S_S_S_S_S_S_S_S_S_S_S_S_S_S_S_S_S_S_S_S_S_S_S_S_S_S_S_S_S_S_S_S_S_S_S_S_S_S_S_S_S_S_S_S_S_S_S_S_S_S_S_S_S_S_S_S_S_S_S_S_S_S_S_S_S_S_S_S_S_S_S_S_S_S_S_S_S_S_S_S_S_S_S_S_S_S_S_S_S_S_S_S_S_S_S_S_S_S_S_S_S_S_S_S_S_S_S_S_S_S_S_S_S_S_S_S_S_S_S_S_S_S_S_S_S_S_S_S_S_S_S_S_S_S_S_S_S_S_S_S_S_S_S_S_S_S_S_S_S_S_S_S_S_S_S_S_S_S_S_S_S_S_S_S_S_S_S_S_S_S_S_S_S_S_S_S_S_S_S_S_S_S_S_S_S_S_S_S_S_S_S_S_S_S_S_S_S_S_S_S_S_S_S_S_S_S_S_S_S_S_S_S_S_S_S_S_S_S_S_S_S_S_S_S_S_S_S_S_S_S_S_S_S_S_S_S_S_S_S_S_S_S_S_S_S_S_S_S_S_S_S_S_S_S_S_S_S_S_S_S_S_S_S_S_S_S_S_S_S_S_S_S_S_S_S_S_S_S_S_S_S_S_S_S_S_S_S_S_S_S_S_S_S_S_S_S_S_S_S_S_S_S_S_S_S_S_S_S_S_S_S_S_S_S_S_S_S_S_S_S_S_S_S_S_S_S_S_S_S_S_S_S_S_S_S_S_S_S_S_S_S_S_S_S_S_S_S_S_S_S_S_S_S_S_S_S_S_S_S_S_S_S_S_S_S_S_S_S_S_S_S_S_S_S_S_S_S_S_S_S_S_S_S_S_S_S_S_S_S_S_S_S_S_S_S_S_S_S_S_S_S_S_S_S_S_S_S_S_S_S_S_S_S_S_S_S_S_S_S_S_S_S_S_S_S_S_S_S_S_S_S_S_S_S_S_S_S_S_S_S_S_S_S_S_S_S_S_S_S_S_S_S_S_S_S_S_S_S_S_S_S_S_S_S_S_S_S_S_S_S_S_S_S_S_S_S_S_S_S_S_S_S_S_S_S_S_S_S_S_S_S_S_S_S_S_S_S_S_S_S_S_S_S_S_S_S_S_S_S_S_S_S_S_S_S_S_S_S_S_S_S_S_S_S_S_S_S_S_S_S_S_S_S_S_S_S_S_S_S_S_S_S_S_S_S_S_S_S_S_S_S_S_S_S_S_S_S_S_S_S_S_S_S_S_S_S_S_S_S_S_S_S_S_S_S_S_S_S_S_S_S_S_S_S_S_S_S_S_S_S_S_S_S_S_S_S_S_S_S_S_S_S_S_S_S_S_S_S_S_S_S_S_S_S_S_S_S_S_S_S_S_S_S_S_S_S_S_S_S_S_S_S_S__param_609,
	.param .u64 .ptr .align 1 _Z4racePiS_S_S_S_S_S_S_S_S_S_S_S_S_S_S_S_S_S_S_S_S_S_S_S_S_S_S_S_S_S_S_S_S_S_S_S_S_S_S_S_S_S_S_S_S_S_S_S_S_S_S_S_S_S_S_S_S_S_S_S_S_S_S_S_S_S_S_S_S_S_S_S_S_S_S_S_S_S_S_S_S_S_S_S_S_S_S_S_S_S_S_S_S_S_S_S_S_S_S_S_S_S_S_S_S_S_S_S_S_S_S_S_S_S_S_S_S_S_S_S_S_S_S_S_S_S_S_S_S_S_S_S_S_S_S_S_S_S_S_S_S_S_S_S_S_S_S_S_S_S_S_S_S_S_S_S_S_S_S_S_S_S_S_S_S_S_S_S_S_S_S_S_S_S_S_S_S_S_S_S_S_S_S_S_S_S_S_S_S_S_S_S_S_S_S_S_S_S_S_S_S_S_S_S_S_S_S_S_S_S_S_S_S_S_S_S_S_S_S_S_S_S_S_S_S_S_S_S_S_S_S_S_S_S_S_S_S_S_S_S_S_S_S_S_S_S_S_S_S_S_S_S_S_S_S_S_S_S_S_S_S_S_S_S_S_S_S_S_S_S_S_S_S_S_S_S_S_S_S_S_S_S_S_S_S_S_S_S_S_S_S_S_S_S_S_S_S_S_S_S_S_S_S_S_S_S_S_S_S_S_S_S_S_S_S_S_S_S_S_S_S_S_S_S_S_S_S_S_S_S_S_S_S_S_S_S_S_S_S_S_S_S_S_S_S_S_S_S_S_S_S_S_S_S_S_S_S_S_S_S_S_S_S_S_S_S_S_S_S_S_S_S_S_S_S_S_S_S_S_S_S_S_S_S_S_S_S_S_S_S_S_S_S_S_S_S_S_S_S_S_S_S_S_S_S_S_S_S_S_S_S_S_S_S_S_S_S_S_S_S_S_S_S_S_S_S_S_S_S_S_S_S_S_S_S_S_S_S_S_S_S_S_S_S_S_S_S_S_S_S_S_S_S_S_S_S_S_S_S_S_S_S_S_S_S_S_S_S_S_S_S_S_S_S_S_S_S_S_S_S_S_S_S_S_S_S_S_S_S_S_S_S_S_S_S_S_S_S_S_S_S_S_S_S_S_S_S_S_S_S_S_S_S_S_S_S_S_S_S_S_S_S_S_S_S_S_S_S_S_S_S_S_S_S_S_S_S_S_S_S_S_S_S_S_S_S_S_S_S_S_S_S_S_S_S_S_S_S_S_S_S_S_S_S_S_S_S_S_S_S_S_S_S_S_S_S_S_S_S_S_S_S_S_S_S_S_S_S_S_S_S_S_S_S_S_S_S_S_S_S_S_S_S_S_S_S_S_S_S_S_S_S_S_S_S_S_S_S_S_S_S_S_S_S_S_S_S_S_S_S_S_S_S_S_S_S_S_S_S_S_S_S_S_S_S_S_S_S_S_S_S_S_S_S_S_S_S_S_S_S_S_S_S_S_S_S_S_S_S_S_S_S_S_S_S_S_S_S_S_S_S_S_S_S_S_S_S_S_S_S_S_S_S_S_S_S_S_S_S_S_S_S_S_S_S_S_S_S_S_S_S_S_S_S_S_S_S_S_S_S_S_S_S_S_S_S_S_S_S_S_S_S_S_S_S_S_S_S_S_S_S_S_S_S_S_S_S_S_S_S_S_S_S_S_S_S_S_S_S_S_S_S_S_S_S_S_S_S_S_S_S_S_S_S_S_S_S_S_S_S_S_S_S_S_S_S_S_S_S_S_S_S_S_S_S_S_S_S_S_S_S_S_S_S_S_S_S_S_S_S_S_S_S_S_S_S_S_S_S_S_S_S_S_S_S_S_S_S_S_S_S_S_S_S_S_S_S_S_S_S_S_S_S_S_S_S_S_S_S_S_S_S_S_S_S_S_S_S_S_S_S_S_S_S_S_S_S_S_S_S_S_S_S_S_S_S_S_S_S_S_S_S_S_S_S_S_S_S_S_S_S_S_S_S_S_S_S_S_S_S_S_S_S_S_S_S_S_S_S_S_S_S_S_S_S_S_S_S_S_S_S_S_S_S_S_S_S_S_S_S_S_S_S_S_S_S_S_S_S_S_S_S_S_S_S_S_S_S_S_S_S_S_S_S_S_S_S_S_S_S_S_S_S_S_S_S_S_S_S_S_S_S_S_S_S_S_S_S_S_S_S_S_S_S_S_S_S_S_S_S_S_S_S_S_S_S_S_S_S_S_S_S_S_S_S_S_S_S_S_S_S_S_S_S_S_S_S_S_S_S_S_S_S__param_610,
	.param .u64 .ptr .align 1 _Z4racePiS_S_S_S_S_S_S_S_S_S_S_S_S_S_S_S_S_S_S_S_S_S_S_S_S_S_S_S_S_S_S_S_S_S_S_S_S_S_S_S_S_S_S_S_S_S_S_S_S_S_S_S_S_S_S_S_S_S_S_S_S_S_S_S_S_S_S_S_S_S_S_S_S_S_S_S_S_S_S_S_S_S_S_S_S_S_S_S_S_S_S_S_S_S_S_S_S_S_S_S_S_S_S_S_S_S_S_S_S_S_S_S_S_S_S_S_S_S_S_S_S_S_S_S_S_S_S_S_S_S_S_S_S_S_S_S_S_S_S_S_S_S_S_S_S_S_S_S_S_S_S_S_S_S_S_S_S_S_S_S_S_S_S_S_S_S_S_S_S_S_S_S_S_S_S_S_S_S_S_S_S_S_S_S_S_S_S_S_S_S_S_S_S_S_S_S_S_S_S_S_S_S_S_S_S_S_S_S_S_S_S_S_S_S_S_S_S_S_S_S_S_S_S_S_S_S_S_S_S_S_S_S_S_S_S_S_S_S_S_S_S_S_S_S_S_S_S_S_S_S_S_S_S_S_S_S_S_S_S_S_S_S_S_S_S_S_S_S_S_S_S_S_S_S_S_S_S_S_S_S_S_S_S_S_S_S_S_S_S_S_S_S_S_S_S_S_S_S_S_S_S_S_S_S_S_S_S_S_S_S_S_S_S_S_S_S_S_S_S_S_S_S_S_S_S_S_S_S_S_S_S_S_S_S_S_S_S_S_S_S_S_S_S_S_S_S_S_S_S_S_S_S_S_S_S_S_S_S_S_S_S_S_S_S_S_S_S_S_S_S_S_S_S_S_S_S_S_S_S_S_S_S_S_S_S_S_S_S_S_S_S_S_S_S_S_S_S_S_S_S_S_S_S_S_S_S_S_S_S_S_S_S_S_S_S_S_S_S_S_S_S_S_S_S_S_S_S_S_S_S_S_S_S_S_S_S_S_S_S_S_S_S_S_S_S_S_S_S_S_S_S_S_S_S_S_S_S_S_S_S_S_S_S_S_S_S_S_S_S_S_S_S_S_S_S_S_S_S_S_S_S_S_S_S_S_S_S_S_S_S_S_S_S_S_S_S_S_S_S_S_S_S_S_S_S_S_S_S_S_S_S_S_S_S_S_S_S_S_S_S_S_S_S_S_S_S_S_S_S_S_S_S_S_S_S_S_S_S_S_S_S_S_S_S_S_S_S_S_S_S_S_S_S_S_S_S_S_S_S_S_S_S_S_S_S_S_S_S_S_S_S_S_S_S_S_S_S_S_S_S_S_S_S_S_S_S_S_S_S_S_S_S_S_S_S_S_S_S_S_S_S_S_S_S_S_S_S_S_S_S_S_S_S_S_S_S_S_S_S_S_S_S_S_S_S_S_S_S_S_S_S_S_S_S_S_S_S_S_S_S_S_S_S_S_S_S_S_S_S_S_S_S_S_S_S_S_S_S_S_S_S_S_S_S_S_S_S_S_S_S_S_S_S_S_S_S_S_S_S_S_S_S_S_S_S_S_S_S_S_S_S_S_S_S_S_S_S_S_S_S_S_S_S_S_S_S_S_S_S_S_S_S_S_S_S_S_S_S_S_S_S_S_S_S_S_S_S_S_S_S_S_S_S_S_S_S_S_S_S_S_S_S_S_S_S_S_S_S_S_S_S_S_S_S_S_S_S_S_S_S_S_S_S_S_S_S_S_S_S_S_S_S_S_S_S_S_S_S_S_S_S_S_S_S_S_S_S_S_S_S_S_S_S_S_S_S_S_S_S_S_S_S_S_S_S_S_S_S_S_S_S_S_S_S_S_S_S_S_S_S_S_S_S_S_S_S_S_S_S_S_S_S_S_S_S_S_S_S_S_S_S_S_S_S_S_S_S_S_S_S_S_S_S_S_S_S_S_S_S_S_S_S_S_S_S_S_S_S_S_S_S_S_S_S_S_S_S_S_S_S_S_S_S_S_S_S_S_S_S_S_S_S_S_S_S_S_S_S_S_S_S_S_S_S_S_S_S_S_S_S_S_S_S_S_S_S_S_S_S_S_S_S_S_S_S_S_S_S_S_S_S_S_S_S_S_S_S_S_S_S_S_S_S_S_S_S_S_S_S_S_S_S_S_S_S_S_S_S_S_S_S_S_S_S_S_S_S_S_S_S_S_S_S_S_S_S_S_S_S_S_S_S_S_S_S_S_S_S_S_S_S_S_S_S_S_S_S_S_S_S_S_S_S_S_S_S_S_S_S_S_S_S_S_S_S_S_S_S_S_S_S_S_S__param_611,
	.param .u64 .ptr .align 1 _Z4racePiS_S_S_S_S_S_S_S_S_S_S_S_S_S_S_S_S_S_S_S_S_S_S_S_S_S_S_S_S_S_S_S_S_S_S_S_S_S_S_S_S_S_S_S_S_S_S_S_S_S_S_S_S_S_S_S_S_S_S_S_S_S_S_S_S_S_S_S_S_S_S_S_S_S_S_S_S_S_S_S_S_S_S_S_S_S_S_S_S_S_S_S_S_S_S_S_S_S_S_S_S_S_S_S_S_S_S_S_S_S_S_S_S_S_S_S_S_S_S_S_S_S_S_S_S_S_S_S_S_S_S_S_S_S_S_S_S_S_S_S_S_S_S_S_S_S_S_S_S_S_S_S_S_S_S_S_S_S_S_S_S_S_S_S_S_S_S_S_S_S_S_S_S_S_S_S_S_S_S_S_S_S_S_S_S_S_S_S_S_S_S_S_S_S_S_S_S_S_S_S_S_S_S_S_S_S_S_S_S_S_S_S_S_S_S_S_S_S_S_S_S_S_S_S_S_S_S_S_S_S_S_S_S_S_S_S_S_S_S_S_S_S_S_S_S_S_S_S_S_S_S_S_S_S_S_S_S_S_S_S_S_S_S_S_S_S_S_S_S_S_S_S_S_S_S_S_S_S_S_S_S_S_S_S_S_S_S_S_S_S_S_S_S_S_S_S_S_S_S_S_S_S_S_S_S_S_S_S_S_S_S_S_S_S_S_S_S_S_S_S_S_S_S_S_S_S_S_S_S_S_S_S_S_S_S_S_S_S_S_S_S_S_S_S_S_S_S_S_S_S_S_S_S_S_S_S_S_S_S_S_S_S_S_S_S_S_S_S_S_S_S_S_S_S_S_S_S_S_S_S_S_S_S_S_S_S_S_S_S_S_S_S_S_S_S_S_S_S_S_S_S_S_S_S_S_S_S_S_S_S_S_S_S_S_S_S_S_S_S_S_S_S_S_S_S_S_S_S_S_S_S_S_S_S_S_S_S_S_S_S_S_S_S_S_S_S_S_S_S_S_S_S_S_S_S_S_S_S_S_S_S_S_S_S_S_S_S_S_S_S_S_S_S_S_S_S_S_S_S_S_S_S_S_S_S_S_S_S_S_S_S_S_S_S_S_S_S_S_S_S_S_S_S_S_S_S_S_S_S_S_S_S_S_S_S_S_S_S_S_S_S_S_S_S_S_S_S_S_S_S_S_S_S_S_S_S_S_S_S_S_S_S_S_S_S_S_S_S_S_S_S_S_S_S_S_S_S_S_S_S_S_S_S_S_S_S_S_S_S_S_S_S_S_S_S_S_S_S_S_S_S_S_S_S_S_S_S_S_S_S_S_S_S_S_S_S_S_S_S_S_S_S_S_S_S_S_S_S_S_S_S_S_S_S_S_S_S_S_S_S_S_S_S_S_S_S_S_S_S_S_S_S_S_S_S_S_S_S_S_S_S_S_S_S_S_S_S_S_S_S_S_S_S_S_S_S_S_S_S_S_S_S_S_S_S_S_S_S_S_S_S_S_S_S_S_S_S_S_S_S_S_S_S_S_S_S_S_S_S_S_S_S_S_S_S_S_S_S_S_S_S_S_S_S_S_S_S_S_S_S_S_S_S_S_S_S_S_S_S_S_S_S_S_S_S_S_S_S_S_S_S_S_S_S_S_S_S_S_S_S_S_S_S_S_S_S_S_S_S_S_S_S_S_S_S_S_S_S_S_S_S_S_S_S_S_S_S_S_S_S_S_S_S_S_S_S_S_S_S_S_S_S_S_S_S_S_S_S_S_S_S_S_S_S_S_S_S_S_S_S_S_S_S_S_S_S_S_S_S_S_S_S_S_S_S_S_S_S_S_S_S_S_S_S_S_S_S_S_S_S_S_S_S_S_S_S_S_S_S_S_S_S_S_S_S_S_S_S_S_S_S_S_S_S_S_S_S_S_S_S_S_S_S_S_S_S_S_S_S_S_S_S_S_S_S_S_S_S_S_S_S_S_S_S_S_S_S_S_S_S_S_S_S_S_S_S_S_S_S_S_S_S_S_S_S_S_S_S_S_S_S_S_S_S_S_S_S_S_S_S_S_S_S_S_S_S_S_S_S_S_S_S_S_S_S_S_S_S_S_S_S_S_S_S_S_S_S_S_S_S_S_S_S_S_S_S_S_S_S_S_S_S_S_S_S_S_S_S_S_S_S_S_S_S_S_S_S_S_S_S_S_S_S_S_S_S_S_S_S_S_S_S_S_S_S_S_S_S_S_S_S_S_S_S_S_S_S_S_S_S_S_S_S_S_S_S_S_S_S_S_S_S_S__param_612,
	.param .u64 .ptr .align 1 _Z4racePiS_S_S_S_S_S_S_S_S_S_S_S_S_S_S_S_S_S_S_S_S_S_S_S_S_S_S_S_S_S_S_S_S_S_S_S_S_S_S_S_S_S_S_S_S_S_S_S_S_S_S_S_S_S_S_S_S_S_S_S_S_S_S_S_S_S_S_S_S_S_S_S_S_S_S_S_S_S_S_S_S_S_S_S_S_S_S_S_S_S_S_S_S_S_S_S_S_S_S_S_S_S_S_S_S_S_S_S_S_S_S_S_S_S_S_S_S_S_S_S_S_S_S_S_S_S_S_S_S_S_S_S_S_S_S_S_S_S_S_S_S_S_S_S_S_S_S_S_S_S_S_S_S_S_S_S_S_S_S_S_S_S_S_S_S_S_S_S_S_S_S_S_S_S_S_S_S_S_S_S_S_S_S_S_S_S_S_S_S_S_S_S_S_S_S_S_S_S_S_S_S_S_S_S_S_S_S_S_S_S_S_S_S_S_S_S_S_S_S_S_S_S_S_S_S_S_S_S_S_S_S_S_S_S_S_S_S_S_S_S_S_S_S_S_S_S_S_S_S_S_S_S_S_S_S_S_S_S_S_S_S_S_S_S_S_S_S_S_S_S_S_S_S_S_S_S_S_S_S_S_S_S_S_S_S_S_S_S_S_S_S_S_S_S_S_S_S_S_S_S_S_S_S_S_S_S_S_S_S_S_S_S_S_S_S_S_S_S_S_S_S_S_S_S_S_S_S_S_S_S_S_S_S_S_S_S_S_S_S_S_S_S_S_S_S_S_S_S_S_S_S_S_S_S_S_S_S_S_S_S_S_S_S_S_S_S_S_S_S_S_S_S_S_S_S_S_S_S_S_S_S_S_S_S_S_S_S_S_S_S_S_S_S_S_S_S_S_S_S_S_S_S_S_S_S_S_S_S_S_S_S_S_S_S_S_S_S_S_S_S_S_S_S_S_S_S_S_S_S_S_S_S_S_S_S_S_S_S_S_S_S_S_S_S_S_S_S_S_S_S_S_S_S_S_S_S_S_S_S_S_S_S_S_S_S_S_S_S_S_S_S_S_S_S_S_S_S_S_S_S_S_S_S_S_S_S_S_S_S_S_S_S_S_S_S_S_S_S_S_S_S_S_S_S_S_S_S_S_S_S_S_S_S_S_S_S_S_S_S_S_S_S_S_S_S_S_S_S_S_S_S_S_S_S_S_S_S_S_S_S_S_S_S_S_S_S_S_S_S_S_S_S_S_S_S_S_S_S_S_S_S_S_S_S_S_S_S_S_S_S_S_S_S_S_S_S_S_S_S_S_S_S_S_S_S_S_S_S_S_S_S_S_S_S_S_S_S_S_S_S_S_S_S_S_S_S_S_S_S_S_S_S_S_S_S_S_S_S_S_S_S_S_S_S_S_S_S_S_S_S_S_S_S_S_S_S_S_S_S_S_S_S_S_S_S_S_S_S_S_S_S_S_S_S_S_S_S_S_S_S_S_S_S_S_S_S_S_S_S_S_S_S_S_S_S_S_S_S_S_S_S_S_S_S_S_S_S_S_S_S_S_S_S_S_S_S_S_S_S_S_S_S_S_S_S_S_S_S_S_S_S_S_S_S_S_S_S_S_S_S_S_S_S_S_S_S_S_S_S_S_S_S_S_S_S_S_S_S_S_S_S_S_S_S_S_S_S_S_S_S_S_S_S_S_S_S_S_S_S_S_S_S_S_S_S_S_S_S_S_S_S_S_S_S_S_S_S_S_S_S_S_S_S_S_S_S_S_S_S_S_S_S_S_S_S_S_S_S_S_S_S_S_S_S_S_S_S_S_S_S_S_S_S_S_S_S_S_S_S_S_S_S_S_S_S_S_S_S_S_S_S_S_S_S_S_S_S_S_S_S_S_S_S_S_S_S_S_S_S_S_S_S_S_S_S_S_S_S_S_S_S_S_S_S_S_S_S_S_S_S_S_S_S_S_S_S_S_S_S_S_S_S_S_S_S_S_S_S_S_S_S_S_S_S_S_S_S_S_S_S_S_S_S_S_S_S_S_S_S_S_S_S_S_S_S_S_S_S_S_S_S_S_S_S_S_S_S_S_S_S_S_S_S_S_S_S_S_S_S_S_S_S_S_S_S_S_S_S_S_S_S_S_S_S_S_S_S_S_S_S_S_S_S_S_S_S_S_S_S_S_S_S_S_S_S_S_S_S_S_S_S_S_S_S_S_S_S_S_S_S_S_S_S_S_S_S_S_S_S_S_S_S_S_S_S_S_S_S_S_S_S_S_S_S_S_S_S_S_S_S_S_S_S__param_613,
	.param .u64 .ptr .align 1 _Z4racePiS_S_S_S_S_S_S_S_S_S_S_S_S_S_S_S_S_S_S_S_S_S_S_S_S_S_S_S_S_S_S_S_S_S_S_S_S_S_S_S_S_S_S_S_S_S_S_S_S_S_S_S_S_S_S_S_S_S_S_S_S_S_S_S_S_S_S_S_S_S_S_S_S_S_S_S_S_S_S_S_S_S_S_S_S_S_S_S_S_S_S_S_S_S_S_S_S_S_S_S_S_S_S_S_S_S_S_S_S_S_S_S_S_S_S_S_S_S_S_S_S_S_S_S_S_S_S_S_S_S_S_S_S_S_S_S_S_S_S_S_S_S_S_S_S_S_S_S_S_S_S_S_S_S_S_S_S_S_S_S_S_S_S_S_S_S_S_S_S_S_S_S_S_S_S_S_S_S_S_S_S_S_S_S_S_S_S_S_S_S_S_S_S_S_S_S_S_S_S_S_S_S_S_S_S_S_S_S_S_S_S_S_S_S_S_S_S_S_S_S_S_S_S_S_S_S_S_S_S_S_S_S_S_S_S_S_S_S_S_S_S_S_S_S_S_S_S_S_S_S_S_S_S_S_S_S_S_S_S_S_S_S_S_S_S_S_S_S_S_S_S_S_S_S_S_S_S_S_S_S_S_S_S_S_S_S_S_S_S_S_S_S_S_S_S_S_S_S_S_S_S_S_S_S_S_S_S_S_S_S_S_S_S_S_S_S_S_S_S_S_S_S_S_S_S_S_S_S_S_S_S_S_S_S_S_S_S_S_S_S_S_S_S_S_S_S_S_S_S_S_S_S_S_S_S_S_S_S_S_S_S_S_S_S_S_S_S_S_S_S_S_S_S_S_S_S_S_S_S_S_S_S_S_S_S_S_S_S_S_S_S_S_S_S_S_S_S_S_S_S_S_S_S_S_S_S_S_S_S_S_S_S_S_S_S_S_S_S_S_S_S_S_S_S_S_S_S_S_S_S_S_S_S_S_S_S_S_S_S_S_S_S_S_S_S_S_S_S_S_S_S_S_S_S_S_S_S_S_S_S_S_S_S_S_S_S_S_S_S_S_S_S_S_S_S_S_S_S_S_S_S_S_S_S_S_S_S_S_S_S_S_S_S_S_S_S_S_S_S_S_S_S_S_S_S_S_S_S_S_S_S_S_S_S_S_S_S_S_S_S_S_S_S_S_S_S_S_S_S_S_S_S_S_S_S_S_S_S_S_S_S_S_S_S_S_S_S_S_S_S_S_S_S_S_S_S_S_S_S_S_S_S_S_S_S_S_S_S_S_S_S_S_S_S_S_S_S_S_S_S_S_S_S_S_S_S_S_S_S_S_S_S_S_S_S_S_S_S_S_S_S_S_S_S_S_S_S_S_S_S_S_S_S_S_S_S_S_S_S_S_S_S_S_S_S_S_S_S_S_S_S_S_S_S_S_S_S_S_S_S_S_S_S_S_S_S_S_S_S_S_S_S_S_S_S_S_S_S_S_S_S_S_S_S_S_S_S_S_S_S_S_S_S_S_S_S_S_S_S_S_S_S_S_S_S_S_S_S_S_S_S_S_S_S_S_S_S_S_S_S_S_S_S_S_S_S_S_S_S_S_S_S_S_S_S_S_S_S_S_S_S_S_S_S_S_S_S_S_S_S_S_S_S_S_S_S_S_S_S_S_S_S_S_S_S_S_S_S_S_S_S_S_S_S_S_S_S_S_S_S_S_S_S_S_S_S_S_S_S_S_S_S_S_S_S_S_S_S_S_S_S_S_S_S_S_S_S_S_S_S_S_S_S_S_S_S_S_S_S_S_S_S_S_S_S_S_S_S_S_S_S_S_S_S_S_S_S_S_S_S_S_S_S_S_S_S_S_S_S_S_S_S_S_S_S_S_S_S_S_S_S_S_S_S_S_S_S_S_S_S_S_S_S_S_S_S_S_S_S_S_S_S_S_S_S_S_S_S_S_S_S_S_S_S_S_S_S_S_S_S_S_S_S_S_S_S_S_S_S_S_S_S_S_S_S_S_S_S_S_S_S_S_S_S_S_S_S_S_S_S_S_S_S_S_S_S_S_S_S_S_S_S_S_S_S_S_S_S_S_S_S_S_S_S_S_S_S_S_S_S_S_S_S_S_S_S_S_S_S_S_S_S_S_S_S_S_S_S_S_S_S_S_S_S_S_S_S_S_S_S_S_S_S_S_S_S_S_S_S_S_S_S_S_S_S_S_S_S_S_S_S_S_S_S_S_S_S_S_S_S_S_S_S_S_S_S_S_S_S_S_S_S_S_S_S_S_S_S_S_S_S_S_S__param_614,
	.param .u64 .ptr .align 1 _Z4racePiS_S_S_S_S_S_S_S_S_S_S_S_S_S_S_S_S_S_S_S_S_S_S_S_S_S_S_S_S_S_S_S_S_S_S_S_S_S_S_S_S_S_S_S_S_S_S_S_S_S_S_S_S_S_S_S_S_S_S_S_S_S_S_S_S_S_S_S_S_S_S_S_S_S_S_S_S_S_S_S_S_S_S_S_S_S_S_S_S_S_S_S_S_S_S_S_S_S_S_S_S_S_S_S_S_S_S_S_S_S_S_S_S_S_S_S_S_S_S_S_S_S_S_S_S_S_S_S_S_S_S_S_S_S_S_S_S_S_S_S_S_S_S_S_S_S_S_S_S_S_S_S_S_S_S_S_S_S_S_S_S_S_S_S_S_S_S_S_S_S_S_S_S_S_S_S_S_S_S_S_S_S_S_S_S_S_S_S_S_S_S_S_S_S_S_S_S_S_S_S_S_S_S_S_S_S_S_S_S_S_S_S_S_S_S_S_S_S_S_S_S_S_S_S_S_S_S_S_S_S_S_S_S_S_S_S_S_S_S_S_S_S_S_S_S_S_S_S_S_S_S_S_S_S_S_S_S_S_S_S_S_S_S_S_S_S_S_S_S_S_S_S_S_S_S_S_S_S_S_S_S_S_S_S_S_S_S_S_S_S_S_S_S_S_S_S_S_S_S_S_S_S_S_S_S_S_S_S_S_S_S_S_S_S_S_S_S_S_S_S_S_S_S_S_S_S_S_S_S_S_S_S_S_S_S_S_S_S_S_S_S_S_S_S_S_S_S_S_S_S_S_S_S_S_S_S_S_S_S_S_S_S_S_S_S_S_S_S_S_S_S_S_S_S_S_S_S_S_S_S_S_S_S_S_S_S_S_S_S_S_S_S_S_S_S_S_S_S_S_S_S_S_S_S_S_S_S_S_S_S_S_S_S_S_S_S_S_S_S_S_S_S_S_S_S_S_S_S_S_S_S_S_S_S_S_S_S_S_S_S_S_S_S_S_S_S_S_S_S_S_S_S_S_S_S_S_S_S_S_S_S_S_S_S_S_S_S_S_S_S_S_S_S_S_S_S_S_S_S_S_S_S_S_S_S_S_S_S_S_S_S_S_S_S_S_S_S_S_S_S_S_S_S_S_S_S_S_S_S_S_S_S_S_S_S_S_S_S_S_S_S_S_S_S_S_S_S_S_S_S_S_S_S_S_S_S_S_S_S_S_S_S_S_S_S_S_S_S_S_S_S_S_S_S_S_S_S_S_S_S_S_S_S_S_S_S_S_S_S_S_S_S_S_S_S_S_S_S_S_S_S_S_S_S_S_S_S_S_S_S_S_S_S_S_S_S_S_S_S_S_S_S_S_S_S_S_S_S_S_S_S_S_S_S_S_S_S_S_S_S_S_S_S_S_S_S_S_S_S_S_S_S_S_S_S_S_S_S_S_S_S_S_S_S_S_S_S_S_S_S_S_S_S_S_S_S_S_S_S_S_S_S_S_S_S_S_S_S_S_S_S_S_S_S_S_S_S_S_S_S_S_S_S_S_S_S_S_S_S_S_S_S_S_S_S_S_S_S_S_S_S_S_S_S_S_S_S_S_S_S_S_S_S_S_S_S_S_S_S_S_S_S_S_S_S_S_S_S_S_S_S_S_S_S_S_S_S_S_S_S_S_S_S_S_S_S_S_S_S_S_S_S_S_S_S_S_S_S_S_S_S_S_S_S_S_S_S_S_S_S_S_S_S_S_S_S_S_S_S_S_S_S_S_S_S_S_S_S_S_S_S_S_S_S_S_S_S_S_S_S_S_S_S_S_S_S_S_S_S_S_S_S_S_S_S_S_S_S_S_S_S_S_S_S_S_S_S_S_S_S_S_S_S_S_S_S_S_S_S_S_S_S_S_S_S_S_S_S_S_S_S_S_S_S_S_S_S_S_S_S_S_S_S_S_S_S_S_S_S_S_S_S_S_S_S_S_S_S_S_S_S_S_S_S_S_S_S_S_S_S_S_S_S_S_S_S_S_S_S_S_S_S_S_S_S_S_S_S_S_S_S_S_S_S_S_S_S_S_S_S_S_S_S_S_S_S_S_S_S_S_S_S_S_S_S_S_S_S_S_S_S_S_S_S_S_S_S_S_S_S_S_S_S_S_S_S_S_S_S_S_S_S_S_S_S_S_S_S_S_S_S_S_S_S_S_S_S_S_S_S_S_S_S_S_S_S_S_S_S_S_S_S_S_S_S_S_S_S_S_S_S_S_S_S_S_S_S_S_S_S_S_S_S_S_S_S_S_S_S_S_S_S_S__param_615,
	.param .u64 .ptr .align 1 _Z4racePiS_S_S_S_S_S_S_S_S_S_S_S_S_S_S_S_S_S_S_S_S_S_S_S_S_S_S_S_S_S_S_S_S_S_S_S_S_S_S_S_S_S_S_S_S_S_S_S_S_S_S_S_S_S_S_S_S_S_S_S_S_S_S_S_S_S_S_S_S_S_S_S_S_S_S_S_S_S_S_S_S_S_S_S_S_S_S_S_S_S_S_S_S_S_S_S_S_S_S_S_S_S_S_S_S_S_S_S_S_S_S_S_S_S_S_S_S_S_S_S_S_S_S_S_S_S_S_S_S_S_S_S_S_S_S_S_S_S_S_S_S_S_S_S_S_S_S_S_S_S_S_S_S_S_S_S_S_S_S_S_S_S_S_S_S_S_S_S_S_S_S_S_S_S_S_S_S_S_S_S_S_S_S_S_S_S_S_S_S_S_S_S_S_S_S_S_S_S_S_S_S_S_S_S_S_S_S_S_S_S_S_S_S_S_S_S_S_S_S_S_S_S_S_S_S_S_S_S_S_S_S_S_S_S_S_S_S_S_S_S_S_S_S_S_S_S_S_S_S_S_S_S_S_S_S_S_S_S_S_S_S_S_S_S_S_S_S_S_S_S_S_S_S_S_S_S_S_S_S_S_S_S_S_S_S_S_S_S_S_S_S_S_S_S_S_S_S_S_S_S_S_S_S_S_S_S_S_S_S_S_S_S_S_S_S_S_S_S_S_S_S_S_S_S_S_S_S_S_S_S_S_S_S_S_S_S_S_S_S_S_S_S_S_S_S_S_S_S_S_S_S_S_S_S_S_S_S_S_S_S_S_S_S_S_S_S_S_S_S_S_S_S_S_S_S_S_S_S_S_S_S_S_S_S_S_S_S_S_S_S_S_S_S_S_S_S_S_S_S_S_S_S_S_S_S_S_S_S_S_S_S_S_S_S_S_S_S_S_S_S_S_S_S_S_S_S_S_S_S_S_S_S_S_S_S_S_S_S_S_S_S_S_S_S_S_S_S_S_S_S_S_S_S_S_S_S_S_S_S_S_S_S_S_S_S_S_S_S_S_S_S_S_S_S_S_S_S_S_S_S_S_S_S_S_S_S_S_S_S_S_S_S_S_S_S_S_S_S_S_S_S_S_S_S_S_S_S_S_S_S_S_S_S_S_S_S_S_S_S_S_S_S_S_S_S_S_S_S_S_S_S_S_S_S_S_S_S_S_S_S_S_S_S_S_S_S_S_S_S_S_S_S_S_S_S_S_S_S_S_S_S_S_S_S_S_S_S_S_S_S_S_S_S_S_S_S_S_S_S_S_S_S_S_S_S_S_S_S_S_S_S_S_S_S_S_S_S_S_S_S_S_S_S_S_S_S_S_S_S_S_S_S_S_S_S_S_S_S_S_S_S_S_S_S_S_S_S_S_S_S_S_S_S_S_S_S_S_S_S_S_S_S_S_S_S_S_S_S_S_S_S_S_S_S_S_S_S_S_S_S_S_S_S_S_S_S_S_S_S_S_S_S_S_S_S_S_S_S_S_S_S_S_S_S_S_S_S_S_S_S_S_S_S_S_S_S_S_S_S_S_S_S_S_S_S_S_S_S_S_S_S_S_S_S_S_S_S_S_S_S_S_S_S_S_S_S_S_S_S_S_S_S_S_S_S_S_S_S_S_S_S_S_S_S_S_S_S_S_S_S_S_S_S_S_S_S_S_S_S_S_S_S_S_S_S_S_S_S_S_S_S_S_S_S_S_S_S_S_S_S_S_S_S_S_S_S_S_S_S_S_S_S_S_S_S_S_S_S_S_S_S_S_S_S_S_S_S_S_S_S_S_S_S_S_S_S_S_S_S_S_S_S_S_S_S_S_S_S_S_S_S_S_S_S_S_S_S_S_S_S_S_S_S_S_S_S_S_S_S_S_S_S_S_S_S_S_S_S_S_S_S_S_S_S_S_S_S_S_S_S_S_S_S_S_S_S_S_S_S_S_S_S_S_S_S_S_S_S_S_S_S_S_S_S_S_S_S_S_S_S_S_S_S_S_S_S_S_S_S_S_S_S_S_S_S_S_S_S_S_S_S_S_S_S_S_S_S_S_S_S_S_S_S_S_S_S_S_S_S_S_S_S_S_S_S_S_S_S_S_S_S_S_S_S_S_S_S_S_S_S_S_S_S_S_S_S_S_S_S_S_S_S_S_S_S_S_S_S_S_S_S_S_S_S_S_S_S_S_S_S_S_S_S_S_S_S_S_S_S_S_S_S_S_S_S_S_S_S_S_S_S_S_S_S_S_S_S_S_S_S_S_S_S__param_616,
	.param .u64 .ptr .align 1 _Z4racePiS_S_S_S_S_S_S_S_S_S_S_S_S_S_S_S_S_S_S_S_S_S_S_S_S_S_S_S_S_S_S_S_S_S_S_S_S_S_S_S_S_S_S_S_S_S_S_S_S_S_S_S_S_S_S_S_S_S_S_S_S_S_S_S_S_S_S_S_S_S_S_S_S_S_S_S_S_S_S_S_S_S_S_S_S_S_S_S_S_S_S_S_S_S_S_S_S_S_S_S_S_S_S_S_S_S_S_S_S_S_S_S_S_S_S_S_S_S_S_S_S_S_S_S_S_S_S_S_S_S_S_S_S_S_S_S_S_S_S_S_S_S_S_S_S_S_S_S_S_S_S_S_S_S_S_S_S_S_S_S_S_S_S_S_S_S_S_S_S_S_S_S_S_S_S_S_S_S_S_S_S_S_S_S_S_S_S_S_S_S_S_S_S_S_S_S_S_S_S_S_S_S_S_S_S_S_S_S_S_S_S_S_S_S_S_S_S_S_S_S_S_S_S_S_S_S_S_S_S_S_S_S_S_S_S_S_S_S_S_S_S_S_S_S_S_S_S_S_S_S_S_S_S_S_S_S_S_S_S_S_S_S_S_S_S_S_S_S_S_S_S_S_S_S_S_S_S_S_S_S_S_S_S_S_S_S_S_S_S_S_S_S_S_S_S_S_S_S_S_S_S_S_S_S_S_S_S_S_S_S_S_S_S_S_S_S_S_S_S_S_S_S_S_S_S_S_S_S_S_S_S_S_S_S_S_S_S_S_S_S_S_S_S_S_S_S_S_S_S_S_S_S_S_S_S_S_S_S_S_S_S_S_S_S_S_S_S_S_S_S_S_S_S_S_S_S_S_S_S_S_S_S_S_S_S_S_S_S_S_S_S_S_S_S_S_S_S_S_S_S_S_S_S_S_S_S_S_S_S_S_S_S_S_S_S_S_S_S_S_S_S_S_S_S_S_S_S_S_S_S_S_S_S_S_S_S_S_S_S_S_S_S_S_S_S_S_S_S_S_S_S_S_S_S_S_S_S_S_S_S_S_S_S_S_S_S_S_S_S_S_S_S_S_S_S_S_S_S_S_S_S_S_S_S_S_S_S_S_S_S_S_S_S_S_S_S_S_S_S_S_S_S_S_S_S_S_S_S_S_S_S_S_S_S_S_S_S_S_S_S_S_S_S_S_S_S_S_S_S_S_S_S_S_S_S_S_S_S_S_S_S_S_S_S_S_S_S_S_S_S_S_S_S_S_S_S_S_S_S_S_S_S_S_S_S_S_S_S_S_S_S_S_S_S_S_S_S_S_S_S_S_S_S_S_S_S_S_S_S_S_S_S_S_S_S_S_S_S_S_S_S_S_S_S_S_S_S_S_S_S_S_S_S_S_S_S_S_S_S_S_S_S_S_S_S_S_S_S_S_S_S_S_S_S_S_S_S_S_S_S_S_S_S_S_S_S_S_S_S_S_S_S_S_S_S_S_S_S_S_S_S_S_S_S_S_S_S_S_S_S_S_S_S_S_S_S_S_S_S_S_S_S_S_S_S_S_S_S_S_S_S_S_S_S_S_S_S_S_S_S_S_S_S_S_S_S_S_S_S_S_S_S_S_S_S_S_S_S_S_S_S_S_S_S_S_S_S_S_S_S_S_S_S_S_S_S_S_S_S_S_S_S_S_S_S_S_S_S_S_S_S_S_S_S_S_S_S_S_S_S_S_S_S_S_S_S_S_S_S_S_S_S_S_S_S_S_S_S_S_S_S_S_S_S_S_S_S_S_S_S_S_S_S_S_S_S_S_S_S_S_S_S_S_S_S_S_S_S_S_S_S_S_S_S_S_S_S_S_S_S_S_S_S_S_S_S_S_S_S_S_S_S_S_S_S_S_S_S_S_S_S_S_S_S_S_S_S_S_S_S_S_S_S_S_S_S_S_S_S_S_S_S_S_S_S_S_S_S_S_S_S_S_S_S_S_S_S_S_S_S_S_S_S_S_S_S_S_S_S_S_S_S_S_S_S_S_S_S_S_S_S_S_S_S_S_S_S_S_S_S_S_S_S_S_S_S_S_S_S_S_S_S_S_S_S_S_S_S_S_S_S_S_S_S_S_S_S_S_S_S_S_S_S_S_S_S_S_S_S_S_S_S_S_S_S_S_S_S_S_S_S_S_S_S_S_S_S_S_S_S_S_S_S_S_S_S_S_S_S_S_S_S_S_S_S_S_S_S_S_S_S_S_S_S_S_S_S_S_S_S_S_S_S_S_S_S_S_S_S_S_S_S_S_S_S_S_S_S_S_S_S_S_S__param_617,
	.param .u64 .ptr .align 1 _Z4racePiS_S_S_S_S_S_S_S_S_S_S_S_S_S_S_S_S_S_S_S_S_S_S_S_S_S_S_S_S_S_S_S_S_S_S_S_S_S_S_S_S_S_S_S_S_S_S_S_S_S_S_S_S_S_S_S_S_S_S_S_S_S_S_S_S_S_S_S_S_S_S_S_S_S_S_S_S_S_S_S_S_S_S_S_S_S_S_S_S_S_S_S_S_S_S_S_S_S_S_S_S_S_S_S_S_S_S_S_S_S_S_S_S_S_S_S_S_S_S_S_S_S_S_S_S_S_S_S_S_S_S_S_S_S_S_S_S_S_S_S_S_S_S_S_S_S_S_S_S_S_S_S_S_S_S_S_S_S_S_S_S_S_S_S_S_S_S_S_S_S_S_S_S_S_S_S_S_S_S_S_S_S_S_S_S_S_S_S_S_S_S_S_S_S_S_S_S_S_S_S_S_S_S_S_S_S_S_S_S_S_S_S_S_S_S_S_S_S_S_S_S_S_S_S_S_S_S_S_S_S_S_S_S_S_S_S_S_S_S_S_S_S_S_S_S_S_S_S_S_S_S_S_S_S_S_S_S_S_S_S_S_S_S_S_S_S_S_S_S_S_S_S_S_S_S_S_S_S_S_S_S_S_S_S_S_S_S_S_S_S_S_S_S_S_S_S_S_S_S_S_S_S_S_S_S_S_S_S_S_S_S_S_S_S_S_S_S_S_S_S_S_S_S_S_S_S_S_S_S_S_S_S_S_S_S_S_S_S_S_S_S_S_S_S_S_S_S_S_S_S_S_S_S_S_S_S_S_S_S_S_S_S_S_S_S_S_S_S_S_S_S_S_S_S_S_S_S_S_S_S_S_S_S_S_S_S_S_S_S_S_S_S_S_S_S_S_S_S_S_S_S_S_S_S_S_S_S_S_S_S_S_S_S_S_S_S_S_S_S_S_S_S_S_S_S_S_S_S_S_S_S_S_S_S_S_S_S_S_S_S_S_S_S_S_S_S_S_S_S_S_S_S_S_S_S_S_S_S_S_S_S_S_S_S_S_S_S_S_S_S_S_S_S_S_S_S_S_S_S_S_S_S_S_S_S_S_S_S_S_S_S_S_S_S_S_S_S_S_S_S_S_S_S_S_S_S_S_S_S_S_S_S_S_S_S_S_S_S_S_S_S_S_S_S_S_S_S_S_S_S_S_S_S_S_S_S_S_S_S_S_S_S_S_S_S_S_S_S_S_S_S_S_S_S_S_S_S_S_S_S_S_S_S_S_S_S_S_S_S_S_S_S_S_S_S_S_S_S_S_S_S_S_S_S_S_S_S_S_S_S_S_S_S_S_S_S_S_S_S_S_S_S_S_S_S_S_S_S_S_S_S_S_S_S_S_S_S_S_S_S_S_S_S_S_S_S_S_S_S_S_S_S_S_S_S_S_S_S_S_S_S_S_S_S_S_S_S_S_S_S_S_S_S_S_S_S_S_S_S_S_S_S_S_S_S_S_S_S_S_S_S_S_S_S_S_S_S_S_S_S_S_S_S_S_S_S_S_S_S_S_S_S_S_S_S_S_S_S_S_S_S_S_S_S_S_S_S_S_S_S_S_S_S_S_S_S_S_S_S_S_S_S_S_S_S_S_S_S_S_S_S_S_S_S_S_S_S_S_S_S_S_S_S_S_S_S_S_S_S_S_S_S_S_S_S_S_S_S_S_S_S_S_S_S_S_S_S_S_S_S_S_S_S_S_S_S_S_S_S_S_S_S_S_S_S_S_S_S_S_S_S_S_S_S_S_S_S_S_S_S_S_S_S_S_S_S_S_S_S_S_S_S_S_S_S_S_S_S_S_S_S_S_S_S_S_S_S_S_S_S_S_S_S_S_S_S_S_S_S_S_S_S_S_S_S_S_S_S_S_S_S_S_S_S_S_S_S_S_S_S_S_S_S_S_S_S_S_S_S_S_S_S_S_S_S_S_S_S_S_S_S_S_S_S_S_S_S_S_S_S_S_S_S_S_S_S_S_S_S_S_S_S_S_S_S_S_S_S_S_S_S_S_S_S_S_S_S_S_S_S_S_S_S_S_S_S_S_S_S_S_S_S_S_S_S_S_S_S_S_S_S_S_S_S_S_S_S_S_S_S_S_S_S_S_S_S_S_S_S_S_S_S_S_S_S_S_S_S_S_S_S_S_S_S_S_S_S_S_S_S_S_S_S_S_S_S_S_S_S_S_S_S_S_S_S_S_S_S_S_S_S_S_S_S_S_S_S_S_S_S_S_S_S_S_S_S_S_S_S_S_S_S_S__param_618,
	.param .u64 .ptr .align 1 _Z4racePiS_S_S_S_S_S_S_S_S_S_S_S_S_S_S_S_S_S_S_S_S_S_S_S_S_S_S_S_S_S_S_S_S_S_S_S_S_S_S_S_S_S_S_S_S_S_S_S_S_S_S_S_S_S_S_S_S_S_S_S_S_S_S_S_S_S_S_S_S_S_S_S_S_S_S_S_S_S_S_S_S_S_S_S_S_S_S_S_S_S_S_S_S_S_S_S_S_S_S_S_S_S_S_S_S_S_S_S_S_S_S_S_S_S_S_S_S_S_S_S_S_S_S_S_S_S_S_S_S_S_S_S_S_S_S_S_S_S_S_S_S_S_S_S_S_S_S_S_S_S_S_S_S_S_S_S_S_S_S_S_S_S_S_S_S_S_S_S_S_S_S_S_S_S_S_S_S_S_S_S_S_S_S_S_S_S_S_S_S_S_S_S_S_S_S_S_S_S_S_S_S_S_S_S_S_S_S_S_S_S_S_S_S_S_S_S_S_S_S_S_S_S_S_S_S_S_S_S_S_S_S_S_S_S_S_S_S_S_S_S_S_S_S_S_S_S_S_S_S_S_S_S_S_S_S_S_S_S_S_S_S_S_S_S_S_S_S_S_S_S_S_S_S_S_S_S_S_S_S_S_S_S_S_S_S_S_S_S_S_S_S_S_S_S_S_S_S_S_S_S_S_S_S_S_S_S_S_S_S_S_S_S_S_S_S_S_S_S_S_S_S_S_S_S_S_S_S_S_S_S_S_S_S_S_S_S_S_S_S_S_S_S_S_S_S_S_S_S_S_S_S_S_S_S_S_S_S_S_S_S_S_S_S_S_S_S_S_S_S_S_S_S_S_S_S_S_S_S_S_S_S_S_S_S_S_S_S_S_S_S_S_S_S_S_S_S_S_S_S_S_S_S_S_S_S_S_S_S_S_S_S_S_S_S_S_S_S_S_S_S_S_S_S_S_S_S_S_S_S_S_S_S_S_S_S_S_S_S_S_S_S_S_S_S_S_S_S_S_S_S_S_S_S_S_S_S_S_S_S_S_S_S_S_S_S_S_S_S_S_S_S_S_S_S_S_S_S_S_S_S_S_S_S_S_S_S_S_S_S_S_S_S_S_S_S_S_S_S_S_S_S_S_S_S_S_S_S_S_S_S_S_S_S_S_S_S_S_S_S_S_S_S_S_S_S_S_S_S_S_S_S_S_S_S_S_S_S_S_S_S_S_S_S_S_S_S_S_S_S_S_S_S_S_S_S_S_S_S_S_S_S_S_S_S_S_S_S_S_S_S_S_S_S_S_S_S_S_S_S_S_S_S_S_S_S_S_S_S_S_S_S_S_S_S_S_S_S_S_S_S_S_S_S_S_S_S_S_S_S_S_S_S_S_S_S_S_S_S_S_S_S_S_S_S_S_S_S_S_S_S_S_S_S_S_S_S_S_S_S_S_S_S_S_S_S_S_S_S_S_S_S_S_S_S_S_S_S_S_S_S_S_S_S_S_S_S_S_S_S_S_S_S_S_S_S_S_S_S_S_S_S_S_S_S_S_S_S_S_S_S_S_S_S_S_S_S_S_S_S_S_S_S_S_S_S_S_S_S_S_S_S_S_S_S_S_S_S_S_S_S_S_S_S_S_S_S_S_S_S_S_S_S_S_S_S_S_S_S_S_S_S_S_S_S_S_S_S_S_S_S_S_S_S_S_S_S_S_S_S_S_S_S_S_S_S_S_S_S_S_S_S_S_S_S_S_S_S_S_S_S_S_S_S_S_S_S_S_S_S_S_S_S_S_S_S_S_S_S_S_S_S_S_S_S_S_S_S_S_S_S_S_S_S_S_S_S_S_S_S_S_S_S_S_S_S_S_S_S_S_S_S_S_S_S_S_S_S_S_S_S_S_S_S_S_S_S_S_S_S_S_S_S_S_S_S_S_S_S_S_S_S_S_S_S_S_S_S_S_S_S_S_S_S_S_S_S_S_S_S_S_S_S_S_S_S_S_S_S_S_S_S_S_S_S_S_S_S_S_S_S_S_S_S_S_S_S_S_S_S_S_S_S_S_S_S_S_S_S_S_S_S_S_S_S_S_S_S_S_S_S_S_S_S_S_S_S_S_S_S_S_S_S_S_S_S_S_S_S_S_S_S_S_S_S_S_S_S_S_S_S_S_S_S_S_S_S_S_S_S_S_S_S_S_S_S_S_S_S_S_S_S_S_S_S_S_S_S_S_S_S_S_S_S_S_S_S_S_S_S_S_S_S_S_S_S_S_S_S_S_S_S_S_S_S_S_S_S_S_S_S_S_S_S__param_619,
	.param .u64 .ptr .align 1 _Z4racePiS_S_S_S_S_S_S_S_S_S_S_S_S_S_S_S_S_S_S_S_S_S_S_S_S_S_S_S_S_S_S_S_S_S_S_S_S_S_S_S_S_S_S_S_S_S_S_S_S_S_S_S_S_S_S_S_S_S_S_S_S_S_S_S_S_S_S_S_S_S_S_S_S_S_S_S_S_S_S_S_S_S_S_S_S_S_S_S_S_S_S_S_S_S_S_S_S_S_S_S_S_S_S_S_S_S_S_S_S_S_S_S_S_S_S_S_S_S_S_S_S_S_S_S_S_S_S_S_S_S_S_S_S_S_S_S_S_S_S_S_S_S_S_S_S_S_S_S_S_S_S_S_S_S_S_S_S_S_S_S_S_S_S_S_S_S_S_S_S_S_S_S_S_S_S_S_S_S_S_S_S_S_S_S_S_S_S_S_S_S_S_S_S_S_S_S_S_S_S_S_S_S_S_S_S_S_S_S_S_S_S_S_S_S_S_S_S_S_S_S_S_S_S_S_S_S_S_S_S_S_S_S_S_S_S_S_S_S_S_S_S_S_S_S_S_S_S_S_S_S_S_S_S_S_S_S_S_S_S_S_S_S_S_S_S_S_S_S_S_S_S_S_S_S_S_S_S_S_S_S_S_S_S_S_S_S_S_S_S_S_S_S_S_S_S_S_S_S_S_S_S_S_S_S_S_S_S_S_S_S_S_S_S_S_S_S_S_S_S_S_S_S_S_S_S_S_S_S_S_S_S_S_S_S_S_S_S_S_S_S_S_S_S_S_S_S_S_S_S_S_S_S_S_S_S_S_S_S_S_S_S_S_S_S_S_S_S_S_S_S_S_S_S_S_S_S_S_S_S_S_S_S_S_S_S_S_S_S_S_S_S_S_S_S_S_S_S_S_S_S_S_S_S_S_S_S_S_S_S_S_S_S_S_S_S_S_S_S_S_S_S_S_S_S_S_S_S_S_S_S_S_S_S_S_S_S_S_S_S_S_S_S_S_S_S_S_S_S_S_S_S_S_S_S_S_S_S_S_S_S_S_S_S_S_S_S_S_S_S_S_S_S_S_S_S_S_S_S_S_S_S_S_S_S_S_S_S_S_S_S_S_S_S_S_S_S_S_S_S_S_S_S_S_S_S_S_S_S_S_S_S_S_S_S_S_S_S_S_S_S_S_S_S_S_S_S_S_S_S_S_S_S_S_S_S_S_S_S_S_S_S_S_S_S_S_S_S_S_S_S_S_S_S_S_S_S_S_S_S_S_S_S_S_S_S_S_S_S_S_S_S_S_S_S_S_S_S_S_S_S_S_S_S_S_S_S_S_S_S_S_S_S_S_S_S_S_S_S_S_S_S_S_S_S_S_S_S_S_S_S_S_S_S_S_S_S_S_S_S_S_S_S_S_S_S_S_S_S_S_S_S_S_S_S_S_S_S_S_S_S_S_S_S_S_S_S_S_S_S_S_S_S_S_S_S_S_S_S_S_S_S_S_S_S_S_S_S_S_S_S_S_S_S_S_S_S_S_S_S_S_S_S_S_S_S_S_S_S_S_S_S_S_S_S_S_S_S_S_S_S_S_S_S_S_S_S_S_S_S_S_S_S_S_S_S_S_S_S_S_S_S_S_S_S_S_S_S_S_S_S_S_S_S_S_S_S_S_S_S_S_S_S_S_S_S_S_S_S_S_S_S_S_S_S_S_S_S_S_S_S_S_S_S_S_S_S_S_S_S_S_S_S_S_S_S_S_S_S_S_S_S_S_S_S_S_S_S_S_S_S_S_S_S_S_S_S_S_S_S_S_S_S_S_S_S_S_S_S_S_S_S_S_S_S_S_S_S_S_S_S_S_S_S_S_S_S_S_S_S_S_S_S_S_S_S_S_S_S_S_S_S_S_S_S_S_S_S_S_S_S_S_S_S_S_S_S_S_S_S_S_S_S_S_S_S_S_S_S_S_S_S_S_S_S_S_S_S_S_S_S_S_S_S_S_S_S_S_S_S_S_S_S_S_S_S_S_S_S_S_S_S_S_S_S_S_S_S_S_S_S_S_S_S_S_S_S_S_S_S_S_S_S_S_S_S_S_S_S_S_S_S_S_S_S_S_S_S_S_S_S_S_S_S_S_S_S_S_S_S_S_S_S_S_S_S_S_S_S_S_S_S_S_S_S_S_S_S_S_S_S_S_S_S_S_S_S_S_S_S_S_S_S_S_S_S_S_S_S_S_S_S_S_S_S_S_S_S_S_S_S_S_S_S_S_S_S_S_S_S_S_S_S_S_S_S_S_S_S_S_S_S_S_S__param_620,
	.param .u64 .ptr .align 1 _Z4racePiS_S_S_S_S_S_S_S_S_S_S_S_S_S_S_S_S_S_S_S_S_S_S_S_S_S_S_S_S_S_S_S_S_S_S_S_S_S_S_S_S_S_S_S_S_S_S_S_S_S_S_S_S_S_S_S_S_S_S_S_S_S_S_S_S_S_S_S_S_S_S_S_S_S_S_S_S_S_S_S_S_S_S_S_S_S_S_S_S_S_S_S_S_S_S_S_S_S_S_S_S_S_S_S_S_S_S_S_S_S_S_S_S_S_S_S_S_S_S_S_S_S_S_S_S_S_S_S_S_S_S_S_S_S_S_S_S_S_S_S_S_S_S_S_S_S_S_S_S_S_S_S_S_S_S_S_S_S_S_S_S_S_S_S_S_S_S_S_S_S_S_S_S_S_S_S_S_S_S_S_S_S_S_S_S_S_S_S_S_S_S_S_S_S_S_S_S_S_S_S_S_S_S_S_S_S_S_S_S_S_S_S_S_S_S_S_S_S_S_S_S_S_S_S_S_S_S_S_S_S_S_S_S_S_S_S_S_S_S_S_S_S_S_S_S_S_S_S_S_S_S_S_S_S_S_S_S_S_S_S_S_S_S_S_S_S_S_S_S_S_S_S_S_S_S_S_S_S_S_S_S_S_S_S_S_S_S_S_S_S_S_S_S_S_S_S_S_S_S_S_S_S_S_S_S_S_S_S_S_S_S_S_S_S_S_S_S_S_S_S_S_S_S_S_S_S_S_S_S_S_S_S_S_S_S_S_S_S_S_S_S_S_S_S_S_S_S_S_S_S_S_S_S_S_S_S_S_S_S_S_S_S_S_S_S_S_S_S_S_S_S_S_S_S_S_S_S_S_S_S_S_S_S_S_S_S_S_S_S_S_S_S_S_S_S_S_S_S_S_S_S_S_S_S_S_S_S_S_S_S_S_S_S_S_S_S_S_S_S_S_S_S_S_S_S_S_S_S_S_S_S_S_S_S_S_S_S_S_S_S_S_S_S_S_S_S_S_S_S_S_S_S_S_S_S_S_S_S_S_S_S_S_S_S_S_S_S_S_S_S_S_S_S_S_S_S_S_S_S_S_S_S_S_S_S_S_S_S_S_S_S_S_S_S_S_S_S_S_S_S_S_S_S_S_S_S_S_S_S_S_S_S_S_S_S_S_S_S_S_S_S_S_S_S_S_S_S_S_S_S_S_S_S_S_S_S_S_S_S_S_S_S_S_S_S_S_S_S_S_S_S_S_S_S_S_S_S_S_S_S_S_S_S_S_S_S_S_S_S_S_S_S_S_S_S_S_S_S_S_S_S_S_S_S_S_S_S_S_S_S_S_S_S_S_S_S_S_S_S_S_S_S_S_S_S_S_S_S_S_S_S_S_S_S_S_S_S_S_S_S_S_S_S_S_S_S_S_S_S_S_S_S_S_S_S_S_S_S_S_S_S_S_S_S_S_S_S_S_S_S_S_S_S_S_S_S_S_S_S_S_S_S_S_S_S_S_S_S_S_S_S_S_S_S_S_S_S_S_S_S_S_S_S_S_S_S_S_S_S_S_S_S_S_S_S_S_S_S_S_S_S_S_S_S_S_S_S_S_S_S_S_S_S_S_S_S_S_S_S_S_S_S_S_S_S_S_S_S_S_S_S_S_S_S_S_S_S_S_S_S_S_S_S_S_S_S_S_S_S_S_S_S_S_S_S_S_S_S_S_S_S_S_S_S_S_S_S_S_S_S_S_S_S_S_S_S_S_S_S_S_S_S_S_S_S_S_S_S_S_S_S_S_S_S_S_S_S_S_S_S_S_S_S_S_S_S_S_S_S_S_S_S_S_S_S_S_S_S_S_S_S_S_S_S_S_S_S_S_S_S_S_S_S_S_S_S_S_S_S_S_S_S_S_S_S_S_S_S_S_S_S_S_S_S_S_S_S_S_S_S_S_S_S_S_S_S_S_S_S_S_S_S_S_S_S_S_S_S_S_S_S_S_S_S_S_S_S_S_S_S_S_S_S_S_S_S_S_S_S_S_S_S_S_S_S_S_S_S_S_S_S_S_S_S_S_S_S_S_S_S_S_S_S_S_S_S_S_S_S_S_S_S_S_S_S_S_S_S_S_S_S_S_S_S_S_S_S_S_S_S_S_S_S_S_S_S_S_S_S_S_S_S_S_S_S_S_S_S_S_S_S_S_S_S_S_S_S_S_S_S_S_S_S_S_S_S_S_S_S_S_S_S_S_S_S_S_S_S_S_S_S_S_S_S_S_S_S_S_S_S_S_S_S_S_S_S_S_S_S_S_S_S_S__param_621,
	.param .u64 .ptr .align 1 _Z4racePiS_S_S_S_S_S_S_S_S_S_S_S_S_S_S_S_S_S_S_S_S_S_S_S_S_S_S_S_S_S_S_S_S_S_S_S_S_S_S_S_S_S_S_S_S_S_S_S_S_S_S_S_S_S_S_S_S_S_S_S_S_S_S_S_S_S_S_S_S_S_S_S_S_S_S_S_S_S_S_S_S_S_S_S_S_S_S_S_S_S_S_S_S_S_S_S_S_S_S_S_S_S_S_S_S_S_S_S_S_S_S_S_S_S_S_S_S_S_S_S_S_S_S_S_S_S_S_S_S_S_S_S_S_S_S_S_S_S_S_S_S_S_S_S_S_S_S_S_S_S_S_S_S_S_S_S_S_S_S_S_S_S_S_S_S_S_S_S_S_S_S_S_S_S_S_S_S_S_S_S_S_S_S_S_S_S_S_S_S_S_S_S_S_S_S_S_S_S_S_S_S_S_S_S_S_S_S_S_S_S_S_S_S_S_S_S_S_S_S_S_S_S_S_S_S_S_S_S_S_S_S_S_S_S_S_S_S_S_S_S_S_S_S_S_S_S_S_S_S_S_S_S_S_S_S_S_S_S_S_S_S_S_S_S_S_S_S_S_S_S_S_S_S_S_S_S_S_S_S_S_S_S_S_S_S_S_S_S_S_S_S_S_S_S_S_S_S_S_S_S_S_S_S_S_S_S_S_S_S_S_S_S_S_S_S_S_S_S_S_S_S_S_S_S_S_S_S_S_S_S_S_S_S_S_S_S_S_S_S_S_S_S_S_S_S_S_S_S_S_S_S_S_S_S_S_S_S_S_S_S_S_S_S_S_S_S_S_S_S_S_S_S_S_S_S_S_S_S_S_S_S_S_S_S_S_S_S_S_S_S_S_S_S_S_S_S_S_S_S_S_S_S_S_S_S_S_S_S_S_S_S_S_S_S_S_S_S_S_S_S_S_S_S_S_S_S_S_S_S_S_S_S_S_S_S_S_S_S_S_S_S_S_S_S_S_S_S_S_S_S_S_S_S_S_S_S_S_S_S_S_S_S_S_S_S_S_S_S_S_S_S_S_S_S_S_S_S_S_S_S_S_S_S_S_S_S_S_S_S_S_S_S_S_S_S_S_S_S_S_S_S_S_S_S_S_S_S_S_S_S_S_S_S_S_S_S_S_S_S_S_S_S_S_S_S_S_S_S_S_S_S_S_S_S_S_S_S_S_S_S_S_S_S_S_S_S_S_S_S_S_S_S_S_S_S_S_S_S_S_S_S_S_S_S_S_S_S_S_S_S_S_S_S_S_S_S_S_S_S_S_S_S_S_S_S_S_S_S_S_S_S_S_S_S_S_S_S_S_S_S_S_S_S_S_S_S_S_S_S_S_S_S_S_S_S_S_S_S_S_S_S_S_S_S_S_S_S_S_S_S_S_S_S_S_S_S_S_S_S_S_S_S_S_S_S_S_S_S_S_S_S_S_S_S_S_S_S_S_S_S_S_S_S_S_S_S_S_S_S_S_S_S_S_S_S_S_S_S_S_S_S_S_S_S_S_S_S_S_S_S_S_S_S_S_S_S_S_S_S_S_S_S_S_S_S_S_S_S_S_S_S_S_S_S_S_S_S_S_S_S_S_S_S_S_S_S_S_S_S_S_S_S_S_S_S_S_S_S_S_S_S_S_S_S_S_S_S_S_S_S_S_S_S_S_S_S_S_S_S_S_S_S_S_S_S_S_S_S_S_S_S_S_S_S_S_S_S_S_S_S_S_S_S_S_S_S_S_S_S_S_S_S_S_S_S_S_S_S_S_S_S_S_S_S_S_S_S_S_S_S_S_S_S_S_S_S_S_S_S_S_S_S_S_S_S_S_S_S_S_S_S_S_S_S_S_S_S_S_S_S_S_S_S_S_S_S_S_S_S_S_S_S_S_S_S_S_S_S_S_S_S_S_S_S_S_S_S_S_S_S_S_S_S_S_S_S_S_S_S_S_S_S_S_S_S_S_S_S_S_S_S_S_S_S_S_S_S_S_S_S_S_S_S_S_S_S_S_S_S_S_S_S_S_S_S_S_S_S_S_S_S_S_S_S_S_S_S_S_S_S_S_S_S_S_S_S_S_S_S_S_S_S_S_S_S_S_S_S_S_S_S_S_S_S_S_S_S_S_S_S_S_S_S_S_S_S_S_S_S_S_S_S_S_S_S_S_S_S_S_S_S_S_S_S_S_S_S_S_S_S_S_S_S_S_S_S_S_S_S_S_S_S_S_S_S_S_S_S_S_S_S_S_S_S_S_S_S_S_S_S_S_S_S__param_622,
	.param .u64 .ptr .align 1 _Z4racePiS_S_S_S_S_S_S_S_S_S_S_S_S_S_S_S_S_S_S_S_S_S_S_S_S_S_S_S_S_S_S_S_S_S_S_S_S_S_S_S_S_S_S_S_S_S_S_S_S_S_S_S_S_S_S_S_S_S_S_S_S_S_S_S_S_S_S_S_S_S_S_S_S_S_S_S_S_S_S_S_S_S_S_S_S_S_S_S_S_S_S_S_S_S_S_S_S_S_S_S_S_S_S_S_S_S_S_S_S_S_S_S_S_S_S_S_S_S_S_S_S_S_S_S_S_S_S_S_S_S_S_S_S_S_S_S_S_S_S_S_S_S_S_S_S_S_S_S_S_S_S_S_S_S_S_S_S_S_S_S_S_S_S_S_S_S_S_S_S_S_S_S_S_S_S_S_S_S_S_S_S_S_S_S_S_S_S_S_S_S_S_S_S_S_S_S_S_S_S_S_S_S_S_S_S_S_S_S_S_S_S_S_S_S_S_S_S_S_S_S_S_S_S_S_S_S_S_S_S_S_S_S_S_S_S_S_S_S_S_S_S_S_S_S_S_S_S_S_S_S_S_S_S_S_S_S_S_S_S_S_S_S_S_S_S_S_S_S_S_S_S_S_S_S_S_S_S_S_S_S_S_S_S_S_S_S_S_S_S_S_S_S_S_S_S_S_S_S_S_S_S_S_S_S_S_S_S_S_S_S_S_S_S_S_S_S_S_S_S_S_S_S_S_S_S_S_S_S_S_S_S_S_S_S_S_S_S_S_S_S_S_S_S_S_S_S_S_S_S_S_S_S_S_S_S_S_S_S_S_S_S_S_S_S_S_S_S_S_S_S_S_S_S_S_S_S_S_S_S_S_S_S_S_S_S_S_S_S_S_S_S_S_S_S_S_S_S_S_S_S_S_S_S_S_S_S_S_S_S_S_S_S_S_S_S_S_S_S_S_S_S_S_S_S_S_S_S_S_S_S_S_S_S_S_S_S_S_S_S_S_S_S_S_S_S_S_S_S_S_S_S_S_S_S_S_S_S_S_S_S_S_S_S_S_S_S_S_S_S_S_S_S_S_S_S_S_S_S_S_S_S_S_S_S_S_S_S_S_S_S_S_S_S_S_S_S_S_S_S_S_S_S_S_S_S_S_S_S_S_S_S_S_S_S_S_S_S_S_S_S_S_S_S_S_S_S_S_S_S_S_S_S_S_S_S_S_S_S_S_S_S_S_S_S_S_S_S_S_S_S_S_S_S_S_S_S_S_S_S_S_S_S_S_S_S_S_S_S_S_S_S_S_S_S_S_S_S_S_S_S_S_S_S_S_S_S_S_S_S_S_S_S_S_S_S_S_S_S_S_S_S_S_S_S_S_S_S_S_S_S_S_S_S_S_S_S_S_S_S_S_S_S_S_S_S_S_S_S_S_S_S_S_S_S_S_S_S_S_S_S_S_S_S_S_S_S_S_S_S_S_S_S_S_S_S_S_S_S_S_S_S_S_S_S_S_S_S_S_S_S_S_S_S_S_S_S_S_S_S_S_S_S_S_S_S_S_S_S_S_S_S_S_S_S_S_S_S_S_S_S_S_S_S_S_S_S_S_S_S_S_S_S_S_S_S_S_S_S_S_S_S_S_S_S_S_S_S_S_S_S_S_S_S_S_S_S_S_S_S_S_S_S_S_S_S_S_S_S_S_S_S_S_S_S_S_S_S_S_S_S_S_S_S_S_S_S_S_S_S_S_S_S_S_S_S_S_S_S_S_S_S_S_S_S_S_S_S_S_S_S_S_S_S_S_S_S_S_S_S_S_S_S_S_S_S_S_S_S_S_S_S_S_S_S_S_S_S_S_S_S_S_S_S_S_S_S_S_S_S_S_S_S_S_S_S_S_S_S_S_S_S_S_S_S_S_S_S_S_S_S_S_S_S_S_S_S_S_S_S_S_S_S_S_S_S_S_S_S_S_S_S_S_S_S_S_S_S_S_S_S_S_S_S_S_S_S_S_S_S_S_S_S_S_S_S_S_S_S_S_S_S_S_S_S_S_S_S_S_S_S_S_S_S_S_S_S_S_S_S_S_S_S_S_S_S_S_S_S_S_S_S_S_S_S_S_S_S_S_S_S_S_S_S_S_S_S_S_S_S_S_S_S_S_S_S_S_S_S_S_S_S_S_S_S_S_S_S_S_S_S_S_S_S_S_S_S_S_S_S_S_S_S_S_S_S_S_S_S_S_S_S_S_S_S_S_S_S_S_S_S_S_S_S_S_S_S_S_S_S_S_S_S_S_S_S_S_S_S_S_S_S_S_S__param_623,
	.param .u64 .ptr .align 1 _Z4racePiS_S_S_S_S_S_S_S_S_S_S_S_S_S_S_S_S_S_S_S_S_S_S_S_S_S_S_S_S_S_S_S_S_S_S_S_S_S_S_S_S_S_S_S_S_S_S_S_S_S_S_S_S_S_S_S_S_S_S_S_S_S_S_S_S_S_S_S_S_S_S_S_S_S_S_S_S_S_S_S_S_S_S_S_S_S_S_S_S_S_S_S_S_S_S_S_S_S_S_S_S_S_S_S_S_S_S_S_S_S_S_S_S_S_S_S_S_S_S_S_S_S_S_S_S_S_S_S_S_S_S_S_S_S_S_S_S_S_S_S_S_S_S_S_S_S_S_S_S_S_S_S_S_S_S_S_S_S_S_S_S_S_S_S_S_S_S_S_S_S_S_S_S_S_S_S_S_S_S_S_S_S_S_S_S_S_S_S_S_S_S_S_S_S_S_S_S_S_S_S_S_S_S_S_S_S_S_S_S_S_S_S_S_S_S_S_S_S_S_S_S_S_S_S_S_S_S_S_S_S_S_S_S_S_S_S_S_S_S_S_S_S_S_S_S_S_S_S_S_S_S_S_S_S_S_S_S_S_S_S_S_S_S_S_S_S_S_S_S_S_S_S_S_S_S_S_S_S_S_S_S_S_S_S_S_S_S_S_S_S_S_S_S_S_S_S_S_S_S_S_S_S_S_S_S_S_S_S_S_S_S_S_S_S_S_S_S_S_S_S_S_S_S_S_S_S_S_S_S_S_S_S_S_S_S_S_S_S_S_S_S_S_S_S_S_S_S_S_S_S_S_S_S_S_S_S_S_S_S_S_S_S_S_S_S_S_S_S_S_S_S_S_S_S_S_S_S_S_S_S_S_S_S_S_S_S_S_S_S_S_S_S_S_S_S_S_S_S_S_S_S_S_S_S_S_S_S_S_S_S_S_S_S_S_S_S_S_S_S_S_S_S_S_S_S_S_S_S_S_S_S_S_S_S_S_S_S_S_S_S_S_S_S_S_S_S_S_S_S_S_S_S_S_S_S_S_S_S_S_S_S_S_S_S_S_S_S_S_S_S_S_S_S_S_S_S_S_S_S_S_S_S_S_S_S_S_S_S_S_S_S_S_S_S_S_S_S_S_S_S_S_S_S_S_S_S_S_S_S_S_S_S_S_S_S_S_S_S_S_S_S_S_S_S_S_S_S_S_S_S_S_S_S_S_S_S_S_S_S_S_S_S_S_S_S_S_S_S_S_S_S_S_S_S_S_S_S_S_S_S_S_S_S_S_S_S_S_S_S_S_S_S_S_S_S_S_S_S_S_S_S_S_S_S_S_S_S_S_S_S_S_S_S_S_S_S_S_S_S_S_S_S_S_S_S_S_S_S_S_S_S_S_S_S_S_S_S_S_S_S_S_S_S_S_S_S_S_S_S_S_S_S_S_S_S_S_S_S_S_S_S_S_S_S_S_S_S_S_S_S_S_S_S_S_S_S_S_S_S_S_S_S_S_S_S_S_S_S_S_S_S_S_S_S_S_S_S_S_S_S_S_S_S_S_S_S_S_S_S_S_S_S_S_S_S_S_S_S_S_S_S_S_S_S_S_S_S_S_S_S_S_S_S_S_S_S_S_S_S_S_S_S_S_S_S_S_S_S_S_S_S_S_S_S_S_S_S_S_S_S_S_S_S_S_S_S_S_S_S_S_S_S_S_S_S_S_S_S_S_S_S_S_S_S_S_S_S_S_S_S_S_S_S_S_S_S_S_S_S_S_S_S_S_S_S_S_S_S_S_S_S_S_S_S_S_S_S_S_S_S_S_S_S_S_S_S_S_S_S_S_S_S_S_S_S_S_S_S_S_S_S_S_S_S_S_S_S_S_S_S_S_S_S_S_S_S_S_S_S_S_S_S_S_S_S_S_S_S_S_S_S_S_S_S_S_S_S_S_S_S_S_S_S_S_S_S_S_S_S_S_S_S_S_S_S_S_S_S_S_S_S_S_S_S_S_S_S_S_S_S_S_S_S_S_S_S_S_S_S_S_S_S_S_S_S_S_S_S_S_S_S_S_S_S_S_S_S_S_S_S_S_S_S_S_S_S_S_S_S_S_S_S_S_S_S_S_S_S_S_S_S_S_S_S_S_S_S_S_S_S_S_S_S_S_S_S_S_S_S_S_S_S_S_S_S_S_S_S_S_S_S_S_S_S_S_S_S_S_S_S_S_S_S_S_S_S_S_S_S_S_S_S_S_S_S_S_S_S_S_S_S_S_S_S_S_S_S_S_S_S_S_S_S_S_S_S_S_S_S_S_S_S_S__param_624,
	.param .u64 .ptr .align 1 _Z4racePiS_S_S_S_S_S_S_S_S_S_S_S_S_S_S_S_S_S_S_S_S_S_S_S_S_S_S_S_S_S_S_S_S_S_S_S_S_S_S_S_S_S_S_S_S_S_S_S_S_S_S_S_S_S_S_S_S_S_S_S_S_S_S_S_S_S_S_S_S_S_S_S_S_S_S_S_S_S_S_S_S_S_S_S_S_S_S_S_S_S_S_S_S_S_S_S_S_S_S_S_S_S_S_S_S_S_S_S_S_S_S_S_S_S_S_S_S_S_S_S_S_S_S_S_S_S_S_S_S_S_S_S_S_S_S_S_S_S_S_S_S_S_S_S_S_S_S_S_S_S_S_S_S_S_S_S_S_S_S_S_S_S_S_S_S_S_S_S_S_S_S_S_S_S_S_S_S_S_S_S_S_S_S_S_S_S_S_S_S_S_S_S_S_S_S_S_S_S_S_S_S_S_S_S_S_S_S_S_S_S_S_S_S_S_S_S_S_S_S_S_S_S_S_S_S_S_S_S_S_S_S_S_S_S_S_S_S_S_S_S_S_S_S_S_S_S_S_S_S_S_S_S_S_S_S_S_S_S_S_S_S_S_S_S_S_S_S_S_S_S_S_S_S_S_S_S_S_S_S_S_S_S_S_S_S_S_S_S_S_S_S_S_S_S_S_S_S_S_S_S_S_S_S_S_S_S_S_S_S_S_S_S_S_S_S_S_S_S_S_S_S_S_S_S_S_S_S_S_S_S_S_S_S_S_S_S_S_S_S_S_S_S_S_S_S_S_S_S_S_S_S_S_S_S_S_S_S_S_S_S_S_S_S_S_S_S_S_S_S_S_S_S_S_S_S_S_S_S_S_S_S_S_S_S_S_S_S_S_S_S_S_S_S_S_S_S_S_S_S_S_S_S_S_S_S_S_S_S_S_S_S_S_S_S_S_S_S_S_S_S_S_S_S_S_S_S_S_S_S_S_S_S_S_S_S_S_S_S_S_S_S_S_S_S_S_S_S_S_S_S_S_S_S_S_S_S_S_S_S_S_S_S_S_S_S_S_S_S_S_S_S_S_S_S_S_S_S_S_S_S_S_S_S_S_S_S_S_S_S_S_S_S_S_S_S_S_S_S_S_S_S_S_S_S_S_S_S_S_S_S_S_S_S_S_S_S_S_S_S_S_S_S_S_S_S_S_S_S_S_S_S_S_S_S_S_S_S_S_S_S_S_S_S_S_S_S_S_S_S_S_S_S_S_S_S_S_S_S_S_S_S_S_S_S_S_S_S_S_S_S_S_S_S_S_S_S_S_S_S_S_S_S_S_S_S_S_S_S_S_S_S_S_S_S_S_S_S_S_S_S_S_S_S_S_S_S_S_S_S_S_S_S_S_S_S_S_S_S_S_S_S_S_S_S_S_S_S_S_S_S_S_S_S_S_S_S_S_S_S_S_S_S_S_S_S_S_S_S_S_S_S_S_S_S_S_S_S_S_S_S_S_S_S_S_S_S_S_S_S_S_S_S_S_S_S_S_S_S_S_S_S_S_S_S_S_S_S_S_S_S_S_S_S_S_S_S_S_S_S_S_S_S_S_S_S_S_S_S_S_S_S_S_S_S_S_S_S_S_S_S_S_S_S_S_S_S_S_S_S_S_S_S_S_S_S_S_S_S_S_S_S_S_S_S_S_S_S_S_S_S_S_S_S_S_S_S_S_S_S_S_S_S_S_S_S_S_S_S_S_S_S_S_S_S_S_S_S_S_S_S_S_S_S_S_S_S_S_S_S_S_S_S_S_S_S_S_S_S_S_S_S_S_S_S_S_S_S_S_S_S_S_S_S_S_S_S_S_S_S_S_S_S_S_S_S_S_S_S_S_S_S_S_S_S_S_S_S_S_S_S_S_S_S_S_S_S_S_S_S_S_S_S_S_S_S_S_S_S_S_S_S_S_S_S_S_S_S_S_S_S_S_S_S_S_S_S_S_S_S_S_S_S_S_S_S_S_S_S_S_S_S_S_S_S_S_S_S_S_S_S_S_S_S_S_S_S_S_S_S_S_S_S_S_S_S_S_S_S_S_S_S_S_S_S_S_S_S_S_S_S_S_S_S_S_S_S_S_S_S_S_S_S_S_S_S_S_S_S_S_S_S_S_S_S_S_S_S_S_S_S_S_S_S_S_S_S_S_S_S_S_S_S_S_S_S_S_S_S_S_S_S_S_S_S_S_S_S_S_S_S_S_S_S_S_S_S_S_S_S_S_S_S_S_S_S_S_S_S_S_S_S_S_S_S_S_S_S_S_S_S_S_S_S__param_625,
	.param .u64 .ptr .align 1 _Z4racePiS_S_S_S_S_S_S_S_S_S_S_S_S_S_S_S_S_S_S_S_S_S_S_S_S_S_S_S_S_S_S_S_S_S_S_S_S_S_S_S_S_S_S_S_S_S_S_S_S_S_S_S_S_S_S_S_S_S_S_S_S_S_S_S_S_S_S_S_S_S_S_S_S_S_S_S_S_S_S_S_S_S_S_S_S_S_S_S_S_S_S_S_S_S_S_S_S_S_S_S_S_S_S_S_S_S_S_S_S_S_S_S_S_S_S_S_S_S_S_S_S_S_S_S_S_S_S_S_S_S_S_S_S_S_S_S_S_S_S_S_S_S_S_S_S_S_S_S_S_S_S_S_S_S_S_S_S_S_S_S_S_S_S_S_S_S_S_S_S_S_S_S_S_S_S_S_S_S_S_S_S_S_S_S_S_S_S_S_S_S_S_S_S_S_S_S_S_S_S_S_S_S_S_S_S_S_S_S_S_S_S_S_S_S_S_S_S_S_S_S_S_S_S_S_S_S_S_S_S_S_S_S_S_S_S_S_S_S_S_S_S_S_S_S_S_S_S_S_S_S_S_S_S_S_S_S_S_S_S_S_S_S_S_S_S_S_S_S_S_S_S_S_S_S_S_S_S_S_S_S_S_S_S_S_S_S_S_S_S_S_S_S_S_S_S_S_S_S_S_S_S_S_S_S_S_S_S_S_S_S_S_S_S_S_S_S_S_S_S_S_S_S_S_S_S_S_S_S_S_S_S_S_S_S_S_S_S_S_S_S_S_S_S_S_S_S_S_S_S_S_S_S_S_S_S_S_S_S_S_S_S_S_S_S_S_S_S_S_S_S_S_S_S_S_S_S_S_S_S_S_S_S_S_S_S_S_S_S_S_S_S_S_S_S_S_S_S_S_S_S_S_S_S_S_S_S_S_S_S_S_S_S_S_S_S_S_S_S_S_S_S_S_S_S_S_S_S_S_S_S_S_S_S_S_S_S_S_S_S_S_S_S_S_S_S_S_S_S_S_S_S_S_S_S_S_S_S_S_S_S_S_S_S_S_S_S_S_S_S_S_S_S_S_S_S_S_S_S_S_S_S_S_S_S_S_S_S_S_S_S_S_S_S_S_S_S_S_S_S_S_S_S_S_S_S_S_S_S_S_S_S_S_S_S_S_S_S_S_S_S_S_S_S_S_S_S_S_S_S_S_S_S_S_S_S_S_S_S_S_S_S_S_S_S_S_S_S_S_S_S_S_S_S_S_S_S_S_S_S_S_S_S_S_S_S_S_S_S_S_S_S_S_S_S_S_S_S_S_S_S_S_S_S_S_S_S_S_S_S_S_S_S_S_S_S_S_S_S_S_S_S_S_S_S_S_S_S_S_S_S_S_S_S_S_S_S_S_S_S_S_S_S_S_S_S_S_S_S_S_S_S_S_S_S_S_S_S_S_S_S_S_S_S_S_S_S_S_S_S_S_S_S_S_S_S_S_S_S_S_S_S_S_S_S_S_S_S_S_S_S_S_S_S_S_S_S_S_S_S_S_S_S_S_S_S_S_S_S_S_S_S_S_S_S_S_S_S_S_S_S_S_S_S_S_S_S_S_S_S_S_S_S_S_S_S_S_S_S_S_S_S_S_S_S_S_S_S_S_S_S_S_S_S_S_S_S_S_S_S_S_S_S_S_S_S_S_S_S_S_S_S_S_S_S_S_S_S_S_S_S_S_S_S_S_S_S_S_S_S_S_S_S_S_S_S_S_S_S_S_S_S_S_S_S_S_S_S_S_S_S_S_S_S_S_S_S_S_S_S_S_S_S_S_S_S_S_S_S_S_S_S_S_S_S_S_S_S_S_S_S_S_S_S_S_S_S_S_S_S_S_S_S_S_S_S_S_S_S_S_S_S_S_S_S_S_S_S_S_S_S_S_S_S_S_S_S_S_S_S_S_S_S_S_S_S_S_S_S_S_S_S_S_S_S_S_S_S_S_S_S_S_S_S_S_S_S_S_S_S_S_S_S_S_S_S_S_S_S_S_S_S_S_S_S_S_S_S_S_S_S_S_S_S_S_S_S_S_S_S_S_S_S_S_S_S_S_S_S_S_S_S_S_S_S_S_S_S_S_S_S_S_S_S_S_S_S_S_S_S_S_S_S_S_S_S_S_S_S_S_S_S_S_S_S_S_S_S_S_S_S_S_S_S_S_S_S_S_S_S_S_S_S_S_S_S_S_S_S_S_S_S_S_S_S_S_S_S_S_S_S_S_S_S_S_S_S_S_S_S_S_S_S_S_S_S_S_S_S_S_S_S_S_S__param_626,
	.param .u64 .ptr .align 1 _Z4racePiS_S_S_S_S_S_S_S_S_S_S_S_S_S_S_S_S_S_S_S_S_S_S_S_S_S_S_S_S_S_S_S_S_S_S_S_S_S_S_S_S_S_S_S_S_S_S_S_S_S_S_S_S_S_S_S_S_S_S_S_S_S_S_S_S_S_S_S_S_S_S_S_S_S_S_S_S_S_S_S_S_S_S_S_S_S_S_S_S_S_S_S_S_S_S_S_S_S_S_S_S_S_S_S_S_S_S_S_S_S_S_S_S_S_S_S_S_S_S_S_S_S_S_S_S_S_S_S_S_S_S_S_S_S_S_S_S_S_S_S_S_S_S_S_S_S_S_S_S_S_S_S_S_S_S_S_S_S_S_S_S_S_S_S_S_S_S_S_S_S_S_S_S_S_S_S_S_S_S_S_S_S_S_S_S_S_S_S_S_S_S_S_S_S_S_S_S_S_S_S_S_S_S_S_S_S_S_S_S_S_S_S_S_S_S_S_S_S_S_S_S_S_S_S_S_S_S_S_S_S_S_S_S_S_S_S_S_S_S_S_S_S_S_S_S_S_S_S_S_S_S_S_S_S_S_S_S_S_S_S_S_S_S_S_S_S_S_S_S_S_S_S_S_S_S_S_S_S_S_S_S_S_S_S_S_S_S_S_S_S_S_S_S_S_S_S_S_S_S_S_S_S_S_S_S_S_S_S_S_S_S_S_S_S_S_S_S_S_S_S_S_S_S_S_S_S_S_S_S_S_S_S_S_S_S_S_S_S_S_S_S_S_S_S_S_S_S_S_S_S_S_S_S_S_S_S_S_S_S_S_S_S_S_S_S_S_S_S_S_S_S_S_S_S_S_S_S_S_S_S_S_S_S_S_S_S_S_S_S_S_S_S_S_S_S_S_S_S_S_S_S_S_S_S_S_S_S_S_S_S_S_S_S_S_S_S_S_S_S_S_S_S_S_S_S_S_S_S_S_S_S_S_S_S_S_S_S_S_S_S_S_S_S_S_S_S_S_S_S_S_S_S_S_S_S_S_S_S_S_S_S_S_S_S_S_S_S_S_S_S_S_S_S_S_S_S_S_S_S_S_S_S_S_S_S_S_S_S_S_S_S_S_S_S_S_S_S_S_S_S_S_S_S_S_S_S_S_S_S_S_S_S_S_S_S_S_S_S_S_S_S_S_S_S_S_S_S_S_S_S_S_S_S_S_S_S_S_S_S_S_S_S_S_S_S_S_S_S_S_S_S_S_S_S_S_S_S_S_S_S_S_S_S_S_S_S_S_S_S_S_S_S_S_S_S_S_S_S_S_S_S_S_S_S_S_S_S_S_S_S_S_S_S_S_S_S_S_S_S_S_S_S_S_S_S_S_S_S_S_S_S_S_S_S_S_S_S_S_S_S_S_S_S_S_S_S_S_S_S_S_S_S_S_S_S_S_S_S_S_S_S_S_S_S_S_S_S_S_S_S_S_S_S_S_S_S_S_S_S_S_S_S_S_S_S_S_S_S_S_S_S_S_S_S_S_S_S_S_S_S_S_S_S_S_S_S_S_S_S_S_S_S_S_S_S_S_S_S_S_S_S_S_S_S_S_S_S_S_S_S_S_S_S_S_S_S_S_S_S_S_S_S_S_S_S_S_S_S_S_S_S_S_S_S_S_S_S_S_S_S_S_S_S_S_S_S_S_S_S_S_S_S_S_S_S_S_S_S_S_S_S_S_S_S_S_S_S_S_S_S_S_S_S_S_S_S_S_S_S_S_S_S_S_S_S_S_S_S_S_S_S_S_S_S_S_S_S_S_S_S_S_S_S_S_S_S_S_S_S_S_S_S_S_S_S_S_S_S_S_S_S_S_S_S_S_S_S_S_S_S_S_S_S_S_S_S_S_S_S_S_S_S_S_S_S_S_S_S_S_S_S_S_S_S_S_S_S_S_S_S_S_S_S_S_S_S_S_S_S_S_S_S_S_S_S_S_S_S_S_S_S_S_S_S_S_S_S_S_S_S_S_S_S_S_S_S_S_S_S_S_S_S_S_S_S_S_S_S_S_S_S_S_S_S_S_S_S_S_S_S_S_S_S_S_S_S_S_S_S_S_S_S_S_S_S_S_S_S_S_S_S_S_S_S_S_S_S_S_S_S_S_S_S_S_S_S_S_S_S_S_S_S_S_S_S_S_S_S_S_S_S_S_S_S_S_S_S_S_S_S_S_S_S_S_S_S_S_S_S_S_S_S_S_S_S_S_S_S_S_S_S_S_S_S_S_S_S_S_S_S_S_S_S_S_S_S_S_S_S_S_S_S_S__param_627,
	.param .u64 .ptr .align 1 _Z4racePiS_S_S_S_S_S_S_S_S_S_S_S_S_S_S_S_S_S_S_S_S_S_S_S_S_S_S_S_S_S_S_S_S_S_S_S_S_S_S_S_S_S_S_S_S_S_S_S_S_S_S_S_S_S_S_S_S_S_S_S_S_S_S_S_S_S_S_S_S_S_S_S_S_S_S_S_S_S_S_S_S_S_S_S_S_S_S_S_S_S_S_S_S_S_S_S_S_S_S_S_S_S_S_S_S_S_S_S_S_S_S_S_S_S_S_S_S_S_S_S_S_S_S_S_S_S_S_S_S_S_S_S_S_S_S_S_S_S_S_S_S_S_S_S_S_S_S_S_S_S_S_S_S_S_S_S_S_S_S_S_S_S_S_S_S_S_S_S_S_S_S_S_S_S_S_S_S_S_S_S_S_S_S_S_S_S_S_S_S_S_S_S_S_S_S_S_S_S_S_S_S_S_S_S_S_S_S_S_S_S_S_S_S_S_S_S_S_S_S_S_S_S_S_S_S_S_S_S_S_S_S_S_S_S_S_S_S_S_S_S_S_S_S_S_S_S_S_S_S_S_S_S_S_S_S_S_S_S_S_S_S_S_S_S_S_S_S_S_S_S_S_S_S_S_S_S_S_S_S_S_S_S_S_S_S_S_S_S_S_S_S_S_S_S_S_S_S_S_S_S_S_S_S_S_S_S_S_S_S_S_S_S_S_S_S_S_S_S_S_S_S_S_S_S_S_S_S_S_S_S_S_S_S_S_S_S_S_S_S_S_S_S_S_S_S_S_S_S_S_S_S_S_S_S_S_S_S_S_S_S_S_S_S_S_S_S_S_S_S_S_S_S_S_S_S_S_S_S_S_S_S_S_S_S_S_S_S_S_S_S_S_S_S_S_S_S_S_S_S_S_S_S_S_S_S_S_S_S_S_S_S_S_S_S_S_S_S_S_S_S_S_S_S_S_S_S_S_S_S_S_S_S_S_S_S_S_S_S_S_S_S_S_S_S_S_S_S_S_S_S_S_S_S_S_S_S_S_S_S_S_S_S_S_S_S_S_S_S_S_S_S_S_S_S_S_S_S_S_S_S_S_S_S_S_S_S_S_S_S_S_S_S_S_S_S_S_S_S_S_S_S_S_S_S_S_S_S_S_S_S_S_S_S_S_S_S_S_S_S_S_S_S_S_S_S_S_S_S_S_S_S_S_S_S_S_S_S_S_S_S_S_S_S_S_S_S_S_S_S_S_S_S_S_S_S_S_S_S_S_S_S_S_S_S_S_S_S_S_S_S_S_S_S_S_S_S_S_S_S_S_S_S_S_S_S_S_S_S_S_S_S_S_S_S_S_S_S_S_S_S_S_S_S_S_S_S_S_S_S_S_S_S_S_S_S_S_S_S_S_S_S_S_S_S_S_S_S_S_S_S_S_S_S_S_S_S_S_S_S_S_S_S_S_S_S_S_S_S_S_S_S_S_S_S_S_S_S_S_S_S_S_S_S_S_S_S_S_S_S_S_S_S_S_S_S_S_S_S_S_S_S_S_S_S_S_S_S_S_S_S_S_S_S_S_S_S_S_S_S_S_S_S_S_S_S_S_S_S_S_S_S_S_S_S_S_S_S_S_S_S_S_S_S_S_S_S_S_S_S_S_S_S_S_S_S_S_S_S_S_S_S_S_S_S_S_S_S_S_S_S_S_S_S_S_S_S_S_S_S_S_S_S_S_S_S_S_S_S_S_S_S_S_S_S_S_S_S_S_S_S_S_S_S_S_S_S_S_S_S_S_S_S_S_S_S_S_S_S_S_S_S_S_S_S_S_S_S_S_S_S_S_S_S_S_S_S_S_S_S_S_S_S_S_S_S_S_S_S_S_S_S_S_S_S_S_S_S_S_S_S_S_S_S_S_S_S_S_S_S_S_S_S_S_S_S_S_S_S_S_S_S_S_S_S_S_S_S_S_S_S_S_S_S_S_S_S_S_S_S_S_S_S_S_S_S_S_S_S_S_S_S_S_S_S_S_S_S_S_S_S_S_S_S_S_S_S_S_S_S_S_S_S_S_S_S_S_S_S_S_S_S_S_S_S_S_S_S_S_S_S_S_S_S_S_S_S_S_S_S_S_S_S_S_S_S_S_S_S_S_S_S_S_S_S_S_S_S_S_S_S_S_S_S_S_S_S_S_S_S_S_S_S_S_S_S_S_S_S_S_S_S_S_S_S_S_S_S_S_S_S_S_S_S_S_S_S_S_S_S_S_S_S_S_S_S_S_S_S_S_S_S_S_S_S_S_S_S_S_S_S_S_S_S__param_628,
	.param .u64 .ptr .align 1 _Z4racePiS_S_S_S_S_S_S_S_S_S_S_S_S_S_S_S_S_S_S_S_S_S_S_S_S_S_S_S_S_S_S_S_S_S_S_S_S_S_S_S_S_S_S_S_S_S_S_S_S_S_S_S_S_S_S_S_S_S_S_S_S_S_S_S_S_S_S_S_S_S_S_S_S_S_S_S_S_S_S_S_S_S_S_S_S_S_S_S_S_S_S_S_S_S_S_S_S_S_S_S_S_S_S_S_S_S_S_S_S_S_S_S_S_S_S_S_S_S_S_S_S_S_S_S_S_S_S_S_S_S_S_S_S_S_S_S_S_S_S_S_S_S_S_S_S_S_S_S_S_S_S_S_S_S_S_S_S_S_S_S_S_S_S_S_S_S_S_S_S_S_S_S_S_S_S_S_S_S_S_S_S_S_S_S_S_S_S_S_S_S_S_S_S_S_S_S_S_S_S_S_S_S_S_S_S_S_S_S_S_S_S_S_S_S_S_S_S_S_S_S_S_S_S_S_S_S_S_S_S_S_S_S_S_S_S_S_S_S_S_S_S_S_S_S_S_S_S_S_S_S_S_S_S_S_S_S_S_S_S_S_S_S_S_S_S_S_S_S_S_S_S_S_S_S_S_S_S_S_S_S_S_S_S_S_S_S_S_S_S_S_S_S_S_S_S_S_S_S_S_S_S_S_S_S_S_S_S_S_S_S_S_S_S_S_S_S_S_S_S_S_S_S_S_S_S_S_S_S_S_S_S_S_S_S_S_S_S_S_S_S_S_S_S_S_S_S_S_S_S_S_S_S_S_S_S_S_S_S_S_S_S_S_S_S_S_S_S_S_S_S_S_S_S_S_S_S_S_S_S_S_S_S_S_S_S_S_S_S_S_S_S_S_S_S_S_S_S_S_S_S_S_S_S_S_S_S_S_S_S_S_S_S_S_S_S_S_S_S_S_S_S_S_S_S_S_S_S_S_S_S_S_S_S_S_S_S_S_S_S_S_S_S_S_S_S_S_S_S_S_S_S_S_S_S_S_S_S_S_S_S_S_S_S_S_S_S_S_S_S_S_S_S_S_S_S_S_S_S_S_S_S_S_S_S_S_S_S_S_S_S_S_S_S_S_S_S_S_S_S_S_S_S_S_S_S_S_S_S_S_S_S_S_S_S_S_S_S_S_S_S_S_S_S_S_S_S_S_S_S_S_S_S_S_S_S_S_S_S_S_S_S_S_S_S_S_S_S_S_S_S_S_S_S_S_S_S_S_S_S_S_S_S_S_S_S_S_S_S_S_S_S_S_S_S_S_S_S_S_S_S_S_S_S_S_S_S_S_S_S_S_S_S_S_S_S_S_S_S_S_S_S_S_S_S_S_S_S_S_S_S_S_S_S_S_S_S_S_S_S_S_S_S_S_S_S_S_S_S_S_S_S_S_S_S_S_S_S_S_S_S_S_S_S_S_S_S_S_S_S_S_S_S_S_S_S_S_S_S_S_S_S_S_S_S_S_S_S_S_S_S_S_S_S_S_S_S_S_S_S_S_S_S_S_S_S_S_S_S_S_S_S_S_S_S_S_S_S_S_S_S_S_S_S_S_S_S_S_S_S_S_S_S_S_S_S_S_S_S_S_S_S_S_S_S_S_S_S_S_S_S_S_S_S_S_S_S_S_S_S_S_S_S_S_S_S_S_S_S_S_S_S_S_S_S_S_S_S_S_S_S_S_S_S_S_S_S_S_S_S_S_S_S_S_S_S_S_S_S_S_S_S_S_S_S_S_S_S_S_S_S_S_S_S_S_S_S_S_S_S_S_S_S_S_S_S_S_S_S_S_S_S_S_S_S_S_S_S_S_S_S_S_S_S_S_S_S_S_S_S_S_S_S_S_S_S_S_S_S_S_S_S_S_S_S_S_S_S_S_S_S_S_S_S_S_S_S_S_S_S_S_S_S_S_S_S_S_S_S_S_S_S_S_S_S_S_S_S_S_S_S_S_S_S_S_S_S_S_S_S_S_S_S_S_S_S_S_S_S_S_S_S_S_S_S_S_S_S_S_S_S_S_S_S_S_S_S_S_S_S_S_S_S_S_S_S_S_S_S_S_S_S_S_S_S_S_S_S_S_S_S_S_S_S_S_S_S_S_S_S_S_S_S_S_S_S_S_S_S_S_S_S_S_S_S_S_S_S_S_S_S_S_S_S_S_S_S_S_S_S_S_S_S_S_S_S_S_S_S_S_S_S_S_S_S_S_S_S_S_S_S_S_S_S_S_S_S_S_S_S_S_S_S_S_S_S_S_S_S_S_S_S_S_S__param_629,
	.param .u64 .ptr .align 1 _Z4racePiS_S_S_S_S_S_S_S_S_S_S_S_S_S_S_S_S_S_S_S_S_S_S_S_S_S_S_S_S_S_S_S_S_S_S_S_S_S_S_S_S_S_S_S_S_S_S_S_S_S_S_S_S_S_S_S_S_S_S_S_S_S_S_S_S_S_S_S_S_S_S_S_S_S_S_S_S_S_S_S_S_S_S_S_S_S_S_S_S_S_S_S_S_S_S_S_S_S_S_S_S_S_S_S_S_S_S_S_S_S_S_S_S_S_S_S_S_S_S_S_S_S_S_S_S_S_S_S_S_S_S_S_S_S_S_S_S_S_S_S_S_S_S_S_S_S_S_S_S_S_S_S_S_S_S_S_S_S_S_S_S_S_S_S_S_S_S_S_S_S_S_S_S_S_S_S_S_S_S_S_S_S_S_S_S_S_S_S_S_S_S_S_S_S_S_S_S_S_S_S_S_S_S_S_S_S_S_S_S_S_S_S_S_S_S_S_S_S_S_S_S_S_S_S_S_S_S_S_S_S_S_S_S_S_S_S_S_S_S_S_S_S_S_S_S_S_S_S_S_S_S_S_S_S_S_S_S_S_S_S_S_S_S_S_S_S_S_S_S_S_S_S_S_S_S_S_S_S_S_S_S_S_S_S_S_S_S_S_S_S_S_S_S_S_S_S_S_S_S_S_S_S_S_S_S_S_S_S_S_S_S_S_S_S_S_S_S_S_S_S_S_S_S_S_S_S_S_S_S_S_S_S_S_S_S_S_S_S_S_S_S_S_S_S_S_S_S_S_S_S_S_S_S_S_S_S_S_S_S_S_S_S_S_S_S_S_S_S_S_S_S_S_S_S_S_S_S_S_S_S_S_S_S_S_S_S_S_S_S_S_S_S_S_S_S_S_S_S_S_S_S_S_S_S_S_S_S_S_S_S_S_S_S_S_S_S_S_S_S_S_S_S_S_S_S_S_S_S_S_S_S_S_S_S_S_S_S_S_S_S_S_S_S_S_S_S_S_S_S_S_S_S_S_S_S_S_S_S_S_S_S_S_S_S_S_S_S_S_S_S_S_S_S_S_S_S_S_S_S_S_S_S_S_S_S_S_S_S_S_S_S_S_S_S_S_S_S_S_S_S_S_S_S_S_S_S_S_S_S_S_S_S_S_S_S_S_S_S_S_S_S_S_S_S_S_S_S_S_S_S_S_S_S_S_S_S_S_S_S_S_S_S_S_S_S_S_S_S_S_S_S_S_S_S_S_S_S_S_S_S_S_S_S_S_S_S_S_S_S_S_S_S_S_S_S_S_S_S_S_S_S_S_S_S_S_S_S_S_S_S_S_S_S_S_S_S_S_S_S_S_S_S_S_S_S_S_S_S_S_S_S_S_S_S_S_S_S_S_S_S_S_S_S_S_S_S_S_S_S_S_S_S_S_S_S_S_S_S_S_S_S_S_S_S_S_S_S_S_S_S_S_S_S_S_S_S_S_S_S_S_S_S_S_S_S_S_S_S_S_S_S_S_S_S_S_S_S_S_S_S_S_S_S_S_S_S_S_S_S_S_S_S_S_S_S_S_S_S_S_S_S_S_S_S_S_S_S_S_S_S_S_S_S_S_S_S_S_S_S_S_S_S_S_S_S_S_S_S_S_S_S_S_S_S_S_S_S_S_S_S_S_S_S_S_S_S_S_S_S_S_S_S_S_S_S_S_S_S_S_S_S_S_S_S_S_S_S_S_S_S_S_S_S_S_S_S_S_S_S_S_S_S_S_S_S_S_S_S_S_S_S_S_S_S_S_S_S_S_S_S_S_S_S_S_S_S_S_S_S_S_S_S_S_S_S_S_S_S_S_S_S_S_S_S_S_S_S_S_S_S_S_S_S_S_S_S_S_S_S_S_S_S_S_S_S_S_S_S_S_S_S_S_S_S_S_S_S_S_S_S_S_S_S_S_S_S_S_S_S_S_S_S_S_S_S_S_S_S_S_S_S_S_S_S_S_S_S_S_S_S_S_S_S_S_S_S_S_S_S_S_S_S_S_S_S_S_S_S_S_S_S_S_S_S_S_S_S_S_S_S_S_S_S_S_S_S_S_S_S_S_S_S_S_S_S_S_S_S_S_S_S_S_S_S_S_S_S_S_S_S_S_S_S_S_S_S_S_S_S_S_S_S_S_S_S_S_S_S_S_S_S_S_S_S_S_S_S_S_S_S_S_S_S_S_S_S_S_S_S_S_S_S_S_S_S_S_S_S_S_S_S_S_S_S_S_S_S_S_S_S_S_S_S_S_S_S_S_S_S_S_S_S_S__param_630,
	.param .u64 .ptr .align 1 _Z4racePiS_S_S_S_S_S_S_S_S_S_S_S_S_S_S_S_S_S_S_S_S_S_S_S_S_S_S_S_S_S_S_S_S_S_S_S_S_S_S_S_S_S_S_S_S_S_S_S_S_S_S_S_S_S_S_S_S_S_S_S_S_S_S_S_S_S_S_S_S_S_S_S_S_S_S_S_S_S_S_S_S_S_S_S_S_S_S_S_S_S_S_S_S_S_S_S_S_S_S_S_S_S_S_S_S_S_S_S_S_S_S_S_S_S_S_S_S_S_S_S_S_S_S_S_S_S_S_S_S_S_S_S_S_S_S_S_S_S_S_S_S_S_S_S_S_S_S_S_S_S_S_S_S_S_S_S_S_S_S_S_S_S_S_S_S_S_S_S_S_S_S_S_S_S_S_S_S_S_S_S_S_S_S_S_S_S_S_S_S_S_S_S_S_S_S_S_S_S_S_S_S_S_S_S_S_S_S_S_S_S_S_S_S_S_S_S_S_S_S_S_S_S_S_S_S_S_S_S_S_S_S_S_S_S_S_S_S_S_S_S_S_S_S_S_S_S_S_S_S_S_S_S_S_S_S_S_S_S_S_S_S_S_S_S_S_S_S_S_S_S_S_S_S_S_S_S_S_S_S_S_S_S_S_S_S_S_S_S_S_S_S_S_S_S_S_S_S_S_S_S_S_S_S_S_S_S_S_S_S_S_S_S_S_S_S_S_S_S_S_S_S_S_S_S_S_S_S_S_S_S_S_S_S_S_S_S_S_S_S_S_S_S_S_S_S_S_S_S_S_S_S_S_S_S_S_S_S_S_S_S_S_S_S_S_S_S_S_S_S_S_S_S_S_S_S_S_S_S_S_S_S_S_S_S_S_S_S_S_S_S_S_S_S_S_S_S_S_S_S_S_S_S_S_S_S_S_S_S_S_S_S_S_S_S_S_S_S_S_S_S_S_S_S_S_S_S_S_S_S_S_S_S_S_S_S_S_S_S_S_S_S_S_S_S_S_S_S_S_S_S_S_S_S_S_S_S_S_S_S_S_S_S_S_S_S_S_S_S_S_S_S_S_S_S_S_S_S_S_S_S_S_S_S_S_S_S_S_S_S_S_S_S_S_S_S_S_S_S_S_S_S_S_S_S_S_S_S_S_S_S_S_S_S_S_S_S_S_S_S_S_S_S_S_S_S_S_S_S_S_S_S_S_S_S_S_S_S_S_S_S_S_S_S_S_S_S_S_S_S_S_S_S_S_S_S_S_S_S_S_S_S_S_S_S_S_S_S_S_S_S_S_S_S_S_S_S_S_S_S_S_S_S_S_S_S_S_S_S_S_S_S_S_S_S_S_S_S_S_S_S_S_S_S_S_S_S_S_S_S_S_S_S_S_S_S_S_S_S_S_S_S_S_S_S_S_S_S_S_S_S_S_S_S_S_S_S_S_S_S_S_S_S_S_S_S_S_S_S_S_S_S_S_S_S_S_S_S_S_S_S_S_S_S_S_S_S_S_S_S_S_S_S_S_S_S_S_S_S_S_S_S_S_S_S_S_S_S_S_S_S_S_S_S_S_S_S_S_S_S_S_S_S_S_S_S_S_S_S_S_S_S_S_S_S_S_S_S_S_S_S_S_S_S_S_S_S_S_S_S_S_S_S_S_S_S_S_S_S_S_S_S_S_S_S_S_S_S_S_S_S_S_S_S_S_S_S_S_S_S_S_S_S_S_S_S_S_S_S_S_S_S_S_S_S_S_S_S_S_S_S_S_S_S_S_S_S_S_S_S_S_S_S_S_S_S_S_S_S_S_S_S_S_S_S_S_S_S_S_S_S_S_S_S_S_S_S_S_S_S_S_S_S_S_S_S_S_S_S_S_S_S_S_S_S_S_S_S_S_S_S_S_S_S_S_S_S_S_S_S_S_S_S_S_S_S_S_S_S_S_S_S_S_S_S_S_S_S_S_S_S_S_S_S_S_S_S_S_S_S_S_S_S_S_S_S_S_S_S_S_S_S_S_S_S_S_S_S_S_S_S_S_S_S_S_S_S_S_S_S_S_S_S_S_S_S_S_S_S_S_S_S_S_S_S_S_S_S_S_S_S_S_S_S_S_S_S_S_S_S_S_S_S_S_S_S_S_S_S_S_S_S_S_S_S_S_S_S_S_S_S_S_S_S_S_S_S_S_S_S_S_S_S_S_S_S_S_S_S_S_S_S_S_S_S_S_S_S_S_S_S_S_S_S_S_S_S_S_S_S_S_S_S_S_S_S_S_S_S_S_S_S_S_S_S_S_S_S_S_S_S_S_S_S__param_631,
	.param .u64 .ptr .align 1 _Z4racePiS_S_S_S_S_S_S_S_S_S_S_S_S_S_S_S_S_S_S_S_S_S_S_S_S_S_S_S_S_S_S_S_S_S_S_S_S_S_S_S_S_S_S_S_S_S_S_S_S_S_S_S_S_S_S_S_S_S_S_S_S_S_S_S_S_S_S_S_S_S_S_S_S_S_S_S_S_S_S_S_S_S_S_S_S_S_S_S_S_S_S_S_S_S_S_S_S_S_S_S_S_S_S_S_S_S_S_S_S_S_S_S_S_S_S_S_S_S_S_S_S_S_S_S_S_S_S_S_S_S_S_S_S_S_S_S_S_S_S_S_S_S_S_S_S_S_S_S_S_S_S_S_S_S_S_S_S_S_S_S_S_S_S_S_S_S_S_S_S_S_S_S_S_S_S_S_S_S_S_S_S_S_S_S_S_S_S_S_S_S_S_S_S_S_S_S_S_S_S_S_S_S_S_S_S_S_S_S_S_S_S_S_S_S_S_S_S_S_S_S_S_S_S_S_S_S_S_S_S_S_S_S_S_S_S_S_S_S_S_S_S_S_S_S_S_S_S_S_S_S_S_S_S_S_S_S_S_S_S_S_S_S_S_S_S_S_S_S_S_S_S_S_S_S_S_S_S_S_S_S_S_S_S_S_S_S_S_S_S_S_S_S_S_S_S_S_S_S_S_S_S_S_S_S_S_S_S_S_S_S_S_S_S_S_S_S_S_S_S_S_S_S_S_S_S_S_S_S_S_S_S_S_S_S_S_S_S_S_S_S_S_S_S_S_S_S_S_S_S_S_S_S_S_S_S_S_S_S_S_S_S_S_S_S_S_S_S_S_S_S_S_S_S_S_S_S_S_S_S_S_S_S_S_S_S_S_S_S_S_S_S_S_S_S_S_S_S_S_S_S_S_S_S_S_S_S_S_S_S_S_S_S_S_S_S_S_S_S_S_S_S_S_S_S_S_S_S_S_S_S_S_S_S_S_S_S_S_S_S_S_S_S_S_S_S_S_S_S_S_S_S_S_S_S_S_S_S_S_S_S_S_S_S_S_S_S_S_S_S_S_S_S_S_S_S_S_S_S_S_S_S_S_S_S_S_S_S_S_S_S_S_S_S_S_S_S_S_S_S_S_S_S_S_S_S_S_S_S_S_S_S_S_S_S_S_S_S_S_S_S_S_S_S_S_S_S_S_S_S_S_S_S_S_S_S_S_S_S_S_S_S_S_S_S_S_S_S_S_S_S_S_S_S_S_S_S_S_S_S_S_S_S_S_S_S_S_S_S_S_S_S_S_S_S_S_S_S_S_S_S_S_S_S_S_S_S_S_S_S_S_S_S_S_S_S_S_S_S_S_S_S_S_S_S_S_S_S_S_S_S_S_S_S_S_S_S_S_S_S_S_S_S_S_S_S_S_S_S_S_S_S_S_S_S_S_S_S_S_S_S_S_S_S_S_S_S_S_S_S_S_S_S_S_S_S_S_S_S_S_S_S_S_S_S_S_S_S_S_S_S_S_S_S_S_S_S_S_S_S_S_S_S_S_S_S_S_S_S_S_S_S_S_S_S_S_S_S_S_S_S_S_S_S_S_S_S_S_S_S_S_S_S_S_S_S_S_S_S_S_S_S_S_S_S_S_S_S_S_S_S_S_S_S_S_S_S_S_S_S_S_S_S_S_S_S_S_S_S_S_S_S_S_S_S_S_S_S_S_S_S_S_S_S_S_S_S_S_S_S_S_S_S_S_S_S_S_S_S_S_S_S_S_S_S_S_S_S_S_S_S_S_S_S_S_S_S_S_S_S_S_S_S_S_S_S_S_S_S_S_S_S_S_S_S_S_S_S_S_S_S_S_S_S_S_S_S_S_S_S_S_S_S_S_S_S_S_S_S_S_S_S_S_S_S_S_S_S_S_S_S_S_S_S_S_S_S_S_S_S_S_S_S_S_S_S_S_S_S_S_S_S_S_S_S_S_S_S_S_S_S_S_S_S_S_S_S_S_S_S_S_S_S_S_S_S_S_S_S_S_S_S_S_S_S_S_S_S_S_S_S_S_S_S_S_S_S_S_S_S_S_S_S_S_S_S_S_S_S_S_S_S_S_S_S_S_S_S_S_S_S_S_S_S_S_S_S_S_S_S_S_S_S_S_S_S_S_S_S_S_S_S_S_S_S_S_S_S_S_S_S_S_S_S_S_S_S_S_S_S_S_S_S_S_S_S_S_S_S_S_S_S_S_S_S_S_S_S_S_S_S_S_S_S_S_S_S_S_S_S_S_S_S_S_S_S_S_S_S_S_S_S_S_S__param_632,
	.param .u64 .ptr .align 1 _Z4racePiS_S_S_S_S_S_S_S_S_S_S_S_S_S_S_S_S_S_S_S_S_S_S_S_S_S_S_S_S_S_S_S_S_S_S_S_S_S_S_S_S_S_S_S_S_S_S_S_S_S_S_S_S_S_S_S_S_S_S_S_S_S_S_S_S_S_S_S_S_S_S_S_S_S_S_S_S_S_S_S_S_S_S_S_S_S_S_S_S_S_S_S_S_S_S_S_S_S_S_S_S_S_S_S_S_S_S_S_S_S_S_S_S_S_S_S_S_S_S_S_S_S_S_S_S_S_S_S_S_S_S_S_S_S_S_S_S_S_S_S_S_S_S_S_S_S_S_S_S_S_S_S_S_S_S_S_S_S_S_S_S_S_S_S_S_S_S_S_S_S_S_S_S_S_S_S_S_S_S_S_S_S_S_S_S_S_S_S_S_S_S_S_S_S_S_S_S_S_S_S_S_S_S_S_S_S_S_S_S_S_S_S_S_S_S_S_S_S_S_S_S_S_S_S_S_S_S_S_S_S_S_S_S_S_S_S_S_S_S_S_S_S_S_S_S_S_S_S_S_S_S_S_S_S_S_S_S_S_S_S_S_S_S_S_S_S_S_S_S_S_S_S_S_S_S_S_S_S_S_S_S_S_S_S_S_S_S_S_S_S_S_S_S_S_S_S_S_S_S_S_S_S_S_S_S_S_S_S_S_S_S_S_S_S_S_S_S_S_S_S_S_S_S_S_S_S_S_S_S_S_S_S_S_S_S_S_S_S_S_S_S_S_S_S_S_S_S_S_S_S_S_S_S_S_S_S_S_S_S_S_S_S_S_S_S_S_S_S_S_S_S_S_S_S_S_S_S_S_S_S_S_S_S_S_S_S_S_S_S_S_S_S_S_S_S_S_S_S_S_S_S_S_S_S_S_S_S_S_S_S_S_S_S_S_S_S_S_S_S_S_S_S_S_S_S_S_S_S_S_S_S_S_S_S_S_S_S_S_S_S_S_S_S_S_S_S_S_S_S_S_S_S_S_S_S_S_S_S_S_S_S_S_S_S_S_S_S_S_S_S_S_S_S_S_S_S_S_S_S_S_S_S_S_S_S_S_S_S_S_S_S_S_S_S_S_S_S_S_S_S_S_S_S_S_S_S_S_S_S_S_S_S_S_S_S_S_S_S_S_S_S_S_S_S_S_S_S_S_S_S_S_S_S_S_S_S_S_S_S_S_S_S_S_S_S_S_S_S_S_S_S_S_S_S_S_S_S_S_S_S_S_S_S_S_S_S_S_S_S_S_S_S_S_S_S_S_S_S_S_S_S_S_S_S_S_S_S_S_S_S_S_S_S_S_S_S_S_S_S_S_S_S_S_S_S_S_S_S_S_S_S_S_S_S_S_S_S_S_S_S_S_S_S_S_S_S_S_S_S_S_S_S_S_S_S_S_S_S_S_S_S_S_S_S_S_S_S_S_S_S_S_S_S_S_S_S_S_S_S_S_S_S_S_S_S_S_S_S_S_S_S_S_S_S_S_S_S_S_S_S_S_S_S_S_S_S_S_S_S_S_S_S_S_S_S_S_S_S_S_S_S_S_S_S_S_S_S_S_S_S_S_S_S_S_S_S_S_S_S_S_S_S_S_S_S_S_S_S_S_S_S_S_S_S_S_S_S_S_S_S_S_S_S_S_S_S_S_S_S_S_S_S_S_S_S_S_S_S_S_S_S_S_S_S_S_S_S_S_S_S_S_S_S_S_S_S_S_S_S_S_S_S_S_S_S_S_S_S_S_S_S_S_S_S_S_S_S_S_S_S_S_S_S_S_S_S_S_S_S_S_S_S_S_S_S_S_S_S_S_S_S_S_S_S_S_S_S_S_S_S_S_S_S_S_S_S_S_S_S_S_S_S_S_S_S_S_S_S_S_S_S_S_S_S_S_S_S_S_S_S_S_S_S_S_S_S_S_S_S_S_S_S_S_S_S_S_S_S_S_S_S_S_S_S_S_S_S_S_S_S_S_S_S_S_S_S_S_S_S_S_S_S_S_S_S_S_S_S_S_S_S_S_S_S_S_S_S_S_S_S_S_S_S_S_S_S_S_S_S_S_S_S_S_S_S_S_S_S_S_S_S_S_S_S_S_S_S_S_S_S_S_S_S_S_S_S_S_S_S_S_S_S_S_S_S_S_S_S_S_S_S_S_S_S_S_S_S_S_S_S_S_S_S_S_S_S_S_S_S_S_S_S_S_S_S_S_S_S_S_S_S_S_S_S_S_S_S_S_S_S_S_S_S_S_S_S_S_S_S_S_S_S_S__param_633,
	.param .u64 .ptr .align 1 _Z4racePiS_S_S_S_S_S_S_S_S_S_S_S_S_S_S_S_S_S_S_S_S_S_S_S_S_S_S_S_S_S_S_S_S_S_S_S_S_S_S_S_S_S_S_S_S_S_S_S_S_S_S_S_S_S_S_S_S_S_S_S_S_S_S_S_S_S_S_S_S_S_S_S_S_S_S_S_S_S_S_S_S_S_S_S_S_S_S_S_S_S_S_S_S_S_S_S_S_S_S_S_S_S_S_S_S_S_S_S_S_S_S_S_S_S_S_S_S_S_S_S_S_S_S_S_S_S_S_S_S_S_S_S_S_S_S_S_S_S_S_S_S_S_S_S_S_S_S_S_S_S_S_S_S_S_S_S_S_S_S_S_S_S_S_S_S_S_S_S_S_S_S_S_S_S_S_S_S_S_S_S_S_S_S_S_S_S_S_S_S_S_S_S_S_S_S_S_S_S_S_S_S_S_S_S_S_S_S_S_S_S_S_S_S_S_S_S_S_S_S_S_S_S_S_S_S_S_S_S_S_S_S_S_S_S_S_S_S_S_S_S_S_S_S_S_S_S_S_S_S_S_S_S_S_S_S_S_S_S_S_S_S_S_S_S_S_S_S_S_S_S_S_S_S_S_S_S_S_S_S_S_S_S_S_S_S_S_S_S_S_S_S_S_S_S_S_S_S_S_S_S_S_S_S_S_S_S_S_S_S_S_S_S_S_S_S_S_S_S_S_S_S_S_S_S_S_S_S_S_S_S_S_S_S_S_S_S_S_S_S_S_S_S_S_S_S_S_S_S_S_S_S_S_S_S_S_S_S_S_S_S_S_S_S_S_S_S_S_S_S_S_S_S_S_S_S_S_S_S_S_S_S_S_S_S_S_S_S_S_S_S_S_S_S_S_S_S_S_S_S_S_S_S_S_S_S_S_S_S_S_S_S_S_S_S_S_S_S_S_S_S_S_S_S_S_S_S_S_S_S_S_S_S_S_S_S_S_S_S_S_S_S_S_S_S_S_S_S_S_S_S_S_S_S_S_S_S_S_S_S_S_S_S_S_S_S_S_S_S_S_S_S_S_S_S_S_S_S_S_S_S_S_S_S_S_S_S_S_S_S_S_S_S_S_S_S_S_S_S_S_S_S_S_S_S_S_S_S_S_S_S_S_S_S_S_S_S_S_S_S_S_S_S_S_S_S_S_S_S_S_S_S_S_S_S_S_S_S_S_S_S_S_S_S_S_S_S_S_S_S_S_S_S_S_S_S_S_S_S_S_S_S_S_S_S_S_S_S_S_S_S_S_S_S_S_S_S_S_S_S_S_S_S_S_S_S_S_S_S_S_S_S_S_S_S_S_S_S_S_S_S_S_S_S_S_S_S_S_S_S_S_S_S_S_S_S_S_S_S_S_S_S_S_S_S_S_S_S_S_S_S_S_S_S_S_S_S_S_S_S_S_S_S_S_S_S_S_S_S_S_S_S_S_S_S_S_S_S_S_S_S_S_S_S_S_S_S_S_S_S_S_S_S_S_S_S_S_S_S_S_S_S_S_S_S_S_S_S_S_S_S_S_S_S_S_S_S_S_S_S_S_S_S_S_S_S_S_S_S_S_S_S_S_S_S_S_S_S_S_S_S_S_S_S_S_S_S_S_S_S_S_S_S_S_S_S_S_S_S_S_S_S_S_S_S_S_S_S_S_S_S_S_S_S_S_S_S_S_S_S_S_S_S_S_S_S_S_S_S_S_S_S_S_S_S_S_S_S_S_S_S_S_S_S_S_S_S_S_S_S_S_S_S_S_S_S_S_S_S_S_S_S_S_S_S_S_S_S_S_S_S_S_S_S_S_S_S_S_S_S_S_S_S_S_S_S_S_S_S_S_S_S_S_S_S_S_S_S_S_S_S_S_S_S_S_S_S_S_S_S_S_S_S_S_S_S_S_S_S_S_S_S_S_S_S_S_S_S_S_S_S_S_S_S_S_S_S_S_S_S_S_S_S_S_S_S_S_S_S_S_S_S_S_S_S_S_S_S_S_S_S_S_S_S_S_S_S_S_S_S_S_S_S_S_S_S_S_S_S_S_S_S_S_S_S_S_S_S_S_S_S_S_S_S_S_S_S_S_S_S_S_S_S_S_S_S_S_S_S_S_S_S_S_S_S_S_S_S_S_S_S_S_S_S_S_S_S_S_S_S_S_S_S_S_S_S_S_S_S_S_S_S_S_S_S_S_S_S_S_S_S_S_S_S_S_S_S_S_S_S_S_S_S_S_S_S_S_S_S_S_S_S_S_S_S_S_S_S_S_S_S_S_S_S__param_634,
	.param .u64 .ptr .align 1 _Z4racePiS_S_S_S_S_S_S_S_S_S_S_S_S_S_S_S_S_S_S_S_S_S_S_S_S_S_S_S_S_S_S_S_S_S_S_S_S_S_S_S_S_S_S_S_S_S_S_S_S_S_S_S_S_S_S_S_S_S_S_S_S_S_S_S_S_S_S_S_S_S_S_S_S_S_S_S_S_S_S_S_S_S_S_S_S_S_S_S_S_S_S_S_S_S_S_S_S_S_S_S_S_S_S_S_S_S_S_S_S_S_S_S_S_S_S_S_S_S_S_S_S_S_S_S_S_S_S_S_S_S_S_S_S_S_S_S_S_S_S_S_S_S_S_S_S_S_S_S_S_S_S_S_S_S_S_S_S_S_S_S_S_S_S_S_S_S_S_S_S_S_S_S_S_S_S_S_S_S_S_S_S_S_S_S_S_S_S_S_S_S_S_S_S_S_S_S_S_S_S_S_S_S_S_S_S_S_S_S_S_S_S_S_S_S_S_S_S_S_S_S_S_S_S_S_S_S_S_S_S_S_S_S_S_S_S_S_S_S_S_S_S_S_S_S_S_S_S_S_S_S_S_S_S_S_S_S_S_S_S_S_S_S_S_S_S_S_S_S_S_S_S_S_S_S_S_S_S_S_S_S_S_S_S_S_S_S_S_S_S_S_S_S_S_S_S_S_S_S_S_S_S_S_S_S_S_S_S_S_S_S_S_S_S_S_S_S_S_S_S_S_S_S_S_S_S_S_S_S_S_S_S_S_S_S_S_S_S_S_S_S_S_S_S_S_S_S_S_S_S_S_S_S_S_S_S_S_S_S_S_S_S_S_S_S_S_S_S_S_S_S_S_S_S_S_S_S_S_S_S_S_S_S_S_S_S_S_S_S_S_S_S_S_S_S_S_S_S_S_S_S_S_S_S_S_S_S_S_S_S_S_S_S_S_S_S_S_S_S_S_S_S_S_S_S_S_S_S_S_S_S_S_S_S_S_S_S_S_S_S_S_S_S_S_S_S_S_S_S_S_S_S_S_S_S_S_S_S_S_S_S_S_S_S_S_S_S_S_S_S_S_S_S_S_S_S_S_S_S_S_S_S_S_S_S_S_S_S_S_S_S_S_S_S_S_S_S_S_S_S_S_S_S_S_S_S_S_S_S_S_S_S_S_S_S_S_S_S_S_S_S_S_S_S_S_S_S_S_S_S_S_S_S_S_S_S_S_S_S_S_S_S_S_S_S_S_S_S_S_S_S_S_S_S_S_S_S_S_S_S_S_S_S_S_S_S_S_S_S_S_S_S_S_S_S_S_S_S_S_S_S_S_S_S_S_S_S_S_S_S_S_S_S_S_S_S_S_S_S_S_S_S_S_S_S_S_S_S_S_S_S_S_S_S_S_S_S_S_S_S_S_S_S_S_S_S_S_S_S_S_S_S_S_S_S_S_S_S_S_S_S_S_S_S_S_S_S_S_S_S_S_S_S_S_S_S_S_S_S_S_S_S_S_S_S_S_S_S_S_S_S_S_S_S_S_S_S_S_S_S_S_S_S_S_S_S_S_S_S_S_S_S_S_S_S_S_S_S_S_S_S_S_S_S_S_S_S_S_S_S_S_S_S_S_S_S_S_S_S_S_S_S_S_S_S_S_S_S_S_S_S_S_S_S_S_S_S_S_S_S_S_S_S_S_S_S_S_S_S_S_S_S_S_S_S_S_S_S_S_S_S_S_S_S_S_S_S_S_S_S_S_S_S_S_S_S_S_S_S_S_S_S_S_S_S_S_S_S_S_S_S_S_S_S_S_S_S_S_S_S_S_S_S_S_S_S_S_S_S_S_S_S_S_S_S_S_S_S_S_S_S_S_S_S_S_S_S_S_S_S_S_S_S_S_S_S_S_S_S_S_S_S_S_S_S_S_S_S_S_S_S_S_S_S_S_S_S_S_S_S_S_S_S_S_S_S_S_S_S_S_S_S_S_S_S_S_S_S_S_S_S_S_S_S_S_S_S_S_S_S_S_S_S_S_S_S_S_S_S_S_S_S_S_S_S_S_S_S_S_S_S_S_S_S_S_S_S_S_S_S_S_S_S_S_S_S_S_S_S_S_S_S_S_S_S_S_S_S_S_S_S_S_S_S_S_S_S_S_S_S_S_S_S_S_S_S_S_S_S_S_S_S_S_S_S_S_S_S_S_S_S_S_S_S_S_S_S_S_S_S_S_S_S_S_S_S_S_S_S_S_S_S_S_S_S_S_S_S_S_S_S_S_S_S_S_S_S_S_S_S_S_S_S_S_S_S_S_S_S_S_S_S_S_S__param_635,
	.param .u64 .ptr .align 1 _Z4racePiS_S_S_S_S_S_S_S_S_S_S_S_S_S_S_S_S_S_S_S_S_S_S_S_S_S_S_S_S_S_S_S_S_S_S_S_S_S_S_S_S_S_S_S_S_S_S_S_S_S_S_S_S_S_S_S_S_S_S_S_S_S_S_S_S_S_S_S_S_S_S_S_S_S_S_S_S_S_S_S_S_S_S_S_S_S_S_S_S_S_S_S_S_S_S_S_S_S_S_S_S_S_S_S_S_S_S_S_S_S_S_S_S_S_S_S_S_S_S_S_S_S_S_S_S_S_S_S_S_S_S_S_S_S_S_S_S_S_S_S_S_S_S_S_S_S_S_S_S_S_S_S_S_S_S_S_S_S_S_S_S_S_S_S_S_S_S_S_S_S_S_S_S_S_S_S_S_S_S_S_S_S_S_S_S_S_S_S_S_S_S_S_S_S_S_S_S_S_S_S_S_S_S_S_S_S_S_S_S_S_S_S_S_S_S_S_S_S_S_S_S_S_S_S_S_S_S_S_S_S_S_S_S_S_S_S_S_S_S_S_S_S_S_S_S_S_S_S_S_S_S_S_S_S_S_S_S_S_S_S_S_S_S_S_S_S_S_S_S_S_S_S_S_S_S_S_S_S_S_S_S_S_S_S_S_S_S_S_S_S_S_S_S_S_S_S_S_S_S_S_S_S_S_S_S_S_S_S_S_S_S_S_S_S_S_S_S_S_S_S_S_S_S_S_S_S_S_S_S_S_S_S_S_S_S_S_S_S_S_S_S_S_S_S_S_S_S_S_S_S_S_S_S_S_S_S_S_S_S_S_S_S_S_S_S_S_S_S_S_S_S_S_S_S_S_S_S_S_S_S_S_S_S_S_S_S_S_S_S_S_S_S_S_S_S_S_S_S_S_S_S_S_S_S_S_S_S_S_S_S_S_S_S_S_S_S_S_S_S_S_S_S_S_S_S_S_S_S_S_S_S_S_S_S_S_S_S_S_S_S_S_S_S_S_S_S_S_S_S_S_S_S_S_S_S_S_S_S_S_S_S_S_S_S_S_S_S_S_S_S_S_S_S_S_S_S_S_S_S_S_S_S_S_S_S_S_S_S_S_S_S_S_S_S_S_S_S_S_S_S_S_S_S_S_S_S_S_S_S_S_S_S_S_S_S_S_S_S_S_S_S_S_S_S_S_S_S_S_S_S_S_S_S_S_S_S_S_S_S_S_S_S_S_S_S_S_S_S_S_S_S_S_S_S_S_S_S_S_S_S_S_S_S_S_S_S_S_S_S_S_S_S_S_S_S_S_S_S_S_S_S_S_S_S_S_S_S_S_S_S_S_S_S_S_S_S_S_S_S_S_S_S_S_S_S_S_S_S_S_S_S_S_S_S_S_S_S_S_S_S_S_S_S_S_S_S_S_S_S_S_S_S_S_S_S_S_S_S_S_S_S_S_S_S_S_S_S_S_S_S_S_S_S_S_S_S_S_S_S_S_S_S_S_S_S_S_S_S_S_S_S_S_S_S_S_S_S_S_S_S_S_S_S_S_S_S_S_S_S_S_S_S_S_S_S_S_S_S_S_S_S_S_S_S_S_S_S_S_S_S_S_S_S_S_S_S_S_S_S_S_S_S_S_S_S_S_S_S_S_S_S_S_S_S_S_S_S_S_S_S_S_S_S_S_S_S_S_S_S_S_S_S_S_S_S_S_S_S_S_S_S_S_S_S_S_S_S_S_S_S_S_S_S_S_S_S_S_S_S_S_S_S_S_S_S_S_S_S_S_S_S_S_S_S_S_S_S_S_S_S_S_S_S_S_S_S_S_S_S_S_S_S_S_S_S_S_S_S_S_S_S_S_S_S_S_S_S_S_S_S_S_S_S_S_S_S_S_S_S_S_S_S_S_S_S_S_S_S_S_S_S_S_S_S_S_S_S_S_S_S_S_S_S_S_S_S_S_S_S_S_S_S_S_S_S_S_S_S_S_S_S_S_S_S_S_S_S_S_S_S_S_S_S_S_S_S_S_S_S_S_S_S_S_S_S_S_S_S_S_S_S_S_S_S_S_S_S_S_S_S_S_S_S_S_S_S_S_S_S_S_S_S_S_S_S_S_S_S_S_S_S_S_S_S_S_S_S_S_S_S_S_S_S_S_S_S_S_S_S_S_S_S_S_S_S_S_S_S_S_S_S_S_S_S_S_S_S_S_S_S_S_S_S_S_S_S_S_S_S_S_S_S_S_S_S_S_S_S_S_S_S_S_S_S_S_S_S_S_S_S_S_S_S_S_S_S_S_S_S_S_S_S_S__param_636,
	.param .u64 .ptr .align 1 _Z4racePiS_S_S_S_S_S_S_S_S_S_S_S_S_S_S_S_S_S_S_S_S_S_S_S_S_S_S_S_S_S_S_S_S_S_S_S_S_S_S_S_S_S_S_S_S_S_S_S_S_S_S_S_S_S_S_S_S_S_S_S_S_S_S_S_S_S_S_S_S_S_S_S_S_S_S_S_S_S_S_S_S_S_S_S_S_S_S_S_S_S_S_S_S_S_S_S_S_S_S_S_S_S_S_S_S_S_S_S_S_S_S_S_S_S_S_S_S_S_S_S_S_S_S_S_S_S_S_S_S_S_S_S_S_S_S_S_S_S_S_S_S_S_S_S_S_S_S_S_S_S_S_S_S_S_S_S_S_S_S_S_S_S_S_S_S_S_S_S_S_S_S_S_S_S_S_S_S_S_S_S_S_S_S_S_S_S_S_S_S_S_S_S_S_S_S_S_S_S_S_S_S_S_S_S_S_S_S_S_S_S_S_S_S_S_S_S_S_S_S_S_S_S_S_S_S_S_S_S_S_S_S_S_S_S_S_S_S_S_S_S_S_S_S_S_S_S_S_S_S_S_S_S_S_S_S_S_S_S_S_S_S_S_S_S_S_S_S_S_S_S_S_S_S_S_S_S_S_S_S_S_S_S_S_S_S_S_S_S_S_S_S_S_S_S_S_S_S_S_S_S_S_S_S_S_S_S_S_S_S_S_S_S_S_S_S_S_S_S_S_S_S_S_S_S_S_S_S_S_S_S_S_S_S_S_S_S_S_S_S_S_S_S_S_S_S_S_S_S_S_S_S_S_S_S_S_S_S_S_S_S_S_S_S_S_S_S_S_S_S_S_S_S_S_S_S_S_S_S_S_S_S_S_S_S_S_S_S_S_S_S_S_S_S_S_S_S_S_S_S_S_S_S_S_S_S_S_S_S_S_S_S_S_S_S_S_S_S_S_S_S_S_S_S_S_S_S_S_S_S_S_S_S_S_S_S_S_S_S_S_S_S_S_S_S_S_S_S_S_S_S_S_S_S_S_S_S_S_S_S_S_S_S_S_S_S_S_S_S_S_S_S_S_S_S_S_S_S_S_S_S_S_S_S_S_S_S_S_S_S_S_S_S_S_S_S_S_S_S_S_S_S_S_S_S_S_S_S_S_S_S_S_S_S_S_S_S_S_S_S_S_S_S_S_S_S_S_S_S_S_S_S_S_S_S_S_S_S_S_S_S_S_S_S_S_S_S_S_S_S_S_S_S_S_S_S_S_S_S_S_S_S_S_S_S_S_S_S_S_S_S_S_S_S_S_S_S_S_S_S_S_S_S_S_S_S_S_S_S_S_S_S_S_S_S_S_S_S_S_S_S_S_S_S_S_S_S_S_S_S_S_S_S_S_S_S_S_S_S_S_S_S_S_S_S_S_S_S_S_S_S_S_S_S_S_S_S_S_S_S_S_S_S_S_S_S_S_S_S_S_S_S_S_S_S_S_S_S_S_S_S_S_S_S_S_S_S_S_S_S_S_S_S_S_S_S_S_S_S_S_S_S_S_S_S_S_S_S_S_S_S_S_S_S_S_S_S_S_S_S_S_S_S_S_S_S_S_S_S_S_S_S_S_S_S_S_S_S_S_S_S_S_S_S_S_S_S_S_S_S_S_S_S_S_S_S_S_S_S_S_S_S_S_S_S_S_S_S_S_S_S_S_S_S_S_S_S_S_S_S_S_S_S_S_S_S_S_S_S_S_S_S_S_S_S_S_S_S_S_S_S_S_S_S_S_S_S_S_S_S_S_S_S_S_S_S_S_S_S_S_S_S_S_S_S_S_S_S_S_S_S_S_S_S_S_S_S_S_S_S_S_S_S_S_S_S_S_S_S_S_S_S_S_S_S_S_S_S_S_S_S_S_S_S_S_S_S_S_S_S_S_S_S_S_S_S_S_S_S_S_S_S_S_S_S_S_S_S_S_S_S_S_S_S_S_S_S_S_S_S_S_S_S_S_S_S_S_S_S_S_S_S_S_S_S_S_S_S_S_S_S_S_S_S_S_S_S_S_S_S_S_S_S_S_S_S_S_S_S_S_S_S_S_S_S_S_S_S_S_S_S_S_S_S_S_S_S_S_S_S_S_S_S_S_S_S_S_S_S_S_S_S_S_S_S_S_S_S_S_S_S_S_S_S_S_S_S_S_S_S_S_S_S_S_S_S_S_S_S_S_S_S_S_S_S_S_S_S_S_S_S_S_S_S_S_S_S_S_S_S_S_S_S_S_S_S_S_S_S_S_S_S_S_S_S_S_S_S_S_S_S_S_S_S__param_637,
	.param .u64 .ptr .align 1 _Z4racePiS_S_S_S_S_S_S_S_S_S_S_S_S_S_S_S_S_S_S_S_S_S_S_S_S_S_S_S_S_S_S_S_S_S_S_S_S_S_S_S_S_S_S_S_S_S_S_S_S_S_S_S_S_S_S_S_S_S_S_S_S_S_S_S_S_S_S_S_S_S_S_S_S_S_S_S_S_S_S_S_S_S_S_S_S_S_S_S_S_S_S_S_S_S_S_S_S_S_S_S_S_S_S_S_S_S_S_S_S_S_S_S_S_S_S_S_S_S_S_S_S_S_S_S_S_S_S_S_S_S_S_S_S_S_S_S_S_S_S_S_S_S_S_S_S_S_S_S_S_S_S_S_S_S_S_S_S_S_S_S_S_S_S_S_S_S_S_S_S_S_S_S_S_S_S_S_S_S_S_S_S_S_S_S_S_S_S_S_S_S_S_S_S_S_S_S_S_S_S_S_S_S_S_S_S_S_S_S_S_S_S_S_S_S_S_S_S_S_S_S_S_S_S_S_S_S_S_S_S_S_S_S_S_S_S_S_S_S_S_S_S_S_S_S_S_S_S_S_S_S_S_S_S_S_S_S_S_S_S_S_S_S_S_S_S_S_S_S_S_S_S_S_S_S_S_S_S_S_S_S_S_S_S_S_S_S_S_S_S_S_S_S_S_S_S_S_S_S_S_S_S_S_S_S_S_S_S_S_S_S_S_S_S_S_S_S_S_S_S_S_S_S_S_S_S_S_S_S_S_S_S_S_S_S_S_S_S_S_S_S_S_S_S_S_S_S_S_S_S_S_S_S_S_S_S_S_S_S_S_S_S_S_S_S_S_S_S_S_S_S_S_S_S_S_S_S_S_S_S_S_S_S_S_S_S_S_S_S_S_S_S_S_S_S_S_S_S_S_S_S_S_S_S_S_S_S_S_S_S_S_S_S_S_S_S_S_S_S_S_S_S_S_S_S_S_S_S_S_S_S_S_S_S_S_S_S_S_S_S_S_S_S_S_S_S_S_S_S_S_S_S_S_S_S_S_S_S_S_S_S_S_S_S_S_S_S_S_S_S_S_S_S_S_S_S_S_S_S_S_S_S_S_S_S_S_S_S_S_S_S_S_S_S_S_S_S_S_S_S_S_S_S_S_S_S_S_S_S_S_S_S_S_S_S_S_S_S_S_S_S_S_S_S_S_S_S_S_S_S_S_S_S_S_S_S_S_S_S_S_S_S_S_S_S_S_S_S_S_S_S_S_S_S_S_S_S_S_S_S_S_S_S_S_S_S_S_S_S_S_S_S_S_S_S_S_S_S_S_S_S_S_S_S_S_S_S_S_S_S_S_S_S_S_S_S_S_S_S_S_S_S_S_S_S_S_S_S_S_S_S_S_S_S_S_S_S_S_S_S_S_S_S_S_S_S_S_S_S_S_S_S_S_S_S_S_S_S_S_S_S_S_S_S_S_S_S_S_S_S_S_S_S_S_S_S_S_S_S_S_S_S_S_S_S_S_S_S_S_S_S_S_S_S_S_S_S_S_S_S_S_S_S_S_S_S_S_S_S_S_S_S_S_S_S_S_S_S_S_S_S_S_S_S_S_S_S_S_S_S_S_S_S_S_S_S_S_S_S_S_S_S_S_S_S_S_S_S_S_S_S_S_S_S_S_S_S_S_S_S_S_S_S_S_S_S_S_S_S_S_S_S_S_S_S_S_S_S_S_S_S_S_S_S_S_S_S_S_S_S_S_S_S_S_S_S_S_S_S_S_S_S_S_S_S_S_S_S_S_S_S_S_S_S_S_S_S_S_S_S_S_S_S_S_S_S_S_S_S_S_S_S_S_S_S_S_S_S_S_S_S_S_S_S_S_S_S_S_S_S_S_S_S_S_S_S_S_S_S_S_S_S_S_S_S_S_S_S_S_S_S_S_S_S_S_S_S_S_S_S_S_S_S_S_S_S_S_S_S_S_S_S_S_S_S_S_S_S_S_S_S_S_S_S_S_S_S_S_S_S_S_S_S_S_S_S_S_S_S_S_S_S_S_S_S_S_S_S_S_S_S_S_S_S_S_S_S_S_S_S_S_S_S_S_S_S_S_S_S_S_S_S_S_S_S_S_S_S_S_S_S_S_S_S_S_S_S_S_S_S_S_S_S_S_S_S_S_S_S_S_S_S_S_S_S_S_S_S_S_S_S_S_S_S_S_S_S_S_S_S_S_S_S_S_S_S_S_S_S_S_S_S_S_S_S_S_S_S_S_S_S_S_S_S_S_S_S_S_S_S_S_S_S_S_S_S_S_S_S_S_S_S_S_S__param_638,
	.param .u64 .ptr .align 1 _Z4racePiS_S_S_S_S_S_S_S_S_S_S_S_S_S_S_S_S_S_S_S_S_S_S_S_S_S_S_S_S_S_S_S_S_S_S_S_S_S_S_S_S_S_S_S_S_S_S_S_S_S_S_S_S_S_S_S_S_S_S_S_S_S_S_S_S_S_S_S_S_S_S_S_S_S_S_S_S_S_S_S_S_S_S_S_S_S_S_S_S_S_S_S_S_S_S_S_S_S_S_S_S_S_S_S_S_S_S_S_S_S_S_S_S_S_S_S_S_S_S_S_S_S_S_S_S_S_S_S_S_S_S_S_S_S_S_S_S_S_S_S_S_S_S_S_S_S_S_S_S_S_S_S_S_S_S_S_S_S_S_S_S_S_S_S_S_S_S_S_S_S_S_S_S_S_S_S_S_S_S_S_S_S_S_S_S_S_S_S_S_S_S_S_S_S_S_S_S_S_S_S_S_S_S_S_S_S_S_S_S_S_S_S_S_S_S_S_S_S_S_S_S_S_S_S_S_S_S_S_S_S_S_S_S_S_S_S_S_S_S_S_S_S_S_S_S_S_S_S_S_S_S_S_S_S_S_S_S_S_S_S_S_S_S_S_S_S_S_S_S_S_S_S_S_S_S_S_S_S_S_S_S_S_S_S_S_S_S_S_S_S_S_S_S_S_S_S_S_S_S_S_S_S_S_S_S_S_S_S_S_S_S_S_S_S_S_S_S_S_S_S_S_S_S_S_S_S_S_S_S_S_S_S_S_S_S_S_S_S_S_S_S_S_S_S_S_S_S_S_S_S_S_S_S_S_S_S_S_S_S_S_S_S_S_S_S_S_S_S_S_S_S_S_S_S_S_S_S_S_S_S_S_S_S_S_S_S_S_S_S_S_S_S_S_S_S_S_S_S_S_S_S_S_S_S_S_S_S_S_S_S_S_S_S_S_S_S_S_S_S_S_S_S_S_S_S_S_S_S_S_S_S_S_S_S_S_S_S_S_S_S_S_S_S_S_S_S_S_S_S_S_S_S_S_S_S_S_S_S_S_S_S_S_S_S_S_S_S_S_S_S_S_S_S_S_S_S_S_S_S_S_S_S_S_S_S_S_S_S_S_S_S_S_S_S_S_S_S_S_S_S_S_S_S_S_S_S_S_S_S_S_S_S_S_S_S_S_S_S_S_S_S_S_S_S_S_S_S_S_S_S_S_S_S_S_S_S_S_S_S_S_S_S_S_S_S_S_S_S_S_S_S_S_S_S_S_S_S_S_S_S_S_S_S_S_S_S_S_S_S_S_S_S_S_S_S_S_S_S_S_S_S_S_S_S_S_S_S_S_S_S_S_S_S_S_S_S_S_S_S_S_S_S_S_S_S_S_S_S_S_S_S_S_S_S_S_S_S_S_S_S_S_S_S_S_S_S_S_S_S_S_S_S_S_S_S_S_S_S_S_S_S_S_S_S_S_S_S_S_S_S_S_S_S_S_S_S_S_S_S_S_S_S_S_S_S_S_S_S_S_S_S_S_S_S_S_S_S_S_S_S_S_S_S_S_S_S_S_S_S_S_S_S_S_S_S_S_S_S_S_S_S_S_S_S_S_S_S_S_S_S_S_S_S_S_S_S_S_S_S_S_S_S_S_S_S_S_S_S_S_S_S_S_S_S_S_S_S_S_S_S_S_S_S_S_S_S_S_S_S_S_S_S_S_S_S_S_S_S_S_S_S_S_S_S_S_S_S_S_S_S_S_S_S_S_S_S_S_S_S_S_S_S_S_S_S_S_S_S_S_S_S_S_S_S_S_S_S_S_S_S_S_S_S_S_S_S_S_S_S_S_S_S_S_S_S_S_S_S_S_S_S_S_S_S_S_S_S_S_S_S_S_S_S_S_S_S_S_S_S_S_S_S_S_S_S_S_S_S_S_S_S_S_S_S_S_S_S_S_S_S_S_S_S_S_S_S_S_S_S_S_S_S_S_S_S_S_S_S_S_S_S_S_S_S_S_S_S_S_S_S_S_S_S_S_S_S_S_S_S_S_S_S_S_S_S_S_S_S_S_S_S_S_S_S_S_S_S_S_S_S_S_S_S_S_S_S_S_S_S_S_S_S_S_S_S_S_S_S_S_S_S_S_S_S_S_S_S_S_S_S_S_S_S_S_S_S_S_S_S_S_S_S_S_S_S_S_S_S_S_S_S_S_S_S_S_S_S_S_S_S_S_S_S_S_S_S_S_S_S_S_S_S_S_S_S_S_S_S_S_S_S_S_S_S_S_S_S_S_S_S_S_S_S_S_S_S_S_S_S_S_S_S_S__param_639,
	.param .u64 .ptr .align 1 _Z4racePiS_S_S_S_S_S_S_S_S_S_S_S_S_S_S_S_S_S_S_S_S_S_S_S_S_S_S_S_S_S_S_S_S_S_S_S_S_S_S_S_S_S_S_S_S_S_S_S_S_S_S_S_S_S_S_S_S_S_S_S_S_S_S_S_S_S_S_S_S_S_S_S_S_S_S_S_S_S_S_S_S_S_S_S_S_S_S_S_S_S_S_S_S_S_S_S_S_S_S_S_S_S_S_S_S_S_S_S_S_S_S_S_S_S_S_S_S_S_S_S_S_S_S_S_S_S_S_S_S_S_S_S_S_S_S_S_S_S_S_S_S_S_S_S_S_S_S_S_S_S_S_S_S_S_S_S_S_S_S_S_S_S_S_S_S_S_S_S_S_S_S_S_S_S_S_S_S_S_S_S_S_S_S_S_S_S_S_S_S_S_S_S_S_S_S_S_S_S_S_S_S_S_S_S_S_S_S_S_S_S_S_S_S_S_S_S_S_S_S_S_S_S_S_S_S_S_S_S_S_S_S_S_S_S_S_S_S_S_S_S_S_S_S_S_S_S_S_S_S_S_S_S_S_S_S_S_S_S_S_S_S_S_S_S_S_S_S_S_S_S_S_S_S_S_S_S_S_S_S_S_S_S_S_S_S_S_S_S_S_S_S_S_S_S_S_S_S_S_S_S_S_S_S_S_S_S_S_S_S_S_S_S_S_S_S_S_S_S_S_S_S_S_S_S_S_S_S_S_S_S_S_S_S_S_S_S_S_S_S_S_S_S_S_S_S_S_S_S_S_S_S_S_S_S_S_S_S_S_S_S_S_S_S_S_S_S_S_S_S_S_S_S_S_S_S_S_S_S_S_S_S_S_S_S_S_S_S_S_S_S_S_S_S_S_S_S_S_S_S_S_S_S_S_S_S_S_S_S_S_S_S_S_S_S_S_S_S_S_S_S_S_S_S_S_S_S_S_S_S_S_S_S_S_S_S_S_S_S_S_S_S_S_S_S_S_S_S_S_S_S_S_S_S_S_S_S_S_S_S_S_S_S_S_S_S_S_S_S_S_S_S_S_S_S_S_S_S_S_S_S_S_S_S_S_S_S_S_S_S_S_S_S_S_S_S_S_S_S_S_S_S_S_S_S_S_S_S_S_S_S_S_S_S_S_S_S_S_S_S_S_S_S_S_S_S_S_S_S_S_S_S_S_S_S_S_S_S_S_S_S_S_S_S_S_S_S_S_S_S_S_S_S_S_S_S_S_S_S_S_S_S_S_S_S_S_S_S_S_S_S_S_S_S_S_S_S_S_S_S_S_S_S_S_S_S_S_S_S_S_S_S_S_S_S_S_S_S_S_S_S_S_S_S_S_S_S_S_S_S_S_S_S_S_S_S_S_S_S_S_S_S_S_S_S_S_S_S_S_S_S_S_S_S_S_S_S_S_S_S_S_S_S_S_S_S_S_S_S_S_S_S_S_S_S_S_S_S_S_S_S_S_S_S_S_S_S_S_S_S_S_S_S_S_S_S_S_S_S_S_S_S_S_S_S_S_S_S_S_S_S_S_S_S_S_S_S_S_S_S_S_S_S_S_S_S_S_S_S_S_S_S_S_S_S_S_S_S_S_S_S_S_S_S_S_S_S_S_S_S_S_S_S_S_S_S_S_S_S_S_S_S_S_S_S_S_S_S_S_S_S_S_S_S_S_S_S_S_S_S_S_S_S_S_S_S_S_S_S_S_S_S_S_S_S_S_S_S_S_S_S_S_S_S_S_S_S_S_S_S_S_S_S_S_S_S_S_S_S_S_S_S_S_S_S_S_S_S_S_S_S_S_S_S_S_S_S_S_S_S_S_S_S_S_S_S_S_S_S_S_S_S_S_S_S_S_S_S_S_S_S_S_S_S_S_S_S_S_S_S_S_S_S_S_S_S_S_S_S_S_S_S_S_S_S_S_S_S_S_S_S_S_S_S_S_S_S_S_S_S_S_S_S_S_S_S_S_S_S_S_S_S_S_S_S_S_S_S_S_S_S_S_S_S_S_S_S_S_S_S_S_S_S_S_S_S_S_S_S_S_S_S_S_S_S_S_S_S_S_S_S_S_S_S_S_S_S_S_S_S_S_S_S_S_S_S_S_S_S_S_S_S_S_S_S_S_S_S_S_S_S_S_S_S_S_S_S_S_S_S_S_S_S_S_S_S_S_S_S_S_S_S_S_S_S_S_S_S_S_S_S_S_S_S_S_S_S_S_S_S_S_S_S_S_S_S_S_S_S_S_S_S_S_S_S_S_S_S_S_S_S_S_S_S__param_640,
	.param .u64 .ptr .align 1 _Z4racePiS_S_S_S_S_S_S_S_S_S_S_S_S_S_S_S_S_S_S_S_S_S_S_S_S_S_S_S_S_S_S_S_S_S_S_S_S_S_S_S_S_S_S_S_S_S_S_S_S_S_S_S_S_S_S_S_S_S_S_S_S_S_S_S_S_S_S_S_S_S_S_S_S_S_S_S_S_S_S_S_S_S_S_S_S_S_S_S_S_S_S_S_S_S_S_S_S_S_S_S_S_S_S_S_S_S_S_S_S_S_S_S_S_S_S_S_S_S_S_S_S_S_S_S_S_S_S_S_S_S_S_S_S_S_S_S_S_S_S_S_S_S_S_S_S_S_S_S_S_S_S_S_S_S_S_S_S_S_S_S_S_S_S_S_S_S_S_S_S_S_S_S_S_S_S_S_S_S_S_S_S_S_S_S_S_S_S_S_S_S_S_S_S_S_S_S_S_S_S_S_S_S_S_S_S_S_S_S_S_S_S_S_S_S_S_S_S_S_S_S_S_S_S_S_S_S_S_S_S_S_S_S_S_S_S_S_S_S_S_S_S_S_S_S_S_S_S_S_S_S_S_S_S_S_S_S_S_S_S_S_S_S_S_S_S_S_S_S_S_S_S_S_S_S_S_S_S_S_S_S_S_S_S_S_S_S_S_S_S_S_S_S_S_S_S_S_S_S_S_S_S_S_S_S_S_S_S_S_S_S_S_S_S_S_S_S_S_S_S_S_S_S_S_S_S_S_S_S_S_S_S_S_S_S_S_S_S_S_S_S_S_S_S_S_S_S_S_S_S_S_S_S_S_S_S_S_S_S_S_S_S_S_S_S_S_S_S_S_S_S_S_S_S_S_S_S_S_S_S_S_S_S_S_S_S_S_S_S_S_S_S_S_S_S_S_S_S_S_S_S_S_S_S_S_S_S_S_S_S_S_S_S_S_S_S_S_S_S_S_S_S_S_S_S_S_S_S_S_S_S_S_S_S_S_S_S_S_S_S_S_S_S_S_S_S_S_S_S_S_S_S_S_S_S_S_S_S_S_S_S_S_S_S_S_S_S_S_S_S_S_S_S_S_S_S_S_S_S_S_S_S_S_S_S_S_S_S_S_S_S_S_S_S_S_S_S_S_S_S_S_S_S_S_S_S_S_S_S_S_S_S_S_S_S_S_S_S_S_S_S_S_S_S_S_S_S_S_S_S_S_S_S_S_S_S_S_S_S_S_S_S_S_S_S_S_S_S_S_S_S_S_S_S_S_S_S_S_S_S_S_S_S_S_S_S_S_S_S_S_S_S_S_S_S_S_S_S_S_S_S_S_S_S_S_S_S_S_S_S_S_S_S_S_S_S_S_S_S_S_S_S_S_S_S_S_S_S_S_S_S_S_S_S_S_S_S_S_S_S_S_S_S_S_S_S_S_S_S_S_S_S_S_S_S_S_S_S_S_S_S_S_S_S_S_S_S_S_S_S_S_S_S_S_S_S_S_S_S_S_S_S_S_S_S_S_S_S_S_S_S_S_S_S_S_S_S_S_S_S_S_S_S_S_S_S_S_S_S_S_S_S_S_S_S_S_S_S_S_S_S_S_S_S_S_S_S_S_S_S_S_S_S_S_S_S_S_S_S_S_S_S_S_S_S_S_S_S_S_S_S_S_S_S_S_S_S_S_S_S_S_S_S_S_S_S_S_S_S_S_S_S_S_S_S_S_S_S_S_S_S_S_S_S_S_S_S_S_S_S_S_S_S_S_S_S_S_S_S_S_S_S_S_S_S_S_S_S_S_S_S_S_S_S_S_S_S_S_S_S_S_S_S_S_S_S_S_S_S_S_S_S_S_S_S_S_S_S_S_S_S_S_S_S_S_S_S_S_S_S_S_S_S_S_S_S_S_S_S_S_S_S_S_S_S_S_S_S_S_S_S_S_S_S_S_S_S_S_S_S_S_S_S_S_S_S_S_S_S_S_S_S_S_S_S_S_S_S_S_S_S_S_S_S_S_S_S_S_S_S_S_S_S_S_S_S_S_S_S_S_S_S_S_S_S_S_S_S_S_S_S_S_S_S_S_S_S_S_S_S_S_S_S_S_S_S_S_S_S_S_S_S_S_S_S_S_S_S_S_S_S_S_S_S_S_S_S_S_S_S_S_S_S_S_S_S_S_S_S_S_S_S_S_S_S_S_S_S_S_S_S_S_S_S_S_S_S_S_S_S_S_S_S_S_S_S_S_S_S_S_S_S_S_S_S_S_S_S_S_S_S_S_S_S_S_S_S_S_S_S_S_S_S_S_S_S_S_S_S_S_S_S_S_S__param_641,
	.param .u64 .ptr .align 1 _Z4racePiS_S_S_S_S_S_S_S_S_S_S_S_S_S_S_S_S_S_S_S_S_S_S_S_S_S_S_S_S_S_S_S_S_S_S_S_S_S_S_S_S_S_S_S_S_S_S_S_S_S_S_S_S_S_S_S_S_S_S_S_S_S_S_S_S_S_S_S_S_S_S_S_S_S_S_S_S_S_S_S_S_S_S_S_S_S_S_S_S_S_S_S_S_S_S_S_S_S_S_S_S_S_S_S_S_S_S_S_S_S_S_S_S_S_S_S_S_S_S_S_S_S_S_S_S_S_S_S_S_S_S_S_S_S_S_S_S_S_S_S_S_S_S_S_S_S_S_S_S_S_S_S_S_S_S_S_S_S_S_S_S_S_S_S_S_S_S_S_S_S_S_S_S_S_S_S_S_S_S_S_S_S_S_S_S_S_S_S_S_S_S_S_S_S_S_S_S_S_S_S_S_S_S_S_S_S_S_S_S_S_S_S_S_S_S_S_S_S_S_S_S_S_S_S_S_S_S_S_S_S_S_S_S_S_S_S_S_S_S_S_S_S_S_S_S_S_S_S_S_S_S_S_S_S_S_S_S_S_S_S_S_S_S_S_S_S_S_S_S_S_S_S_S_S_S_S_S_S_S_S_S_S_S_S_S_S_S_S_S_S_S_S_S_S_S_S_S_S_S_S_S_S_S_S_S_S_S_S_S_S_S_S_S_S_S_S_S_S_S_S_S_S_S_S_S_S_S_S_S_S_S_S_S_S_S_S_S_S_S_S_S_S_S_S_S_S_S_S_S_S_S_S_S_S_S_S_S_S_S_S_S_S_S_S_S_S_S_S_S_S_S_S_S_S_S_S_S_S_S_S_S_S_S_S_S_S_S_S_S_S_S_S_S_S_S_S_S_S_S_S_S_S_S_S_S_S_S_S_S_S_S_S_S_S_S_S_S_S_S_S_S_S_S_S_S_S_S_S_S_S_S_S_S_S_S_S_S_S_S_S_S_S_S_S_S_S_S_S_S_S_S_S_S_S_S_S_S_S_S_S_S_S_S_S_S_S_S_S_S_S_S_S_S_S_S_S_S_S_S_S_S_S_S_S_S_S_S_S_S_S_S_S_S_S_S_S_S_S_S_S_S_S_S_S_S_S_S_S_S_S_S_S_S_S_S_S_S_S_S_S_S_S_S_S_S_S_S_S_S_S_S_S_S_S_S_S_S_S_S_S_S_S_S_S_S_S_S_S_S_S_S_S_S_S_S_S_S_S_S_S_S_S_S_S_S_S_S_S_S_S_S_S_S_S_S_S_S_S_S_S_S_S_S_S_S_S_S_S_S_S_S_S_S_S_S_S_S_S_S_S_S_S_S_S_S_S_S_S_S_S_S_S_S_S_S_S_S_S_S_S_S_S_S_S_S_S_S_S_S_S_S_S_S_S_S_S_S_S_S_S_S_S_S_S_S_S_S_S_S_S_S_S_S_S_S_S_S_S_S_S_S_S_S_S_S_S_S_S_S_S_S_S_S_S_S_S_S_S_S_S_S_S_S_S_S_S_S_S_S_S_S_S_S_S_S_S_S_S_S_S_S_S_S_S_S_S_S_S_S_S_S_S_S_S_S_S_S_S_S_S_S_S_S_S_S_S_S_S_S_S_S_S_S_S_S_S_S_S_S_S_S_S_S_S_S_S_S_S_S_S_S_S_S_S_S_S_S_S_S_S_S_S_S_S_S_S_S_S_S_S_S_S_S_S_S_S_S_S_S_S_S_S_S_S_S_S_S_S_S_S_S_S_S_S_S_S_S_S_S_S_S_S_S_S_S_S_S_S_S_S_S_S_S_S_S_S_S_S_S_S_S_S_S_S_S_S_S_S_S_S_S_S_S_S_S_S_S_S_S_S_S_S_S_S_S_S_S_S_S_S_S_S_S_S_S_S_S_S_S_S_S_S_S_S_S_S_S_S_S_S_S_S_S_S_S_S_S_S_S_S_S_S_S_S_S_S_S_S_S_S_S_S_S_S_S_S_S_S_S_S_S_S_S_S_S_S_S_S_S_S_S_S_S_S_S_S_S_S_S_S_S_S_S_S_S_S_S_S_S_S_S_S_S_S_S_S_S_S_S_S_S_S_S_S_S_S_S_S_S_S_S_S_S_S_S_S_S_S_S_S_S_S_S_S_S_S_S_S_S_S_S_S_S_S_S_S_S_S_S_S_S_S_S_S_S_S_S_S_S_S_S_S_S_S_S_S_S_S_S_S_S_S_S_S_S_S_S_S_S_S_S_S_S_S_S_S_S_S_S_S_S_S_S__param_642,
	.param .u64 .ptr .align 1 _Z4racePiS_S_S_S_S_S_S_S_S_S_S_S_S_S_S_S_S_S_S_S_S_S_S_S_S_S_S_S_S_S_S_S_S_S_S_S_S_S_S_S_S_S_S_S_S_S_S_S_S_S_S_S_S_S_S_S_S_S_S_S_S_S_S_S_S_S_S_S_S_S_S_S_S_S_S_S_S_S_S_S_S_S_S_S_S_S_S_S_S_S_S_S_S_S_S_S_S_S_S_S_S_S_S_S_S_S_S_S_S_S_S_S_S_S_S_S_S_S_S_S_S_S_S_S_S_S_S_S_S_S_S_S_S_S_S_S_S_S_S_S_S_S_S_S_S_S_S_S_S_S_S_S_S_S_S_S_S_S_S_S_S_S_S_S_S_S_S_S_S_S_S_S_S_S_S_S_S_S_S_S_S_S_S_S_S_S_S_S_S_S_S_S_S_S_S_S_S_S_S_S_S_S_S_S_S_S_S_S_S_S_S_S_S_S_S_S_S_S_S_S_S_S_S_S_S_S_S_S_S_S_S_S_S_S_S_S_S_S_S_S_S_S_S_S_S_S_S_S_S_S_S_S_S_S_S_S_S_S_S_S_S_S_S_S_S_S_S_S_S_S_S_S_S_S_S_S_S_S_S_S_S_S_S_S_S_S_S_S_S_S_S_S_S_S_S_S_S_S_S_S_S_S_S_S_S_S_S_S_S_S_S_S_S_S_S_S_S_S_S_S_S_S_S_S_S_S_S_S_S_S_S_S_S_S_S_S_S_S_S_S_S_S_S_S_S_S_S_S_S_S_S_S_S_S_S_S_S_S_S_S_S_S_S_S_S_S_S_S_S_S_S_S_S_S_S_S_S_S_S_S_S_S_S_S_S_S_S_S_S_S_S_S_S_S_S_S_S_S_S_S_S_S_S_S_S_S_S_S_S_S_S_S_S_S_S_S_S_S_S_S_S_S_S_S_S_S_S_S_S_S_S_S_S_S_S_S_S_S_S_S_S_S_S_S_S_S_S_S_S_S_S_S_S_S_S_S_S_S_S_S_S_S_S_S_S_S_S_S_S_S_S_S_S_S_S_S_S_S_S_S_S_S_S_S_S_S_S_S_S_S_S_S_S_S_S_S_S_S_S_S_S_S_S_S_S_S_S_S_S_S_S_S_S_S_S_S_S_S_S_S_S_S_S_S_S_S_S_S_S_S_S_S_S_S_S_S_S_S_S_S_S_S_S_S_S_S_S_S_S_S_S_S_S_S_S_S_S_S_S_S_S_S_S_S_S_S_S_S_S_S_S_S_S_S_S_S_S_S_S_S_S_S_S_S_S_S_S_S_S_S_S_S_S_S_S_S_S_S_S_S_S_S_S_S_S_S_S_S_S_S_S_S_S_S_S_S_S_S_S_S_S_S_S_S_S_S_S_S_S_S_S_S_S_S_S_S_S_S_S_S_S_S_S_S_S_S_S_S_S_S_S_S_S_S_S_S_S_S_S_S_S_S_S_S_S_S_S_S_S_S_S_S_S_S_S_S_S_S_S_S_S_S_S_S_S_S_S_S_S_S_S_S_S_S_S_S_S_S_S_S_S_S_S_S_S_S_S_S_S_S_S_S_S_S_S_S_S_S_S_S_S_S_S_S_S_S_S_S_S_S_S_S_S_S_S_S_S_S_S_S_S_S_S_S_S_S_S_S_S_S_S_S_S_S_S_S_S_S_S_S_S_S_S_S_S_S_S_S_S_S_S_S_S_S_S_S_S_S_S_S_S_S_S_S_S_S_S_S_S_S_S_S_S_S_S_S_S_S_S_S_S_S_S_S_S_S_S_S_S_S_S_S_S_S_S_S_S_S_S_S_S_S_S_S_S_S_S_S_S_S_S_S_S_S_S_S_S_S_S_S_S_S_S_S_S_S_S_S_S_S_S_S_S_S_S_S_S_S_S_S_S_S_S_S_S_S_S_S_S_S_S_S_S_S_S_S_S_S_S_S_S_S_S_S_S_S_S_S_S_S_S_S_S_S_S_S_S_S_S_S_S_S_S_S_S_S_S_S_S_S_S_S_S_S_S_S_S_S_S_S_S_S_S_S_S_S_S_S_S_S_S_S_S_S_S_S_S_S_S_S_S_S_S_S_S_S_S_S_S_S_S_S_S_S_S_S_S_S_S_S_S_S_S_S_S_S_S_S_S_S_S_S_S_S_S_S_S_S_S_S_S_S_S_S_S_S_S_S_S_S_S_S_S_S_S_S_S_S_S_S_S_S_S_S_S_S_S_S_S_S_S_S_S_S_S_S_S_S_S_S_S_S_S__param_643,
	.param .u64 .ptr .align 1 _Z4racePiS_S_S_S_S_S_S_S_S_S_S_S_S_S_S_S_S_S_S_S_S_S_S_S_S_S_S_S_S_S_S_S_S_S_S_S_S_S_S_S_S_S_S_S_S_S_S_S_S_S_S_S_S_S_S_S_S_S_S_S_S_S_S_S_S_S_S_S_S_S_S_S_S_S_S_S_S_S_S_S_S_S_S_S_S_S_S_S_S_S_S_S_S_S_S_S_S_S_S_S_S_S_S_S_S_S_S_S_S_S_S_S_S_S_S_S_S_S_S_S_S_S_S_S_S_S_S_S_S_S_S_S_S_S_S_S_S_S_S_S_S_S_S_S_S_S_S_S_S_S_S_S_S_S_S_S_S_S_S_S_S_S_S_S_S_S_S_S_S_S_S_S_S_S_S_S_S_S_S_S_S_S_S_S_S_S_S_S_S_S_S_S_S_S_S_S_S_S_S_S_S_S_S_S_S_S_S_S_S_S_S_S_S_S_S_S_S_S_S_S_S_S_S_S_S_S_S_S_S_S_S_S_S_S_S_S_S_S_S_S_S_S_S_S_S_S_S_S_S_S_S_S_S_S_S_S_S_S_S_S_S_S_S_S_S_S_S_S_S_S_S_S_S_S_S_S_S_S_S_S_S_S_S_S_S_S_S_S_S_S_S_S_S_S_S_S_S_S_S_S_S_S_S_S_S_S_S_S_S_S_S_S_S_S_S_S_S_S_S_S_S_S_S_S_S_S_S_S_S_S_S_S_S_S_S_S_S_S_S_S_S_S_S_S_S_S_S_S_S_S_S_S_S_S_S_S_S_S_S_S_S_S_S_S_S_S_S_S_S_S_S_S_S_S_S_S_S_S_S_S_S_S_S_S_S_S_S_S_S_S_S_S_S_S_S_S_S_S_S_S_S_S_S_S_S_S_S_S_S_S_S_S_S_S_S_S_S_S_S_S_S_S_S_S_S_S_S_S_S_S_S_S_S_S_S_S_S_S_S_S_S_S_S_S_S_S_S_S_S_S_S_S_S_S_S_S_S_S_S_S_S_S_S_S_S_S_S_S_S_S_S_S_S_S_S_S_S_S_S_S_S_S_S_S_S_S_S_S_S_S_S_S_S_S_S_S_S_S_S_S_S_S_S_S_S_S_S_S_S_S_S_S_S_S_S_S_S_S_S_S_S_S_S_S_S_S_S_S_S_S_S_S_S_S_S_S_S_S_S_S_S_S_S_S_S_S_S_S_S_S_S_S_S_S_S_S_S_S_S_S_S_S_S_S_S_S_S_S_S_S_S_S_S_S_S_S_S_S_S_S_S_S_S_S_S_S_S_S_S_S_S_S_S_S_S_S_S_S_S_S_S_S_S_S_S_S_S_S_S_S_S_S_S_S_S_S_S_S_S_S_S_S_S_S_S_S_S_S_S_S_S_S_S_S_S_S_S_S_S_S_S_S_S_S_S_S_S_S_S_S_S_S_S_S_S_S_S_S_S_S_S_S_S_S_S_S_S_S_S_S_S_S_S_S_S_S_S_S_S_S_S_S_S_S_S_S_S_S_S_S_S_S_S_S_S_S_S_S_S_S_S_S_S_S_S_S_S_S_S_S_S_S_S_S_S_S_S_S_S_S_S_S_S_S_S_S_S_S_S_S_S_S_S_S_S_S_S_S_S_S_S_S_S_S_S_S_S_S_S_S_S_S_S_S_S_S_S_S_S_S_S_S_S_S_S_S_S_S_S_S_S_S_S_S_S_S_S_S_S_S_S_S_S_S_S_S_S_S_S_S_S_S_S_S_S_S_S_S_S_S_S_S_S_S_S_S_S_S_S_S_S_S_S_S_S_S_S_S_S_S_S_S_S_S_S_S_S_S_S_S_S_S_S_S_S_S_S_S_S_S_S_S_S_S_S_S_S_S_S_S_S_S_S_S_S_S_S_S_S_S_S_S_S_S_S_S_S_S_S_S_S_S_S_S_S_S_S_S_S_S_S_S_S_S_S_S_S_S_S_S_S_S_S_S_S_S_S_S_S_S_S_S_S_S_S_S_S_S_S_S_S_S_S_S_S_S_S_S_S_S_S_S_S_S_S_S_S_S_S_S_S_S_S_S_S_S_S_S_S_S_S_S_S_S_S_S_S_S_S_S_S_S_S_S_S_S_S_S_S_S_S_S_S_S_S_S_S_S_S_S_S_S_S_S_S_S_S_S_S_S_S_S_S_S_S_S_S_S_S_S_S_S_S_S_S_S_S_S_S_S_S_S_S_S_S_S_S_S_S_S_S_S_S_S_S_S_S_S_S_S_S_S_S__param_644,
	.param .u64 .ptr .align 1 _Z4racePiS_S_S_S_S_S_S_S_S_S_S_S_S_S_S_S_S_S_S_S_S_S_S_S_S_S_S_S_S_S_S_S_S_S_S_S_S_S_S_S_S_S_S_S_S_S_S_S_S_S_S_S_S_S_S_S_S_S_S_S_S_S_S_S_S_S_S_S_S_S_S_S_S_S_S_S_S_S_S_S_S_S_S_S_S_S_S_S_S_S_S_S_S_S_S_S_S_S_S_S_S_S_S_S_S_S_S_S_S_S_S_S_S_S_S_S_S_S_S_S_S_S_S_S_S_S_S_S_S_S_S_S_S_S_S_S_S_S_S_S_S_S_S_S_S_S_S_S_S_S_S_S_S_S_S_S_S_S_S_S_S_S_S_S_S_S_S_S_S_S_S_S_S_S_S_S_S_S_S_S_S_S_S_S_S_S_S_S_S_S_S_S_S_S_S_S_S_S_S_S_S_S_S_S_S_S_S_S_S_S_S_S_S_S_S_S_S_S_S_S_S_S_S_S_S_S_S_S_S_S_S_S_S_S_S_S_S_S_S_S_S_S_S_S_S_S_S_S_S_S_S_S_S_S_S_S_S_S_S_S_S_S_S_S_S_S_S_S_S_S_S_S_S_S_S_S_S_S_S_S_S_S_S_S_S_S_S_S_S_S_S_S_S_S_S_S_S_S_S_S_S_S_S_S_S_S_S_S_S_S_S_S_S_S_S_S_S_S_S_S_S_S_S_S_S_S_S_S_S_S_S_S_S_S_S_S_S_S_S_S_S_S_S_S_S_S_S_S_S_S_S_S_S_S_S_S_S_S_S_S_S_S_S_S_S_S_S_S_S_S_S_S_S_S_S_S_S_S_S_S_S_S_S_S_S_S_S_S_S_S_S_S_S_S_S_S_S_S_S_S_S_S_S_S_S_S_S_S_S_S_S_S_S_S_S_S_S_S_S_S_S_S_S_S_S_S_S_S_S_S_S_S_S_S_S_S_S_S_S_S_S_S_S_S_S_S_S_S_S_S_S_S_S_S_S_S_S_S_S_S_S_S_S_S_S_S_S_S_S_S_S_S_S_S_S_S_S_S_S_S_S_S_S_S_S_S_S_S_S_S_S_S_S_S_S_S_S_S_S_S_S_S_S_S_S_S_S_S_S_S_S_S_S_S_S_S_S_S_S_S_S_S_S_S_S_S_S_S_S_S_S_S_S_S_S_S_S_S_S_S_S_S_S_S_S_S_S_S_S_S_S_S_S_S_S_S_S_S_S_S_S_S_S_S_S_S_S_S_S_S_S_S_S_S_S_S_S_S_S_S_S_S_S_S_S_S_S_S_S_S_S_S_S_S_S_S_S_S_S_S_S_S_S_S_S_S_S_S_S_S_S_S_S_S_S_S_S_S_S_S_S_S_S_S_S_S_S_S_S_S_S_S_S_S_S_S_S_S_S_S_S_S_S_S_S_S_S_S_S_S_S_S_S_S_S_S_S_S_S_S_S_S_S_S_S_S_S_S_S_S_S_S_S_S_S_S_S_S_S_S_S_S_S_S_S_S_S_S_S_S_S_S_S_S_S_S_S_S_S_S_S_S_S_S_S_S_S_S_S_S_S_S_S_S_S_S_S_S_S_S_S_S_S_S_S_S_S_S_S_S_S_S_S_S_S_S_S_S_S_S_S_S_S_S_S_S_S_S_S_S_S_S_S_S_S_S_S_S_S_S_S_S_S_S_S_S_S_S_S_S_S_S_S_S_S_S_S_S_S_S_S_S_S_S_S_S_S_S_S_S_S_S_S_S_S_S_S_S_S_S_S_S_S_S_S_S_S_S_S_S_S_S_S_S_S_S_S_S_S_S_S_S_S_S_S_S_S_S_S_S_S_S_S_S_S_S_S_S_S_S_S_S_S_S_S_S_S_S_S_S_S_S_S_S_S_S_S_S_S_S_S_S_S_S_S_S_S_S_S_S_S_S_S_S_S_S_S_S_S_S_S_S_S_S_S_S_S_S_S_S_S_S_S_S_S_S_S_S_S_S_S_S_S_S_S_S_S_S_S_S_S_S_S_S_S_S_S_S_S_S_S_S_S_S_S_S_S_S_S_S_S_S_S_S_S_S_S_S_S_S_S_S_S_S_S_S_S_S_S_S_S_S_S_S_S_S_S_S_S_S_S_S_S_S_S_S_S_S_S_S_S_S_S_S_S_S_S_S_S_S_S_S_S_S_S_S_S_S_S_S_S_S_S_S_S_S_S_S_S_S_S_S_S_S_S_S_S_S_S_S_S_S_S_S_S_S_S_S_S_S_S_S_S__param_645,
	.param .u64 .ptr .align 1 _Z4racePiS_S_S_S_S_S_S_S_S_S_S_S_S_S_S_S_S_S_S_S_S_S_S_S_S_S_S_S_S_S_S_S_S_S_S_S_S_S_S_S_S_S_S_S_S_S_S_S_S_S_S_S_S_S_S_S_S_S_S_S_S_S_S_S_S_S_S_S_S_S_S_S_S_S_S_S_S_S_S_S_S_S_S_S_S_S_S_S_S_S_S_S_S_S_S_S_S_S_S_S_S_S_S_S_S_S_S_S_S_S_S_S_S_S_S_S_S_S_S_S_S_S_S_S_S_S_S_S_S_S_S_S_S_S_S_S_S_S_S_S_S_S_S_S_S_S_S_S_S_S_S_S_S_S_S_S_S_S_S_S_S_S_S_S_S_S_S_S_S_S_S_S_S_S_S_S_S_S_S_S_S_S_S_S_S_S_S_S_S_S_S_S_S_S_S_S_S_S_S_S_S_S_S_S_S_S_S_S_S_S_S_S_S_S_S_S_S_S_S_S_S_S_S_S_S_S_S_S_S_S_S_S_S_S_S_S_S_S_S_S_S_S_S_S_S_S_S_S_S_S_S_S_S_S_S_S_S_S_S_S_S_S_S_S_S_S_S_S_S_S_S_S_S_S_S_S_S_S_S_S_S_S_S_S_S_S_S_S_S_S_S_S_S_S_S_S_S_S_S_S_S_S_S_S_S_S_S_S_S_S_S_S_S_S_S_S_S_S_S_S_S_S_S_S_S_S_S_S_S_S_S_S_S_S_S_S_S_S_S_S_S_S_S_S_S_S_S_S_S_S_S_S_S_S_S_S_S_S_S_S_S_S_S_S_S_S_S_S_S_S_S_S_S_S_S_S_S_S_S_S_S_S_S_S_S_S_S_S_S_S_S_S_S_S_S_S_S_S_S_S_S_S_S_S_S_S_S_S_S_S_S_S_S_S_S_S_S_S_S_S_S_S_S_S_S_S_S_S_S_S_S_S_S_S_S_S_S_S_S_S_S_S_S_S_S_S_S_S_S_S_S_S_S_S_S_S_S_S_S_S_S_S_S_S_S_S_S_S_S_S_S_S_S_S_S_S_S_S_S_S_S_S_S_S_S_S_S_S_S_S_S_S_S_S_S_S_S_S_S_S_S_S_S_S_S_S_S_S_S_S_S_S_S_S_S_S_S_S_S_S_S_S_S_S_S_S_S_S_S_S_S_S_S_S_S_S_S_S_S_S_S_S_S_S_S_S_S_S_S_S_S_S_S_S_S_S_S_S_S_S_S_S_S_S_S_S_S_S_S_S_S_S_S_S_S_S_S_S_S_S_S_S_S_S_S_S_S_S_S_S_S_S_S_S_S_S_S_S_S_S_S_S_S_S_S_S_S_S_S_S_S_S_S_S_S_S_S_S_S_S_S_S_S_S_S_S_S_S_S_S_S_S_S_S_S_S_S_S_S_S_S_S_S_S_S_S_S_S_S_S_S_S_S_S_S_S_S_S_S_S_S_S_S_S_S_S_S_S_S_S_S_S_S_S_S_S_S_S_S_S_S_S_S_S_S_S_S_S_S_S_S_S_S_S_S_S_S_S_S_S_S_S_S_S_S_S_S_S_S_S_S_S_S_S_S_S_S_S_S_S_S_S_S_S_S_S_S_S_S_S_S_S_S_S_S_S_S_S_S_S_S_S_S_S_S_S_S_S_S_S_S_S_S_S_S_S_S_S_S_S_S_S_S_S_S_S_S_S_S_S_S_S_S_S_S_S_S_S_S_S_S_S_S_S_S_S_S_S_S_S_S_S_S_S_S_S_S_S_S_S_S_S_S_S_S_S_S_S_S_S_S_S_S_S_S_S_S_S_S_S_S_S_S_S_S_S_S_S_S_S_S_S_S_S_S_S_S_S_S_S_S_S_S_S_S_S_S_S_S_S_S_S_S_S_S_S_S_S_S_S_S_S_S_S_S_S_S_S_S_S_S_S_S_S_S_S_S_S_S_S_S_S_S_S_S_S_S_S_S_S_S_S_S_S_S_S_S_S_S_S_S_S_S_S_S_S_S_S_S_S_S_S_S_S_S_S_S_S_S_S_S_S_S_S_S_S_S_S_S_S_S_S_S_S_S_S_S_S_S_S_S_S_S_S_S_S_S_S_S_S_S_S_S_S_S_S_S_S_S_S_S_S_S_S_S_S_S_S_S_S_S_S_S_S_S_S_S_S_S_S_S_S_S_S_S_S_S_S_S_S_S_S_S_S_S_S_S_S_S_S_S_S_S_S_S_S_S_S_S_S_S_S_S_S_S_S_S_S_S_S_S_S_S__param_646,
	.param .u64 .ptr .align 1 _Z4racePiS_S_S_S_S_S_S_S_S_S_S_S_S_S_S_S_S_S_S_S_S_S_S_S_S_S_S_S_S_S_S_S_S_S_S_S_S_S_S_S_S_S_S_S_S_S_S_S_S_S_S_S_S_S_S_S_S_S_S_S_S_S_S_S_S_S_S_S_S_S_S_S_S_S_S_S_S_S_S_S_S_S_S_S_S_S_S_S_S_S_S_S_S_S_S_S_S_S_S_S_S_S_S_S_S_S_S_S_S_S_S_S_S_S_S_S_S_S_S_S_S_S_S_S_S_S_S_S_S_S_S_S_S_S_S_S_S_S_S_S_S_S_S_S_S_S_S_S_S_S_S_S_S_S_S_S_S_S_S_S_S_S_S_S_S_S_S_S_S_S_S_S_S_S_S_S_S_S_S_S_S_S_S_S_S_S_S_S_S_S_S_S_S_S_S_S_S_S_S_S_S_S_S_S_S_S_S_S_S_S_S_S_S_S_S_S_S_S_S_S_S_S_S_S_S_S_S_S_S_S_S_S_S_S_S_S_S_S_S_S_S_S_S_S_S_S_S_S_S_S_S_S_S_S_S_S_S_S_S_S_S_S_S_S_S_S_S_S_S_S_S_S_S_S_S_S_S_S_S_S_S_S_S_S_S_S_S_S_S_S_S_S_S_S_S_S_S_S_S_S_S_S_S_S_S_S_S_S_S_S_S_S_S_S_S_S_S_S_S_S_S_S_S_S_S_S_S_S_S_S_S_S_S_S_S_S_S_S_S_S_S_S_S_S_S_S_S_S_S_S_S_S_S_S_S_S_S_S_S_S_S_S_S_S_S_S_S_S_S_S_S_S_S_S_S_S_S_S_S_S_S_S_S_S_S_S_S_S_S_S_S_S_S_S_S_S_S_S_S_S_S_S_S_S_S_S_S_S_S_S_S_S_S_S_S_S_S_S_S_S_S_S_S_S_S_S_S_S_S_S_S_S_S_S_S_S_S_S_S_S_S_S_S_S_S_S_S_S_S_S_S_S_S_S_S_S_S_S_S_S_S_S_S_S_S_S_S_S_S_S_S_S_S_S_S_S_S_S_S_S_S_S_S_S_S_S_S_S_S_S_S_S_S_S_S_S_S_S_S_S_S_S_S_S_S_S_S_S_S_S_S_S_S_S_S_S_S_S_S_S_S_S_S_S_S_S_S_S_S_S_S_S_S_S_S_S_S_S_S_S_S_S_S_S_S_S_S_S_S_S_S_S_S_S_S_S_S_S_S_S_S_S_S_S_S_S_S_S_S_S_S_S_S_S_S_S_S_S_S_S_S_S_S_S_S_S_S_S_S_S_S_S_S_S_S_S_S_S_S_S_S_S_S_S_S_S_S_S_S_S_S_S_S_S_S_S_S_S_S_S_S_S_S_S_S_S_S_S_S_S_S_S_S_S_S_S_S_S_S_S_S_S_S_S_S_S_S_S_S_S_S_S_S_S_S_S_S_S_S_S_S_S_S_S_S_S_S_S_S_S_S_S_S_S_S_S_S_S_S_S_S_S_S_S_S_S_S_S_S_S_S_S_S_S_S_S_S_S_S_S_S_S_S_S_S_S_S_S_S_S_S_S_S_S_S_S_S_S_S_S_S_S_S_S_S_S_S_S_S_S_S_S_S_S_S_S_S_S_S_S_S_S_S_S_S_S_S_S_S_S_S_S_S_S_S_S_S_S_S_S_S_S_S_S_S_S_S_S_S_S_S_S_S_S_S_S_S_S_S_S_S_S_S_S_S_S_S_S_S_S_S_S_S_S_S_S_S_S_S_S_S_S_S_S_S_S_S_S_S_S_S_S_S_S_S_S_S_S_S_S_S_S_S_S_S_S_S_S_S_S_S_S_S_S_S_S_S_S_S_S_S_S_S_S_S_S_S_S_S_S_S_S_S_S_S_S_S_S_S_S_S_S_S_S_S_S_S_S_S_S_S_S_S_S_S_S_S_S_S_S_S_S_S_S_S_S_S_S_S_S_S_S_S_S_S_S_S_S_S_S_S_S_S_S_S_S_S_S_S_S_S_S_S_S_S_S_S_S_S_S_S_S_S_S_S_S_S_S_S_S_S_S_S_S_S_S_S_S_S_S_S_S_S_S_S_S_S_S_S_S_S_S_S_S_S_S_S_S_S_S_S_S_S_S_S_S_S_S_S_S_S_S_S_S_S_S_S_S_S_S_S_S_S_S_S_S_S_S_S_S_S_S_S_S_S_S_S_S_S_S_S_S_S_S_S_S_S_S_S_S_S_S_S_S_S_S_S_S_S_S_S_S_S__param_647,
	.param .u64 .ptr .align 1 _Z4racePiS_S_S_S_S_S_S_S_S_S_S_S_S_S_S_S_S_S_S_S_S_S_S_S_S_S_S_S_S_S_S_S_S_S_S_S_S_S_S_S_S_S_S_S_S_S_S_S_S_S_S_S_S_S_S_S_S_S_S_S_S_S_S_S_S_S_S_S_S_S_S_S_S_S_S_S_S_S_S_S_S_S_S_S_S_S_S_S_S_S_S_S_S_S_S_S_S_S_S_S_S_S_S_S_S_S_S_S_S_S_S_S_S_S_S_S_S_S_S_S_S_S_S_S_S_S_S_S_S_S_S_S_S_S_S_S_S_S_S_S_S_S_S_S_S_S_S_S_S_S_S_S_S_S_S_S_S_S_S_S_S_S_S_S_S_S_S_S_S_S_S_S_S_S_S_S_S_S_S_S_S_S_S_S_S_S_S_S_S_S_S_S_S_S_S_S_S_S_S_S_S_S_S_S_S_S_S_S_S_S_S_S_S_S_S_S_S_S_S_S_S_S_S_S_S_S_S_S_S_S_S_S_S_S_S_S_S_S_S_S_S_S_S_S_S_S_S_S_S_S_S_S_S_S_S_S_S_S_S_S_S_S_S_S_S_S_S_S_S_S_S_S_S_S_S_S_S_S_S_S_S_S_S_S_S_S_S_S_S_S_S_S_S_S_S_S_S_S_S_S_S_S_S_S_S_S_S_S_S_S_S_S_S_S_S_S_S_S_S_S_S_S_S_S_S_S_S_S_S_S_S_S_S_S_S_S_S_S_S_S_S_S_S_S_S_S_S_S_S_S_S_S_S_S_S_S_S_S_S_S_S_S_S_S_S_S_S_S_S_S_S_S_S_S_S_S_S_S_S_S_S_S_S_S_S_S_S_S_S_S_S_S_S_S_S_S_S_S_S_S_S_S_S_S_S_S_S_S_S_S_S_S_S_S_S_S_S_S_S_S_S_S_S_S_S_S_S_S_S_S_S_S_S_S_S_S_S_S_S_S_S_S_S_S_S_S_S_S_S_S_S_S_S_S_S_S_S_S_S_S_S_S_S_S_S_S_S_S_S_S_S_S_S_S_S_S_S_S_S_S_S_S_S_S_S_S_S_S_S_S_S_S_S_S_S_S_S_S_S_S_S_S_S_S_S_S_S_S_S_S_S_S_S_S_S_S_S_S_S_S_S_S_S_S_S_S_S_S_S_S_S_S_S_S_S_S_S_S_S_S_S_S_S_S_S_S_S_S_S_S_S_S_S_S_S_S_S_S_S_S_S_S_S_S_S_S_S_S_S_S_S_S_S_S_S_S_S_S_S_S_S_S_S_S_S_S_S_S_S_S_S_S_S_S_S_S_S_S_S_S_S_S_S_S_S_S_S_S_S_S_S_S_S_S_S_S_S_S_S_S_S_S_S_S_S_S_S_S_S_S_S_S_S_S_S_S_S_S_S_S_S_S_S_S_S_S_S_S_S_S_S_S_S_S_S_S_S_S_S_S_S_S_S_S_S_S_S_S_S_S_S_S_S_S_S_S_S_S_S_S_S_S_S_S_S_S_S_S_S_S_S_S_S_S_S_S_S_S_S_S_S_S_S_S_S_S_S_S_S_S_S_S_S_S_S_S_S_S_S_S_S_S_S_S_S_S_S_S_S_S_S_S_S_S_S_S_S_S_S_S_S_S_S_S_S_S_S_S_S_S_S_S_S_S_S_S_S_S_S_S_S_S_S_S_S_S_S_S_S_S_S_S_S_S_S_S_S_S_S_S_S_S_S_S_S_S_S_S_S_S_S_S_S_S_S_S_S_S_S_S_S_S_S_S_S_S_S_S_S_S_S_S_S_S_S_S_S_S_S_S_S_S_S_S_S_S_S_S_S_S_S_S_S_S_S_S_S_S_S_S_S_S_S_S_S_S_S_S_S_S_S_S_S_S_S_S_S_S_S_S_S_S_S_S_S_S_S_S_S_S_S_S_S_S_S_S_S_S_S_S_S_S_S_S_S_S_S_S_S_S_S_S_S_S_S_S_S_S_S_S_S_S_S_S_S_S_S_S_S_S_S_S_S_S_S_S_S_S_S_S_S_S_S_S_S_S_S_S_S_S_S_S_S_S_S_S_S_S_S_S_S_S_S_S_S_S_S_S_S_S_S_S_S_S_S_S_S_S_S_S_S_S_S_S_S_S_S_S_S_S_S_S_S_S_S_S_S_S_S_S_S_S_S_S_S_S_S_S_S_S_S_S_S_S_S_S_S_S_S_S_S_S_S_S_S_S_S_S_S_S_S_S_S_S_S_S_S_S_S_S_S_S_S__param_648,
	.param .u64 .ptr .align 1 _Z4racePiS_S_S_S_S_S_S_S_S_S_S_S_S_S_S_S_S_S_S_S_S_S_S_S_S_S_S_S_S_S_S_S_S_S_S_S_S_S_S_S_S_S_S_S_S_S_S_S_S_S_S_S_S_S_S_S_S_S_S_S_S_S_S_S_S_S_S_S_S_S_S_S_S_S_S_S_S_S_S_S_S_S_S_S_S_S_S_S_S_S_S_S_S_S_S_S_S_S_S_S_S_S_S_S_S_S_S_S_S_S_S_S_S_S_S_S_S_S_S_S_S_S_S_S_S_S_S_S_S_S_S_S_S_S_S_S_S_S_S_S_S_S_S_S_S_S_S_S_S_S_S_S_S_S_S_S_S_S_S_S_S_S_S_S_S_S_S_S_S_S_S_S_S_S_S_S_S_S_S_S_S_S_S_S_S_S_S_S_S_S_S_S_S_S_S_S_S_S_S_S_S_S_S_S_S_S_S_S_S_S_S_S_S_S_S_S_S_S_S_S_S_S_S_S_S_S_S_S_S_S_S_S_S_S_S_S_S_S_S_S_S_S_S_S_S_S_S_S_S_S_S_S_S_S_S_S_S_S_S_S_S_S_S_S_S_S_S_S_S_S_S_S_S_S_S_S_S_S_S_S_S_S_S_S_S_S_S_S_S_S_S_S_S_S_S_S_S_S_S_S_S_S_S_S_S_S_S_S_S_S_S_S_S_S_S_S_S_S_S_S_S_S_S_S_S_S_S_S_S_S_S_S_S_S_S_S_S_S_S_S_S_S_S_S_S_S_S_S_S_S_S_S_S_S_S_S_S_S_S_S_S_S_S_S_S_S_S_S_S_S_S_S_S_S_S_S_S_S_S_S_S_S_S_S_S_S_S_S_S_S_S_S_S_S_S_S_S_S_S_S_S_S_S_S_S_S_S_S_S_S_S_S_S_S_S_S_S_S_S_S_S_S_S_S_S_S_S_S_S_S_S_S_S_S_S_S_S_S_S_S_S_S_S_S_S_S_S_S_S_S_S_S_S_S_S_S_S_S_S_S_S_S_S_S_S_S_S_S_S_S_S_S_S_S_S_S_S_S_S_S_S_S_S_S_S_S_S_S_S_S_S_S_S_S_S_S_S_S_S_S_S_S_S_S_S_S_S_S_S_S_S_S_S_S_S_S_S_S_S_S_S_S_S_S_S_S_S_S_S_S_S_S_S_S_S_S_S_S_S_S_S_S_S_S_S_S_S_S_S_S_S_S_S_S_S_S_S_S_S_S_S_S_S_S_S_S_S_S_S_S_S_S_S_S_S_S_S_S_S_S_S_S_S_S_S_S_S_S_S_S_S_S_S_S_S_S_S_S_S_S_S_S_S_S_S_S_S_S_S_S_S_S_S_S_S_S_S_S_S_S_S_S_S_S_S_S_S_S_S_S_S_S_S_S_S_S_S_S_S_S_S_S_S_S_S_S_S_S_S_S_S_S_S_S_S_S_S_S_S_S_S_S_S_S_S_S_S_S_S_S_S_S_S_S_S_S_S_S_S_S_S_S_S_S_S_S_S_S_S_S_S_S_S_S_S_S_S_S_S_S_S_S_S_S_S_S_S_S_S_S_S_S_S_S_S_S_S_S_S_S_S_S_S_S_S_S_S_S_S_S_S_S_S_S_S_S_S_S_S_S_S_S_S_S_S_S_S_S_S_S_S_S_S_S_S_S_S_S_S_S_S_S_S_S_S_S_S_S_S_S_S_S_S_S_S_S_S_S_S_S_S_S_S_S_S_S_S_S_S_S_S_S_S_S_S_S_S_S_S_S_S_S_S_S_S_S_S_S_S_S_S_S_S_S_S_S_S_S_S_S_S_S_S_S_S_S_S_S_S_S_S_S_S_S_S_S_S_S_S_S_S_S_S_S_S_S_S_S_S_S_S_S_S_S_S_S_S_S_S_S_S_S_S_S_S_S_S_S_S_S_S_S_S_S_S_S_S_S_S_S_S_S_S_S_S_S_S_S_S_S_S_S_S_S_S_S_S_S_S_S_S_S_S_S_S_S_S_S_S_S_S_S_S_S_S_S_S_S_S_S_S_S_S_S_S_S_S_S_S_S_S_S_S_S_S_S_S_S_S_S_S_S_S_S_S_S_S_S_S_S_S_S_S_S_S_S_S_S_S_S_S_S_S_S_S_S_S_S_S_S_S_S_S_S_S_S_S_S_S_S_S_S_S_S_S_S_S_S_S_S_S_S_S_S_S_S_S_S_S_S_S_S_S_S_S_S_S_S_S_S_S_S_S_S_S_S_S_S_S_S_S_S_S__param_649,
	.param .u64 .ptr .align 1 _Z4racePiS_S_S_S_S_S_S_S_S_S_S_S_S_S_S_S_S_S_S_S_S_S_S_S_S_S_S_S_S_S_S_S_S_S_S_S_S_S_S_S_S_S_S_S_S_S_S_S_S_S_S_S_S_S_S_S_S_S_S_S_S_S_S_S_S_S_S_S_S_S_S_S_S_S_S_S_S_S_S_S_S_S_S_S_S_S_S_S_S_S_S_S_S_S_S_S_S_S_S_S_S_S_S_S_S_S_S_S_S_S_S_S_S_S_S_S_S_S_S_S_S_S_S_S_S_S_S_S_S_S_S_S_S_S_S_S_S_S_S_S_S_S_S_S_S_S_S_S_S_S_S_S_S_S_S_S_S_S_S_S_S_S_S_S_S_S_S_S_S_S_S_S_S_S_S_S_S_S_S_S_S_S_S_S_S_S_S_S_S_S_S_S_S_S_S_S_S_S_S_S_S_S_S_S_S_S_S_S_S_S_S_S_S_S_S_S_S_S_S_S_S_S_S_S_S_S_S_S_S_S_S_S_S_S_S_S_S_S_S_S_S_S_S_S_S_S_S_S_S_S_S_S_S_S_S_S_S_S_S_S_S_S_S_S_S_S_S_S_S_S_S_S_S_S_S_S_S_S_S_S_S_S_S_S_S_S_S_S_S_S_S_S_S_S_S_S_S_S_S_S_S_S_S_S_S_S_S_S_S_S_S_S_S_S_S_S_S_S_S_S_S_S_S_S_S_S_S_S_S_S_S_S_S_S_S_S_S_S_S_S_S_S_S_S_S_S_S_S_S_S_S_S_S_S_S_S_S_S_S_S_S_S_S_S_S_S_S_S_S_S_S_S_S_S_S_S_S_S_S_S_S_S_S_S_S_S_S_S_S_S_S_S_S_S_S_S_S_S_S_S_S_S_S_S_S_S_S_S_S_S_S_S_S_S_S_S_S_S_S_S_S_S_S_S_S_S_S_S_S_S_S_S_S_S_S_S_S_S_S_S_S_S_S_S_S_S_S_S_S_S_S_S_S_S_S_S_S_S_S_S_S_S_S_S_S_S_S_S_S_S_S_S_S_S_S_S_S_S_S_S_S_S_S_S_S_S_S_S_S_S_S_S_S_S_S_S_S_S_S_S_S_S_S_S_S_S_S_S_S_S_S_S_S_S_S_S_S_S_S_S_S_S_S_S_S_S_S_S_S_S_S_S_S_S_S_S_S_S_S_S_S_S_S_S_S_S_S_S_S_S_S_S_S_S_S_S_S_S_S_S_S_S_S_S_S_S_S_S_S_S_S_S_S_S_S_S_S_S_S_S_S_S_S_S_S_S_S_S_S_S_S_S_S_S_S_S_S_S_S_S_S_S_S_S_S_S_S_S_S_S_S_S_S_S_S_S_S_S_S_S_S_S_S_S_S_S_S_S_S_S_S_S_S_S_S_S_S_S_S_S_S_S_S_S_S_S_S_S_S_S_S_S_S_S_S_S_S_S_S_S_S_S_S_S_S_S_S_S_S_S_S_S_S_S_S_S_S_S_S_S_S_S_S_S_S_S_S_S_S_S_S_S_S_S_S_S_S_S_S_S_S_S_S_S_S_S_S_S_S_S_S_S_S_S_S_S_S_S_S_S_S_S_S_S_S_S_S_S_S_S_S_S_S_S_S_S_S_S_S_S_S_S_S_S_S_S_S_S_S_S_S_S_S_S_S_S_S_S_S_S_S_S_S_S_S_S_S_S_S_S_S_S_S_S_S_S_S_S_S_S_S_S_S_S_S_S_S_S_S_S_S_S_S_S_S_S_S_S_S_S_S_S_S_S_S_S_S_S_S_S_S_S_S_S_S_S_S_S_S_S_S_S_S_S_S_S_S_S_S_S_S_S_S_S_S_S_S_S_S_S_S_S_S_S_S_S_S_S_S_S_S_S_S_S_S_S_S_S_S_S_S_S_S_S_S_S_S_S_S_S_S_S_S_S_S_S_S_S_S_S_S_S_S_S_S_S_S_S_S_S_S_S_S_S_S_S_S_S_S_S_S_S_S_S_S_S_S_S_S_S_S_S_S_S_S_S_S_S_S_S_S_S_S_S_S_S_S_S_S_S_S_S_S_S_S_S_S_S_S_S_S_S_S_S_S_S_S_S_S_S_S_S_S_S_S_S_S_S_S_S_S_S_S_S_S_S_S_S_S_S_S_S_S_S_S_S_S_S_S_S_S_S_S_S_S_S_S_S_S_S_S_S_S_S_S_S_S_S_S_S_S_S_S_S_S_S_S_S_S_S_S_S_S_S_S_S_S_S_S_S_S_S_S__param_650,
	.param .u64 .ptr .align 1 _Z4racePiS_S_S_S_S_S_S_S_S_S_S_S_S_S_S_S_S_S_S_S_S_S_S_S_S_S_S_S_S_S_S_S_S_S_S_S_S_S_S_S_S_S_S_S_S_S_S_S_S_S_S_S_S_S_S_S_S_S_S_S_S_S_S_S_S_S_S_S_S_S_S_S_S_S_S_S_S_S_S_S_S_S_S_S_S_S_S_S_S_S_S_S_S_S_S_S_S_S_S_S_S_S_S_S_S_S_S_S_S_S_S_S_S_S_S_S_S_S_S_S_S_S_S_S_S_S_S_S_S_S_S_S_S_S_S_S_S_S_S_S_S_S_S_S_S_S_S_S_S_S_S_S_S_S_S_S_S_S_S_S_S_S_S_S_S_S_S_S_S_S_S_S_S_S_S_S_S_S_S_S_S_S_S_S_S_S_S_S_S_S_S_S_S_S_S_S_S_S_S_S_S_S_S_S_S_S_S_S_S_S_S_S_S_S_S_S_S_S_S_S_S_S_S_S_S_S_S_S_S_S_S_S_S_S_S_S_S_S_S_S_S_S_S_S_S_S_S_S_S_S_S_S_S_S_S_S_S_S_S_S_S_S_S_S_S_S_S_S_S_S_S_S_S_S_S_S_S_S_S_S_S_S_S_S_S_S_S_S_S_S_S_S_S_S_S_S_S_S_S_S_S_S_S_S_S_S_S_S_S_S_S_S_S_S_S_S_S_S_S_S_S_S_S_S_S_S_S_S_S_S_S_S_S_S_S_S_S_S_S_S_S_S_S_S_S_S_S_S_S_S_S_S_S_S_S_S_S_S_S_S_S_S_S_S_S_S_S_S_S_S_S_S_S_S_S_S_S_S_S_S_S_S_S_S_S_S_S_S_S_S_S_S_S_S_S_S_S_S_S_S_S_S_S_S_S_S_S_S_S_S_S_S_S_S_S_S_S_S_S_S_S_S_S_S_S_S_S_S_S_S_S_S_S_S_S_S_S_S_S_S_S_S_S_S_S_S_S_S_S_S_S_S_S_S_S_S_S_S_S_S_S_S_S_S_S_S_S_S_S_S_S_S_S_S_S_S_S_S_S_S_S_S_S_S_S_S_S_S_S_S_S_S_S_S_S_S_S_S_S_S_S_S_S_S_S_S_S_S_S_S_S_S_S_S_S_S_S_S_S_S_S_S_S_S_S_S_S_S_S_S_S_S_S_S_S_S_S_S_S_S_S_S_S_S_S_S_S_S_S_S_S_S_S_S_S_S_S_S_S_S_S_S_S_S_S_S_S_S_S_S_S_S_S_S_S_S_S_S_S_S_S_S_S_S_S_S_S_S_S_S_S_S_S_S_S_S_S_S_S_S_S_S_S_S_S_S_S_S_S_S_S_S_S_S_S_S_S_S_S_S_S_S_S_S_S_S_S_S_S_S_S_S_S_S_S_S_S_S_S_S_S_S_S_S_S_S_S_S_S_S_S_S_S_S_S_S_S_S_S_S_S_S_S_S_S_S_S_S_S_S_S_S_S_S_S_S_S_S_S_S_S_S_S_S_S_S_S_S_S_S_S_S_S_S_S_S_S_S_S_S_S_S_S_S_S_S_S_S_S_S_S_S_S_S_S_S_S_S_S_S_S_S_S_S_S_S_S_S_S_S_S_S_S_S_S_S_S_S_S_S_S_S_S_S_S_S_S_S_S_S_S_S_S_S_S_S_S_S_S_S_S_S_S_S_S_S_S_S_S_S_S_S_S_S_S_S_S_S_S_S_S_S_S_S_S_S_S_S_S_S_S_S_S_S_S_S_S_S_S_S_S_S_S_S_S_S_S_S_S_S_S_S_S_S_S_S_S_S_S_S_S_S_S_S_S_S_S_S_S_S_S_S_S_S_S_S_S_S_S_S_S_S_S_S_S_S_S_S_S_S_S_S_S_S_S_S_S_S_S_S_S_S_S_S_S_S_S_S_S_S_S_S_S_S_S_S_S_S_S_S_S_S_S_S_S_S_S_S_S_S_S_S_S_S_S_S_S_S_S_S_S_S_S_S_S_S_S_S_S_S_S_S_S_S_S_S_S_S_S_S_S_S_S_S_S_S_S_S_S_S_S_S_S_S_S_S_S_S_S_S_S_S_S_S_S_S_S_S_S_S_S_S_S_S_S_S_S_S_S_S_S_S_S_S_S_S_S_S_S_S_S_S_S_S_S_S_S_S_S_S_S_S_S_S_S_S_S_S_S_S_S_S_S_S_S_S_S_S_S_S_S_S_S_S_S_S_S_S_S_S_S_S_S_S_S_S_S_S_S_S_S_S_S__param_651,
	.param .u64 .ptr .align 1 _Z4racePiS_S_S_S_S_S_S_S_S_S_S_S_S_S_S_S_S_S_S_S_S_S_S_S_S_S_S_S_S_S_S_S_S_S_S_S_S_S_S_S_S_S_S_S_S_S_S_S_S_S_S_S_S_S_S_S_S_S_S_S_S_S_S_S_S_S_S_S_S_S_S_S_S_S_S_S_S_S_S_S_S_S_S_S_S_S_S_S_S_S_S_S_S_S_S_S_S_S_S_S_S_S_S_S_S_S_S_S_S_S_S_S_S_S_S_S_S_S_S_S_S_S_S_S_S_S_S_S_S_S_S_S_S_S_S_S_S_S_S_S_S_S_S_S_S_S_S_S_S_S_S_S_S_S_S_S_S_S_S_S_S_S_S_S_S_S_S_S_S_S_S_S_S_S_S_S_S_S_S_S_S_S_S_S_S_S_S_S_S_S_S_S_S_S_S_S_S_S_S_S_S_S_S_S_S_S_S_S_S_S_S_S_S_S_S_S_S_S_S_S_S_S_S_S_S_S_S_S_S_S_S_S_S_S_S_S_S_S_S_S_S_S_S_S_S_S_S_S_S_S_S_S_S_S_S_S_S_S_S_S_S_S_S_S_S_S_S_S_S_S_S_S_S_S_S_S_S_S_S_S_S_S_S_S_S_S_S_S_S_S_S_S_S_S_S_S_S_S_S_S_S_S_S_S_S_S_S_S_S_S_S_S_S_S_S_S_S_S_S_S_S_S_S_S_S_S_S_S_S_S_S_S_S_S_S_S_S_S_S_S_S_S_S_S_S_S_S_S_S_S_S_S_S_S_S_S_S_S_S_S_S_S_S_S_S_S_S_S_S_S_S_S_S_S_S_S_S_S_S_S_S_S_S_S_S_S_S_S_S_S_S_S_S_S_S_S_S_S_S_S_S_S_S_S_S_S_S_S_S_S_S_S_S_S_S_S_S_S_S_S_S_S_S_S_S_S_S_S_S_S_S_S_S_S_S_S_S_S_S_S_S_S_S_S_S_S_S_S_S_S_S_S_S_S_S_S_S_S_S_S_S_S_S_S_S_S_S_S_S_S_S_S_S_S_S_S_S_S_S_S_S_S_S_S_S_S_S_S_S_S_S_S_S_S_S_S_S_S_S_S_S_S_S_S_S_S_S_S_S_S_S_S_S_S_S_S_S_S_S_S_S_S_S_S_S_S_S_S_S_S_S_S_S_S_S_S_S_S_S_S_S_S_S_S_S_S_S_S_S_S_S_S_S_S_S_S_S_S_S_S_S_S_S_S_S_S_S_S_S_S_S_S_S_S_S_S_S_S_S_S_S_S_S_S_S_S_S_S_S_S_S_S_S_S_S_S_S_S_S_S_S_S_S_S_S_S_S_S_S_S_S_S_S_S_S_S_S_S_S_S_S_S_S_S_S_S_S_S_S_S_S_S_S_S_S_S_S_S_S_S_S_S_S_S_S_S_S_S_S_S_S_S_S_S_S_S_S_S_S_S_S_S_S_S_S_S_S_S_S_S_S_S_S_S_S_S_S_S_S_S_S_S_S_S_S_S_S_S_S_S_S_S_S_S_S_S_S_S_S_S_S_S_S_S_S_S_S_S_S_S_S_S_S_S_S_S_S_S_S_S_S_S_S_S_S_S_S_S_S_S_S_S_S_S_S_S_S_S_S_S_S_S_S_S_S_S_S_S_S_S_S_S_S_S_S_S_S_S_S_S_S_S_S_S_S_S_S_S_S_S_S_S_S_S_S_S_S_S_S_S_S_S_S_S_S_S_S_S_S_S_S_S_S_S_S_S_S_S_S_S_S_S_S_S_S_S_S_S_S_S_S_S_S_S_S_S_S_S_S_S_S_S_S_S_S_S_S_S_S_S_S_S_S_S_S_S_S_S_S_S_S_S_S_S_S_S_S_S_S_S_S_S_S_S_S_S_S_S_S_S_S_S_S_S_S_S_S_S_S_S_S_S_S_S_S_S_S_S_S_S_S_S_S_S_S_S_S_S_S_S_S_S_S_S_S_S_S_S_S_S_S_S_S_S_S_S_S_S_S_S_S_S_S_S_S_S_S_S_S_S_S_S_S_S_S_S_S_S_S_S_S_S_S_S_S_S_S_S_S_S_S_S_S_S_S_S_S_S_S_S_S_S_S_S_S_S_S_S_S_S_S_S_S_S_S_S_S_S_S_S_S_S_S_S_S_S_S_S_S_S_S_S_S_S_S_S_S_S_S_S_S_S_S_S_S_S_S_S_S_S_S_S_S_S_S_S_S_S_S_S_S_S_S_S_S_S_S_S_S_S_S_S_S__param_652,
	.param .u64 .ptr .align 1 _Z4racePiS_S_S_S_S_S_S_S_S_S_S_S_S_S_S_S_S_S_S_S_S_S_S_S_S_S_S_S_S_S_S_S_S_S_S_S_S_S_S_S_S_S_S_S_S_S_S_S_S_S_S_S_S_S_S_S_S_S_S_S_S_S_S_S_S_S_S_S_S_S_S_S_S_S_S_S_S_S_S_S_S_S_S_S_S_S_S_S_S_S_S_S_S_S_S_S_S_S_S_S_S_S_S_S_S_S_S_S_S_S_S_S_S_S_S_S_S_S_S_S_S_S_S_S_S_S_S_S_S_S_S_S_S_S_S_S_S_S_S_S_S_S_S_S_S_S_S_S_S_S_S_S_S_S_S_S_S_S_S_S_S_S_S_S_S_S_S_S_S_S_S_S_S_S_S_S_S_S_S_S_S_S_S_S_S_S_S_S_S_S_S_S_S_S_S_S_S_S_S_S_S_S_S_S_S_S_S_S_S_S_S_S_S_S_S_S_S_S_S_S_S_S_S_S_S_S_S_S_S_S_S_S_S_S_S_S_S_S_S_S_S_S_S_S_S_S_S_S_S_S_S_S_S_S_S_S_S_S_S_S_S_S_S_S_S_S_S_S_S_S_S_S_S_S_S_S_S_S_S_S_S_S_S_S_S_S_S_S_S_S_S_S_S_S_S_S_S_S_S_S_S_S_S_S_S_S_S_S_S_S_S_S_S_S_S_S_S_S_S_S_S_S_S_S_S_S_S_S_S_S_S_S_S_S_S_S_S_S_S_S_S_S_S_S_S_S_S_S_S_S_S_S_S_S_S_S_S_S_S_S_S_S_S_S_S_S_S_S_S_S_S_S_S_S_S_S_S_S_S_S_S_S_S_S_S_S_S_S_S_S_S_S_S_S_S_S_S_S_S_S_S_S_S_S_S_S_S_S_S_S_S_S_S_S_S_S_S_S_S_S_S_S_S_S_S_S_S_S_S_S_S_S_S_S_S_S_S_S_S_S_S_S_S_S_S_S_S_S_S_S_S_S_S_S_S_S_S_S_S_S_S_S_S_S_S_S_S_S_S_S_S_S_S_S_S_S_S_S_S_S_S_S_S_S_S_S_S_S_S_S_S_S_S_S_S_S_S_S_S_S_S_S_S_S_S_S_S_S_S_S_S_S_S_S_S_S_S_S_S_S_S_S_S_S_S_S_S_S_S_S_S_S_S_S_S_S_S_S_S_S_S_S_S_S_S_S_S_S_S_S_S_S_S_S_S_S_S_S_S_S_S_S_S_S_S_S_S_S_S_S_S_S_S_S_S_S_S_S_S_S_S_S_S_S_S_S_S_S_S_S_S_S_S_S_S_S_S_S_S_S_S_S_S_S_S_S_S_S_S_S_S_S_S_S_S_S_S_S_S_S_S_S_S_S_S_S_S_S_S_S_S_S_S_S_S_S_S_S_S_S_S_S_S_S_S_S_S_S_S_S_S_S_S_S_S_S_S_S_S_S_S_S_S_S_S_S_S_S_S_S_S_S_S_S_S_S_S_S_S_S_S_S_S_S_S_S_S_S_S_S_S_S_S_S_S_S_S_S_S_S_S_S_S_S_S_S_S_S_S_S_S_S_S_S_S_S_S_S_S_S_S_S_S_S_S_S_S_S_S_S_S_S_S_S_S_S_S_S_S_S_S_S_S_S_S_S_S_S_S_S_S_S_S_S_S_S_S_S_S_S_S_S_S_S_S_S_S_S_S_S_S_S_S_S_S_S_S_S_S_S_S_S_S_S_S_S_S_S_S_S_S_S_S_S_S_S_S_S_S_S_S_S_S_S_S_S_S_S_S_S_S_S_S_S_S_S_S_S_S_S_S_S_S_S_S_S_S_S_S_S_S_S_S_S_S_S_S_S_S_S_S_S_S_S_S_S_S_S_S_S_S_S_S_S_S_S_S_S_S_S_S_S_S_S_S_S_S_S_S_S_S_S_S_S_S_S_S_S_S_S_S_S_S_S_S_S_S_S_S_S_S_S_S_S_S_S_S_S_S_S_S_S_S_S_S_S_S_S_S_S_S_S_S_S_S_S_S_S_S_S_S_S_S_S_S_S_S_S_S_S_S_S_S_S_S_S_S_S_S_S_S_S_S_S_S_S_S_S_S_S_S_S_S_S_S_S_S_S_S_S_S_S_S_S_S_S_S_S_S_S_S_S_S_S_S_S_S_S_S_S_S_S_S_S_S_S_S_S_S_S_S_S_S_S_S_S_S_S_S_S_S_S_S_S_S_S_S_S_S_S_S_S_S_S_S_S_S_S_S_S_S_S_S__param_653,
	.param .u64 .ptr .align 1 _Z4racePiS_S_S_S_S_S_S_S_S_S_S_S_S_S_S_S_S_S_S_S_S_S_S_S_S_S_S_S_S_S_S_S_S_S_S_S_S_S_S_S_S_S_S_S_S_S_S_S_S_S_S_S_S_S_S_S_S_S_S_S_S_S_S_S_S_S_S_S_S_S_S_S_S_S_S_S_S_S_S_S_S_S_S_S_S_S_S_S_S_S_S_S_S_S_S_S_S_S_S_S_S_S_S_S_S_S_S_S_S_S_S_S_S_S_S_S_S_S_S_S_S_S_S_S_S_S_S_S_S_S_S_S_S_S_S_S_S_S_S_S_S_S_S_S_S_S_S_S_S_S_S_S_S_S_S_S_S_S_S_S_S_S_S_S_S_S_S_S_S_S_S_S_S_S_S_S_S_S_S_S_S_S_S_S_S_S_S_S_S_S_S_S_S_S_S_S_S_S_S_S_S_S_S_S_S_S_S_S_S_S_S_S_S_S_S_S_S_S_S_S_S_S_S_S_S_S_S_S_S_S_S_S_S_S_S_S_S_S_S_S_S_S_S_S_S_S_S_S_S_S_S_S_S_S_S_S_S_S_S_S_S_S_S_S_S_S_S_S_S_S_S_S_S_S_S_S_S_S_S_S_S_S_S_S_S_S_S_S_S_S_S_S_S_S_S_S_S_S_S_S_S_S_S_S_S_S_S_S_S_S_S_S_S_S_S_S_S_S_S_S_S_S_S_S_S_S_S_S_S_S_S_S_S_S_S_S_S_S_S_S_S_S_S_S_S_S_S_S_S_S_S_S_S_S_S_S_S_S_S_S_S_S_S_S_S_S_S_S_S_S_S_S_S_S_S_S_S_S_S_S_S_S_S_S_S_S_S_S_S_S_S_S_S_S_S_S_S_S_S_S_S_S_S_S_S_S_S_S_S_S_S_S_S_S_S_S_S_S_S_S_S_S_S_S_S_S_S_S_S_S_S_S_S_S_S_S_S_S_S_S_S_S_S_S_S_S_S_S_S_S_S_S_S_S_S_S_S_S_S_S_S_S_S_S_S_S_S_S_S_S_S_S_S_S_S_S_S_S_S_S_S_S_S_S_S_S_S_S_S_S_S_S_S_S_S_S_S_S_S_S_S_S_S_S_S_S_S_S_S_S_S_S_S_S_S_S_S_S_S_S_S_S_S_S_S_S_S_S_S_S_S_S_S_S_S_S_S_S_S_S_S_S_S_S_S_S_S_S_S_S_S_S_S_S_S_S_S_S_S_S_S_S_S_S_S_S_S_S_S_S_S_S_S_S_S_S_S_S_S_S_S_S_S_S_S_S_S_S_S_S_S_S_S_S_S_S_S_S_S_S_S_S_S_S_S_S_S_S_S_S_S_S_S_S_S_S_S_S_S_S_S_S_S_S_S_S_S_S_S_S_S_S_S_S_S_S_S_S_S_S_S_S_S_S_S_S_S_S_S_S_S_S_S_S_S_S_S_S_S_S_S_S_S_S_S_S_S_S_S_S_S_S_S_S_S_S_S_S_S_S_S_S_S_S_S_S_S_S_S_S_S_S_S_S_S_S_S_S_S_S_S_S_S_S_S_S_S_S_S_S_S_S_S_S_S_S_S_S_S_S_S_S_S_S_S_S_S_S_S_S_S_S_S_S_S_S_S_S_S_S_S_S_S_S_S_S_S_S_S_S_S_S_S_S_S_S_S_S_S_S_S_S_S_S_S_S_S_S_S_S_S_S_S_S_S_S_S_S_S_S_S_S_S_S_S_S_S_S_S_S_S_S_S_S_S_S_S_S_S_S_S_S_S_S_S_S_S_S_S_S_S_S_S_S_S_S_S_S_S_S_S_S_S_S_S_S_S_S_S_S_S_S_S_S_S_S_S_S_S_S_S_S_S_S_S_S_S_S_S_S_S_S_S_S_S_S_S_S_S_S_S_S_S_S_S_S_S_S_S_S_S_S_S_S_S_S_S_S_S_S_S_S_S_S_S_S_S_S_S_S_S_S_S_S_S_S_S_S_S_S_S_S_S_S_S_S_S_S_S_S_S_S_S_S_S_S_S_S_S_S_S_S_S_S_S_S_S_S_S_S_S_S_S_S_S_S_S_S_S_S_S_S_S_S_S_S_S_S_S_S_S_S_S_S_S_S_S_S_S_S_S_S_S_S_S_S_S_S_S_S_S_S_S_S_S_S_S_S_S_S_S_S_S_S_S_S_S_S_S_S_S_S_S_S_S_S_S_S_S_S_S_S_S_S_S_S_S_S_S_S_S_S_S_S_S_S_S_S_S_S_S_S_S__param_654,
	.param .u64 .ptr .align 1 _Z4racePiS_S_S_S_S_S_S_S_S_S_S_S_S_S_S_S_S_S_S_S_S_S_S_S_S_S_S_S_S_S_S_S_S_S_S_S_S_S_S_S_S_S_S_S_S_S_S_S_S_S_S_S_S_S_S_S_S_S_S_S_S_S_S_S_S_S_S_S_S_S_S_S_S_S_S_S_S_S_S_S_S_S_S_S_S_S_S_S_S_S_S_S_S_S_S_S_S_S_S_S_S_S_S_S_S_S_S_S_S_S_S_S_S_S_S_S_S_S_S_S_S_S_S_S_S_S_S_S_S_S_S_S_S_S_S_S_S_S_S_S_S_S_S_S_S_S_S_S_S_S_S_S_S_S_S_S_S_S_S_S_S_S_S_S_S_S_S_S_S_S_S_S_S_S_S_S_S_S_S_S_S_S_S_S_S_S_S_S_S_S_S_S_S_S_S_S_S_S_S_S_S_S_S_S_S_S_S_S_S_S_S_S_S_S_S_S_S_S_S_S_S_S_S_S_S_S_S_S_S_S_S_S_S_S_S_S_S_S_S_S_S_S_S_S_S_S_S_S_S_S_S_S_S_S_S_S_S_S_S_S_S_S_S_S_S_S_S_S_S_S_S_S_S_S_S_S_S_S_S_S_S_S_S_S_S_S_S_S_S_S_S_S_S_S_S_S_S_S_S_S_S_S_S_S_S_S_S_S_S_S_S_S_S_S_S_S_S_S_S_S_S_S_S_S_S_S_S_S_S_S_S_S_S_S_S_S_S_S_S_S_S_S_S_S_S_S_S_S_S_S_S_S_S_S_S_S_S_S_S_S_S_S_S_S_S_S_S_S_S_S_S_S_S_S_S_S_S_S_S_S_S_S_S_S_S_S_S_S_S_S_S_S_S_S_S_S_S_S_S_S_S_S_S_S_S_S_S_S_S_S_S_S_S_S_S_S_S_S_S_S_S_S_S_S_S_S_S_S_S_S_S_S_S_S_S_S_S_S_S_S_S_S_S_S_S_S_S_S_S_S_S_S_S_S_S_S_S_S_S_S_S_S_S_S_S_S_S_S_S_S_S_S_S_S_S_S_S_S_S_S_S_S_S_S_S_S_S_S_S_S_S_S_S_S_S_S_S_S_S_S_S_S_S_S_S_S_S_S_S_S_S_S_S_S_S_S_S_S_S_S_S_S_S_S_S_S_S_S_S_S_S_S_S_S_S_S_S_S_S_S_S_S_S_S_S_S_S_S_S_S_S_S_S_S_S_S_S_S_S_S_S_S_S_S_S_S_S_S_S_S_S_S_S_S_S_S_S_S_S_S_S_S_S_S_S_S_S_S_S_S_S_S_S_S_S_S_S_S_S_S_S_S_S_S_S_S_S_S_S_S_S_S_S_S_S_S_S_S_S_S_S_S_S_S_S_S_S_S_S_S_S_S_S_S_S_S_S_S_S_S_S_S_S_S_S_S_S_S_S_S_S_S_S_S_S_S_S_S_S_S_S_S_S_S_S_S_S_S_S_S_S_S_S_S_S_S_S_S_S_S_S_S_S_S_S_S_S_S_S_S_S_S_S_S_S_S_S_S_S_S_S_S_S_S_S_S_S_S_S_S_S_S_S_S_S_S_S_S_S_S_S_S_S_S_S_S_S_S_S_S_S_S_S_S_S_S_S_S_S_S_S_S_S_S_S_S_S_S_S_S_S_S_S_S_S_S_S_S_S_S_S_S_S_S_S_S_S_S_S_S_S_S_S_S_S_S_S_S_S_S_S_S_S_S_S_S_S_S_S_S_S_S_S_S_S_S_S_S_S_S_S_S_S_S_S_S_S_S_S_S_S_S_S_S_S_S_S_S_S_S_S_S_S_S_S_S_S_S_S_S_S_S_S_S_S_S_S_S_S_S_S_S_S_S_S_S_S_S_S_S_S_S_S_S_S_S_S_S_S_S_S_S_S_S_S_S_S_S_S_S_S_S_S_S_S_S_S_S_S_S_S_S_S_S_S_S_S_S_S_S_S_S_S_S_S_S_S_S_S_S_S_S_S_S_S_S_S_S_S_S_S_S_S_S_S_S_S_S_S_S_S_S_S_S_S_S_S_S_S_S_S_S_S_S_S_S_S_S_S_S_S_S_S_S_S_S_S_S_S_S_S_S_S_S_S_S_S_S_S_S_S_S_S_S_S_S_S_S_S_S_S_S_S_S_S_S_S_S_S_S_S_S_S_S_S_S_S_S_S_S_S_S_S_S_S_S_S_S_S_S_S_S_S_S_S_S_S_S_S_S_S_S_S_S_S_S_S_S_S_S_S_S_S__param_655,
	.param .u64 .ptr .align 1 _Z4racePiS_S_S_S_S_S_S_S_S_S_S_S_S_S_S_S_S_S_S_S_S_S_S_S_S_S_S_S_S_S_S_S_S_S_S_S_S_S_S_S_S_S_S_S_S_S_S_S_S_S_S_S_S_S_S_S_S_S_S_S_S_S_S_S_S_S_S_S_S_S_S_S_S_S_S_S_S_S_S_S_S_S_S_S_S_S_S_S_S_S_S_S_S_S_S_S_S_S_S_S_S_S_S_S_S_S_S_S_S_S_S_S_S_S_S_S_S_S_S_S_S_S_S_S_S_S_S_S_S_S_S_S_S_S_S_S_S_S_S_S_S_S_S_S_S_S_S_S_S_S_S_S_S_S_S_S_S_S_S_S_S_S_S_S_S_S_S_S_S_S_S_S_S_S_S_S_S_S_S_S_S_S_S_S_S_S_S_S_S_S_S_S_S_S_S_S_S_S_S_S_S_S_S_S_S_S_S_S_S_S_S_S_S_S_S_S_S_S_S_S_S_S_S_S_S_S_S_S_S_S_S_S_S_S_S_S_S_S_S_S_S_S_S_S_S_S_S_S_S_S_S_S_S_S_S_S_S_S_S_S_S_S_S_S_S_S_S_S_S_S_S_S_S_S_S_S_S_S_S_S_S_S_S_S_S_S_S_S_S_S_S_S_S_S_S_S_S_S_S_S_S_S_S_S_S_S_S_S_S_S_S_S_S_S_S_S_S_S_S_S_S_S_S_S_S_S_S_S_S_S_S_S_S_S_S_S_S_S_S_S_S_S_S_S_S_S_S_S_S_S_S_S_S_S_S_S_S_S_S_S_S_S_S_S_S_S_S_S_S_S_S_S_S_S_S_S_S_S_S_S_S_S_S_S_S_S_S_S_S_S_S_S_S_S_S_S_S_S_S_S_S_S_S_S_S_S_S_S_S_S_S_S_S_S_S_S_S_S_S_S_S_S_S_S_S_S_S_S_S_S_S_S_S_S_S_S_S_S_S_S_S_S_S_S_S_S_S_S_S_S_S_S_S_S_S_S_S_S_S_S_S_S_S_S_S_S_S_S_S_S_S_S_S_S_S_S_S_S_S_S_S_S_S_S_S_S_S_S_S_S_S_S_S_S_S_S_S_S_S_S_S_S_S_S_S_S_S_S_S_S_S_S_S_S_S_S_S_S_S_S_S_S_S_S_S_S_S_S_S_S_S_S_S_S_S_S_S_S_S_S_S_S_S_S_S_S_S_S_S_S_S_S_S_S_S_S_S_S_S_S_S_S_S_S_S_S_S_S_S_S_S_S_S_S_S_S_S_S_S_S_S_S_S_S_S_S_S_S_S_S_S_S_S_S_S_S_S_S_S_S_S_S_S_S_S_S_S_S_S_S_S_S_S_S_S_S_S_S_S_S_S_S_S_S_S_S_S_S_S_S_S_S_S_S_S_S_S_S_S_S_S_S_S_S_S_S_S_S_S_S_S_S_S_S_S_S_S_S_S_S_S_S_S_S_S_S_S_S_S_S_S_S_S_S_S_S_S_S_S_S_S_S_S_S_S_S_S_S_S_S_S_S_S_S_S_S_S_S_S_S_S_S_S_S_S_S_S_S_S_S_S_S_S_S_S_S_S_S_S_S_S_S_S_S_S_S_S_S_S_S_S_S_S_S_S_S_S_S_S_S_S_S_S_S_S_S_S_S_S_S_S_S_S_S_S_S_S_S_S_S_S_S_S_S_S_S_S_S_S_S_S_S_S_S_S_S_S_S_S_S_S_S_S_S_S_S_S_S_S_S_S_S_S_S_S_S_S_S_S_S_S_S_S_S_S_S_S_S_S_S_S_S_S_S_S_S_S_S_S_S_S_S_S_S_S_S_S_S_S_S_S_S_S_S_S_S_S_S_S_S_S_S_S_S_S_S_S_S_S_S_S_S_S_S_S_S_S_S_S_S_S_S_S_S_S_S_S_S_S_S_S_S_S_S_S_S_S_S_S_S_S_S_S_S_S_S_S_S_S_S_S_S_S_S_S_S_S_S_S_S_S_S_S_S_S_S_S_S_S_S_S_S_S_S_S_S_S_S_S_S_S_S_S_S_S_S_S_S_S_S_S_S_S_S_S_S_S_S_S_S_S_S_S_S_S_S_S_S_S_S_S_S_S_S_S_S_S_S_S_S_S_S_S_S_S_S_S_S_S_S_S_S_S_S_S_S_S_S_S_S_S_S_S_S_S_S_S_S_S_S_S_S_S_S_S_S_S_S_S_S_S_S_S_S_S_S_S_S_S_S_S_S_S_S_S_S_S_S_S_S_S_S_S__param_656,
	.param .u64 .ptr .align 1 _Z4racePiS_S_S_S_S_S_S_S_S_S_S_S_S_S_S_S_S_S_S_S_S_S_S_S_S_S_S_S_S_S_S_S_S_S_S_S_S_S_S_S_S_S_S_S_S_S_S_S_S_S_S_S_S_S_S_S_S_S_S_S_S_S_S_S_S_S_S_S_S_S_S_S_S_S_S_S_S_S_S_S_S_S_S_S_S_S_S_S_S_S_S_S_S_S_S_S_S_S_S_S_S_S_S_S_S_S_S_S_S_S_S_S_S_S_S_S_S_S_S_S_S_S_S_S_S_S_S_S_S_S_S_S_S_S_S_S_S_S_S_S_S_S_S_S_S_S_S_S_S_S_S_S_S_S_S_S_S_S_S_S_S_S_S_S_S_S_S_S_S_S_S_S_S_S_S_S_S_S_S_S_S_S_S_S_S_S_S_S_S_S_S_S_S_S_S_S_S_S_S_S_S_S_S_S_S_S_S_S_S_S_S_S_S_S_S_S_S_S_S_S_S_S_S_S_S_S_S_S_S_S_S_S_S_S_S_S_S_S_S_S_S_S_S_S_S_S_S_S_S_S_S_S_S_S_S_S_S_S_S_S_S_S_S_S_S_S_S_S_S_S_S_S_S_S_S_S_S_S_S_S_S_S_S_S_S_S_S_S_S_S_S_S_S_S_S_S_S_S_S_S_S_S_S_S_S_S_S_S_S_S_S_S_S_S_S_S_S_S_S_S_S_S_S_S_S_S_S_S_S_S_S_S_S_S_S_S_S_S_S_S_S_S_S_S_S_S_S_S_S_S_S_S_S_S_S_S_S_S_S_S_S_S_S_S_S_S_S_S_S_S_S_S_S_S_S_S_S_S_S_S_S_S_S_S_S_S_S_S_S_S_S_S_S_S_S_S_S_S_S_S_S_S_S_S_S_S_S_S_S_S_S_S_S_S_S_S_S_S_S_S_S_S_S_S_S_S_S_S_S_S_S_S_S_S_S_S_S_S_S_S_S_S_S_S_S_S_S_S_S_S_S_S_S_S_S_S_S_S_S_S_S_S_S_S_S_S_S_S_S_S_S_S_S_S_S_S_S_S_S_S_S_S_S_S_S_S_S_S_S_S_S_S_S_S_S_S_S_S_S_S_S_S_S_S_S_S_S_S_S_S_S_S_S_S_S_S_S_S_S_S_S_S_S_S_S_S_S_S_S_S_S_S_S_S_S_S_S_S_S_S_S_S_S_S_S_S_S_S_S_S_S_S_S_S_S_S_S_S_S_S_S_S_S_S_S_S_S_S_S_S_S_S_S_S_S_S_S_S_S_S_S_S_S_S_S_S_S_S_S_S_S_S_S_S_S_S_S_S_S_S_S_S_S_S_S_S_S_S_S_S_S_S_S_S_S_S_S_S_S_S_S_S_S_S_S_S_S_S_S_S_S_S_S_S_S_S_S_S_S_S_S_S_S_S_S_S_S_S_S_S_S_S_S_S_S_S_S_S_S_S_S_S_S_S_S_S_S_S_S_S_S_S_S_S_S_S_S_S_S_S_S_S_S_S_S_S_S_S_S_S_S_S_S_S_S_S_S_S_S_S_S_S_S_S_S_S_S_S_S_S_S_S_S_S_S_S_S_S_S_S_S_S_S_S_S_S_S_S_S_S_S_S_S_S_S_S_S_S_S_S_S_S_S_S_S_S_S_S_S_S_S_S_S_S_S_S_S_S_S_S_S_S_S_S_S_S_S_S_S_S_S_S_S_S_S_S_S_S_S_S_S_S_S_S_S_S_S_S_S_S_S_S_S_S_S_S_S_S_S_S_S_S_S_S_S_S_S_S_S_S_S_S_S_S_S_S_S_S_S_S_S_S_S_S_S_S_S_S_S_S_S_S_S_S_S_S_S_S_S_S_S_S_S_S_S_S_S_S_S_S_S_S_S_S_S_S_S_S_S_S_S_S_S_S_S_S_S_S_S_S_S_S_S_S_S_S_S_S_S_S_S_S_S_S_S_S_S_S_S_S_S_S_S_S_S_S_S_S_S_S_S_S_S_S_S_S_S_S_S_S_S_S_S_S_S_S_S_S_S_S_S_S_S_S_S_S_S_S_S_S_S_S_S_S_S_S_S_S_S_S_S_S_S_S_S_S_S_S_S_S_S_S_S_S_S_S_S_S_S_S_S_S_S_S_S_S_S_S_S_S_S_S_S_S_S_S_S_S_S_S_S_S_S_S_S_S_S_S_S_S_S_S_S_S_S_S_S_S_S_S_S_S_S_S_S_S_S_S_S_S_S_S_S_S_S_S_S_S_S_S_S_S_S__param_657,
	.param .u64 .ptr .align 1 _Z4racePiS_S_S_S_S_S_S_S_S_S_S_S_S_S_S_S_S_S_S_S_S_S_S_S_S_S_S_S_S_S_S_S_S_S_S_S_S_S_S_S_S_S_S_S_S_S_S_S_S_S_S_S_S_S_S_S_S_S_S_S_S_S_S_S_S_S_S_S_S_S_S_S_S_S_S_S_S_S_S_S_S_S_S_S_S_S_S_S_S_S_S_S_S_S_S_S_S_S_S_S_S_S_S_S_S_S_S_S_S_S_S_S_S_S_S_S_S_S_S_S_S_S_S_S_S_S_S_S_S_S_S_S_S_S_S_S_S_S_S_S_S_S_S_S_S_S_S_S_S_S_S_S_S_S_S_S_S_S_S_S_S_S_S_S_S_S_S_S_S_S_S_S_S_S_S_S_S_S_S_S_S_S_S_S_S_S_S_S_S_S_S_S_S_S_S_S_S_S_S_S_S_S_S_S_S_S_S_S_S_S_S_S_S_S_S_S_S_S_S_S_S_S_S_S_S_S_S_S_S_S_S_S_S_S_S_S_S_S_S_S_S_S_S_S_S_S_S_S_S_S_S_S_S_S_S_S_S_S_S_S_S_S_S_S_S_S_S_S_S_S_S_S_S_S_S_S_S_S_S_S_S_S_S_S_S_S_S_S_S_S_S_S_S_S_S_S_S_S_S_S_S_S_S_S_S_S_S_S_S_S_S_S_S_S_S_S_S_S_S_S_S_S_S_S_S_S_S_S_S_S_S_S_S_S_S_S_S_S_S_S_S_S_S_S_S_S_S_S_S_S_S_S_S_S_S_S_S_S_S_S_S_S_S_S_S_S_S_S_S_S_S_S_S_S_S_S_S_S_S_S_S_S_S_S_S_S_S_S_S_S_S_S_S_S_S_S_S_S_S_S_S_S_S_S_S_S_S_S_S_S_S_S_S_S_S_S_S_S_S_S_S_S_S_S_S_S_S_S_S_S_S_S_S_S_S_S_S_S_S_S_S_S_S_S_S_S_S_S_S_S_S_S_S_S_S_S_S_S_S_S_S_S_S_S_S_S_S_S_S_S_S_S_S_S_S_S_S_S_S_S_S_S_S_S_S_S_S_S_S_S_S_S_S_S_S_S_S_S_S_S_S_S_S_S_S_S_S_S_S_S_S_S_S_S_S_S_S_S_S_S_S_S_S_S_S_S_S_S_S_S_S_S_S_S_S_S_S_S_S_S_S_S_S_S_S_S_S_S_S_S_S_S_S_S_S_S_S_S_S_S_S_S_S_S_S_S_S_S_S_S_S_S_S_S_S_S_S_S_S_S_S_S_S_S_S_S_S_S_S_S_S_S_S_S_S_S_S_S_S_S_S_S_S_S_S_S_S_S_S_S_S_S_S_S_S_S_S_S_S_S_S_S_S_S_S_S_S_S_S_S_S_S_S_S_S_S_S_S_S_S_S_S_S_S_S_S_S_S_S_S_S_S_S_S_S_S_S_S_S_S_S_S_S_S_S_S_S_S_S_S_S_S_S_S_S_S_S_S_S_S_S_S_S_S_S_S_S_S_S_S_S_S_S_S_S_S_S_S_S_S_S_S_S_S_S_S_S_S_S_S_S_S_S_S_S_S_S_S_S_S_S_S_S_S_S_S_S_S_S_S_S_S_S_S_S_S_S_S_S_S_S_S_S_S_S_S_S_S_S_S_S_S_S_S_S_S_S_S_S_S_S_S_S_S_S_S_S_S_S_S_S_S_S_S_S_S_S_S_S_S_S_S_S_S_S_S_S_S_S_S_S_S_S_S_S_S_S_S_S_S_S_S_S_S_S_S_S_S_S_S_S_S_S_S_S_S_S_S_S_S_S_S_S_S_S_S_S_S_S_S_S_S_S_S_S_S_S_S_S_S_S_S_S_S_S_S_S_S_S_S_S_S_S_S_S_S_S_S_S_S_S_S_S_S_S_S_S_S_S_S_S_S_S_S_S_S_S_S_S_S_S_S_S_S_S_S_S_S_S_S_S_S_S_S_S_S_S_S_S_S_S_S_S_S_S_S_S_S_S_S_S_S_S_S_S_S_S_S_S_S_S_S_S_S_S_S_S_S_S_S_S_S_S_S_S_S_S_S_S_S_S_S_S_S_S_S_S_S_S_S_S_S_S_S_S_S_S_S_S_S_S_S_S_S_S_S_S_S_S_S_S_S_S_S_S_S_S_S_S_S_S_S_S_S_S_S_S_S_S_S_S_S_S_S_S_S_S_S_S_S_S_S_S_S_S_S_S_S_S_S_S_S_S_S_S_S_S_S_S_S_S_S_S__param_658,
	.param .u64 .ptr .align 1 _Z4racePiS_S_S_S_S_S_S_S_S_S_S_S_S_S_S_S_S_S_S_S_S_S_S_S_S_S_S_S_S_S_S_S_S_S_S_S_S_S_S_S_S_S_S_S_S_S_S_S_S_S_S_S_S_S_S_S_S_S_S_S_S_S_S_S_S_S_S_S_S_S_S_S_S_S_S_S_S_S_S_S_S_S_S_S_S_S_S_S_S_S_S_S_S_S_S_S_S_S_S_S_S_S_S_S_S_S_S_S_S_S_S_S_S_S_S_S_S_S_S_S_S_S_S_S_S_S_S_S_S_S_S_S_S_S_S_S_S_S_S_S_S_S_S_S_S_S_S_S_S_S_S_S_S_S_S_S_S_S_S_S_S_S_S_S_S_S_S_S_S_S_S_S_S_S_S_S_S_S_S_S_S_S_S_S_S_S_S_S_S_S_S_S_S_S_S_S_S_S_S_S_S_S_S_S_S_S_S_S_S_S_S_S_S_S_S_S_S_S_S_S_S_S_S_S_S_S_S_S_S_S_S_S_S_S_S_S_S_S_S_S_S_S_S_S_S_S_S_S_S_S_S_S_S_S_S_S_S_S_S_S_S_S_S_S_S_S_S_S_S_S_S_S_S_S_S_S_S_S_S_S_S_S_S_S_S_S_S_S_S_S_S_S_S_S_S_S_S_S_S_S_S_S_S_S_S_S_S_S_S_S_S_S_S_S_S_S_S_S_S_S_S_S_S_S_S_S_S_S_S_S_S_S_S_S_S_S_S_S_S_S_S_S_S_S_S_S_S_S_S_S_S_S_S_S_S_S_S_S_S_S_S_S_S_S_S_S_S_S_S_S_S_S_S_S_S_S_S_S_S_S_S_S_S_S_S_S_S_S_S_S_S_S_S_S_S_S_S_S_S_S_S_S_S_S_S_S_S_S_S_S_S_S_S_S_S_S_S_S_S_S_S_S_S_S_S_S_S_S_S_S_S_S_S_S_S_S_S_S_S_S_S_S_S_S_S_S_S_S_S_S_S_S_S_S_S_S_S_S_S_S_S_S_S_S_S_S_S_S_S_S_S_S_S_S_S_S_S_S_S_S_S_S_S_S_S_S_S_S_S_S_S_S_S_S_S_S_S_S_S_S_S_S_S_S_S_S_S_S_S_S_S_S_S_S_S_S_S_S_S_S_S_S_S_S_S_S_S_S_S_S_S_S_S_S_S_S_S_S_S_S_S_S_S_S_S_S_S_S_S_S_S_S_S_S_S_S_S_S_S_S_S_S_S_S_S_S_S_S_S_S_S_S_S_S_S_S_S_S_S_S_S_S_S_S_S_S_S_S_S_S_S_S_S_S_S_S_S_S_S_S_S_S_S_S_S_S_S_S_S_S_S_S_S_S_S_S_S_S_S_S_S_S_S_S_S_S_S_S_S_S_S_S_S_S_S_S_S_S_S_S_S_S_S_S_S_S_S_S_S_S_S_S_S_S_S_S_S_S_S_S_S_S_S_S_S_S_S_S_S_S_S_S_S_S_S_S_S_S_S_S_S_S_S_S_S_S_S_S_S_S_S_S_S_S_S_S_S_S_S_S_S_S_S_S_S_S_S_S_S_S_S_S_S_S_S_S_S_S_S_S_S_S_S_S_S_S_S_S_S_S_S_S_S_S_S_S_S_S_S_S_S_S_S_S_S_S_S_S_S_S_S_S_S_S_S_S_S_S_S_S_S_S_S_S_S_S_S_S_S_S_S_S_S_S_S_S_S_S_S_S_S_S_S_S_S_S_S_S_S_S_S_S_S_S_S_S_S_S_S_S_S_S_S_S_S_S_S_S_S_S_S_S_S_S_S_S_S_S_S_S_S_S_S_S_S_S_S_S_S_S_S_S_S_S_S_S_S_S_S_S_S_S_S_S_S_S_S_S_S_S_S_S_S_S_S_S_S_S_S_S_S_S_S_S_S_S_S_S_S_S_S_S_S_S_S_S_S_S_S_S_S_S_S_S_S_S_S_S_S_S_S_S_S_S_S_S_S_S_S_S_S_S_S_S_S_S_S_S_S_S_S_S_S_S_S_S_S_S_S_S_S_S_S_S_S_S_S_S_S_S_S_S_S_S_S_S_S_S_S_S_S_S_S_S_S_S_S_S_S_S_S_S_S_S_S_S_S_S_S_S_S_S_S_S_S_S_S_S_S_S_S_S_S_S_S_S_S_S_S_S_S_S_S_S_S_S_S_S_S_S_S_S_S_S_S_S_S_S_S_S_S_S_S_S_S_S_S_S_S_S_S_S_S_S_S_S_S_S_S_S_S_S_S__param_659,
	.param .u64 .ptr .align 1 _Z4racePiS_S_S_S_S_S_S_S_S_S_S_S_S_S_S_S_S_S_S_S_S_S_S_S_S_S_S_S_S_S_S_S_S_S_S_S_S_S_S_S_S_S_S_S_S_S_S_S_S_S_S_S_S_S_S_S_S_S_S_S_S_S_S_S_S_S_S_S_S_S_S_S_S_S_S_S_S_S_S_S_S_S_S_S_S_S_S_S_S_S_S_S_S_S_S_S_S_S_S_S_S_S_S_S_S_S_S_S_S_S_S_S_S_S_S_S_S_S_S_S_S_S_S_S_S_S_S_S_S_S_S_S_S_S_S_S_S_S_S_S_S_S_S_S_S_S_S_S_S_S_S_S_S_S_S_S_S_S_S_S_S_S_S_S_S_S_S_S_S_S_S_S_S_S_S_S_S_S_S_S_S_S_S_S_S_S_S_S_S_S_S_S_S_S_S_S_S_S_S_S_S_S_S_S_S_S_S_S_S_S_S_S_S_S_S_S_S_S_S_S_S_S_S_S_S_S_S_S_S_S_S_S_S_S_S_S_S_S_S_S_S_S_S_S_S_S_S_S_S_S_S_S_S_S_S_S_S_S_S_S_S_S_S_S_S_S_S_S_S_S_S_S_S_S_S_S_S_S_S_S_S_S_S_S_S_S_S_S_S_S_S_S_S_S_S_S_S_S_S_S_S_S_S_S_S_S_S_S_S_S_S_S_S_S_S_S_S_S_S_S_S_S_S_S_S_S_S_S_S_S_S_S_S_S_S_S_S_S_S_S_S_S_S_S_S_S_S_S_S_S_S_S_S_S_S_S_S_S_S_S_S_S_S_S_S_S_S_S_S_S_S_S_S_S_S_S_S_S_S_S_S_S_S_S_S_S_S_S_S_S_S_S_S_S_S_S_S_S_S_S_S_S_S_S_S_S_S_S_S_S_S_S_S_S_S_S_S_S_S_S_S_S_S_S_S_S_S_S_S_S_S_S_S_S_S_S_S_S_S_S_S_S_S_S_S_S_S_S_S_S_S_S_S_S_S_S_S_S_S_S_S_S_S_S_S_S_S_S_S_S_S_S_S_S_S_S_S_S_S_S_S_S_S_S_S_S_S_S_S_S_S_S_S_S_S_S_S_S_S_S_S_S_S_S_S_S_S_S_S_S_S_S_S_S_S_S_S_S_S_S_S_S_S_S_S_S_S_S_S_S_S_S_S_S_S_S_S_S_S_S_S_S_S_S_S_S_S_S_S_S_S_S_S_S_S_S_S_S_S_S_S_S_S_S_S_S_S_S_S_S_S_S_S_S_S_S_S_S_S_S_S_S_S_S_S_S_S_S_S_S_S_S_S_S_S_S_S_S_S_S_S_S_S_S_S_S_S_S_S_S_S_S_S_S_S_S_S_S_S_S_S_S_S_S_S_S_S_S_S_S_S_S_S_S_S_S_S_S_S_S_S_S_S_S_S_S_S_S_S_S_S_S_S_S_S_S_S_S_S_S_S_S_S_S_S_S_S_S_S_S_S_S_S_S_S_S_S_S_S_S_S_S_S_S_S_S_S_S_S_S_S_S_S_S_S_S_S_S_S_S_S_S_S_S_S_S_S_S_S_S_S_S_S_S_S_S_S_S_S_S_S_S_S_S_S_S_S_S_S_S_S_S_S_S_S_S_S_S_S_S_S_S_S_S_S_S_S_S_S_S_S_S_S_S_S_S_S_S_S_S_S_S_S_S_S_S_S_S_S_S_S_S_S_S_S_S_S_S_S_S_S_S_S_S_S_S_S_S_S_S_S_S_S_S_S_S_S_S_S_S_S_S_S_S_S_S_S_S_S_S_S_S_S_S_S_S_S_S_S_S_S_S_S_S_S_S_S_S_S_S_S_S_S_S_S_S_S_S_S_S_S_S_S_S_S_S_S_S_S_S_S_S_S_S_S_S_S_S_S_S_S_S_S_S_S_S_S_S_S_S_S_S_S_S_S_S_S_S_S_S_S_S_S_S_S_S_S_S_S_S_S_S_S_S_S_S_S_S_S_S_S_S_S_S_S_S_S_S_S_S_S_S_S_S_S_S_S_S_S_S_S_S_S_S_S_S_S_S_S_S_S_S_S_S_S_S_S_S_S_S_S_S_S_S_S_S_S_S_S_S_S_S_S_S_S_S_S_S_S_S_S_S_S_S_S_S_S_S_S_S_S_S_S_S_S_S_S_S_S_S_S_S_S_S_S_S_S_S_S_S_S_S_S_S_S_S_S_S_S_S_S_S_S_S_S_S_S_S_S_S_S_S_S_S_S_S_S_S_S_S_S_S_S__param_660,
	.param .u64 .ptr .align 1 _Z4racePiS_S_S_S_S_S_S_S_S_S_S_S_S_S_S_S_S_S_S_S_S_S_S_S_S_S_S_S_S_S_S_S_S_S_S_S_S_S_S_S_S_S_S_S_S_S_S_S_S_S_S_S_S_S_S_S_S_S_S_S_S_S_S_S_S_S_S_S_S_S_S_S_S_S_S_S_S_S_S_S_S_S_S_S_S_S_S_S_S_S_S_S_S_S_S_S_S_S_S_S_S_S_S_S_S_S_S_S_S_S_S_S_S_S_S_S_S_S_S_S_S_S_S_S_S_S_S_S_S_S_S_S_S_S_S_S_S_S_S_S_S_S_S_S_S_S_S_S_S_S_S_S_S_S_S_S_S_S_S_S_S_S_S_S_S_S_S_S_S_S_S_S_S_S_S_S_S_S_S_S_S_S_S_S_S_S_S_S_S_S_S_S_S_S_S_S_S_S_S_S_S_S_S_S_S_S_S_S_S_S_S_S_S_S_S_S_S_S_S_S_S_S_S_S_S_S_S_S_S_S_S_S_S_S_S_S_S_S_S_S_S_S_S_S_S_S_S_S_S_S_S_S_S_S_S_S_S_S_S_S_S_S_S_S_S_S_S_S_S_S_S_S_S_S_S_S_S_S_S_S_S_S_S_S_S_S_S_S_S_S_S_S_S_S_S_S_S_S_S_S_S_S_S_S_S_S_S_S_S_S_S_S_S_S_S_S_S_S_S_S_S_S_S_S_S_S_S_S_S_S_S_S_S_S_S_S_S_S_S_S_S_S_S_S_S_S_S_S_S_S_S_S_S_S_S_S_S_S_S_S_S_S_S_S_S_S_S_S_S_S_S_S_S_S_S_S_S_S_S_S_S_S_S_S_S_S_S_S_S_S_S_S_S_S_S_S_S_S_S_S_S_S_S_S_S_S_S_S_S_S_S_S_S_S_S_S_S_S_S_S_S_S_S_S_S_S_S_S_S_S_S_S_S_S_S_S_S_S_S_S_S_S_S_S_S_S_S_S_S_S_S_S_S_S_S_S_S_S_S_S_S_S_S_S_S_S_S_S_S_S_S_S_S_S_S_S_S_S_S_S_S_S_S_S_S_S_S_S_S_S_S_S_S_S_S_S_S_S_S_S_S_S_S_S_S_S_S_S_S_S_S_S_S_S_S_S_S_S_S_S_S_S_S_S_S_S_S_S_S_S_S_S_S_S_S_S_S_S_S_S_S_S_S_S_S_S_S_S_S_S_S_S_S_S_S_S_S_S_S_S_S_S_S_S_S_S_S_S_S_S_S_S_S_S_S_S_S_S_S_S_S_S_S_S_S_S_S_S_S_S_S_S_S_S_S_S_S_S_S_S_S_S_S_S_S_S_S_S_S_S_S_S_S_S_S_S_S_S_S_S_S_S_S_S_S_S_S_S_S_S_S_S_S_S_S_S_S_S_S_S_S_S_S_S_S_S_S_S_S_S_S_S_S_S_S_S_S_S_S_S_S_S_S_S_S_S_S_S_S_S_S_S_S_S_S_S_S_S_S_S_S_S_S_S_S_S_S_S_S_S_S_S_S_S_S_S_S_S_S_S_S_S_S_S_S_S_S_S_S_S_S_S_S_S_S_S_S_S_S_S_S_S_S_S_S_S_S_S_S_S_S_S_S_S_S_S_S_S_S_S_S_S_S_S_S_S_S_S_S_S_S_S_S_S_S_S_S_S_S_S_S_S_S_S_S_S_S_S_S_S_S_S_S_S_S_S_S_S_S_S_S_S_S_S_S_S_S_S_S_S_S_S_S_S_S_S_S_S_S_S_S_S_S_S_S_S_S_S_S_S_S_S_S_S_S_S_S_S_S_S_S_S_S_S_S_S_S_S_S_S_S_S_S_S_S_S_S_S_S_S_S_S_S_S_S_S_S_S_S_S_S_S_S_S_S_S_S_S_S_S_S_S_S_S_S_S_S_S_S_S_S_S_S_S_S_S_S_S_S_S_S_S_S_S_S_S_S_S_S_S_S_S_S_S_S_S_S_S_S_S_S_S_S_S_S_S_S_S_S_S_S_S_S_S_S_S_S_S_S_S_S_S_S_S_S_S_S_S_S_S_S_S_S_S_S_S_S_S_S_S_S_S_S_S_S_S_S_S_S_S_S_S_S_S_S_S_S_S_S_S_S_S_S_S_S_S_S_S_S_S_S_S_S_S_S_S_S_S_S_S_S_S_S_S_S_S_S_S_S_S_S_S_S_S_S_S_S_S_S_S_S_S_S_S_S_S_S_S_S_S_S_S_S_S_S_S_S_S_S_S_S_S_S__param_661,
	.param .u64 .ptr .align 1 _Z4racePiS_S_S_S_S_S_S_S_S_S_S_S_S_S_S_S_S_S_S_S_S_S_S_S_S_S_S_S_S_S_S_S_S_S_S_S_S_S_S_S_S_S_S_S_S_S_S_S_S_S_S_S_S_S_S_S_S_S_S_S_S_S_S_S_S_S_S_S_S_S_S_S_S_S_S_S_S_S_S_S_S_S_S_S_S_S_S_S_S_S_S_S_S_S_S_S_S_S_S_S_S_S_S_S_S_S_S_S_S_S_S_S_S_S_S_S_S_S_S_S_S_S_S_S_S_S_S_S_S_S_S_S_S_S_S_S_S_S_S_S_S_S_S_S_S_S_S_S_S_S_S_S_S_S_S_S_S_S_S_S_S_S_S_S_S_S_S_S_S_S_S_S_S_S_S_S_S_S_S_S_S_S_S_S_S_S_S_S_S_S_S_S_S_S_S_S_S_S_S_S_S_S_S_S_S_S_S_S_S_S_S_S_S_S_S_S_S_S_S_S_S_S_S_S_S_S_S_S_S_S_S_S_S_S_S_S_S_S_S_S_S_S_S_S_S_S_S_S_S_S_S_S_S_S_S_S_S_S_S_S_S_S_S_S_S_S_S_S_S_S_S_S_S_S_S_S_S_S_S_S_S_S_S_S_S_S_S_S_S_S_S_S_S_S_S_S_S_S_S_S_S_S_S_S_S_S_S_S_S_S_S_S_S_S_S_S_S_S_S_S_S_S_S_S_S_S_S_S_S_S_S_S_S_S_S_S_S_S_S_S_S_S_S_S_S_S_S_S_S_S_S_S_S_S_S_S_S_S_S_S_S_S_S_S_S_S_S_S_S_S_S_S_S_S_S_S_S_S_S_S_S_S_S_S_S_S_S_S_S_S_S_S_S_S_S_S_S_S_S_S_S_S_S_S_S_S_S_S_S_S_S_S_S_S_S_S_S_S_S_S_S_S_S_S_S_S_S_S_S_S_S_S_S_S_S_S_S_S_S_S_S_S_S_S_S_S_S_S_S_S_S_S_S_S_S_S_S_S_S_S_S_S_S_S_S_S_S_S_S_S_S_S_S_S_S_S_S_S_S_S_S_S_S_S_S_S_S_S_S_S_S_S_S_S_S_S_S_S_S_S_S_S_S_S_S_S_S_S_S_S_S_S_S_S_S_S_S_S_S_S_S_S_S_S_S_S_S_S_S_S_S_S_S_S_S_S_S_S_S_S_S_S_S_S_S_S_S_S_S_S_S_S_S_S_S_S_S_S_S_S_S_S_S_S_S_S_S_S_S_S_S_S_S_S_S_S_S_S_S_S_S_S_S_S_S_S_S_S_S_S_S_S_S_S_S_S_S_S_S_S_S_S_S_S_S_S_S_S_S_S_S_S_S_S_S_S_S_S_S_S_S_S_S_S_S_S_S_S_S_S_S_S_S_S_S_S_S_S_S_S_S_S_S_S_S_S_S_S_S_S_S_S_S_S_S_S_S_S_S_S_S_S_S_S_S_S_S_S_S_S_S_S_S_S_S_S_S_S_S_S_S_S_S_S_S_S_S_S_S_S_S_S_S_S_S_S_S_S_S_S_S_S_S_S_S_S_S_S_S_S_S_S_S_S_S_S_S_S_S_S_S_S_S_S_S_S_S_S_S_S_S_S_S_S_S_S_S_S_S_S_S_S_S_S_S_S_S_S_S_S_S_S_S_S_S_S_S_S_S_S_S_S_S_S_S_S_S_S_S_S_S_S_S_S_S_S_S_S_S_S_S_S_S_S_S_S_S_S_S_S_S_S_S_S_S_S_S_S_S_S_S_S_S_S_S_S_S_S_S_S_S_S_S_S_S_S_S_S_S_S_S_S_S_S_S_S_S_S_S_S_S_S_S_S_S_S_S_S_S_S_S_S_S_S_S_S_S_S_S_S_S_S_S_S_S_S_S_S_S_S_S_S_S_S_S_S_S_S_S_S_S_S_S_S_S_S_S_S_S_S_S_S_S_S_S_S_S_S_S_S_S_S_S_S_S_S_S_S_S_S_S_S_S_S_S_S_S_S_S_S_S_S_S_S_S_S_S_S_S_S_S_S_S_S_S_S_S_S_S_S_S_S_S_S_S_S_S_S_S_S_S_S_S_S_S_S_S_S_S_S_S_S_S_S_S_S_S_S_S_S_S_S_S_S_S_S_S_S_S_S_S_S_S_S_S_S_S_S_S_S_S_S_S_S_S_S_S_S_S_S_S_S_S_S_S_S_S_S_S_S_S_S_S_S_S_S_S_S_S_S_S_S_S_S_S_S_S_S_S_S_S_S_S__param_662,
	.param .u64 .ptr .align 1 _Z4racePiS_S_S_S_S_S_S_S_S_S_S_S_S_S_S_S_S_S_S_S_S_S_S_S_S_S_S_S_S_S_S_S_S_S_S_S_S_S_S_S_S_S_S_S_S_S_S_S_S_S_S_S_S_S_S_S_S_S_S_S_S_S_S_S_S_S_S_S_S_S_S_S_S_S_S_S_S_S_S_S_S_S_S_S_S_S_S_S_S_S_S_S_S_S_S_S_S_S_S_S_S_S_S_S_S_S_S_S_S_S_S_S_S_S_S_S_S_S_S_S_S_S_S_S_S_S_S_S_S_S_S_S_S_S_S_S_S_S_S_S_S_S_S_S_S_S_S_S_S_S_S_S_S_S_S_S_S_S_S_S_S_S_S_S_S_S_S_S_S_S_S_S_S_S_S_S_S_S_S_S_S_S_S_S_S_S_S_S_S_S_S_S_S_S_S_S_S_S_S_S_S_S_S_S_S_S_S_S_S_S_S_S_S_S_S_S_S_S_S_S_S_S_S_S_S_S_S_S_S_S_S_S_S_S_S_S_S_S_S_S_S_S_S_S_S_S_S_S_S_S_S_S_S_S_S_S_S_S_S_S_S_S_S_S_S_S_S_S_S_S_S_S_S_S_S_S_S_S_S_S_S_S_S_S_S_S_S_S_S_S_S_S_S_S_S_S_S_S_S_S_S_S_S_S_S_S_S_S_S_S_S_S_S_S_S_S_S_S_S_S_S_S_S_S_S_S_S_S_S_S_S_S_S_S_S_S_S_S_S_S_S_S_S_S_S_S_S_S_S_S_S_S_S_S_S_S_S_S_S_S_S_S_S_S_S_S_S_S_S_S_S_S_S_S_S_S_S_S_S_S_S_S_S_S_S_S_S_S_S_S_S_S_S_S_S_S_S_S_S_S_S_S_S_S_S_S_S_S_S_S_S_S_S_S_S_S_S_S_S_S_S_S_S_S_S_S_S_S_S_S_S_S_S_S_S_S_S_S_S_S_S_S_S_S_S_S_S_S_S_S_S_S_S_S_S_S_S_S_S_S_S_S_S_S_S_S_S_S_S_S_S_S_S_S_S_S_S_S_S_S_S_S_S_S_S_S_S_S_S_S_S_S_S_S_S_S_S_S_S_S_S_S_S_S_S_S_S_S_S_S_S_S_S_S_S_S_S_S_S_S_S_S_S_S_S_S_S_S_S_S_S_S_S_S_S_S_S_S_S_S_S_S_S_S_S_S_S_S_S_S_S_S_S_S_S_S_S_S_S_S_S_S_S_S_S_S_S_S_S_S_S_S_S_S_S_S_S_S_S_S_S_S_S_S_S_S_S_S_S_S_S_S_S_S_S_S_S_S_S_S_S_S_S_S_S_S_S_S_S_S_S_S_S_S_S_S_S_S_S_S_S_S_S_S_S_S_S_S_S_S_S_S_S_S_S_S_S_S_S_S_S_S_S_S_S_S_S_S_S_S_S_S_S_S_S_S_S_S_S_S_S_S_S_S_S_S_S_S_S_S_S_S_S_S_S_S_S_S_S_S_S_S_S_S_S_S_S_S_S_S_S_S_S_S_S_S_S_S_S_S_S_S_S_S_S_S_S_S_S_S_S_S_S_S_S_S_S_S_S_S_S_S_S_S_S_S_S_S_S_S_S_S_S_S_S_S_S_S_S_S_S_S_S_S_S_S_S_S_S_S_S_S_S_S_S_S_S_S_S_S_S_S_S_S_S_S_S_S_S_S_S_S_S_S_S_S_S_S_S_S_S_S_S_S_S_S_S_S_S_S_S_S_S_S_S_S_S_S_S_S_S_S_S_S_S_S_S_S_S_S_S_S_S_S_S_S_S_S_S_S_S_S_S_S_S_S_S_S_S_S_S_S_S_S_S_S_S_S_S_S_S_S_S_S_S_S_S_S_S_S_S_S_S_S_S_S_S_S_S_S_S_S_S_S_S_S_S_S_S_S_S_S_S_S_S_S_S_S_S_S_S_S_S_S_S_S_S_S_S_S_S_S_S_S_S_S_S_S_S_S_S_S_S_S_S_S_S_S_S_S_S_S_S_S_S_S_S_S_S_S_S_S_S_S_S_S_S_S_S_S_S_S_S_S_S_S_S_S_S_S_S_S_S_S_S_S_S_S_S_S_S_S_S_S_S_S_S_S_S_S_S_S_S_S_S_S_S_S_S_S_S_S_S_S_S_S_S_S_S_S_S_S_S_S_S_S_S_S_S_S_S_S_S_S_S_S_S_S_S_S_S_S_S_S_S_S_S_S_S_S_S_S_S_S_S_S_S_S_S_S_S_S_S__param_663,
	.param .u64 .ptr .align 1 _Z4racePiS_S_S_S_S_S_S_S_S_S_S_S_S_S_S_S_S_S_S_S_S_S_S_S_S_S_S_S_S_S_S_S_S_S_S_S_S_S_S_S_S_S_S_S_S_S_S_S_S_S_S_S_S_S_S_S_S_S_S_S_S_S_S_S_S_S_S_S_S_S_S_S_S_S_S_S_S_S_S_S_S_S_S_S_S_S_S_S_S_S_S_S_S_S_S_S_S_S_S_S_S_S_S_S_S_S_S_S_S_S_S_S_S_S_S_S_S_S_S_S_S_S_S_S_S_S_S_S_S_S_S_S_S_S_S_S_S_S_S_S_S_S_S_S_S_S_S_S_S_S_S_S_S_S_S_S_S_S_S_S_S_S_S_S_S_S_S_S_S_S_S_S_S_S_S_S_S_S_S_S_S_S_S_S_S_S_S_S_S_S_S_S_S_S_S_S_S_S_S_S_S_S_S_S_S_S_S_S_S_S_S_S_S_S_S_S_S_S_S_S_S_S_S_S_S_S_S_S_S_S_S_S_S_S_S_S_S_S_S_S_S_S_S_S_S_S_S_S_S_S_S_S_S_S_S_S_S_S_S_S_S_S_S_S_S_S_S_S_S_S_S_S_S_S_S_S_S_S_S_S_S_S_S_S_S_S_S_S_S_S_S_S_S_S_S_S_S_S_S_S_S_S_S_S_S_S_S_S_S_S_S_S_S_S_S_S_S_S_S_S_S_S_S_S_S_S_S_S_S_S_S_S_S_S_S_S_S_S_S_S_S_S_S_S_S_S_S_S_S_S_S_S_S_S_S_S_S_S_S_S_S_S_S_S_S_S_S_S_S_S_S_S_S_S_S_S_S_S_S_S_S_S_S_S_S_S_S_S_S_S_S_S_S_S_S_S_S_S_S_S_S_S_S_S_S_S_S_S_S_S_S_S_S_S_S_S_S_S_S_S_S_S_S_S_S_S_S_S_S_S_S_S_S_S_S_S_S_S_S_S_S_S_S_S_S_S_S_S_S_S_S_S_S_S_S_S_S_S_S_S_S_S_S_S_S_S_S_S_S_S_S_S_S_S_S_S_S_S_S_S_S_S_S_S_S_S_S_S_S_S_S_S_S_S_S_S_S_S_S_S_S_S_S_S_S_S_S_S_S_S_S_S_S_S_S_S_S_S_S_S_S_S_S_S_S_S_S_S_S_S_S_S_S_S_S_S_S_S_S_S_S_S_S_S_S_S_S_S_S_S_S_S_S_S_S_S_S_S_S_S_S_S_S_S_S_S_S_S_S_S_S_S_S_S_S_S_S_S_S_S_S_S_S_S_S_S_S_S_S_S_S_S_S_S_S_S_S_S_S_S_S_S_S_S_S_S_S_S_S_S_S_S_S_S_S_S_S_S_S_S_S_S_S_S_S_S_S_S_S_S_S_S_S_S_S_S_S_S_S_S_S_S_S_S_S_S_S_S_S_S_S_S_S_S_S_S_S_S_S_S_S_S_S_S_S_S_S_S_S_S_S_S_S_S_S_S_S_S_S_S_S_S_S_S_S_S_S_S_S_S_S_S_S_S_S_S_S_S_S_S_S_S_S_S_S_S_S_S_S_S_S_S_S_S_S_S_S_S_S_S_S_S_S_S_S_S_S_S_S_S_S_S_S_S_S_S_S_S_S_S_S_S_S_S_S_S_S_S_S_S_S_S_S_S_S_S_S_S_S_S_S_S_S_S_S_S_S_S_S_S_S_S_S_S_S_S_S_S_S_S_S_S_S_S_S_S_S_S_S_S_S_S_S_S_S_S_S_S_S_S_S_S_S_S_S_S_S_S_S_S_S_S_S_S_S_S_S_S_S_S_S_S_S_S_S_S_S_S_S_S_S_S_S_S_S_S_S_S_S_S_S_S_S_S_S_S_S_S_S_S_S_S_S_S_S_S_S_S_S_S_S_S_S_S_S_S_S_S_S_S_S_S_S_S_S_S_S_S_S_S_S_S_S_S_S_S_S_S_S_S_S_S_S_S_S_S_S_S_S_S_S_S_S_S_S_S_S_S_S_S_S_S_S_S_S_S_S_S_S_S_S_S_S_S_S_S_S_S_S_S_S_S_S_S_S_S_S_S_S_S_S_S_S_S_S_S_S_S_S_S_S_S_S_S_S_S_S_S_S_S_S_S_S_S_S_S_S_S_S_S_S_S_S_S_S_S_S_S_S_S_S_S_S_S_S_S_S_S_S_S_S_S_S_S_S_S_S_S_S_S_S_S_S_S_S_S_S_S_S_S_S_S_S_S_S_S_S_S_S_S_S_S_S__param_664,
	.param .u64 .ptr .align 1 _Z4racePiS_S_S_S_S_S_S_S_S_S_S_S_S_S_S_S_S_S_S_S_S_S_S_S_S_S_S_S_S_S_S_S_S_S_S_S_S_S_S_S_S_S_S_S_S_S_S_S_S_S_S_S_S_S_S_S_S_S_S_S_S_S_S_S_S_S_S_S_S_S_S_S_S_S_S_S_S_S_S_S_S_S_S_S_S_S_S_S_S_S_S_S_S_S_S_S_S_S_S_S_S_S_S_S_S_S_S_S_S_S_S_S_S_S_S_S_S_S_S_S_S_S_S_S_S_S_S_S_S_S_S_S_S_S_S_S_S_S_S_S_S_S_S_S_S_S_S_S_S_S_S_S_S_S_S_S_S_S_S_S_S_S_S_S_S_S_S_S_S_S_S_S_S_S_S_S_S_S_S_S_S_S_S_S_S_S_S_S_S_S_S_S_S_S_S_S_S_S_S_S_S_S_S_S_S_S_S_S_S_S_S_S_S_S_S_S_S_S_S_S_S_S_S_S_S_S_S_S_S_S_S_S_S_S_S_S_S_S_S_S_S_S_S_S_S_S_S_S_S_S_S_S_S_S_S_S_S_S_S_S_S_S_S_S_S_S_S_S_S_S_S_S_S_S_S_S_S_S_S_S_S_S_S_S_S_S_S_S_S_S_S_S_S_S_S_S_S_S_S_S_S_S_S_S_S_S_S_S_S_S_S_S_S_S_S_S_S_S_S_S_S_S_S_S_S_S_S_S_S_S_S_S_S_S_S_S_S_S_S_S_S_S_S_S_S_S_S_S_S_S_S_S_S_S_S_S_S_S_S_S_S_S_S_S_S_S_S_S_S_S_S_S_S_S_S_S_S_S_S_S_S_S_S_S_S_S_S_S_S_S_S_S_S_S_S_S_S_S_S_S_S_S_S_S_S_S_S_S_S_S_S_S_S_S_S_S_S_S_S_S_S_S_S_S_S_S_S_S_S_S_S_S_S_S_S_S_S_S_S_S_S_S_S_S_S_S_S_S_S_S_S_S_S_S_S_S_S_S_S_S_S_S_S_S_S_S_S_S_S_S_S_S_S_S_S_S_S_S_S_S_S_S_S_S_S_S_S_S_S_S_S_S_S_S_S_S_S_S_S_S_S_S_S_S_S_S_S_S_S_S_S_S_S_S_S_S_S_S_S_S_S_S_S_S_S_S_S_S_S_S_S_S_S_S_S_S_S_S_S_S_S_S_S_S_S_S_S_S_S_S_S_S_S_S_S_S_S_S_S_S_S_S_S_S_S_S_S_S_S_S_S_S_S_S_S_S_S_S_S_S_S_S_S_S_S_S_S_S_S_S_S_S_S_S_S_S_S_S_S_S_S_S_S_S_S_S_S_S_S_S_S_S_S_S_S_S_S_S_S_S_S_S_S_S_S_S_S_S_S_S_S_S_S_S_S_S_S_S_S_S_S_S_S_S_S_S_S_S_S_S_S_S_S_S_S_S_S_S_S_S_S_S_S_S_S_S_S_S_S_S_S_S_S_S_S_S_S_S_S_S_S_S_S_S_S_S_S_S_S_S_S_S_S_S_S_S_S_S_S_S_S_S_S_S_S_S_S_S_S_S_S_S_S_S_S_S_S_S_S_S_S_S_S_S_S_S_S_S_S_S_S_S_S_S_S_S_S_S_S_S_S_S_S_S_S_S_S_S_S_S_S_S_S_S_S_S_S_S_S_S_S_S_S_S_S_S_S_S_S_S_S_S_S_S_S_S_S_S_S_S_S_S_S_S_S_S_S_S_S_S_S_S_S_S_S_S_S_S_S_S_S_S_S_S_S_S_S_S_S_S_S_S_S_S_S_S_S_S_S_S_S_S_S_S_S_S_S_S_S_S_S_S_S_S_S_S_S_S_S_S_S_S_S_S_S_S_S_S_S_S_S_S_S_S_S_S_S_S_S_S_S_S_S_S_S_S_S_S_S_S_S_S_S_S_S_S_S_S_S_S_S_S_S_S_S_S_S_S_S_S_S_S_S_S_S_S_S_S_S_S_S_S_S_S_S_S_S_S_S_S_S_S_S_S_S_S_S_S_S_S_S_S_S_S_S_S_S_S_S_S_S_S_S_S_S_S_S_S_S_S_S_S_S_S_S_S_S_S_S_S_S_S_S_S_S_S_S_S_S_S_S_S_S_S_S_S_S_S_S_S_S_S_S_S_S_S_S_S_S_S_S_S_S_S_S_S_S_S_S_S_S_S_S_S_S_S_S_S_S_S_S_S_S_S_S_S_S_S_S_S_S_S_S_S_S_S_S_S_S_S_S_S_S__param_665,
	.param .u64 .ptr .align 1 _Z4racePiS_S_S_S_S_S_S_S_S_S_S_S_S_S_S_S_S_S_S_S_S_S_S_S_S_S_S_S_S_S_S_S_S_S_S_S_S_S_S_S_S_S_S_S_S_S_S_S_S_S_S_S_S_S_S_S_S_S_S_S_S_S_S_S_S_S_S_S_S_S_S_S_S_S_S_S_S_S_S_S_S_S_S_S_S_S_S_S_S_S_S_S_S_S_S_S_S_S_S_S_S_S_S_S_S_S_S_S_S_S_S_S_S_S_S_S_S_S_S_S_S_S_S_S_S_S_S_S_S_S_S_S_S_S_S_S_S_S_S_S_S_S_S_S_S_S_S_S_S_S_S_S_S_S_S_S_S_S_S_S_S_S_S_S_S_S_S_S_S_S_S_S_S_S_S_S_S_S_S_S_S_S_S_S_S_S_S_S_S_S_S_S_S_S_S_S_S_S_S_S_S_S_S_S_S_S_S_S_S_S_S_S_S_S_S_S_S_S_S_S_S_S_S_S_S_S_S_S_S_S_S_S_S_S_S_S_S_S_S_S_S_S_S_S_S_S_S_S_S_S_S_S_S_S_S_S_S_S_S_S_S_S_S_S_S_S_S_S_S_S_S_S_S_S_S_S_S_S_S_S_S_S_S_S_S_S_S_S_S_S_S_S_S_S_S_S_S_S_S_S_S_S_S_S_S_S_S_S_S_S_S_S_S_S_S_S_S_S_S_S_S_S_S_S_S_S_S_S_S_S_S_S_S_S_S_S_S_S_S_S_S_S_S_S_S_S_S_S_S_S_S_S_S_S_S_S_S_S_S_S_S_S_S_S_S_S_S_S_S_S_S_S_S_S_S_S_S_S_S_S_S_S_S_S_S_S_S_S_S_S_S_S_S_S_S_S_S_S_S_S_S_S_S_S_S_S_S_S_S_S_S_S_S_S_S_S_S_S_S_S_S_S_S_S_S_S_S_S_S_S_S_S_S_S_S_S_S_S_S_S_S_S_S_S_S_S_S_S_S_S_S_S_S_S_S_S_S_S_S_S_S_S_S_S_S_S_S_S_S_S_S_S_S_S_S_S_S_S_S_S_S_S_S_S_S_S_S_S_S_S_S_S_S_S_S_S_S_S_S_S_S_S_S_S_S_S_S_S_S_S_S_S_S_S_S_S_S_S_S_S_S_S_S_S_S_S_S_S_S_S_S_S_S_S_S_S_S_S_S_S_S_S_S_S_S_S_S_S_S_S_S_S_S_S_S_S_S_S_S_S_S_S_S_S_S_S_S_S_S_S_S_S_S_S_S_S_S_S_S_S_S_S_S_S_S_S_S_S_S_S_S_S_S_S_S_S_S_S_S_S_S_S_S_S_S_S_S_S_S_S_S_S_S_S_S_S_S_S_S_S_S_S_S_S_S_S_S_S_S_S_S_S_S_S_S_S_S_S_S_S_S_S_S_S_S_S_S_S_S_S_S_S_S_S_S_S_S_S_S_S_S_S_S_S_S_S_S_S_S_S_S_S_S_S_S_S_S_S_S_S_S_S_S_S_S_S_S_S_S_S_S_S_S_S_S_S_S_S_S_S_S_S_S_S_S_S_S_S_S_S_S_S_S_S_S_S_S_S_S_S_S_S_S_S_S_S_S_S_S_S_S_S_S_S_S_S_S_S_S_S_S_S_S_S_S_S_S_S_S_S_S_S_S_S_S_S_S_S_S_S_S_S_S_S_S_S_S_S_S_S_S_S_S_S_S_S_S_S_S_S_S_S_S_S_S_S_S_S_S_S_S_S_S_S_S_S_S_S_S_S_S_S_S_S_S_S_S_S_S_S_S_S_S_S_S_S_S_S_S_S_S_S_S_S_S_S_S_S_S_S_S_S_S_S_S_S_S_S_S_S_S_S_S_S_S_S_S_S_S_S_S_S_S_S_S_S_S_S_S_S_S_S_S_S_S_S_S_S_S_S_S_S_S_S_S_S_S_S_S_S_S_S_S_S_S_S_S_S_S_S_S_S_S_S_S_S_S_S_S_S_S_S_S_S_S_S_S_S_S_S_S_S_S_S_S_S_S_S_S_S_S_S_S_S_S_S_S_S_S_S_S_S_S_S_S_S_S_S_S_S_S_S_S_S_S_S_S_S_S_S_S_S_S_S_S_S_S_S_S_S_S_S_S_S_S_S_S_S_S_S_S_S_S_S_S_S_S_S_S_S_S_S_S_S_S_S_S_S_S_S_S_S_S_S_S_S_S_S_S_S_S_S_S_S_S_S_S_S_S_S_S_S_S_S_S_S_S_S_S_S_S_S_S__param_666,
	.param .u64 .ptr .align 1 _Z4racePiS_S_S_S_S_S_S_S_S_S_S_S_S_S_S_S_S_S_S_S_S_S_S_S_S_S_S_S_S_S_S_S_S_S_S_S_S_S_S_S_S_S_S_S_S_S_S_S_S_S_S_S_S_S_S_S_S_S_S_S_S_S_S_S_S_S_S_S_S_S_S_S_S_S_S_S_S_S_S_S_S_S_S_S_S_S_S_S_S_S_S_S_S_S_S_S_S_S_S_S_S_S_S_S_S_S_S_S_S_S_S_S_S_S_S_S_S_S_S_S_S_S_S_S_S_S_S_S_S_S_S_S_S_S_S_S_S_S_S_S_S_S_S_S_S_S_S_S_S_S_S_S_S_S_S_S_S_S_S_S_S_S_S_S_S_S_S_S_S_S_S_S_S_S_S_S_S_S_S_S_S_S_S_S_S_S_S_S_S_S_S_S_S_S_S_S_S_S_S_S_S_S_S_S_S_S_S_S_S_S_S_S_S_S_S_S_S_S_S_S_S_S_S_S_S_S_S_S_S_S_S_S_S_S_S_S_S_S_S_S_S_S_S_S_S_S_S_S_S_S_S_S_S_S_S_S_S_S_S_S_S_S_S_S_S_S_S_S_S_S_S_S_S_S_S_S_S_S_S_S_S_S_S_S_S_S_S_S_S_S_S_S_S_S_S_S_S_S_S_S_S_S_S_S_S_S_S_S_S_S_S_S_S_S_S_S_S_S_S_S_S_S_S_S_S_S_S_S_S_S_S_S_S_S_S_S_S_S_S_S_S_S_S_S_S_S_S_S_S_S_S_S_S_S_S_S_S_S_S_S_S_S_S_S_S_S_S_S_S_S_S_S_S_S_S_S_S_S_S_S_S_S_S_S_S_S_S_S_S_S_S_S_S_S_S_S_S_S_S_S_S_S_S_S_S_S_S_S_S_S_S_S_S_S_S_S_S_S_S_S_S_S_S_S_S_S_S_S_S_S_S_S_S_S_S_S_S_S_S_S_S_S_S_S_S_S_S_S_S_S_S_S_S_S_S_S_S_S_S_S_S_S_S_S_S_S_S_S_S_S_S_S_S_S_S_S_S_S_S_S_S_S_S_S_S_S_S_S_S_S_S_S_S_S_S_S_S_S_S_S_S_S_S_S_S_S_S_S_S_S_S_S_S_S_S_S_S_S_S_S_S_S_S_S_S_S_S_S_S_S_S_S_S_S_S_S_S_S_S_S_S_S_S_S_S_S_S_S_S_S_S_S_S_S_S_S_S_S_S_S_S_S_S_S_S_S_S_S_S_S_S_S_S_S_S_S_S_S_S_S_S_S_S_S_S_S_S_S_S_S_S_S_S_S_S_S_S_S_S_S_S_S_S_S_S_S_S_S_S_S_S_S_S_S_S_S_S_S_S_S_S_S_S_S_S_S_S_S_S_S_S_S_S_S_S_S_S_S_S_S_S_S_S_S_S_S_S_S_S_S_S_S_S_S_S_S_S_S_S_S_S_S_S_S_S_S_S_S_S_S_S_S_S_S_S_S_S_S_S_S_S_S_S_S_S_S_S_S_S_S_S_S_S_S_S_S_S_S_S_S_S_S_S_S_S_S_S_S_S_S_S_S_S_S_S_S_S_S_S_S_S_S_S_S_S_S_S_S_S_S_S_S_S_S_S_S_S_S_S_S_S_S_S_S_S_S_S_S_S_S_S_S_S_S_S_S_S_S_S_S_S_S_S_S_S_S_S_S_S_S_S_S_S_S_S_S_S_S_S_S_S_S_S_S_S_S_S_S_S_S_S_S_S_S_S_S_S_S_S_S_S_S_S_S_S_S_S_S_S_S_S_S_S_S_S_S_S_S_S_S_S_S_S_S_S_S_S_S_S_S_S_S_S_S_S_S_S_S_S_S_S_S_S_S_S_S_S_S_S_S_S_S_S_S_S_S_S_S_S_S_S_S_S_S_S_S_S_S_S_S_S_S_S_S_S_S_S_S_S_S_S_S_S_S_S_S_S_S_S_S_S_S_S_S_S_S_S_S_S_S_S_S_S_S_S_S_S_S_S_S_S_S_S_S_S_S_S_S_S_S_S_S_S_S_S_S_S_S_S_S_S_S_S_S_S_S_S_S_S_S_S_S_S_S_S_S_S_S_S_S_S_S_S_S_S_S_S_S_S_S_S_S_S_S_S_S_S_S_S_S_S_S_S_S_S_S_S_S_S_S_S_S_S_S_S_S_S_S_S_S_S_S_S_S_S_S_S_S_S_S_S_S_S_S_S_S_S_S_S_S_S_S_S_S_S_S_S_S_S_S_S_S_S__param_667,
	.param .u64 .ptr .align 1 _Z4racePiS_S_S_S_S_S_S_S_S_S_S_S_S_S_S_S_S_S_S_S_S_S_S_S_S_S_S_S_S_S_S_S_S_S_S_S_S_S_S_S_S_S_S_S_S_S_S_S_S_S_S_S_S_S_S_S_S_S_S_S_S_S_S_S_S_S_S_S_S_S_S_S_S_S_S_S_S_S_S_S_S_S_S_S_S_S_S_S_S_S_S_S_S_S_S_S_S_S_S_S_S_S_S_S_S_S_S_S_S_S_S_S_S_S_S_S_S_S_S_S_S_S_S_S_S_S_S_S_S_S_S_S_S_S_S_S_S_S_S_S_S_S_S_S_S_S_S_S_S_S_S_S_S_S_S_S_S_S_S_S_S_S_S_S_S_S_S_S_S_S_S_S_S_S_S_S_S_S_S_S_S_S_S_S_S_S_S_S_S_S_S_S_S_S_S_S_S_S_S_S_S_S_S_S_S_S_S_S_S_S_S_S_S_S_S_S_S_S_S_S_S_S_S_S_S_S_S_S_S_S_S_S_S_S_S_S_S_S_S_S_S_S_S_S_S_S_S_S_S_S_S_S_S_S_S_S_S_S_S_S_S_S_S_S_S_S_S_S_S_S_S_S_S_S_S_S_S_S_S_S_S_S_S_S_S_S_S_S_S_S_S_S_S_S_S_S_S_S_S_S_S_S_S_S_S_S_S_S_S_S_S_S_S_S_S_S_S_S_S_S_S_S_S_S_S_S_S_S_S_S_S_S_S_S_S_S_S_S_S_S_S_S_S_S_S_S_S_S_S_S_S_S_S_S_S_S_S_S_S_S_S_S_S_S_S_S_S_S_S_S_S_S_S_S_S_S_S_S_S_S_S_S_S_S_S_S_S_S_S_S_S_S_S_S_S_S_S_S_S_S_S_S_S_S_S_S_S_S_S_S_S_S_S_S_S_S_S_S_S_S_S_S_S_S_S_S_S_S_S_S_S_S_S_S_S_S_S_S_S_S_S_S_S_S_S_S_S_S_S_S_S_S_S_S_S_S_S_S_S_S_S_S_S_S_S_S_S_S_S_S_S_S_S_S_S_S_S_S_S_S_S_S_S_S_S_S_S_S_S_S_S_S_S_S_S_S_S_S_S_S_S_S_S_S_S_S_S_S_S_S_S_S_S_S_S_S_S_S_S_S_S_S_S_S_S_S_S_S_S_S_S_S_S_S_S_S_S_S_S_S_S_S_S_S_S_S_S_S_S_S_S_S_S_S_S_S_S_S_S_S_S_S_S_S_S_S_S_S_S_S_S_S_S_S_S_S_S_S_S_S_S_S_S_S_S_S_S_S_S_S_S_S_S_S_S_S_S_S_S_S_S_S_S_S_S_S_S_S_S_S_S_S_S_S_S_S_S_S_S_S_S_S_S_S_S_S_S_S_S_S_S_S_S_S_S_S_S_S_S_S_S_S_S_S_S_S_S_S_S_S_S_S_S_S_S_S_S_S_S_S_S_S_S_S_S_S_S_S_S_S_S_S_S_S_S_S_S_S_S_S_S_S_S_S_S_S_S_S_S_S_S_S_S_S_S_S_S_S_S_S_S_S_S_S_S_S_S_S_S_S_S_S_S_S_S_S_S_S_S_S_S_S_S_S_S_S_S_S_S_S_S_S_S_S_S_S_S_S_S_S_S_S_S_S_S_S_S_S_S_S_S_S_S_S_S_S_S_S_S_S_S_S_S_S_S_S_S_S_S_S_S_S_S_S_S_S_S_S_S_S_S_S_S_S_S_S_S_S_S_S_S_S_S_S_S_S_S_S_S_S_S_S_S_S_S_S_S_S_S_S_S_S_S_S_S_S_S_S_S_S_S_S_S_S_S_S_S_S_S_S_S_S_S_S_S_S_S_S_S_S_S_S_S_S_S_S_S_S_S_S_S_S_S_S_S_S_S_S_S_S_S_S_S_S_S_S_S_S_S_S_S_S_S_S_S_S_S_S_S_S_S_S_S_S_S_S_S_S_S_S_S_S_S_S_S_S_S_S_S_S_S_S_S_S_S_S_S_S_S_S_S_S_S_S_S_S_S_S_S_S_S_S_S_S_S_S_S_S_S_S_S_S_S_S_S_S_S_S_S_S_S_S_S_S_S_S_S_S_S_S_S_S_S_S_S_S_S_S_S_S_S_S_S_S_S_S_S_S_S_S_S_S_S_S_S_S_S_S_S_S_S_S_S_S_S_S_S_S_S_S_S_S_S_S_S_S_S_S_S_S_S_S_S_S_S_S_S_S_S_S_S_S_S_S_S_S_S_S_S_S_S_S_S__param_668,
	.param .u64 .ptr .align 1 _Z4racePiS_S_S_S_S_S_S_S_S_S_S_S_S_S_S_S_S_S_S_S_S_S_S_S_S_S_S_S_S_S_S_S_S_S_S_S_S_S_S_S_S_S_S_S_S_S_S_S_S_S_S_S_S_S_S_S_S_S_S_S_S_S_S_S_S_S_S_S_S_S_S_S_S_S_S_S_S_S_S_S_S_S_S_S_S_S_S_S_S_S_S_S_S_S_S_S_S_S_S_S_S_S_S_S_S_S_S_S_S_S_S_S_S_S_S_S_S_S_S_S_S_S_S_S_S_S_S_S_S_S_S_S_S_S_S_S_S_S_S_S_S_S_S_S_S_S_S_S_S_S_S_S_S_S_S_S_S_S_S_S_S_S_S_S_S_S_S_S_S_S_S_S_S_S_S_S_S_S_S_S_S_S_S_S_S_S_S_S_S_S_S_S_S_S_S_S_S_S_S_S_S_S_S_S_S_S_S_S_S_S_S_S_S_S_S_S_S_S_S_S_S_S_S_S_S_S_S_S_S_S_S_S_S_S_S_S_S_S_S_S_S_S_S_S_S_S_S_S_S_S_S_S_S_S_S_S_S_S_S_S_S_S_S_S_S_S_S_S_S_S_S_S_S_S_S_S_S_S_S_S_S_S_S_S_S_S_S_S_S_S_S_S_S_S_S_S_S_S_S_S_S_S_S_S_S_S_S_S_S_S_S_S_S_S_S_S_S_S_S_S_S_S_S_S_S_S_S_S_S_S_S_S_S_S_S_S_S_S_S_S_S_S_S_S_S_S_S_S_S_S_S_S_S_S_S_S_S_S_S_S_S_S_S_S_S_S_S_S_S_S_S_S_S_S_S_S_S_S_S_S_S_S_S_S_S_S_S_S_S_S_S_S_S_S_S_S_S_S_S_S_S_S_S_S_S_S_S_S_S_S_S_S_S_S_S_S_S_S_S_S_S_S_S_S_S_S_S_S_S_S_S_S_S_S_S_S_S_S_S_S_S_S_S_S_S_S_S_S_S_S_S_S_S_S_S_S_S_S_S_S_S_S_S_S_S_S_S_S_S_S_S_S_S_S_S_S_S_S_S_S_S_S_S_S_S_S_S_S_S_S_S_S_S_S_S_S_S_S_S_S_S_S_S_S_S_S_S_S_S_S_S_S_S_S_S_S_S_S_S_S_S_S_S_S_S_S_S_S_S_S_S_S_S_S_S_S_S_S_S_S_S_S_S_S_S_S_S_S_S_S_S_S_S_S_S_S_S_S_S_S_S_S_S_S_S_S_S_S_S_S_S_S_S_S_S_S_S_S_S_S_S_S_S_S_S_S_S_S_S_S_S_S_S_S_S_S_S_S_S_S_S_S_S_S_S_S_S_S_S_S_S_S_S_S_S_S_S_S_S_S_S_S_S_S_S_S_S_S_S_S_S_S_S_S_S_S_S_S_S_S_S_S_S_S_S_S_S_S_S_S_S_S_S_S_S_S_S_S_S_S_S_S_S_S_S_S_S_S_S_S_S_S_S_S_S_S_S_S_S_S_S_S_S_S_S_S_S_S_S_S_S_S_S_S_S_S_S_S_S_S_S_S_S_S_S_S_S_S_S_S_S_S_S_S_S_S_S_S_S_S_S_S_S_S_S_S_S_S_S_S_S_S_S_S_S_S_S_S_S_S_S_S_S_S_S_S_S_S_S_S_S_S_S_S_S_S_S_S_S_S_S_S_S_S_S_S_S_S_S_S_S_S_S_S_S_S_S_S_S_S_S_S_S_S_S_S_S_S_S_S_S_S_S_S_S_S_S_S_S_S_S_S_S_S_S_S_S_S_S_S_S_S_S_S_S_S_S_S_S_S_S_S_S_S_S_S_S_S_S_S_S_S_S_S_S_S_S_S_S_S_S_S_S_S_S_S_S_S_S_S_S_S_S_S_S_S_S_S_S_S_S_S_S_S_S_S_S_S_S_S_S_S_S_S_S_S_S_S_S_S_S_S_S_S_S_S_S_S_S_S_S_S_S_S_S_S_S_S_S_S_S_S_S_S_S_S_S_S_S_S_S_S_S_S_S_S_S_S_S_S_S_S_S_S_S_S_S_S_S_S_S_S_S_S_S_S_S_S_S_S_S_S_S_S_S_S_S_S_S_S_S_S_S_S_S_S_S_S_S_S_S_S_S_S_S_S_S_S_S_S_S_S_S_S_S_S_S_S_S_S_S_S_S_S_S_S_S_S_S_S_S_S_S_S_S_S_S_S_S_S_S_S_S_S_S_S_S_S_S_S_S_S_S_S_S_S_S_S_S_S_S_S_S__param_669,
	.param .u64 .ptr .align 1 _Z4racePiS_S_S_S_S_S_S_S_S_S_S_S_S_S_S_S_S_S_S_S_S_S_S_S_S_S_S_S_S_S_S_S_S_S_S_S_S_S_S_S_S_S_S_S_S_S_S_S_S_S_S_S_S_S_S_S_S_S_S_S_S_S_S_S_S_S_S_S_S_S_S_S_S_S_S_S_S_S_S_S_S_S_S_S_S_S_S_S_S_S_S_S_S_S_S_S_S_S_S_S_S_S_S_S_S_S_S_S_S_S_S_S_S_S_S_S_S_S_S_S_S_S_S_S_S_S_S_S_S_S_S_S_S_S_S_S_S_S_S_S_S_S_S_S_S_S_S_S_S_S_S_S_S_S_S_S_S_S_S_S_S_S_S_S_S_S_S_S_S_S_S_S_S_S_S_S_S_S_S_S_S_S_S_S_S_S_S_S_S_S_S_S_S_S_S_S_S_S_S_S_S_S_S_S_S_S_S_S_S_S_S_S_S_S_S_S_S_S_S_S_S_S_S_S_S_S_S_S_S_S_S_S_S_S_S_S_S_S_S_S_S_S_S_S_S_S_S_S_S_S_S_S_S_S_S_S_S_S_S_S_S_S_S_S_S_S_S_S_S_S_S_S_S_S_S_S_S_S_S_S_S_S_S_S_S_S_S_S_S_S_S_S_S_S_S_S_S_S_S_S_S_S_S_S_S_S_S_S_S_S_S_S_S_S_S_S_S_S_S_S_S_S_S_S_S_S_S_S_S_S_S_S_S_S_S_S_S_S_S_S_S_S_S_S_S_S_S_S_S_S_S_S_S_S_S_S_S_S_S_S_S_S_S_S_S_S_S_S_S_S_S_S_S_S_S_S_S_S_S_S_S_S_S_S_S_S_S_S_S_S_S_S_S_S_S_S_S_S_S_S_S_S_S_S_S_S_S_S_S_S_S_S_S_S_S_S_S_S_S_S_S_S_S_S_S_S_S_S_S_S_S_S_S_S_S_S_S_S_S_S_S_S_S_S_S_S_S_S_S_S_S_S_S_S_S_S_S_S_S_S_S_S_S_S_S_S_S_S_S_S_S_S_S_S_S_S_S_S_S_S_S_S_S_S_S_S_S_S_S_S_S_S_S_S_S_S_S_S_S_S_S_S_S_S_S_S_S_S_S_S_S_S_S_S_S_S_S_S_S_S_S_S_S_S_S_S_S_S_S_S_S_S_S_S_S_S_S_S_S_S_S_S_S_S_S_S_S_S_S_S_S_S_S_S_S_S_S_S_S_S_S_S_S_S_S_S_S_S_S_S_S_S_S_S_S_S_S_S_S_S_S_S_S_S_S_S_S_S_S_S_S_S_S_S_S_S_S_S_S_S_S_S_S_S_S_S_S_S_S_S_S_S_S_S_S_S_S_S_S_S_S_S_S_S_S_S_S_S_S_S_S_S_S_S_S_S_S_S_S_S_S_S_S_S_S_S_S_S_S_S_S_S_S_S_S_S_S_S_S_S_S_S_S_S_S_S_S_S_S_S_S_S_S_S_S_S_S_S_S_S_S_S_S_S_S_S_S_S_S_S_S_S_S_S_S_S_S_S_S_S_S_S_S_S_S_S_S_S_S_S_S_S_S_S_S_S_S_S_S_S_S_S_S_S_S_S_S_S_S_S_S_S_S_S_S_S_S_S_S_S_S_S_S_S_S_S_S_S_S_S_S_S_S_S_S_S_S_S_S_S_S_S_S_S_S_S_S_S_S_S_S_S_S_S_S_S_S_S_S_S_S_S_S_S_S_S_S_S_S_S_S_S_S_S_S_S_S_S_S_S_S_S_S_S_S_S_S_S_S_S_S_S_S_S_S_S_S_S_S_S_S_S_S_S_S_S_S_S_S_S_S_S_S_S_S_S_S_S_S_S_S_S_S_S_S_S_S_S_S_S_S_S_S_S_S_S_S_S_S_S_S_S_S_S_S_S_S_S_S_S_S_S_S_S_S_S_S_S_S_S_S_S_S_S_S_S_S_S_S_S_S_S_S_S_S_S_S_S_S_S_S_S_S_S_S_S_S_S_S_S_S_S_S_S_S_S_S_S_S_S_S_S_S_S_S_S_S_S_S_S_S_S_S_S_S_S_S_S_S_S_S_S_S_S_S_S_S_S_S_S_S_S_S_S_S_S_S_S_S_S_S_S_S_S_S_S_S_S_S_S_S_S_S_S_S_S_S_S_S_S_S_S_S_S_S_S_S_S_S_S_S_S_S_S_S_S_S_S_S_S_S_S_S_S_S_S_S_S_S_S_S_S_S_S_S_S_S_S_S_S_S_S_S__param_670,
	.param .u64 .ptr .align 1 _Z4racePiS_S_S_S_S_S_S_S_S_S_S_S_S_S_S_S_S_S_S_S_S_S_S_S_S_S_S_S_S_S_S_S_S_S_S_S_S_S_S_S_S_S_S_S_S_S_S_S_S_S_S_S_S_S_S_S_S_S_S_S_S_S_S_S_S_S_S_S_S_S_S_S_S_S_S_S_S_S_S_S_S_S_S_S_S_S_S_S_S_S_S_S_S_S_S_S_S_S_S_S_S_S_S_S_S_S_S_S_S_S_S_S_S_S_S_S_S_S_S_S_S_S_S_S_S_S_S_S_S_S_S_S_S_S_S_S_S_S_S_S_S_S_S_S_S_S_S_S_S_S_S_S_S_S_S_S_S_S_S_S_S_S_S_S_S_S_S_S_S_S_S_S_S_S_S_S_S_S_S_S_S_S_S_S_S_S_S_S_S_S_S_S_S_S_S_S_S_S_S_S_S_S_S_S_S_S_S_S_S_S_S_S_S_S_S_S_S_S_S_S_S_S_S_S_S_S_S_S_S_S_S_S_S_S_S_S_S_S_S_S_S_S_S_S_S_S_S_S_S_S_S_S_S_S_S_S_S_S_S_S_S_S_S_S_S_S_S_S_S_S_S_S_S_S_S_S_S_S_S_S_S_S_S_S_S_S_S_S_S_S_S_S_S_S_S_S_S_S_S_S_S_S_S_S_S_S_S_S_S_S_S_S_S_S_S_S_S_S_S_S_S_S_S_S_S_S_S_S_S_S_S_S_S_S_S_S_S_S_S_S_S_S_S_S_S_S_S_S_S_S_S_S_S_S_S_S_S_S_S_S_S_S_S_S_S_S_S_S_S_S_S_S_S_S_S_S_S_S_S_S_S_S_S_S_S_S_S_S_S_S_S_S_S_S_S_S_S_S_S_S_S_S_S_S_S_S_S_S_S_S_S_S_S_S_S_S_S_S_S_S_S_S_S_S_S_S_S_S_S_S_S_S_S_S_S_S_S_S_S_S_S_S_S_S_S_S_S_S_S_S_S_S_S_S_S_S_S_S_S_S_S_S_S_S_S_S_S_S_S_S_S_S_S_S_S_S_S_S_S_S_S_S_S_S_S_S_S_S_S_S_S_S_S_S_S_S_S_S_S_S_S_S_S_S_S_S_S_S_S_S_S_S_S_S_S_S_S_S_S_S_S_S_S_S_S_S_S_S_S_S_S_S_S_S_S_S_S_S_S_S_S_S_S_S_S_S_S_S_S_S_S_S_S_S_S_S_S_S_S_S_S_S_S_S_S_S_S_S_S_S_S_S_S_S_S_S_S_S_S_S_S_S_S_S_S_S_S_S_S_S_S_S_S_S_S_S_S_S_S_S_S_S_S_S_S_S_S_S_S_S_S_S_S_S_S_S_S_S_S_S_S_S_S_S_S_S_S_S_S_S_S_S_S_S_S_S_S_S_S_S_S_S_S_S_S_S_S_S_S_S_S_S_S_S_S_S_S_S_S_S_S_S_S_S_S_S_S_S_S_S_S_S_S_S_S_S_S_S_S_S_S_S_S_S_S_S_S_S_S_S_S_S_S_S_S_S_S_S_S_S_S_S_S_S_S_S_S_S_S_S_S_S_S_S_S_S_S_S_S_S_S_S_S_S_S_S_S_S_S_S_S_S_S_S_S_S_S_S_S_S_S_S_S_S_S_S_S_S_S_S_S_S_S_S_S_S_S_S_S_S_S_S_S_S_S_S_S_S_S_S_S_S_S_S_S_S_S_S_S_S_S_S_S_S_S_S_S_S_S_S_S_S_S_S_S_S_S_S_S_S_S_S_S_S_S_S_S_S_S_S_S_S_S_S_S_S_S_S_S_S_S_S_S_S_S_S_S_S_S_S_S_S_S_S_S_S_S_S_S_S_S_S_S_S_S_S_S_S_S_S_S_S_S_S_S_S_S_S_S_S_S_S_S_S_S_S_S_S_S_S_S_S_S_S_S_S_S_S_S_S_S_S_S_S_S_S_S_S_S_S_S_S_S_S_S_S_S_S_S_S_S_S_S_S_S_S_S_S_S_S_S_S_S_S_S_S_S_S_S_S_S_S_S_S_S_S_S_S_S_S_S_S_S_S_S_S_S_S_S_S_S_S_S_S_S_S_S_S_S_S_S_S_S_S_S_S_S_S_S_S_S_S_S_S_S_S_S_S_S_S_S_S_S_S_S_S_S_S_S_S_S_S_S_S_S_S_S_S_S_S_S_S_S_S_S_S_S_S_S_S_S_S_S_S_S_S_S_S_S_S_S_S_S_S_S_S_S_S_S_S_S_S_S__param_671,
	.param .u64 .ptr .align 1 _Z4racePiS_S_S_S_S_S_S_S_S_S_S_S_S_S_S_S_S_S_S_S_S_S_S_S_S_S_S_S_S_S_S_S_S_S_S_S_S_S_S_S_S_S_S_S_S_S_S_S_S_S_S_S_S_S_S_S_S_S_S_S_S_S_S_S_S_S_S_S_S_S_S_S_S_S_S_S_S_S_S_S_S_S_S_S_S_S_S_S_S_S_S_S_S_S_S_S_S_S_S_S_S_S_S_S_S_S_S_S_S_S_S_S_S_S_S_S_S_S_S_S_S_S_S_S_S_S_S_S_S_S_S_S_S_S_S_S_S_S_S_S_S_S_S_S_S_S_S_S_S_S_S_S_S_S_S_S_S_S_S_S_S_S_S_S_S_S_S_S_S_S_S_S_S_S_S_S_S_S_S_S_S_S_S_S_S_S_S_S_S_S_S_S_S_S_S_S_S_S_S_S_S_S_S_S_S_S_S_S_S_S_S_S_S_S_S_S_S_S_S_S_S_S_S_S_S_S_S_S_S_S_S_S_S_S_S_S_S_S_S_S_S_S_S_S_S_S_S_S_S_S_S_S_S_S_S_S_S_S_S_S_S_S_S_S_S_S_S_S_S_S_S_S_S_S_S_S_S_S_S_S_S_S_S_S_S_S_S_S_S_S_S_S_S_S_S_S_S_S_S_S_S_S_S_S_S_S_S_S_S_S_S_S_S_S_S_S_S_S_S_S_S_S_S_S_S_S_S_S_S_S_S_S_S_S_S_S_S_S_S_S_S_S_S_S_S_S_S_S_S_S_S_S_S_S_S_S_S_S_S_S_S_S_S_S_S_S_S_S_S_S_S_S_S_S_S_S_S_S_S_S_S_S_S_S_S_S_S_S_S_S_S_S_S_S_S_S_S_S_S_S_S_S_S_S_S_S_S_S_S_S_S_S_S_S_S_S_S_S_S_S_S_S_S_S_S_S_S_S_S_S_S_S_S_S_S_S_S_S_S_S_S_S_S_S_S_S_S_S_S_S_S_S_S_S_S_S_S_S_S_S_S_S_S_S_S_S_S_S_S_S_S_S_S_S_S_S_S_S_S_S_S_S_S_S_S_S_S_S_S_S_S_S_S_S_S_S_S_S_S_S_S_S_S_S_S_S_S_S_S_S_S_S_S_S_S_S_S_S_S_S_S_S_S_S_S_S_S_S_S_S_S_S_S_S_S_S_S_S_S_S_S_S_S_S_S_S_S_S_S_S_S_S_S_S_S_S_S_S_S_S_S_S_S_S_S_S_S_S_S_S_S_S_S_S_S_S_S_S_S_S_S_S_S_S_S_S_S_S_S_S_S_S_S_S_S_S_S_S_S_S_S_S_S_S_S_S_S_S_S_S_S_S_S_S_S_S_S_S_S_S_S_S_S_S_S_S_S_S_S_S_S_S_S_S_S_S_S_S_S_S_S_S_S_S_S_S_S_S_S_S_S_S_S_S_S_S_S_S_S_S_S_S_S_S_S_S_S_S_S_S_S_S_S_S_S_S_S_S_S_S_S_S_S_S_S_S_S_S_S_S_S_S_S_S_S_S_S_S_S_S_S_S_S_S_S_S_S_S_S_S_S_S_S_S_S_S_S_S_S_S_S_S_S_S_S_S_S_S_S_S_S_S_S_S_S_S_S_S_S_S_S_S_S_S_S_S_S_S_S_S_S_S_S_S_S_S_S_S_S_S_S_S_S_S_S_S_S_S_S_S_S_S_S_S_S_S_S_S_S_S_S_S_S_S_S_S_S_S_S_S_S_S_S_S_S_S_S_S_S_S_S_S_S_S_S_S_S_S_S_S_S_S_S_S_S_S_S_S_S_S_S_S_S_S_S_S_S_S_S_S_S_S_S_S_S_S_S_S_S_S_S_S_S_S_S_S_S_S_S_S_S_S_S_S_S_S_S_S_S_S_S_S_S_S_S_S_S_S_S_S_S_S_S_S_S_S_S_S_S_S_S_S_S_S_S_S_S_S_S_S_S_S_S_S_S_S_S_S_S_S_S_S_S_S_S_S_S_S_S_S_S_S_S_S_S_S_S_S_S_S_S_S_S_S_S_S_S_S_S_S_S_S_S_S_S_S_S_S_S_S_S_S_S_S_S_S_S_S_S_S_S_S_S_S_S_S_S_S_S_S_S_S_S_S_S_S_S_S_S_S_S_S_S_S_S_S_S_S_S_S_S_S_S_S_S_S_S_S_S_S_S_S_S_S_S_S_S_S_S_S_S_S_S_S_S_S_S_S_S_S_S_S_S_S_S_S_S_S_S_S_S_S_S__param_672,
	.param .u64 .ptr .align 1 _Z4racePiS_S_S_S_S_S_S_S_S_S_S_S_S_S_S_S_S_S_S_S_S_S_S_S_S_S_S_S_S_S_S_S_S_S_S_S_S_S_S_S_S_S_S_S_S_S_S_S_S_S_S_S_S_S_S_S_S_S_S_S_S_S_S_S_S_S_S_S_S_S_S_S_S_S_S_S_S_S_S_S_S_S_S_S_S_S_S_S_S_S_S_S_S_S_S_S_S_S_S_S_S_S_S_S_S_S_S_S_S_S_S_S_S_S_S_S_S_S_S_S_S_S_S_S_S_S_S_S_S_S_S_S_S_S_S_S_S_S_S_S_S_S_S_S_S_S_S_S_S_S_S_S_S_S_S_S_S_S_S_S_S_S_S_S_S_S_S_S_S_S_S_S_S_S_S_S_S_S_S_S_S_S_S_S_S_S_S_S_S_S_S_S_S_S_S_S_S_S_S_S_S_S_S_S_S_S_S_S_S_S_S_S_S_S_S_S_S_S_S_S_S_S_S_S_S_S_S_S_S_S_S_S_S_S_S_S_S_S_S_S_S_S_S_S_S_S_S_S_S_S_S_S_S_S_S_S_S_S_S_S_S_S_S_S_S_S_S_S_S_S_S_S_S_S_S_S_S_S_S_S_S_S_S_S_S_S_S_S_S_S_S_S_S_S_S_S_S_S_S_S_S_S_S_S_S_S_S_S_S_S_S_S_S_S_S_S_S_S_S_S_S_S_S_S_S_S_S_S_S_S_S_S_S_S_S_S_S_S_S_S_S_S_S_S_S_S_S_S_S_S_S_S_S_S_S_S_S_S_S_S_S_S_S_S_S_S_S_S_S_S_S_S_S_S_S_S_S_S_S_S_S_S_S_S_S_S_S_S_S_S_S_S_S_S_S_S_S_S_S_S_S_S_S_S_S_S_S_S_S_S_S_S_S_S_S_S_S_S_S_S_S_S_S_S_S_S_S_S_S_S_S_S_S_S_S_S_S_S_S_S_S_S_S_S_S_S_S_S_S_S_S_S_S_S_S_S_S_S_S_S_S_S_S_S_S_S_S_S_S_S_S_S_S_S_S_S_S_S_S_S_S_S_S_S_S_S_S_S_S_S_S_S_S_S_S_S_S_S_S_S_S_S_S_S_S_S_S_S_S_S_S_S_S_S_S_S_S_S_S_S_S_S_S_S_S_S_S_S_S_S_S_S_S_S_S_S_S_S_S_S_S_S_S_S_S_S_S_S_S_S_S_S_S_S_S_S_S_S_S_S_S_S_S_S_S_S_S_S_S_S_S_S_S_S_S_S_S_S_S_S_S_S_S_S_S_S_S_S_S_S_S_S_S_S_S_S_S_S_S_S_S_S_S_S_S_S_S_S_S_S_S_S_S_S_S_S_S_S_S_S_S_S_S_S_S_S_S_S_S_S_S_S_S_S_S_S_S_S_S_S_S_S_S_S_S_S_S_S_S_S_S_S_S_S_S_S_S_S_S_S_S_S_S_S_S_S_S_S_S_S_S_S_S_S_S_S_S_S_S_S_S_S_S_S_S_S_S_S_S_S_S_S_S_S_S_S_S_S_S_S_S_S_S_S_S_S_S_S_S_S_S_S_S_S_S_S_S_S_S_S_S_S_S_S_S_S_S_S_S_S_S_S_S_S_S_S_S_S_S_S_S_S_S_S_S_S_S_S_S_S_S_S_S_S_S_S_S_S_S_S_S_S_S_S_S_S_S_S_S_S_S_S_S_S_S_S_S_S_S_S_S_S_S_S_S_S_S_S_S_S_S_S_S_S_S_S_S_S_S_S_S_S_S_S_S_S_S_S_S_S_S_S_S_S_S_S_S_S_S_S_S_S_S_S_S_S_S_S_S_S_S_S_S_S_S_S_S_S_S_S_S_S_S_S_S_S_S_S_S_S_S_S_S_S_S_S_S_S_S_S_S_S_S_S_S_S_S_S_S_S_S_S_S_S_S_S_S_S_S_S_S_S_S_S_S_S_S_S_S_S_S_S_S_S_S_S_S_S_S_S_S_S_S_S_S_S_S_S_S_S_S_S_S_S_S_S_S_S_S_S_S_S_S_S_S_S_S_S_S_S_S_S_S_S_S_S_S_S_S_S_S_S_S_S_S_S_S_S_S_S_S_S_S_S_S_S_S_S_S_S_S_S_S_S_S_S_S_S_S_S_S_S_S_S_S_S_S_S_S_S_S_S_S_S_S_S_S_S_S_S_S_S_S_S_S_S_S_S_S_S_S_S_S_S_S_S_S_S_S_S_S_S_S_S_S_S_S_S_S_S_S_S_S__param_673,
	.param .u64 .ptr .align 1 _Z4racePiS_S_S_S_S_S_S_S_S_S_S_S_S_S_S_S_S_S_S_S_S_S_S_S_S_S_S_S_S_S_S_S_S_S_S_S_S_S_S_S_S_S_S_S_S_S_S_S_S_S_S_S_S_S_S_S_S_S_S_S_S_S_S_S_S_S_S_S_S_S_S_S_S_S_S_S_S_S_S_S_S_S_S_S_S_S_S_S_S_S_S_S_S_S_S_S_S_S_S_S_S_S_S_S_S_S_S_S_S_S_S_S_S_S_S_S_S_S_S_S_S_S_S_S_S_S_S_S_S_S_S_S_S_S_S_S_S_S_S_S_S_S_S_S_S_S_S_S_S_S_S_S_S_S_S_S_S_S_S_S_S_S_S_S_S_S_S_S_S_S_S_S_S_S_S_S_S_S_S_S_S_S_S_S_S_S_S_S_S_S_S_S_S_S_S_S_S_S_S_S_S_S_S_S_S_S_S_S_S_S_S_S_S_S_S_S_S_S_S_S_S_S_S_S_S_S_S_S_S_S_S_S_S_S_S_S_S_S_S_S_S_S_S_S_S_S_S_S_S_S_S_S_S_S_S_S_S_S_S_S_S_S_S_S_S_S_S_S_S_S_S_S_S_S_S_S_S_S_S_S_S_S_S_S_S_S_S_S_S_S_S_S_S_S_S_S_S_S_S_S_S_S_S_S_S_S_S_S_S_S_S_S_S_S_S_S_S_S_S_S_S_S_S_S_S_S_S_S_S_S_S_S_S_S_S_S_S_S_S_S_S_S_S_S_S_S_S_S_S_S_S_S_S_S_S_S_S_S_S_S_S_S_S_S_S_S_S_S_S_S_S_S_S_S_S_S_S_S_S_S_S_S_S_S_S_S_S_S_S_S_S_S_S_S_S_S_S_S_S_S_S_S_S_S_S_S_S_S_S_S_S_S_S_S_S_S_S_S_S_S_S_S_S_S_S_S_S_S_S_S_S_S_S_S_S_S_S_S_S_S_S_S_S_S_S_S_S_S_S_S_S_S_S_S_S_S_S_S_S_S_S_S_S_S_S_S_S_S_S_S_S_S_S_S_S_S_S_S_S_S_S_S_S_S_S_S_S_S_S_S_S_S_S_S_S_S_S_S_S_S_S_S_S_S_S_S_S_S_S_S_S_S_S_S_S_S_S_S_S_S_S_S_S_S_S_S_S_S_S_S_S_S_S_S_S_S_S_S_S_S_S_S_S_S_S_S_S_S_S_S_S_S_S_S_S_S_S_S_S_S_S_S_S_S_S_S_S_S_S_S_S_S_S_S_S_S_S_S_S_S_S_S_S_S_S_S_S_S_S_S_S_S_S_S_S_S_S_S_S_S_S_S_S_S_S_S_S_S_S_S_S_S_S_S_S_S_S_S_S_S_S_S_S_S_S_S_S_S_S_S_S_S_S_S_S_S_S_S_S_S_S_S_S_S_S_S_S_S_S_S_S_S_S_S_S_S_S_S_S_S_S_S_S_S_S_S_S_S_S_S_S_S_S_S_S_S_S_S_S_S_S_S_S_S_S_S_S_S_S_S_S_S_S_S_S_S_S_S_S_S_S_S_S_S_S_S_S_S_S_S_S_S_S_S_S_S_S_S_S_S_S_S_S_S_S_S_S_S_S_S_S_S_S_S_S_S_S_S_S_S_S_S_S_S_S_S_S_S_S_S_S_S_S_S_S_S_S_S_S_S_S_S_S_S_S_S_S_S_S_S_S_S_S_S_S_S_S_S_S_S_S_S_S_S_S_S_S_S_S_S_S_S_S_S_S_S_S_S_S_S_S_S_S_S_S_S_S_S_S_S_S_S_S_S_S_S_S_S_S_S_S_S_S_S_S_S_S_S_S_S_S_S_S_S_S_S_S_S_S_S_S_S_S_S_S_S_S_S_S_S_S_S_S_S_S_S_S_S_S_S_S_S_S_S_S_S_S_S_S_S_S_S_S_S_S_S_S_S_S_S_S_S_S_S_S_S_S_S_S_S_S_S_S_S_S_S_S_S_S_S_S_S_S_S_S_S_S_S_S_S_S_S_S_S_S_S_S_S_S_S_S_S_S_S_S_S_S_S_S_S_S_S_S_S_S_S_S_S_S_S_S_S_S_S_S_S_S_S_S_S_S_S_S_S_S_S_S_S_S_S_S_S_S_S_S_S_S_S_S_S_S_S_S_S_S_S_S_S_S_S_S_S_S_S_S_S_S_S_S_S_S_S_S_S_S_S_S_S_S_S_S_S_S_S_S_S_S_S_S_S_S_S_S_S_S_S_S_S_S_S_S_S_S__param_674,
	.param .u64 .ptr .align 1 _Z4racePiS_S_S_S_S_S_S_S_S_S_S_S_S_S_S_S_S_S_S_S_S_S_S_S_S_S_S_S_S_S_S_S_S_S_S_S_S_S_S_S_S_S_S_S_S_S_S_S_S_S_S_S_S_S_S_S_S_S_S_S_S_S_S_S_S_S_S_S_S_S_S_S_S_S_S_S_S_S_S_S_S_S_S_S_S_S_S_S_S_S_S_S_S_S_S_S_S_S_S_S_S_S_S_S_S_S_S_S_S_S_S_S_S_S_S_S_S_S_S_S_S_S_S_S_S_S_S_S_S_S_S_S_S_S_S_S_S_S_S_S_S_S_S_S_S_S_S_S_S_S_S_S_S_S_S_S_S_S_S_S_S_S_S_S_S_S_S_S_S_S_S_S_S_S_S_S_S_S_S_S_S_S_S_S_S_S_S_S_S_S_S_S_S_S_S_S_S_S_S_S_S_S_S_S_S_S_S_S_S_S_S_S_S_S_S_S_S_S_S_S_S_S_S_S_S_S_S_S_S_S_S_S_S_S_S_S_S_S_S_S_S_S_S_S_S_S_S_S_S_S_S_S_S_S_S_S_S_S_S_S_S_S_S_S_S_S_S_S_S_S_S_S_S_S_S_S_S_S_S_S_S_S_S_S_S_S_S_S_S_S_S_S_S_S_S_S_S_S_S_S_S_S_S_S_S_S_S_S_S_S_S_S_S_S_S_S_S_S_S_S_S_S_S_S_S_S_S_S_S_S_S_S_S_S_S_S_S_S_S_S_S_S_S_S_S_S_S_S_S_S_S_S_S_S_S_S_S_S_S_S_S_S_S_S_S_S_S_S_S_S_S_S_S_S_S_S_S_S_S_S_S_S_S_S_S_S_S_S_S_S_S_S_S_S_S_S_S_S_S_S_S_S_S_S_S_S_S_S_S_S_S_S_S_S_S_S_S_S_S_S_S_S_S_S_S_S_S_S_S_S_S_S_S_S_S_S_S_S_S_S_S_S_S_S_S_S_S_S_S_S_S_S_S_S_S_S_S_S_S_S_S_S_S_S_S_S_S_S_S_S_S_S_S_S_S_S_S_S_S_S_S_S_S_S_S_S_S_S_S_S_S_S_S_S_S_S_S_S_S_S_S_S_S_S_S_S_S_S_S_S_S_S_S_S_S_S_S_S_S_S_S_S_S_S_S_S_S_S_S_S_S_S_S_S_S_S_S_S_S_S_S_S_S_S_S_S_S_S_S_S_S_S_S_S_S_S_S_S_S_S_S_S_S_S_S_S_S_S_S_S_S_S_S_S_S_S_S_S_S_S_S_S_S_S_S_S_S_S_S_S_S_S_S_S_S_S_S_S_S_S_S_S_S_S_S_S_S_S_S_S_S_S_S_S_S_S_S_S_S_S_S_S_S_S_S_S_S_S_S_S_S_S_S_S_S_S_S_S_S_S_S_S_S_S_S_S_S_S_S_S_S_S_S_S_S_S_S_S_S_S_S_S_S_S_S_S_S_S_S_S_S_S_S_S_S_S_S_S_S_S_S_S_S_S_S_S_S_S_S_S_S_S_S_S_S_S_S_S_S_S_S_S_S_S_S_S_S_S_S_S_S_S_S_S_S_S_S_S_S_S_S_S_S_S_S_S_S_S_S_S_S_S_S_S_S_S_S_S_S_S_S_S_S_S_S_S_S_S_S_S_S_S_S_S_S_S_S_S_S_S_S_S_S_S_S_S_S_S_S_S_S_S_S_S_S_S_S_S_S_S_S_S_S_S_S_S_S_S_S_S_S_S_S_S_S_S_S_S_S_S_S_S_S_S_S_S_S_S_S_S_S_S_S_S_S_S_S_S_S_S_S_S_S_S_S_S_S_S_S_S_S_S_S_S_S_S_S_S_S_S_S_S_S_S_S_S_S_S_S_S_S_S_S_S_S_S_S_S_S_S_S_S_S_S_S_S_S_S_S_S_S_S_S_S_S_S_S_S_S_S_S_S_S_S_S_S_S_S_S_S_S_S_S_S_S_S_S_S_S_S_S_S_S_S_S_S_S_S_S_S_S_S_S_S_S_S_S_S_S_S_S_S_S_S_S_S_S_S_S_S_S_S_S_S_S_S_S_S_S_S_S_S_S_S_S_S_S_S_S_S_S_S_S_S_S_S_S_S_S_S_S_S_S_S_S_S_S_S_S_S_S_S_S_S_S_S_S_S_S_S_S_S_S_S_S_S_S_S_S_S_S_S_S_S_S_S_S_S_S_S_S_S_S_S_S_S_S_S_S_S_S_S_S_S_S_S_S_S_S_S_S_S_S__param_675,
	.param .u64 .ptr .align 1 _Z4racePiS_S_S_S_S_S_S_S_S_S_S_S_S_S_S_S_S_S_S_S_S_S_S_S_S_S_S_S_S_S_S_S_S_S_S_S_S_S_S_S_S_S_S_S_S_S_S_S_S_S_S_S_S_S_S_S_S_S_S_S_S_S_S_S_S_S_S_S_S_S_S_S_S_S_S_S_S_S_S_S_S_S_S_S_S_S_S_S_S_S_S_S_S_S_S_S_S_S_S_S_S_S_S_S_S_S_S_S_S_S_S_S_S_S_S_S_S_S_S_S_S_S_S_S_S_S_S_S_S_S_S_S_S_S_S_S_S_S_S_S_S_S_S_S_S_S_S_S_S_S_S_S_S_S_S_S_S_S_S_S_S_S_S_S_S_S_S_S_S_S_S_S_S_S_S_S_S_S_S_S_S_S_S_S_S_S_S_S_S_S_S_S_S_S_S_S_S_S_S_S_S_S_S_S_S_S_S_S_S_S_S_S_S_S_S_S_S_S_S_S_S_S_S_S_S_S_S_S_S_S_S_S_S_S_S_S_S_S_S_S_S_S_S_S_S_S_S_S_S_S_S_S_S_S_S_S_S_S_S_S_S_S_S_S_S_S_S_S_S_S_S_S_S_S_S_S_S_S_S_S_S_S_S_S_S_S_S_S_S_S_S_S_S_S_S_S_S_S_S_S_S_S_S_S_S_S_S_S_S_S_S_S_S_S_S_S_S_S_S_S_S_S_S_S_S_S_S_S_S_S_S_S_S_S_S_S_S_S_S_S_S_S_S_S_S_S_S_S_S_S_S_S_S_S_S_S_S_S_S_S_S_S_S_S_S_S_S_S_S_S_S_S_S_S_S_S_S_S_S_S_S_S_S_S_S_S_S_S_S_S_S_S_S_S_S_S_S_S_S_S_S_S_S_S_S_S_S_S_S_S_S_S_S_S_S_S_S_S_S_S_S_S_S_S_S_S_S_S_S_S_S_S_S_S_S_S_S_S_S_S_S_S_S_S_S_S_S_S_S_S_S_S_S_S_S_S_S_S_S_S_S_S_S_S_S_S_S_S_S_S_S_S_S_S_S_S_S_S_S_S_S_S_S_S_S_S_S_S_S_S_S_S_S_S_S_S_S_S_S_S_S_S_S_S_S_S_S_S_S_S_S_S_S_S_S_S_S_S_S_S_S_S_S_S_S_S_S_S_S_S_S_S_S_S_S_S_S_S_S_S_S_S_S_S_S_S_S_S_S_S_S_S_S_S_S_S_S_S_S_S_S_S_S_S_S_S_S_S_S_S_S_S_S_S_S_S_S_S_S_S_S_S_S_S_S_S_S_S_S_S_S_S_S_S_S_S_S_S_S_S_S_S_S_S_S_S_S_S_S_S_S_S_S_S_S_S_S_S_S_S_S_S_S_S_S_S_S_S_S_S_S_S_S_S_S_S_S_S_S_S_S_S_S_S_S_S_S_S_S_S_S_S_S_S_S_S_S_S_S_S_S_S_S_S_S_S_S_S_S_S_S_S_S_S_S_S_S_S_S_S_S_S_S_S_S_S_S_S_S_S_S_S_S_S_S_S_S_S_S_S_S_S_S_S_S_S_S_S_S_S_S_S_S_S_S_S_S_S_S_S_S_S_S_S_S_S_S_S_S_S_S_S_S_S_S_S_S_S_S_S_S_S_S_S_S_S_S_S_S_S_S_S_S_S_S_S_S_S_S_S_S_S_S_S_S_S_S_S_S_S_S_S_S_S_S_S_S_S_S_S_S_S_S_S_S_S_S_S_S_S_S_S_S_S_S_S_S_S_S_S_S_S_S_S_S_S_S_S_S_S_S_S_S_S_S_S_S_S_S_S_S_S_S_S_S_S_S_S_S_S_S_S_S_S_S_S_S_S_S_S_S_S_S_S_S_S_S_S_S_S_S_S_S_S_S_S_S_S_S_S_S_S_S_S_S_S_S_S_S_S_S_S_S_S_S_S_S_S_S_S_S_S_S_S_S_S_S_S_S_S_S_S_S_S_S_S_S_S_S_S_S_S_S_S_S_S_S_S_S_S_S_S_S_S_S_S_S_S_S_S_S_S_S_S_S_S_S_S_S_S_S_S_S_S_S_S_S_S_S_S_S_S_S_S_S_S_S_S_S_S_S_S_S_S_S_S_S_S_S_S_S_S_S_S_S_S_S_S_S_S_S_S_S_S_S_S_S_S_S_S_S_S_S_S_S_S_S_S_S_S_S_S_S_S_S_S_S_S_S_S_S_S_S_S_S_S_S_S_S_S_S_S_S_S_S_S_S_S_S_S_S_S_S__param_676,
	.param .u64 .ptr .align 1 _Z4racePiS_S_S_S_S_S_S_S_S_S_S_S_S_S_S_S_S_S_S_S_S_S_S_S_S_S_S_S_S_S_S_S_S_S_S_S_S_S_S_S_S_S_S_S_S_S_S_S_S_S_S_S_S_S_S_S_S_S_S_S_S_S_S_S_S_S_S_S_S_S_S_S_S_S_S_S_S_S_S_S_S_S_S_S_S_S_S_S_S_S_S_S_S_S_S_S_S_S_S_S_S_S_S_S_S_S_S_S_S_S_S_S_S_S_S_S_S_S_S_S_S_S_S_S_S_S_S_S_S_S_S_S_S_S_S_S_S_S_S_S_S_S_S_S_S_S_S_S_S_S_S_S_S_S_S_S_S_S_S_S_S_S_S_S_S_S_S_S_S_S_S_S_S_S_S_S_S_S_S_S_S_S_S_S_S_S_S_S_S_S_S_S_S_S_S_S_S_S_S_S_S_S_S_S_S_S_S_S_S_S_S_S_S_S_S_S_S_S_S_S_S_S_S_S_S_S_S_S_S_S_S_S_S_S_S_S_S_S_S_S_S_S_S_S_S_S_S_S_S_S_S_S_S_S_S_S_S_S_S_S_S_S_S_S_S_S_S_S_S_S_S_S_S_S_S_S_S_S_S_S_S_S_S_S_S_S_S_S_S_S_S_S_S_S_S_S_S_S_S_S_S_S_S_S_S_S_S_S_S_S_S_S_S_S_S_S_S_S_S_S_S_S_S_S_S_S_S_S_S_S_S_S_S_S_S_S_S_S_S_S_S_S_S_S_S_S_S_S_S_S_S_S_S_S_S_S_S_S_S_S_S_S_S_S_S_S_S_S_S_S_S_S_S_S_S_S_S_S_S_S_S_S_S_S_S_S_S_S_S_S_S_S_S_S_S_S_S_S_S_S_S_S_S_S_S_S_S_S_S_S_S_S_S_S_S_S_S_S_S_S_S_S_S_S_S_S_S_S_S_S_S_S_S_S_S_S_S_S_S_S_S_S_S_S_S_S_S_S_S_S_S_S_S_S_S_S_S_S_S_S_S_S_S_S_S_S_S_S_S_S_S_S_S_S_S_S_S_S_S_S_S_S_S_S_S_S_S_S_S_S_S_S_S_S_S_S_S_S_S_S_S_S_S_S_S_S_S_S_S_S_S_S_S_S_S_S_S_S_S_S_S_S_S_S_S_S_S_S_S_S_S_S_S_S_S_S_S_S_S_S_S_S_S_S_S_S_S_S_S_S_S_S_S_S_S_S_S_S_S_S_S_S_S_S_S_S_S_S_S_S_S_S_S_S_S_S_S_S_S_S_S_S_S_S_S_S_S_S_S_S_S_S_S_S_S_S_S_S_S_S_S_S_S_S_S_S_S_S_S_S_S_S_S_S_S_S_S_S_S_S_S_S_S_S_S_S_S_S_S_S_S_S_S_S_S_S_S_S_S_S_S_S_S_S_S_S_S_S_S_S_S_S_S_S_S_S_S_S_S_S_S_S_S_S_S_S_S_S_S_S_S_S_S_S_S_S_S_S_S_S_S_S_S_S_S_S_S_S_S_S_S_S_S_S_S_S_S_S_S_S_S_S_S_S_S_S_S_S_S_S_S_S_S_S_S_S_S_S_S_S_S_S_S_S_S_S_S_S_S_S_S_S_S_S_S_S_S_S_S_S_S_S_S_S_S_S_S_S_S_S_S_S_S_S_S_S_S_S_S_S_S_S_S_S_S_S_S_S_S_S_S_S_S_S_S_S_S_S_S_S_S_S_S_S_S_S_S_S_S_S_S_S_S_S_S_S_S_S_S_S_S_S_S_S_S_S_S_S_S_S_S_S_S_S_S_S_S_S_S_S_S_S_S_S_S_S_S_S_S_S_S_S_S_S_S_S_S_S_S_S_S_S_S_S_S_S_S_S_S_S_S_S_S_S_S_S_S_S_S_S_S_S_S_S_S_S_S_S_S_S_S_S_S_S_S_S_S_S_S_S_S_S_S_S_S_S_S_S_S_S_S_S_S_S_S_S_S_S_S_S_S_S_S_S_S_S_S_S_S_S_S_S_S_S_S_S_S_S_S_S_S_S_S_S_S_S_S_S_S_S_S_S_S_S_S_S_S_S_S_S_S_S_S_S_S_S_S_S_S_S_S_S_S_S_S_S_S_S_S_S_S_S_S_S_S_S_S_S_S_S_S_S_S_S_S_S_S_S_S_S_S_S_S_S_S_S_S_S_S_S_S_S_S_S_S_S_S_S_S_S_S_S_S_S_S_S_S_S_S_S_S_S_S_S_S_S_S_S_S_S_S_S_S__param_677,
	.param .u64 .ptr .align 1 _Z4racePiS_S_S_S_S_S_S_S_S_S_S_S_S_S_S_S_S_S_S_S_S_S_S_S_S_S_S_S_S_S_S_S_S_S_S_S_S_S_S_S_S_S_S_S_S_S_S_S_S_S_S_S_S_S_S_S_S_S_S_S_S_S_S_S_S_S_S_S_S_S_S_S_S_S_S_S_S_S_S_S_S_S_S_S_S_S_S_S_S_S_S_S_S_S_S_S_S_S_S_S_S_S_S_S_S_S_S_S_S_S_S_S_S_S_S_S_S_S_S_S_S_S_S_S_S_S_S_S_S_S_S_S_S_S_S_S_S_S_S_S_S_S_S_S_S_S_S_S_S_S_S_S_S_S_S_S_S_S_S_S_S_S_S_S_S_S_S_S_S_S_S_S_S_S_S_S_S_S_S_S_S_S_S_S_S_S_S_S_S_S_S_S_S_S_S_S_S_S_S_S_S_S_S_S_S_S_S_S_S_S_S_S_S_S_S_S_S_S_S_S_S_S_S_S_S_S_S_S_S_S_S_S_S_S_S_S_S_S_S_S_S_S_S_S_S_S_S_S_S_S_S_S_S_S_S_S_S_S_S_S_S_S_S_S_S_S_S_S_S_S_S_S_S_S_S_S_S_S_S_S_S_S_S_S_S_S_S_S_S_S_S_S_S_S_S_S_S_S_S_S_S_S_S_S_S_S_S_S_S_S_S_S_S_S_S_S_S_S_S_S_S_S_S_S_S_S_S_S_S_S_S_S_S_S_S_S_S_S_S_S_S_S_S_S_S_S_S_S_S_S_S_S_S_S_S_S_S_S_S_S_S_S_S_S_S_S_S_S_S_S_S_S_S_S_S_S_S_S_S_S_S_S_S_S_S_S_S_S_S_S_S_S_S_S_S_S_S_S_S_S_S_S_S_S_S_S_S_S_S_S_S_S_S_S_S_S_S_S_S_S_S_S_S_S_S_S_S_S_S_S_S_S_S_S_S_S_S_S_S_S_S_S_S_S_S_S_S_S_S_S_S_S_S_S_S_S_S_S_S_S_S_S_S_S_S_S_S_S_S_S_S_S_S_S_S_S_S_S_S_S_S_S_S_S_S_S_S_S_S_S_S_S_S_S_S_S_S_S_S_S_S_S_S_S_S_S_S_S_S_S_S_S_S_S_S_S_S_S_S_S_S_S_S_S_S_S_S_S_S_S_S_S_S_S_S_S_S_S_S_S_S_S_S_S_S_S_S_S_S_S_S_S_S_S_S_S_S_S_S_S_S_S_S_S_S_S_S_S_S_S_S_S_S_S_S_S_S_S_S_S_S_S_S_S_S_S_S_S_S_S_S_S_S_S_S_S_S_S_S_S_S_S_S_S_S_S_S_S_S_S_S_S_S_S_S_S_S_S_S_S_S_S_S_S_S_S_S_S_S_S_S_S_S_S_S_S_S_S_S_S_S_S_S_S_S_S_S_S_S_S_S_S_S_S_S_S_S_S_S_S_S_S_S_S_S_S_S_S_S_S_S_S_S_S_S_S_S_S_S_S_S_S_S_S_S_S_S_S_S_S_S_S_S_S_S_S_S_S_S_S_S_S_S_S_S_S_S_S_S_S_S_S_S_S_S_S_S_S_S_S_S_S_S_S_S_S_S_S_S_S_S_S_S_S_S_S_S_S_S_S_S_S_S_S_S_S_S_S_S_S_S_S_S_S_S_S_S_S_S_S_S_S_S_S_S_S_S_S_S_S_S_S_S_S_S_S_S_S_S_S_S_S_S_S_S_S_S_S_S_S_S_S_S_S_S_S_S_S_S_S_S_S_S_S_S_S_S_S_S_S_S_S_S_S_S_S_S_S_S_S_S_S_S_S_S_S_S_S_S_S_S_S_S_S_S_S_S_S_S_S_S_S_S_S_S_S_S_S_S_S_S_S_S_S_S_S_S_S_S_S_S_S_S_S_S_S_S_S_S_S_S_S_S_S_S_S_S_S_S_S_S_S_S_S_S_S_S_S_S_S_S_S_S_S_S_S_S_S_S_S_S_S_S_S_S_S_S_S_S_S_S_S_S_S_S_S_S_S_S_S_S_S_S_S_S_S_S_S_S_S_S_S_S_S_S_S_S_S_S_S_S_S_S_S_S_S_S_S_S_S_S_S_S_S_S_S_S_S_S_S_S_S_S_S_S_S_S_S_S_S_S_S_S_S_S_S_S_S_S_S_S_S_S_S_S_S_S_S_S_S_S_S_S_S_S_S_S_S_S_S_S_S_S_S_S_S_S_S_S_S_S_S_S_S_S_S_S_S_S_S_S_S_S__param_678,
	.param .u64 .ptr .align 1 _Z4racePiS_S_S_S_S_S_S_S_S_S_S_S_S_S_S_S_S_S_S_S_S_S_S_S_S_S_S_S_S_S_S_S_S_S_S_S_S_S_S_S_S_S_S_S_S_S_S_S_S_S_S_S_S_S_S_S_S_S_S_S_S_S_S_S_S_S_S_S_S_S_S_S_S_S_S_S_S_S_S_S_S_S_S_S_S_S_S_S_S_S_S_S_S_S_S_S_S_S_S_S_S_S_S_S_S_S_S_S_S_S_S_S_S_S_S_S_S_S_S_S_S_S_S_S_S_S_S_S_S_S_S_S_S_S_S_S_S_S_S_S_S_S_S_S_S_S_S_S_S_S_S_S_S_S_S_S_S_S_S_S_S_S_S_S_S_S_S_S_S_S_S_S_S_S_S_S_S_S_S_S_S_S_S_S_S_S_S_S_S_S_S_S_S_S_S_S_S_S_S_S_S_S_S_S_S_S_S_S_S_S_S_S_S_S_S_S_S_S_S_S_S_S_S_S_S_S_S_S_S_S_S_S_S_S_S_S_S_S_S_S_S_S_S_S_S_S_S_S_S_S_S_S_S_S_S_S_S_S_S_S_S_S_S_S_S_S_S_S_S_S_S_S_S_S_S_S_S_S_S_S_S_S_S_S_S_S_S_S_S_S_S_S_S_S_S_S_S_S_S_S_S_S_S_S_S_S_S_S_S_S_S_S_S_S_S_S_S_S_S_S_S_S_S_S_S_S_S_S_S_S_S_S_S_S_S_S_S_S_S_S_S_S_S_S_S_S_S_S_S_S_S_S_S_S_S_S_S_S_S_S_S_S_S_S_S_S_S_S_S_S_S_S_S_S_S_S_S_S_S_S_S_S_S_S_S_S_S_S_S_S_S_S_S_S_S_S_S_S_S_S_S_S_S_S_S_S_S_S_S_S_S_S_S_S_S_S_S_S_S_S_S_S_S_S_S_S_S_S_S_S_S_S_S_S_S_S_S_S_S_S_S_S_S_S_S_S_S_S_S_S_S_S_S_S_S_S_S_S_S_S_S_S_S_S_S_S_S_S_S_S_S_S_S_S_S_S_S_S_S_S_S_S_S_S_S_S_S_S_S_S_S_S_S_S_S_S_S_S_S_S_S_S_S_S_S_S_S_S_S_S_S_S_S_S_S_S_S_S_S_S_S_S_S_S_S_S_S_S_S_S_S_S_S_S_S_S_S_S_S_S_S_S_S_S_S_S_S_S_S_S_S_S_S_S_S_S_S_S_S_S_S_S_S_S_S_S_S_S_S_S_S_S_S_S_S_S_S_S_S_S_S_S_S_S_S_S_S_S_S_S_S_S_S_S_S_S_S_S_S_S_S_S_S_S_S_S_S_S_S_S_S_S_S_S_S_S_S_S_S_S_S_S_S_S_S_S_S_S_S_S_S_S_S_S_S_S_S_S_S_S_S_S_S_S_S_S_S_S_S_S_S_S_S_S_S_S_S_S_S_S_S_S_S_S_S_S_S_S_S_S_S_S_S_S_S_S_S_S_S_S_S_S_S_S_S_S_S_S_S_S_S_S_S_S_S_S_S_S_S_S_S_S_S_S_S_S_S_S_S_S_S_S_S_S_S_S_S_S_S_S_S_S_S_S_S_S_S_S_S_S_S_S_S_S_S_S_S_S_S_S_S_S_S_S_S_S_S_S_S_S_S_S_S_S_S_S_S_S_S_S_S_S_S_S_S_S_S_S_S_S_S_S_S_S_S_S_S_S_S_S_S_S_S_S_S_S_S_S_S_S_S_S_S_S_S_S_S_S_S_S_S_S_S_S_S_S_S_S_S_S_S_S_S_S_S_S_S_S_S_S_S_S_S_S_S_S_S_S_S_S_S_S_S_S_S_S_S_S_S_S_S_S_S_S_S_S_S_S_S_S_S_S_S_S_S_S_S_S_S_S_S_S_S_S_S_S_S_S_S_S_S_S_S_S_S_S_S_S_S_S_S_S_S_S_S_S_S_S_S_S_S_S_S_S_S_S_S_S_S_S_S_S_S_S_S_S_S_S_S_S_S_S_S_S_S_S_S_S_S_S_S_S_S_S_S_S_S_S_S_S_S_S_S_S_S_S_S_S_S_S_S_S_S_S_S_S_S_S_S_S_S_S_S_S_S_S_S_S_S_S_S_S_S_S_S_S_S_S_S_S_S_S_S_S_S_S_S_S_S_S_S_S_S_S_S_S_S_S_S_S_S_S_S_S_S_S_S_S_S_S_S_S_S_S_S_S_S_S_S_S_S_S_S_S_S_S_S_S_S_S_S_S_S__param_679,
	.param .u64 .ptr .align 1 _Z4racePiS_S_S_S_S_S_S_S_S_S_S_S_S_S_S_S_S_S_S_S_S_S_S_S_S_S_S_S_S_S_S_S_S_S_S_S_S_S_S_S_S_S_S_S_S_S_S_S_S_S_S_S_S_S_S_S_S_S_S_S_S_S_S_S_S_S_S_S_S_S_S_S_S_S_S_S_S_S_S_S_S_S_S_S_S_S_S_S_S_S_S_S_S_S_S_S_S_S_S_S_S_S_S_S_S_S_S_S_S_S_S_S_S_S_S_S_S_S_S_S_S_S_S_S_S_S_S_S_S_S_S_S_S_S_S_S_S_S_S_S_S_S_S_S_S_S_S_S_S_S_S_S_S_S_S_S_S_S_S_S_S_S_S_S_S_S_S_S_S_S_S_S_S_S_S_S_S_S_S_S_S_S_S_S_S_S_S_S_S_S_S_S_S_S_S_S_S_S_S_S_S_S_S_S_S_S_S_S_S_S_S_S_S_S_S_S_S_S_S_S_S_S_S_S_S_S_S_S_S_S_S_S_S_S_S_S_S_S_S_S_S_S_S_S_S_S_S_S_S_S_S_S_S_S_S_S_S_S_S_S_S_S_S_S_S_S_S_S_S_S_S_S_S_S_S_S_S_S_S_S_S_S_S_S_S_S_S_S_S_S_S_S_S_S_S_S_S_S_S_S_S_S_S_S_S_S_S_S_S_S_S_S_S_S_S_S_S_S_S_S_S_S_S_S_S_S_S_S_S_S_S_S_S_S_S_S_S_S_S_S_S_S_S_S_S_S_S_S_S_S_S_S_S_S_S_S_S_S_S_S_S_S_S_S_S_S_S_S_S_S_S_S_S_S_S_S_S_S_S_S_S_S_S_S_S_S_S_S_S_S_S_S_S_S_S_S_S_S_S_S_S_S_S_S_S_S_S_S_S_S_S_S_S_S_S_S_S_S_S_S_S_S_S_S_S_S_S_S_S_S_S_S_S_S_S_S_S_S_S_S_S_S_S_S_S_S_S_S_S_S_S_S_S_S_S_S_S_S_S_S_S_S_S_S_S_S_S_S_S_S_S_S_S_S_S_S_S_S_S_S_S_S_S_S_S_S_S_S_S_S_S_S_S_S_S_S_S_S_S_S_S_S_S_S_S_S_S_S_S_S_S_S_S_S_S_S_S_S_S_S_S_S_S_S_S_S_S_S_S_S_S_S_S_S_S_S_S_S_S_S_S_S_S_S_S_S_S_S_S_S_S_S_S_S_S_S_S_S_S_S_S_S_S_S_S_S_S_S_S_S_S_S_S_S_S_S_S_S_S_S_S_S_S_S_S_S_S_S_S_S_S_S_S_S_S_S_S_S_S_S_S_S_S_S_S_S_S_S_S_S_S_S_S_S_S_S_S_S_S_S_S_S_S_S_S_S_S_S_S_S_S_S_S_S_S_S_S_S_S_S_S_S_S_S_S_S_S_S_S_S_S_S_S_S_S_S_S_S_S_S_S_S_S_S_S_S_S_S_S_S_S_S_S_S_S_S_S_S_S_S_S_S_S_S_S_S_S_S_S_S_S_S_S_S_S_S_S_S_S_S_S_S_S_S_S_S_S_S_S_S_S_S_S_S_S_S_S_S_S_S_S_S_S_S_S_S_S_S_S_S_S_S_S_S_S_S_S_S_S_S_S_S_S_S_S_S_S_S_S_S_S_S_S_S_S_S_S_S_S_S_S_S_S_S_S_S_S_S_S_S_S_S_S_S_S_S_S_S_S_S_S_S_S_S_S_S_S_S_S_S_S_S_S_S_S_S_S_S_S_S_S_S_S_S_S_S_S_S_S_S_S_S_S_S_S_S_S_S_S_S_S_S_S_S_S_S_S_S_S_S_S_S_S_S_S_S_S_S_S_S_S_S_S_S_S_S_S_S_S_S_S_S_S_S_S_S_S_S_S_S_S_S_S_S_S_S_S_S_S_S_S_S_S_S_S_S_S_S_S_S_S_S_S_S_S_S_S_S_S_S_S_S_S_S_S_S_S_S_S_S_S_S_S_S_S_S_S_S_S_S_S_S_S_S_S_S_S_S_S_S_S_S_S_S_S_S_S_S_S_S_S_S_S_S_S_S_S_S_S_S_S_S_S_S_S_S_S_S_S_S_S_S_S_S_S_S_S_S_S_S_S_S_S_S_S_S_S_S_S_S_S_S_S_S_S_S_S_S_S_S_S_S_S_S_S_S_S_S_S_S_S_S_S_S_S_S_S_S_S_S_S_S_S_S_S_S_S_S_S_S_S_S_S_S_S_S_S_S_S_S_S_S_S__param_680,
	.param .u64 .ptr .align 1 _Z4racePiS_S_S_S_S_S_S_S_S_S_S_S_S_S_S_S_S_S_S_S_S_S_S_S_S_S_S_S_S_S_S_S_S_S_S_S_S_S_S_S_S_S_S_S_S_S_S_S_S_S_S_S_S_S_S_S_S_S_S_S_S_S_S_S_S_S_S_S_S_S_S_S_S_S_S_S_S_S_S_S_S_S_S_S_S_S_S_S_S_S_S_S_S_S_S_S_S_S_S_S_S_S_S_S_S_S_S_S_S_S_S_S_S_S_S_S_S_S_S_S_S_S_S_S_S_S_S_S_S_S_S_S_S_S_S_S_S_S_S_S_S_S_S_S_S_S_S_S_S_S_S_S_S_S_S_S_S_S_S_S_S_S_S_S_S_S_S_S_S_S_S_S_S_S_S_S_S_S_S_S_S_S_S_S_S_S_S_S_S_S_S_S_S_S_S_S_S_S_S_S_S_S_S_S_S_S_S_S_S_S_S_S_S_S_S_S_S_S_S_S_S_S_S_S_S_S_S_S_S_S_S_S_S_S_S_S_S_S_S_S_S_S_S_S_S_S_S_S_S_S_S_S_S_S_S_S_S_S_S_S_S_S_S_S_S_S_S_S_S_S_S_S_S_S_S_S_S_S_S_S_S_S_S_S_S_S_S_S_S_S_S_S_S_S_S_S_S_S_S_S_S_S_S_S_S_S_S_S_S_S_S_S_S_S_S_S_S_S_S_S_S_S_S_S_S_S_S_S_S_S_S_S_S_S_S_S_S_S_S_S_S_S_S_S_S_S_S_S_S_S_S_S_S_S_S_S_S_S_S_S_S_S_S_S_S_S_S_S_S_S_S_S_S_S_S_S_S_S_S_S_S_S_S_S_S_S_S_S_S_S_S_S_S_S_S_S_S_S_S_S_S_S_S_S_S_S_S_S_S_S_S_S_S_S_S_S_S_S_S_S_S_S_S_S_S_S_S_S_S_S_S_S_S_S_S_S_S_S_S_S_S_S_S_S_S_S_S_S_S_S_S_S_S_S_S_S_S_S_S_S_S_S_S_S_S_S_S_S_S_S_S_S_S_S_S_S_S_S_S_S_S_S_S_S_S_S_S_S_S_S_S_S_S_S_S_S_S_S_S_S_S_S_S_S_S_S_S_S_S_S_S_S_S_S_S_S_S_S_S_S_S_S_S_S_S_S_S_S_S_S_S_S_S_S_S_S_S_S_S_S_S_S_S_S_S_S_S_S_S_S_S_S_S_S_S_S_S_S_S_S_S_S_S_S_S_S_S_S_S_S_S_S_S_S_S_S_S_S_S_S_S_S_S_S_S_S_S_S_S_S_S_S_S_S_S_S_S_S_S_S_S_S_S_S_S_S_S_S_S_S_S_S_S_S_S_S_S_S_S_S_S_S_S_S_S_S_S_S_S_S_S_S_S_S_S_S_S_S_S_S_S_S_S_S_S_S_S_S_S_S_S_S_S_S_S_S_S_S_S_S_S_S_S_S_S_S_S_S_S_S_S_S_S_S_S_S_S_S_S_S_S_S_S_S_S_S_S_S_S_S_S_S_S_S_S_S_S_S_S_S_S_S_S_S_S_S_S_S_S_S_S_S_S_S_S_S_S_S_S_S_S_S_S_S_S_S_S_S_S_S_S_S_S_S_S_S_S_S_S_S_S_S_S_S_S_S_S_S_S_S_S_S_S_S_S_S_S_S_S_S_S_S_S_S_S_S_S_S_S_S_S_S_S_S_S_S_S_S_S_S_S_S_S_S_S_S_S_S_S_S_S_S_S_S_S_S_S_S_S_S_S_S_S_S_S_S_S_S_S_S_S_S_S_S_S_S_S_S_S_S_S_S_S_S_S_S_S_S_S_S_S_S_S_S_S_S_S_S_S_S_S_S_S_S_S_S_S_S_S_S_S_S_S_S_S_S_S_S_S_S_S_S_S_S_S_S_S_S_S_S_S_S_S_S_S_S_S_S_S_S_S_S_S_S_S_S_S_S_S_S_S_S_S_S_S_S_S_S_S_S_S_S_S_S_S_S_S_S_S_S_S_S_S_S_S_S_S_S_S_S_S_S_S_S_S_S_S_S_S_S_S_S_S_S_S_S_S_S_S_S_S_S_S_S_S_S_S_S_S_S_S_S_S_S_S_S_S_S_S_S_S_S_S_S_S_S_S_S_S_S_S_S_S_S_S_S_S_S_S_S_S_S_S_S_S_S_S_S_S_S_S_S_S_S_S_S_S_S_S_S_S_S_S_S_S_S_S_S_S_S_S_S_S_S_S_S_S_S_S_S_S_S_S__param_681,
	.param .u64 .ptr .align 1 _Z4racePiS_S_S_S_S_S_S_S_S_S_S_S_S_S_S_S_S_S_S_S_S_S_S_S_S_S_S_S_S_S_S_S_S_S_S_S_S_S_S_S_S_S_S_S_S_S_S_S_S_S_S_S_S_S_S_S_S_S_S_S_S_S_S_S_S_S_S_S_S_S_S_S_S_S_S_S_S_S_S_S_S_S_S_S_S_S_S_S_S_S_S_S_S_S_S_S_S_S_S_S_S_S_S_S_S_S_S_S_S_S_S_S_S_S_S_S_S_S_S_S_S_S_S_S_S_S_S_S_S_S_S_S_S_S_S_S_S_S_S_S_S_S_S_S_S_S_S_S_S_S_S_S_S_S_S_S_S_S_S_S_S_S_S_S_S_S_S_S_S_S_S_S_S_S_S_S_S_S_S_S_S_S_S_S_S_S_S_S_S_S_S_S_S_S_S_S_S_S_S_S_S_S_S_S_S_S_S_S_S_S_S_S_S_S_S_S_S_S_S_S_S_S_S_S_S_S_S_S_S_S_S_S_S_S_S_S_S_S_S_S_S_S_S_S_S_S_S_S_S_S_S_S_S_S_S_S_S_S_S_S_S_S_S_S_S_S_S_S_S_S_S_S_S_S_S_S_S_S_S_S_S_S_S_S_S_S_S_S_S_S_S_S_S_S_S_S_S_S_S_S_S_S_S_S_S_S_S_S_S_S_S_S_S_S_S_S_S_S_S_S_S_S_S_S_S_S_S_S_S_S_S_S_S_S_S_S_S_S_S_S_S_S_S_S_S_S_S_S_S_S_S_S_S_S_S_S_S_S_S_S_S_S_S_S_S_S_S_S_S_S_S_S_S_S_S_S_S_S_S_S_S_S_S_S_S_S_S_S_S_S_S_S_S_S_S_S_S_S_S_S_S_S_S_S_S_S_S_S_S_S_S_S_S_S_S_S_S_S_S_S_S_S_S_S_S_S_S_S_S_S_S_S_S_S_S_S_S_S_S_S_S_S_S_S_S_S_S_S_S_S_S_S_S_S_S_S_S_S_S_S_S_S_S_S_S_S_S_S_S_S_S_S_S_S_S_S_S_S_S_S_S_S_S_S_S_S_S_S_S_S_S_S_S_S_S_S_S_S_S_S_S_S_S_S_S_S_S_S_S_S_S_S_S_S_S_S_S_S_S_S_S_S_S_S_S_S_S_S_S_S_S_S_S_S_S_S_S_S_S_S_S_S_S_S_S_S_S_S_S_S_S_S_S_S_S_S_S_S_S_S_S_S_S_S_S_S_S_S_S_S_S_S_S_S_S_S_S_S_S_S_S_S_S_S_S_S_S_S_S_S_S_S_S_S_S_S_S_S_S_S_S_S_S_S_S_S_S_S_S_S_S_S_S_S_S_S_S_S_S_S_S_S_S_S_S_S_S_S_S_S_S_S_S_S_S_S_S_S_S_S_S_S_S_S_S_S_S_S_S_S_S_S_S_S_S_S_S_S_S_S_S_S_S_S_S_S_S_S_S_S_S_S_S_S_S_S_S_S_S_S_S_S_S_S_S_S_S_S_S_S_S_S_S_S_S_S_S_S_S_S_S_S_S_S_S_S_S_S_S_S_S_S_S_S_S_S_S_S_S_S_S_S_S_S_S_S_S_S_S_S_S_S_S_S_S_S_S_S_S_S_S_S_S_S_S_S_S_S_S_S_S_S_S_S_S_S_S_S_S_S_S_S_S_S_S_S_S_S_S_S_S_S_S_S_S_S_S_S_S_S_S_S_S_S_S_S_S_S_S_S_S_S_S_S_S_S_S_S_S_S_S_S_S_S_S_S_S_S_S_S_S_S_S_S_S_S_S_S_S_S_S_S_S_S_S_S_S_S_S_S_S_S_S_S_S_S_S_S_S_S_S_S_S_S_S_S_S_S_S_S_S_S_S_S_S_S_S_S_S_S_S_S_S_S_S_S_S_S_S_S_S_S_S_S_S_S_S_S_S_S_S_S_S_S_S_S_S_S_S_S_S_S_S_S_S_S_S_S_S_S_S_S_S_S_S_S_S_S_S_S_S_S_S_S_S_S_S_S_S_S_S_S_S_S_S_S_S_S_S_S_S_S_S_S_S_S_S_S_S_S_S_S_S_S_S_S_S_S_S_S_S_S_S_S_S_S_S_S_S_S_S_S_S_S_S_S_S_S_S_S_S_S_S_S_S_S_S_S_S_S_S_S_S_S_S_S_S_S_S_S_S_S_S_S_S_S_S_S_S_S_S_S_S_S_S_S_S_S_S_S_S_S_S_S_S_S_S_S_S_S_S_S_S__param_682,
	.param .u64 .ptr .align 1 _Z4racePiS_S_S_S_S_S_S_S_S_S_S_S_S_S_S_S_S_S_S_S_S_S_S_S_S_S_S_S_S_S_S_S_S_S_S_S_S_S_S_S_S_S_S_S_S_S_S_S_S_S_S_S_S_S_S_S_S_S_S_S_S_S_S_S_S_S_S_S_S_S_S_S_S_S_S_S_S_S_S_S_S_S_S_S_S_S_S_S_S_S_S_S_S_S_S_S_S_S_S_S_S_S_S_S_S_S_S_S_S_S_S_S_S_S_S_S_S_S_S_S_S_S_S_S_S_S_S_S_S_S_S_S_S_S_S_S_S_S_S_S_S_S_S_S_S_S_S_S_S_S_S_S_S_S_S_S_S_S_S_S_S_S_S_S_S_S_S_S_S_S_S_S_S_S_S_S_S_S_S_S_S_S_S_S_S_S_S_S_S_S_S_S_S_S_S_S_S_S_S_S_S_S_S_S_S_S_S_S_S_S_S_S_S_S_S_S_S_S_S_S_S_S_S_S_S_S_S_S_S_S_S_S_S_S_S_S_S_S_S_S_S_S_S_S_S_S_S_S_S_S_S_S_S_S_S_S_S_S_S_S_S_S_S_S_S_S_S_S_S_S_S_S_S_S_S_S_S_S_S_S_S_S_S_S_S_S_S_S_S_S_S_S_S_S_S_S_S_S_S_S_S_S_S_S_S_S_S_S_S_S_S_S_S_S_S_S_S_S_S_S_S_S_S_S_S_S_S_S_S_S_S_S_S_S_S_S_S_S_S_S_S_S_S_S_S_S_S_S_S_S_S_S_S_S_S_S_S_S_S_S_S_S_S_S_S_S_S_S_S_S_S_S_S_S_S_S_S_S_S_S_S_S_S_S_S_S_S_S_S_S_S_S_S_S_S_S_S_S_S_S_S_S_S_S_S_S_S_S_S_S_S_S_S_S_S_S_S_S_S_S_S_S_S_S_S_S_S_S_S_S_S_S_S_S_S_S_S_S_S_S_S_S_S_S_S_S_S_S_S_S_S_S_S_S_S_S_S_S_S_S_S_S_S_S_S_S_S_S_S_S_S_S_S_S_S_S_S_S_S_S_S_S_S_S_S_S_S_S_S_S_S_S_S_S_S_S_S_S_S_S_S_S_S_S_S_S_S_S_S_S_S_S_S_S_S_S_S_S_S_S_S_S_S_S_S_S_S_S_S_S_S_S_S_S_S_S_S_S_S_S_S_S_S_S_S_S_S_S_S_S_S_S_S_S_S_S_S_S_S_S_S_S_S_S_S_S_S_S_S_S_S_S_S_S_S_S_S_S_S_S_S_S_S_S_S_S_S_S_S_S_S_S_S_S_S_S_S_S_S_S_S_S_S_S_S_S_S_S_S_S_S_S_S_S_S_S_S_S_S_S_S_S_S_S_S_S_S_S_S_S_S_S_S_S_S_S_S_S_S_S_S_S_S_S_S_S_S_S_S_S_S_S_S_S_S_S_S_S_S_S_S_S_S_S_S_S_S_S_S_S_S_S_S_S_S_S_S_S_S_S_S_S_S_S_S_S_S_S_S_S_S_S_S_S_S_S_S_S_S_S_S_S_S_S_S_S_S_S_S_S_S_S_S_S_S_S_S_S_S_S_S_S_S_S_S_S_S_S_S_S_S_S_S_S_S_S_S_S_S_S_S_S_S_S_S_S_S_S_S_S_S_S_S_S_S_S_S_S_S_S_S_S_S_S_S_S_S_S_S_S_S_S_S_S_S_S_S_S_S_S_S_S_S_S_S_S_S_S_S_S_S_S_S_S_S_S_S_S_S_S_S_S_S_S_S_S_S_S_S_S_S_S_S_S_S_S_S_S_S_S_S_S_S_S_S_S_S_S_S_S_S_S_S_S_S_S_S_S_S_S_S_S_S_S_S_S_S_S_S_S_S_S_S_S_S_S_S_S_S_S_S_S_S_S_S_S_S_S_S_S_S_S_S_S_S_S_S_S_S_S_S_S_S_S_S_S_S_S_S_S_S_S_S_S_S_S_S_S_S_S_S_S_S_S_S_S_S_S_S_S_S_S_S_S_S_S_S_S_S_S_S_S_S_S_S_S_S_S_S_S_S_S_S_S_S_S_S_S_S_S_S_S_S_S_S_S_S_S_S_S_S_S_S_S_S_S_S_S_S_S_S_S_S_S_S_S_S_S_S_S_S_S_S_S_S_S_S_S_S_S_S_S_S_S_S_S_S_S_S_S_S_S_S_S_S_S_S_S_S_S_S_S_S_S_S_S_S_S_S_S_S_S_S_S_S_S_S_S_S_S_S_S_S__param_683,
	.param .u64 .ptr .align 1 _Z4racePiS_S_S_S_S_S_S_S_S_S_S_S_S_S_S_S_S_S_S_S_S_S_S_S_S_S_S_S_S_S_S_S_S_S_S_S_S_S_S_S_S_S_S_S_S_S_S_S_S_S_S_S_S_S_S_S_S_S_S_S_S_S_S_S_S_S_S_S_S_S_S_S_S_S_S_S_S_S_S_S_S_S_S_S_S_S_S_S_S_S_S_S_S_S_S_S_S_S_S_S_S_S_S_S_S_S_S_S_S_S_S_S_S_S_S_S_S_S_S_S_S_S_S_S_S_S_S_S_S_S_S_S_S_S_S_S_S_S_S_S_S_S_S_S_S_S_S_S_S_S_S_S_S_S_S_S_S_S_S_S_S_S_S_S_S_S_S_S_S_S_S_S_S_S_S_S_S_S_S_S_S_S_S_S_S_S_S_S_S_S_S_S_S_S_S_S_S_S_S_S_S_S_S_S_S_S_S_S_S_S_S_S_S_S_S_S_S_S_S_S_S_S_S_S_S_S_S_S_S_S_S_S_S_S_S_S_S_S_S_S_S_S_S_S_S_S_S_S_S_S_S_S_S_S_S_S_S_S_S_S_S_S_S_S_S_S_S_S_S_S_S_S_S_S_S_S_S_S_S_S_S_S_S_S_S_S_S_S_S_S_S_S_S_S_S_S_S_S_S_S_S_S_S_S_S_S_S_S_S_S_S_S_S_S_S_S_S_S_S_S_S_S_S_S_S_S_S_S_S_S_S_S_S_S_S_S_S_S_S_S_S_S_S_S_S_S_S_S_S_S_S_S_S_S_S_S_S_S_S_S_S_S_S_S_S_S_S_S_S_S_S_S_S_S_S_S_S_S_S_S_S_S_S_S_S_S_S_S_S_S_S_S_S_S_S_S_S_S_S_S_S_S_S_S_S_S_S_S_S_S_S_S_S_S_S_S_S_S_S_S_S_S_S_S_S_S_S_S_S_S_S_S_S_S_S_S_S_S_S_S_S_S_S_S_S_S_S_S_S_S_S_S_S_S_S_S_S_S_S_S_S_S_S_S_S_S_S_S_S_S_S_S_S_S_S_S_S_S_S_S_S_S_S_S_S_S_S_S_S_S_S_S_S_S_S_S_S_S_S_S_S_S_S_S_S_S_S_S_S_S_S_S_S_S_S_S_S_S_S_S_S_S_S_S_S_S_S_S_S_S_S_S_S_S_S_S_S_S_S_S_S_S_S_S_S_S_S_S_S_S_S_S_S_S_S_S_S_S_S_S_S_S_S_S_S_S_S_S_S_S_S_S_S_S_S_S_S_S_S_S_S_S_S_S_S_S_S_S_S_S_S_S_S_S_S_S_S_S_S_S_S_S_S_S_S_S_S_S_S_S_S_S_S_S_S_S_S_S_S_S_S_S_S_S_S_S_S_S_S_S_S_S_S_S_S_S_S_S_S_S_S_S_S_S_S_S_S_S_S_S_S_S_S_S_S_S_S_S_S_S_S_S_S_S_S_S_S_S_S_S_S_S_S_S_S_S_S_S_S_S_S_S_S_S_S_S_S_S_S_S_S_S_S_S_S_S_S_S_S_S_S_S_S_S_S_S_S_S_S_S_S_S_S_S_S_S_S_S_S_S_S_S_S_S_S_S_S_S_S_S_S_S_S_S_S_S_S_S_S_S_S_S_S_S_S_S_S_S_S_S_S_S_S_S_S_S_S_S_S_S_S_S_S_S_S_S_S_S_S_S_S_S_S_S_S_S_S_S_S_S_S_S_S_S_S_S_S_S_S_S_S_S_S_S_S_S_S_S_S_S_S_S_S_S_S_S_S_S_S_S_S_S_S_S_S_S_S_S_S_S_S_S_S_S_S_S_S_S_S_S_S_S_S_S_S_S_S_S_S_S_S_S_S_S_S_S_S_S_S_S_S_S_S_S_S_S_S_S_S_S_S_S_S_S_S_S_S_S_S_S_S_S_S_S_S_S_S_S_S_S_S_S_S_S_S_S_S_S_S_S_S_S_S_S_S_S_S_S_S_S_S_S_S_S_S_S_S_S_S_S_S_S_S_S_S_S_S_S_S_S_S_S_S_S_S_S_S_S_S_S_S_S_S_S_S_S_S_S_S_S_S_S_S_S_S_S_S_S_S_S_S_S_S_S_S_S_S_S_S_S_S_S_S_S_S_S_S_S_S_S_S_S_S_S_S_S_S_S_S_S_S_S_S_S_S_S_S_S_S_S_S_S_S_S_S_S_S_S_S_S_S_S_S_S_S_S_S_S_S_S_S_S_S_S_S_S_S_S_S_S_S_S_S__param_684,
	.param .u64 .ptr .align 1 _Z4racePiS_S_S_S_S_S_S_S_S_S_S_S_S_S_S_S_S_S_S_S_S_S_S_S_S_S_S_S_S_S_S_S_S_S_S_S_S_S_S_S_S_S_S_S_S_S_S_S_S_S_S_S_S_S_S_S_S_S_S_S_S_S_S_S_S_S_S_S_S_S_S_S_S_S_S_S_S_S_S_S_S_S_S_S_S_S_S_S_S_S_S_S_S_S_S_S_S_S_S_S_S_S_S_S_S_S_S_S_S_S_S_S_S_S_S_S_S_S_S_S_S_S_S_S_S_S_S_S_S_S_S_S_S_S_S_S_S_S_S_S_S_S_S_S_S_S_S_S_S_S_S_S_S_S_S_S_S_S_S_S_S_S_S_S_S_S_S_S_S_S_S_S_S_S_S_S_S_S_S_S_S_S_S_S_S_S_S_S_S_S_S_S_S_S_S_S_S_S_S_S_S_S_S_S_S_S_S_S_S_S_S_S_S_S_S_S_S_S_S_S_S_S_S_S_S_S_S_S_S_S_S_S_S_S_S_S_S_S_S_S_S_S_S_S_S_S_S_S_S_S_S_S_S_S_S_S_S_S_S_S_S_S_S_S_S_S_S_S_S_S_S_S_S_S_S_S_S_S_S_S_S_S_S_S_S_S_S_S_S_S_S_S_S_S_S_S_S_S_S_S_S_S_S_S_S_S_S_S_S_S_S_S_S_S_S_S_S_S_S_S_S_S_S_S_S_S_S_S_S_S_S_S_S_S_S_S_S_S_S_S_S_S_S_S_S_S_S_S_S_S_S_S_S_S_S_S_S_S_S_S_S_S_S_S_S_S_S_S_S_S_S_S_S_S_S_S_S_S_S_S_S_S_S_S_S_S_S_S_S_S_S_S_S_S_S_S_S_S_S_S_S_S_S_S_S_S_S_S_S_S_S_S_S_S_S_S_S_S_S_S_S_S_S_S_S_S_S_S_S_S_S_S_S_S_S_S_S_S_S_S_S_S_S_S_S_S_S_S_S_S_S_S_S_S_S_S_S_S_S_S_S_S_S_S_S_S_S_S_S_S_S_S_S_S_S_S_S_S_S_S_S_S_S_S_S_S_S_S_S_S_S_S_S_S_S_S_S_S_S_S_S_S_S_S_S_S_S_S_S_S_S_S_S_S_S_S_S_S_S_S_S_S_S_S_S_S_S_S_S_S_S_S_S_S_S_S_S_S_S_S_S_S_S_S_S_S_S_S_S_S_S_S_S_S_S_S_S_S_S_S_S_S_S_S_S_S_S_S_S_S_S_S_S_S_S_S_S_S_S_S_S_S_S_S_S_S_S_S_S_S_S_S_S_S_S_S_S_S_S_S_S_S_S_S_S_S_S_S_S_S_S_S_S_S_S_S_S_S_S_S_S_S_S_S_S_S_S_S_S_S_S_S_S_S_S_S_S_S_S_S_S_S_S_S_S_S_S_S_S_S_S_S_S_S_S_S_S_S_S_S_S_S_S_S_S_S_S_S_S_S_S_S_S_S_S_S_S_S_S_S_S_S_S_S_S_S_S_S_S_S_S_S_S_S_S_S_S_S_S_S_S_S_S_S_S_S_S_S_S_S_S_S_S_S_S_S_S_S_S_S_S_S_S_S_S_S_S_S_S_S_S_S_S_S_S_S_S_S_S_S_S_S_S_S_S_S_S_S_S_S_S_S_S_S_S_S_S_S_S_S_S_S_S_S_S_S_S_S_S_S_S_S_S_S_S_S_S_S_S_S_S_S_S_S_S_S_S_S_S_S_S_S_S_S_S_S_S_S_S_S_S_S_S_S_S_S_S_S_S_S_S_S_S_S_S_S_S_S_S_S_S_S_S_S_S_S_S_S_S_S_S_S_S_S_S_S_S_S_S_S_S_S_S_S_S_S_S_S_S_S_S_S_S_S_S_S_S_S_S_S_S_S_S_S_S_S_S_S_S_S_S_S_S_S_S_S_S_S_S_S_S_S_S_S_S_S_S_S_S_S_S_S_S_S_S_S_S_S_S_S_S_S_S_S_S_S_S_S_S_S_S_S_S_S_S_S_S_S_S_S_S_S_S_S_S_S_S_S_S_S_S_S_S_S_S_S_S_S_S_S_S_S_S_S_S_S_S_S_S_S_S_S_S_S_S_S_S_S_S_S_S_S_S_S_S_S_S_S_S_S_S_S_S_S_S_S_S_S_S_S_S_S_S_S_S_S_S_S_S_S_S_S_S_S_S_S_S_S_S_S_S_S_S_S_S_S_S_S_S_S_S_S_S_S_S_S_S_S_S_S_S_S_S__param_685,
	.param .u64 .ptr .align 1 _Z4racePiS_S_S_S_S_S_S_S_S_S_S_S_S_S_S_S_S_S_S_S_S_S_S_S_S_S_S_S_S_S_S_S_S_S_S_S_S_S_S_S_S_S_S_S_S_S_S_S_S_S_S_S_S_S_S_S_S_S_S_S_S_S_S_S_S_S_S_S_S_S_S_S_S_S_S_S_S_S_S_S_S_S_S_S_S_S_S_S_S_S_S_S_S_S_S_S_S_S_S_S_S_S_S_S_S_S_S_S_S_S_S_S_S_S_S_S_S_S_S_S_S_S_S_S_S_S_S_S_S_S_S_S_S_S_S_S_S_S_S_S_S_S_S_S_S_S_S_S_S_S_S_S_S_S_S_S_S_S_S_S_S_S_S_S_S_S_S_S_S_S_S_S_S_S_S_S_S_S_S_S_S_S_S_S_S_S_S_S_S_S_S_S_S_S_S_S_S_S_S_S_S_S_S_S_S_S_S_S_S_S_S_S_S_S_S_S_S_S_S_S_S_S_S_S_S_S_S_S_S_S_S_S_S_S_S_S_S_S_S_S_S_S_S_S_S_S_S_S_S_S_S_S_S_S_S_S_S_S_S_S_S_S_S_S_S_S_S_S_S_S_S_S_S_S_S_S_S_S_S_S_S_S_S_S_S_S_S_S_S_S_S_S_S_S_S_S_S_S_S_S_S_S_S_S_S_S_S_S_S_S_S_S_S_S_S_S_S_S_S_S_S_S_S_S_S_S_S_S_S_S_S_S_S_S_S_S_S_S_S_S_S_S_S_S_S_S_S_S_S_S_S_S_S_S_S_S_S_S_S_S_S_S_S_S_S_S_S_S_S_S_S_S_S_S_S_S_S_S_S_S_S_S_S_S_S_S_S_S_S_S_S_S_S_S_S_S_S_S_S_S_S_S_S_S_S_S_S_S_S_S_S_S_S_S_S_S_S_S_S_S_S_S_S_S_S_S_S_S_S_S_S_S_S_S_S_S_S_S_S_S_S_S_S_S_S_S_S_S_S_S_S_S_S_S_S_S_S_S_S_S_S_S_S_S_S_S_S_S_S_S_S_S_S_S_S_S_S_S_S_S_S_S_S_S_S_S_S_S_S_S_S_S_S_S_S_S_S_S_S_S_S_S_S_S_S_S_S_S_S_S_S_S_S_S_S_S_S_S_S_S_S_S_S_S_S_S_S_S_S_S_S_S_S_S_S_S_S_S_S_S_S_S_S_S_S_S_S_S_S_S_S_S_S_S_S_S_S_S_S_S_S_S_S_S_S_S_S_S_S_S_S_S_S_S_S_S_S_S_S_S_S_S_S_S_S_S_S_S_S_S_S_S_S_S_S_S_S_S_S_S_S_S_S_S_S_S_S_S_S_S_S_S_S_S_S_S_S_S_S_S_S_S_S_S_S_S_S_S_S_S_S_S_S_S_S_S_S_S_S_S_S_S_S_S_S_S_S_S_S_S_S_S_S_S_S_S_S_S_S_S_S_S_S_S_S_S_S_S_S_S_S_S_S_S_S_S_S_S_S_S_S_S_S_S_S_S_S_S_S_S_S_S_S_S_S_S_S_S_S_S_S_S_S_S_S_S_S_S_S_S_S_S_S_S_S_S_S_S_S_S_S_S_S_S_S_S_S_S_S_S_S_S_S_S_S_S_S_S_S_S_S_S_S_S_S_S_S_S_S_S_S_S_S_S_S_S_S_S_S_S_S_S_S_S_S_S_S_S_S_S_S_S_S_S_S_S_S_S_S_S_S_S_S_S_S_S_S_S_S_S_S_S_S_S_S_S_S_S_S_S_S_S_S_S_S_S_S_S_S_S_S_S_S_S_S_S_S_S_S_S_S_S_S_S_S_S_S_S_S_S_S_S_S_S_S_S_S_S_S_S_S_S_S_S_S_S_S_S_S_S_S_S_S_S_S_S_S_S_S_S_S_S_S_S_S_S_S_S_S_S_S_S_S_S_S_S_S_S_S_S_S_S_S_S_S_S_S_S_S_S_S_S_S_S_S_S_S_S_S_S_S_S_S_S_S_S_S_S_S_S_S_S_S_S_S_S_S_S_S_S_S_S_S_S_S_S_S_S_S_S_S_S_S_S_S_S_S_S_S_S_S_S_S_S_S_S_S_S_S_S_S_S_S_S_S_S_S_S_S_S_S_S_S_S_S_S_S_S_S_S_S_S_S_S_S_S_S_S_S_S_S_S_S_S_S_S_S_S_S_S_S_S_S_S_S_S_S_S_S_S_S_S_S_S_S_S_S_S_S_S_S_S_S_S_S_S_S_S_S_S_S_S_S__param_686,
	.param .u64 .ptr .align 1 _Z4racePiS_S_S_S_S_S_S_S_S_S_S_S_S_S_S_S_S_S_S_S_S_S_S_S_S_S_S_S_S_S_S_S_S_S_S_S_S_S_S_S_S_S_S_S_S_S_S_S_S_S_S_S_S_S_S_S_S_S_S_S_S_S_S_S_S_S_S_S_S_S_S_S_S_S_S_S_S_S_S_S_S_S_S_S_S_S_S_S_S_S_S_S_S_S_S_S_S_S_S_S_S_S_S_S_S_S_S_S_S_S_S_S_S_S_S_S_S_S_S_S_S_S_S_S_S_S_S_S_S_S_S_S_S_S_S_S_S_S_S_S_S_S_S_S_S_S_S_S_S_S_S_S_S_S_S_S_S_S_S_S_S_S_S_S_S_S_S_S_S_S_S_S_S_S_S_S_S_S_S_S_S_S_S_S_S_S_S_S_S_S_S_S_S_S_S_S_S_S_S_S_S_S_S_S_S_S_S_S_S_S_S_S_S_S_S_S_S_S_S_S_S_S_S_S_S_S_S_S_S_S_S_S_S_S_S_S_S_S_S_S_S_S_S_S_S_S_S_S_S_S_S_S_S_S_S_S_S_S_S_S_S_S_S_S_S_S_S_S_S_S_S_S_S_S_S_S_S_S_S_S_S_S_S_S_S_S_S_S_S_S_S_S_S_S_S_S_S_S_S_S_S_S_S_S_S_S_S_S_S_S_S_S_S_S_S_S_S_S_S_S_S_S_S_S_S_S_S_S_S_S_S_S_S_S_S_S_S_S_S_S_S_S_S_S_S_S_S_S_S_S_S_S_S_S_S_S_S_S_S_S_S_S_S_S_S_S_S_S_S_S_S_S_S_S_S_S_S_S_S_S_S_S_S_S_S_S_S_S_S_S_S_S_S_S_S_S_S_S_S_S_S_S_S_S_S_S_S_S_S_S_S_S_S_S_S_S_S_S_S_S_S_S_S_S_S_S_S_S_S_S_S_S_S_S_S_S_S_S_S_S_S_S_S_S_S_S_S_S_S_S_S_S_S_S_S_S_S_S_S_S_S_S_S_S_S_S_S_S_S_S_S_S_S_S_S_S_S_S_S_S_S_S_S_S_S_S_S_S_S_S_S_S_S_S_S_S_S_S_S_S_S_S_S_S_S_S_S_S_S_S_S_S_S_S_S_S_S_S_S_S_S_S_S_S_S_S_S_S_S_S_S_S_S_S_S_S_S_S_S_S_S_S_S_S_S_S_S_S_S_S_S_S_S_S_S_S_S_S_S_S_S_S_S_S_S_S_S_S_S_S_S_S_S_S_S_S_S_S_S_S_S_S_S_S_S_S_S_S_S_S_S_S_S_S_S_S_S_S_S_S_S_S_S_S_S_S_S_S_S_S_S_S_S_S_S_S_S_S_S_S_S_S_S_S_S_S_S_S_S_S_S_S_S_S_S_S_S_S_S_S_S_S_S_S_S_S_S_S_S_S_S_S_S_S_S_S_S_S_S_S_S_S_S_S_S_S_S_S_S_S_S_S_S_S_S_S_S_S_S_S_S_S_S_S_S_S_S_S_S_S_S_S_S_S_S_S_S_S_S_S_S_S_S_S_S_S_S_S_S_S_S_S_S_S_S_S_S_S_S_S_S_S_S_S_S_S_S_S_S_S_S_S_S_S_S_S_S_S_S_S_S_S_S_S_S_S_S_S_S_S_S_S_S_S_S_S_S_S_S_S_S_S_S_S_S_S_S_S_S_S_S_S_S_S_S_S_S_S_S_S_S_S_S_S_S_S_S_S_S_S_S_S_S_S_S_S_S_S_S_S_S_S_S_S_S_S_S_S_S_S_S_S_S_S_S_S_S_S_S_S_S_S_S_S_S_S_S_S_S_S_S_S_S_S_S_S_S_S_S_S_S_S_S_S_S_S_S_S_S_S_S_S_S_S_S_S_S_S_S_S_S_S_S_S_S_S_S_S_S_S_S_S_S_S_S_S_S_S_S_S_S_S_S_S_S_S_S_S_S_S_S_S_S_S_S_S_S_S_S_S_S_S_S_S_S_S_S_S_S_S_S_S_S_S_S_S_S_S_S_S_S_S_S_S_S_S_S_S_S_S_S_S_S_S_S_S_S_S_S_S_S_S_S_S_S_S_S_S_S_S_S_S_S_S_S_S_S_S_S_S_S_S_S_S_S_S_S_S_S_S_S_S_S_S_S_S_S_S_S_S_S_S_S_S_S_S_S_S_S_S_S_S_S_S_S_S_S_S_S_S_S_S_S_S_S_S_S_S_S_S_S_S_S_S_S_S_S_S_S_S_S_S_S__param_687,
	.param .u64 .ptr .align 1 _Z4racePiS_S_S_S_S_S_S_S_S_S_S_S_S_S_S_S_S_S_S_S_S_S_S_S_S_S_S_S_S_S_S_S_S_S_S_S_S_S_S_S_S_S_S_S_S_S_S_S_S_S_S_S_S_S_S_S_S_S_S_S_S_S_S_S_S_S_S_S_S_S_S_S_S_S_S_S_S_S_S_S_S_S_S_S_S_S_S_S_S_S_S_S_S_S_S_S_S_S_S_S_S_S_S_S_S_S_S_S_S_S_S_S_S_S_S_S_S_S_S_S_S_S_S_S_S_S_S_S_S_S_S_S_S_S_S_S_S_S_S_S_S_S_S_S_S_S_S_S_S_S_S_S_S_S_S_S_S_S_S_S_S_S_S_S_S_S_S_S_S_S_S_S_S_S_S_S_S_S_S_S_S_S_S_S_S_S_S_S_S_S_S_S_S_S_S_S_S_S_S_S_S_S_S_S_S_S_S_S_S_S_S_S_S_S_S_S_S_S_S_S_S_S_S_S_S_S_S_S_S_S_S_S_S_S_S_S_S_S_S_S_S_S_S_S_S_S_S_S_S_S_S_S_S_S_S_S_S_S_S_S_S_S_S_S_S_S_S_S_S_S_S_S_S_S_S_S_S_S_S_S_S_S_S_S_S_S_S_S_S_S_S_S_S_S_S_S_S_S_S_S_S_S_S_S_S_S_S_S_S_S_S_S_S_S_S_S_S_S_S_S_S_S_S_S_S_S_S_S_S_S_S_S_S_S_S_S_S_S_S_S_S_S_S_S_S_S_S_S_S_S_S_S_S_S_S_S_S_S_S_S_S_S_S_S_S_S_S_S_S_S_S_S_S_S_S_S_S_S_S_S_S_S_S_S_S_S_S_S_S_S_S_S_S_S_S_S_S_S_S_S_S_S_S_S_S_S_S_S_S_S_S_S_S_S_S_S_S_S_S_S_S_S_S_S_S_S_S_S_S_S_S_S_S_S_S_S_S_S_S_S_S_S_S_S_S_S_S_S_S_S_S_S_S_S_S_S_S_S_S_S_S_S_S_S_S_S_S_S_S_S_S_S_S_S_S_S_S_S_S_S_S_S_S_S_S_S_S_S_S_S_S_S_S_S_S_S_S_S_S_S_S_S_S_S_S_S_S_S_S_S_S_S_S_S_S_S_S_S_S_S_S_S_S_S_S_S_S_S_S_S_S_S_S_S_S_S_S_S_S_S_S_S_S_S_S_S_S_S_S_S_S_S_S_S_S_S_S_S_S_S_S_S_S_S_S_S_S_S_S_S_S_S_S_S_S_S_S_S_S_S_S_S_S_S_S_S_S_S_S_S_S_S_S_S_S_S_S_S_S_S_S_S_S_S_S_S_S_S_S_S_S_S_S_S_S_S_S_S_S_S_S_S_S_S_S_S_S_S_S_S_S_S_S_S_S_S_S_S_S_S_S_S_S_S_S_S_S_S_S_S_S_S_S_S_S_S_S_S_S_S_S_S_S_S_S_S_S_S_S_S_S_S_S_S_S_S_S_S_S_S_S_S_S_S_S_S_S_S_S_S_S_S_S_S_S_S_S_S_S_S_S_S_S_S_S_S_S_S_S_S_S_S_S_S_S_S_S_S_S_S_S_S_S_S_S_S_S_S_S_S_S_S_S_S_S_S_S_S_S_S_S_S_S_S_S_S_S_S_S_S_S_S_S_S_S_S_S_S_S_S_S_S_S_S_S_S_S_S_S_S_S_S_S_S_S_S_S_S_S_S_S_S_S_S_S_S_S_S_S_S_S_S_S_S_S_S_S_S_S_S_S_S_S_S_S_S_S_S_S_S_S_S_S_S_S_S_S_S_S_S_S_S_S_S_S_S_S_S_S_S_S_S_S_S_S_S_S_S_S_S_S_S_S_S_S_S_S_S_S_S_S_S_S_S_S_S_S_S_S_S_S_S_S_S_S_S_S_S_S_S_S_S_S_S_S_S_S_S_S_S_S_S_S_S_S_S_S_S_S_S_S_S_S_S_S_S_S_S_S_S_S_S_S_S_S_S_S_S_S_S_S_S_S_S_S_S_S_S_S_S_S_S_S_S_S_S_S_S_S_S_S_S_S_S_S_S_S_S_S_S_S_S_S_S_S_S_S_S_S_S_S_S_S_S_S_S_S_S_S_S_S_S_S_S_S_S_S_S_S_S_S_S_S_S_S_S_S_S_S_S_S_S_S_S_S_S_S_S_S_S_S_S_S_S_S_S_S_S_S_S_S_S_S_S_S_S_S_S_S_S_S_S_S_S_S_S_S_S_S_S_S_S_S__param_688,
	.param .u64 .ptr .align 1 _Z4racePiS_S_S_S_S_S_S_S_S_S_S_S_S_S_S_S_S_S_S_S_S_S_S_S_S_S_S_S_S_S_S_S_S_S_S_S_S_S_S_S_S_S_S_S_S_S_S_S_S_S_S_S_S_S_S_S_S_S_S_S_S_S_S_S_S_S_S_S_S_S_S_S_S_S_S_S_S_S_S_S_S_S_S_S_S_S_S_S_S_S_S_S_S_S_S_S_S_S_S_S_S_S_S_S_S_S_S_S_S_S_S_S_S_S_S_S_S_S_S_S_S_S_S_S_S_S_S_S_S_S_S_S_S_S_S_S_S_S_S_S_S_S_S_S_S_S_S_S_S_S_S_S_S_S_S_S_S_S_S_S_S_S_S_S_S_S_S_S_S_S_S_S_S_S_S_S_S_S_S_S_S_S_S_S_S_S_S_S_S_S_S_S_S_S_S_S_S_S_S_S_S_S_S_S_S_S_S_S_S_S_S_S_S_S_S_S_S_S_S_S_S_S_S_S_S_S_S_S_S_S_S_S_S_S_S_S_S_S_S_S_S_S_S_S_S_S_S_S_S_S_S_S_S_S_S_S_S_S_S_S_S_S_S_S_S_S_S_S_S_S_S_S_S_S_S_S_S_S_S_S_S_S_S_S_S_S_S_S_S_S_S_S_S_S_S_S_S_S_S_S_S_S_S_S_S_S_S_S_S_S_S_S_S_S_S_S_S_S_S_S_S_S_S_S_S_S_S_S_S_S_S_S_S_S_S_S_S_S_S_S_S_S_S_S_S_S_S_S_S_S_S_S_S_S_S_S_S_S_S_S_S_S_S_S_S_S_S_S_S_S_S_S_S_S_S_S_S_S_S_S_S_S_S_S_S_S_S_S_S_S_S_S_S_S_S_S_S_S_S_S_S_S_S_S_S_S_S_S_S_S_S_S_S_S_S_S_S_S_S_S_S_S_S_S_S_S_S_S_S_S_S_S_S_S_S_S_S_S_S_S_S_S_S_S_S_S_S_S_S_S_S_S_S_S_S_S_S_S_S_S_S_S_S_S_S_S_S_S_S_S_S_S_S_S_S_S_S_S_S_S_S_S_S_S_S_S_S_S_S_S_S_S_S_S_S_S_S_S_S_S_S_S_S_S_S_S_S_S_S_S_S_S_S_S_S_S_S_S_S_S_S_S_S_S_S_S_S_S_S_S_S_S_S_S_S_S_S_S_S_S_S_S_S_S_S_S_S_S_S_S_S_S_S_S_S_S_S_S_S_S_S_S_S_S_S_S_S_S_S_S_S_S_S_S_S_S_S_S_S_S_S_S_S_S_S_S_S_S_S_S_S_S_S_S_S_S_S_S_S_S_S_S_S_S_S_S_S_S_S_S_S_S_S_S_S_S_S_S_S_S_S_S_S_S_S_S_S_S_S_S_S_S_S_S_S_S_S_S_S_S_S_S_S_S_S_S_S_S_S_S_S_S_S_S_S_S_S_S_S_S_S_S_S_S_S_S_S_S_S_S_S_S_S_S_S_S_S_S_S_S_S_S_S_S_S_S_S_S_S_S_S_S_S_S_S_S_S_S_S_S_S_S_S_S_S_S_S_S_S_S_S_S_S_S_S_S_S_S_S_S_S_S_S_S_S_S_S_S_S_S_S_S_S_S_S_S_S_S_S_S_S_S_S_S_S_S_S_S_S_S_S_S_S_S_S_S_S_S_S_S_S_S_S_S_S_S_S_S_S_S_S_S_S_S_S_S_S_S_S_S_S_S_S_S_S_S_S_S_S_S_S_S_S_S_S_S_S_S_S_S_S_S_S_S_S_S_S_S_S_S_S_S_S_S_S_S_S_S_S_S_S_S_S_S_S_S_S_S_S_S_S_S_S_S_S_S_S_S_S_S_S_S_S_S_S_S_S_S_S_S_S_S_S_S_S_S_S_S_S_S_S_S_S_S_S_S_S_S_S_S_S_S_S_S_S_S_S_S_S_S_S_S_S_S_S_S_S_S_S_S_S_S_S_S_S_S_S_S_S_S_S_S_S_S_S_S_S_S_S_S_S_S_S_S_S_S_S_S_S_S_S_S_S_S_S_S_S_S_S_S_S_S_S_S_S_S_S_S_S_S_S_S_S_S_S_S_S_S_S_S_S_S_S_S_S_S_S_S_S_S_S_S_S_S_S_S_S_S_S_S_S_S_S_S_S_S_S_S_S_S_S_S_S_S_S_S_S_S_S_S_S_S_S_S_S_S_S_S_S_S_S_S_S_S_S_S_S_S_S_S_S_S_S_S_S_S_S_S_S_S_S_S_S__param_689,
	.param .u64 .ptr .align 1 _Z4racePiS_S_S_S_S_S_S_S_S_S_S_S_S_S_S_S_S_S_S_S_S_S_S_S_S_S_S_S_S_S_S_S_S_S_S_S_S_S_S_S_S_S_S_S_S_S_S_S_S_S_S_S_S_S_S_S_S_S_S_S_S_S_S_S_S_S_S_S_S_S_S_S_S_S_S_S_S_S_S_S_S_S_S_S_S_S_S_S_S_S_S_S_S_S_S_S_S_S_S_S_S_S_S_S_S_S_S_S_S_S_S_S_S_S_S_S_S_S_S_S_S_S_S_S_S_S_S_S_S_S_S_S_S_S_S_S_S_S_S_S_S_S_S_S_S_S_S_S_S_S_S_S_S_S_S_S_S_S_S_S_S_S_S_S_S_S_S_S_S_S_S_S_S_S_S_S_S_S_S_S_S_S_S_S_S_S_S_S_S_S_S_S_S_S_S_S_S_S_S_S_S_S_S_S_S_S_S_S_S_S_S_S_S_S_S_S_S_S_S_S_S_S_S_S_S_S_S_S_S_S_S_S_S_S_S_S_S_S_S_S_S_S_S_S_S_S_S_S_S_S_S_S_S_S_S_S_S_S_S_S_S_S_S_S_S_S_S_S_S_S_S_S_S_S_S_S_S_S_S_S_S_S_S_S_S_S_S_S_S_S_S_S_S_S_S_S_S_S_S_S_S_S_S_S_S_S_S_S_S_S_S_S_S_S_S_S_S_S_S_S_S_S_S_S_S_S_S_S_S_S_S_S_S_S_S_S_S_S_S_S_S_S_S_S_S_S_S_S_S_S_S_S_S_S_S_S_S_S_S_S_S_S_S_S_S_S_S_S_S_S_S_S_S_S_S_S_S_S_S_S_S_S_S_S_S_S_S_S_S_S_S_S_S_S_S_S_S_S_S_S_S_S_S_S_S_S_S_S_S_S_S_S_S_S_S_S_S_S_S_S_S_S_S_S_S_S_S_S_S_S_S_S_S_S_S_S_S_S_S_S_S_S_S_S_S_S_S_S_S_S_S_S_S_S_S_S_S_S_S_S_S_S_S_S_S_S_S_S_S_S_S_S_S_S_S_S_S_S_S_S_S_S_S_S_S_S_S_S_S_S_S_S_S_S_S_S_S_S_S_S_S_S_S_S_S_S_S_S_S_S_S_S_S_S_S_S_S_S_S_S_S_S_S_S_S_S_S_S_S_S_S_S_S_S_S_S_S_S_S_S_S_S_S_S_S_S_S_S_S_S_S_S_S_S_S_S_S_S_S_S_S_S_S_S_S_S_S_S_S_S_S_S_S_S_S_S_S_S_S_S_S_S_S_S_S_S_S_S_S_S_S_S_S_S_S_S_S_S_S_S_S_S_S_S_S_S_S_S_S_S_S_S_S_S_S_S_S_S_S_S_S_S_S_S_S_S_S_S_S_S_S_S_S_S_S_S_S_S_S_S_S_S_S_S_S_S_S_S_S_S_S_S_S_S_S_S_S_S_S_S_S_S_S_S_S_S_S_S_S_S_S_S_S_S_S_S_S_S_S_S_S_S_S_S_S_S_S_S_S_S_S_S_S_S_S_S_S_S_S_S_S_S_S_S_S_S_S_S_S_S_S_S_S_S_S_S_S_S_S_S_S_S_S_S_S_S_S_S_S_S_S_S_S_S_S_S_S_S_S_S_S_S_S_S_S_S_S_S_S_S_S_S_S_S_S_S_S_S_S_S_S_S_S_S_S_S_S_S_S_S_S_S_S_S_S_S_S_S_S_S_S_S_S_S_S_S_S_S_S_S_S_S_S_S_S_S_S_S_S_S_S_S_S_S_S_S_S_S_S_S_S_S_S_S_S_S_S_S_S_S_S_S_S_S_S_S_S_S_S_S_S_S_S_S_S_S_S_S_S_S_S_S_S_S_S_S_S_S_S_S_S_S_S_S_S_S_S_S_S_S_S_S_S_S_S_S_S_S_S_S_S_S_S_S_S_S_S_S_S_S_S_S_S_S_S_S_S_S_S_S_S_S_S_S_S_S_S_S_S_S_S_S_S_S_S_S_S_S_S_S_S_S_S_S_S_S_S_S_S_S_S_S_S_S_S_S_S_S_S_S_S_S_S_S_S_S_S_S_S_S_S_S_S_S_S_S_S_S_S_S_S_S_S_S_S_S_S_S_S_S_S_S_S_S_S_S_S_S_S_S_S_S_S_S_S_S_S_S_S_S_S_S_S_S_S_S_S_S_S_S_S_S_S_S_S_S_S_S_S_S_S_S_S_S_S_S_S_S_S_S_S_S_S_S_S_S_S_S_S_S_S_S_S__param_690,
	.param .u64 .ptr .align 1 _Z4racePiS_S_S_S_S_S_S_S_S_S_S_S_S_S_S_S_S_S_S_S_S_S_S_S_S_S_S_S_S_S_S_S_S_S_S_S_S_S_S_S_S_S_S_S_S_S_S_S_S_S_S_S_S_S_S_S_S_S_S_S_S_S_S_S_S_S_S_S_S_S_S_S_S_S_S_S_S_S_S_S_S_S_S_S_S_S_S_S_S_S_S_S_S_S_S_S_S_S_S_S_S_S_S_S_S_S_S_S_S_S_S_S_S_S_S_S_S_S_S_S_S_S_S_S_S_S_S_S_S_S_S_S_S_S_S_S_S_S_S_S_S_S_S_S_S_S_S_S_S_S_S_S_S_S_S_S_S_S_S_S_S_S_S_S_S_S_S_S_S_S_S_S_S_S_S_S_S_S_S_S_S_S_S_S_S_S_S_S_S_S_S_S_S_S_S_S_S_S_S_S_S_S_S_S_S_S_S_S_S_S_S_S_S_S_S_S_S_S_S_S_S_S_S_S_S_S_S_S_S_S_S_S_S_S_S_S_S_S_S_S_S_S_S_S_S_S_S_S_S_S_S_S_S_S_S_S_S_S_S_S_S_S_S_S_S_S_S_S_S_S_S_S_S_S_S_S_S_S_S_S_S_S_S_S_S_S_S_S_S_S_S_S_S_S_S_S_S_S_S_S_S_S_S_S_S_S_S_S_S_S_S_S_S_S_S_S_S_S_S_S_S_S_S_S_S_S_S_S_S_S_S_S_S_S_S_S_S_S_S_S_S_S_S_S_S_S_S_S_S_S_S_S_S_S_S_S_S_S_S_S_S_S_S_S_S_S_S_S_S_S_S_S_S_S_S_S_S_S_S_S_S_S_S_S_S_S_S_S_S_S_S_S_S_S_S_S_S_S_S_S_S_S_S_S_S_S_S_S_S_S_S_S_S_S_S_S_S_S_S_S_S_S_S_S_S_S_S_S_S_S_S_S_S_S_S_S_S_S_S_S_S_S_S_S_S_S_S_S_S_S_S_S_S_S_S_S_S_S_S_S_S_S_S_S_S_S_S_S_S_S_S_S_S_S_S_S_S_S_S_S_S_S_S_S_S_S_S_S_S_S_S_S_S_S_S_S_S_S_S_S_S_S_S_S_S_S_S_S_S_S_S_S_S_S_S_S_S_S_S_S_S_S_S_S_S_S_S_S_S_S_S_S_S_S_S_S_S_S_S_S_S_S_S_S_S_S_S_S_S_S_S_S_S_S_S_S_S_S_S_S_S_S_S_S_S_S_S_S_S_S_S_S_S_S_S_S_S_S_S_S_S_S_S_S_S_S_S_S_S_S_S_S_S_S_S_S_S_S_S_S_S_S_S_S_S_S_S_S_S_S_S_S_S_S_S_S_S_S_S_S_S_S_S_S_S_S_S_S_S_S_S_S_S_S_S_S_S_S_S_S_S_S_S_S_S_S_S_S_S_S_S_S_S_S_S_S_S_S_S_S_S_S_S_S_S_S_S_S_S_S_S_S_S_S_S_S_S_S_S_S_S_S_S_S_S_S_S_S_S_S_S_S_S_S_S_S_S_S_S_S_S_S_S_S_S_S_S_S_S_S_S_S_S_S_S_S_S_S_S_S_S_S_S_S_S_S_S_S_S_S_S_S_S_S_S_S_S_S_S_S_S_S_S_S_S_S_S_S_S_S_S_S_S_S_S_S_S_S_S_S_S_S_S_S_S_S_S_S_S_S_S_S_S_S_S_S_S_S_S_S_S_S_S_S_S_S_S_S_S_S_S_S_S_S_S_S_S_S_S_S_S_S_S_S_S_S_S_S_S_S_S_S_S_S_S_S_S_S_S_S_S_S_S_S_S_S_S_S_S_S_S_S_S_S_S_S_S_S_S_S_S_S_S_S_S_S_S_S_S_S_S_S_S_S_S_S_S_S_S_S_S_S_S_S_S_S_S_S_S_S_S_S_S_S_S_S_S_S_S_S_S_S_S_S_S_S_S_S_S_S_S_S_S_S_S_S_S_S_S_S_S_S_S_S_S_S_S_S_S_S_S_S_S_S_S_S_S_S_S_S_S_S_S_S_S_S_S_S_S_S_S_S_S_S_S_S_S_S_S_S_S_S_S_S_S_S_S_S_S_S_S_S_S_S_S_S_S_S_S_S_S_S_S_S_S_S_S_S_S_S_S_S_S_S_S_S_S_S_S_S_S_S_S_S_S_S_S_S_S_S_S_S_S_S_S_S_S_S_S_S_S_S_S_S_S_S_S_S_S_S_S_S_S_S_S_S_S_S_S_S_S_S_S__param_691,
	.param .u64 .ptr .align 1 _Z4racePiS_S_S_S_S_S_S_S_S_S_S_S_S_S_S_S_S_S_S_S_S_S_S_S_S_S_S_S_S_S_S_S_S_S_S_S_S_S_S_S_S_S_S_S_S_S_S_S_S_S_S_S_S_S_S_S_S_S_S_S_S_S_S_S_S_S_S_S_S_S_S_S_S_S_S_S_S_S_S_S_S_S_S_S_S_S_S_S_S_S_S_S_S_S_S_S_S_S_S_S_S_S_S_S_S_S_S_S_S_S_S_S_S_S_S_S_S_S_S_S_S_S_S_S_S_S_S_S_S_S_S_S_S_S_S_S_S_S_S_S_S_S_S_S_S_S_S_S_S_S_S_S_S_S_S_S_S_S_S_S_S_S_S_S_S_S_S_S_S_S_S_S_S_S_S_S_S_S_S_S_S_S_S_S_S_S_S_S_S_S_S_S_S_S_S_S_S_S_S_S_S_S_S_S_S_S_S_S_S_S_S_S_S_S_S_S_S_S_S_S_S_S_S_S_S_S_S_S_S_S_S_S_S_S_S_S_S_S_S_S_S_S_S_S_S_S_S_S_S_S_S_S_S_S_S_S_S_S_S_S_S_S_S_S_S_S_S_S_S_S_S_S_S_S_S_S_S_S_S_S_S_S_S_S_S_S_S_S_S_S_S_S_S_S_S_S_S_S_S_S_S_S_S_S_S_S_S_S_S_S_S_S_S_S_S_S_S_S_S_S_S_S_S_S_S_S_S_S_S_S_S_S_S_S_S_S_S_S_S_S_S_S_S_S_S_S_S_S_S_S_S_S_S_S_S_S_S_S_S_S_S_S_S_S_S_S_S_S_S_S_S_S_S_S_S_S_S_S_S_S_S_S_S_S_S_S_S_S_S_S_S_S_S_S_S_S_S_S_S_S_S_S_S_S_S_S_S_S_S_S_S_S_S_S_S_S_S_S_S_S_S_S_S_S_S_S_S_S_S_S_S_S_S_S_S_S_S_S_S_S_S_S_S_S_S_S_S_S_S_S_S_S_S_S_S_S_S_S_S_S_S_S_S_S_S_S_S_S_S_S_S_S_S_S_S_S_S_S_S_S_S_S_S_S_S_S_S_S_S_S_S_S_S_S_S_S_S_S_S_S_S_S_S_S_S_S_S_S_S_S_S_S_S_S_S_S_S_S_S_S_S_S_S_S_S_S_S_S_S_S_S_S_S_S_S_S_S_S_S_S_S_S_S_S_S_S_S_S_S_S_S_S_S_S_S_S_S_S_S_S_S_S_S_S_S_S_S_S_S_S_S_S_S_S_S_S_S_S_S_S_S_S_S_S_S_S_S_S_S_S_S_S_S_S_S_S_S_S_S_S_S_S_S_S_S_S_S_S_S_S_S_S_S_S_S_S_S_S_S_S_S_S_S_S_S_S_S_S_S_S_S_S_S_S_S_S_S_S_S_S_S_S_S_S_S_S_S_S_S_S_S_S_S_S_S_S_S_S_S_S_S_S_S_S_S_S_S_S_S_S_S_S_S_S_S_S_S_S_S_S_S_S_S_S_S_S_S_S_S_S_S_S_S_S_S_S_S_S_S_S_S_S_S_S_S_S_S_S_S_S_S_S_S_S_S_S_S_S_S_S_S_S_S_S_S_S_S_S_S_S_S_S_S_S_S_S_S_S_S_S_S_S_S_S_S_S_S_S_S_S_S_S_S_S_S_S_S_S_S_S_S_S_S_S_S_S_S_S_S_S_S_S_S_S_S_S_S_S_S_S_S_S_S_S_S_S_S_S_S_S_S_S_S_S_S_S_S_S_S_S_S_S_S_S_S_S_S_S_S_S_S_S_S_S_S_S_S_S_S_S_S_S_S_S_S_S_S_S_S_S_S_S_S_S_S_S_S_S_S_S_S_S_S_S_S_S_S_S_S_S_S_S_S_S_S_S_S_S_S_S_S_S_S_S_S_S_S_S_S_S_S_S_S_S_S_S_S_S_S_S_S_S_S_S_S_S_S_S_S_S_S_S_S_S_S_S_S_S_S_S_S_S_S_S_S_S_S_S_S_S_S_S_S_S_S_S_S_S_S_S_S_S_S_S_S_S_S_S_S_S_S_S_S_S_S_S_S_S_S_S_S_S_S_S_S_S_S_S_S_S_S_S_S_S_S_S_S_S_S_S_S_S_S_S_S_S_S_S_S_S_S_S_S_S_S_S_S_S_S_S_S_S_S_S_S_S_S_S_S_S_S_S_S_S_S_S_S_S_S_S_S_S_S_S_S_S_S_S_S_S_S_S_S_S_S_S_S_S_S_S_S_S_S__param_692,
	.param .u64 .ptr .align 1 _Z4racePiS_S_S_S_S_S_S_S_S_S_S_S_S_S_S_S_S_S_S_S_S_S_S_S_S_S_S_S_S_S_S_S_S_S_S_S_S_S_S_S_S_S_S_S_S_S_S_S_S_S_S_S_S_S_S_S_S_S_S_S_S_S_S_S_S_S_S_S_S_S_S_S_S_S_S_S_S_S_S_S_S_S_S_S_S_S_S_S_S_S_S_S_S_S_S_S_S_S_S_S_S_S_S_S_S_S_S_S_S_S_S_S_S_S_S_S_S_S_S_S_S_S_S_S_S_S_S_S_S_S_S_S_S_S_S_S_S_S_S_S_S_S_S_S_S_S_S_S_S_S_S_S_S_S_S_S_S_S_S_S_S_S_S_S_S_S_S_S_S_S_S_S_S_S_S_S_S_S_S_S_S_S_S_S_S_S_S_S_S_S_S_S_S_S_S_S_S_S_S_S_S_S_S_S_S_S_S_S_S_S_S_S_S_S_S_S_S_S_S_S_S_S_S_S_S_S_S_S_S_S_S_S_S_S_S_S_S_S_S_S_S_S_S_S_S_S_S_S_S_S_S_S_S_S_S_S_S_S_S_S_S_S_S_S_S_S_S_S_S_S_S_S_S_S_S_S_S_S_S_S_S_S_S_S_S_S_S_S_S_S_S_S_S_S_S_S_S_S_S_S_S_S_S_S_S_S_S_S_S_S_S_S_S_S_S_S_S_S_S_S_S_S_S_S_S_S_S_S_S_S_S_S_S_S_S_S_S_S_S_S_S_S_S_S_S_S_S_S_S_S_S_S_S_S_S_S_S_S_S_S_S_S_S_S_S_S_S_S_S_S_S_S_S_S_S_S_S_S_S_S_S_S_S_S_S_S_S_S_S_S_S_S_S_S_S_S_S_S_S_S_S_S_S_S_S_S_S_S_S_S_S_S_S_S_S_S_S_S_S_S_S_S_S_S_S_S_S_S_S_S_S_S_S_S_S_S_S_S_S_S_S_S_S_S_S_S_S_S_S_S_S_S_S_S_S_S_S_S_S_S_S_S_S_S_S_S_S_S_S_S_S_S_S_S_S_S_S_S_S_S_S_S_S_S_S_S_S_S_S_S_S_S_S_S_S_S_S_S_S_S_S_S_S_S_S_S_S_S_S_S_S_S_S_S_S_S_S_S_S_S_S_S_S_S_S_S_S_S_S_S_S_S_S_S_S_S_S_S_S_S_S_S_S_S_S_S_S_S_S_S_S_S_S_S_S_S_S_S_S_S_S_S_S_S_S_S_S_S_S_S_S_S_S_S_S_S_S_S_S_S_S_S_S_S_S_S_S_S_S_S_S_S_S_S_S_S_S_S_S_S_S_S_S_S_S_S_S_S_S_S_S_S_S_S_S_S_S_S_S_S_S_S_S_S_S_S_S_S_S_S_S_S_S_S_S_S_S_S_S_S_S_S_S_S_S_S_S_S_S_S_S_S_S_S_S_S_S_S_S_S_S_S_S_S_S_S_S_S_S_S_S_S_S_S_S_S_S_S_S_S_S_S_S_S_S_S_S_S_S_S_S_S_S_S_S_S_S_S_S_S_S_S_S_S_S_S_S_S_S_S_S_S_S_S_S_S_S_S_S_S_S_S_S_S_S_S_S_S_S_S_S_S_S_S_S_S_S_S_S_S_S_S_S_S_S_S_S_S_S_S_S_S_S_S_S_S_S_S_S_S_S_S_S_S_S_S_S_S_S_S_S_S_S_S_S_S_S_S_S_S_S_S_S_S_S_S_S_S_S_S_S_S_S_S_S_S_S_S_S_S_S_S_S_S_S_S_S_S_S_S_S_S_S_S_S_S_S_S_S_S_S_S_S_S_S_S_S_S_S_S_S_S_S_S_S_S_S_S_S_S_S_S_S_S_S_S_S_S_S_S_S_S_S_S_S_S_S_S_S_S_S_S_S_S_S_S_S_S_S_S_S_S_S_S_S_S_S_S_S_S_S_S_S_S_S_S_S_S_S_S_S_S_S_S_S_S_S_S_S_S_S_S_S_S_S_S_S_S_S_S_S_S_S_S_S_S_S_S_S_S_S_S_S_S_S_S_S_S_S_S_S_S_S_S_S_S_S_S_S_S_S_S_S_S_S_S_S_S_S_S_S_S_S_S_S_S_S_S_S_S_S_S_S_S_S_S_S_S_S_S_S_S_S_S_S_S_S_S_S_S_S_S_S_S_S_S_S_S_S_S_S_S_S_S_S_S_S_S_S_S_S_S_S_S_S_S_S_S_S_S_S_S_S_S_S_S_S_S_S_S_S_S_S__param_693,
	.param .u64 .ptr .align 1 _Z4racePiS_S_S_S_S_S_S_S_S_S_S_S_S_S_S_S_S_S_S_S_S_S_S_S_S_S_S_S_S_S_S_S_S_S_S_S_S_S_S_S_S_S_S_S_S_S_S_S_S_S_S_S_S_S_S_S_S_S_S_S_S_S_S_S_S_S_S_S_S_S_S_S_S_S_S_S_S_S_S_S_S_S_S_S_S_S_S_S_S_S_S_S_S_S_S_S_S_S_S_S_S_S_S_S_S_S_S_S_S_S_S_S_S_S_S_S_S_S_S_S_S_S_S_S_S_S_S_S_S_S_S_S_S_S_S_S_S_S_S_S_S_S_S_S_S_S_S_S_S_S_S_S_S_S_S_S_S_S_S_S_S_S_S_S_S_S_S_S_S_S_S_S_S_S_S_S_S_S_S_S_S_S_S_S_S_S_S_S_S_S_S_S_S_S_S_S_S_S_S_S_S_S_S_S_S_S_S_S_S_S_S_S_S_S_S_S_S_S_S_S_S_S_S_S_S_S_S_S_S_S_S_S_S_S_S_S_S_S_S_S_S_S_S_S_S_S_S_S_S_S_S_S_S_S_S_S_S_S_S_S_S_S_S_S_S_S_S_S_S_S_S_S_S_S_S_S_S_S_S_S_S_S_S_S_S_S_S_S_S_S_S_S_S_S_S_S_S_S_S_S_S_S_S_S_S_S_S_S_S_S_S_S_S_S_S_S_S_S_S_S_S_S_S_S_S_S_S_S_S_S_S_S_S_S_S_S_S_S_S_S_S_S_S_S_S_S_S_S_S_S_S_S_S_S_S_S_S_S_S_S_S_S_S_S_S_S_S_S_S_S_S_S_S_S_S_S_S_S_S_S_S_S_S_S_S_S_S_S_S_S_S_S_S_S_S_S_S_S_S_S_S_S_S_S_S_S_S_S_S_S_S_S_S_S_S_S_S_S_S_S_S_S_S_S_S_S_S_S_S_S_S_S_S_S_S_S_S_S_S_S_S_S_S_S_S_S_S_S_S_S_S_S_S_S_S_S_S_S_S_S_S_S_S_S_S_S_S_S_S_S_S_S_S_S_S_S_S_S_S_S_S_S_S_S_S_S_S_S_S_S_S_S_S_S_S_S_S_S_S_S_S_S_S_S_S_S_S_S_S_S_S_S_S_S_S_S_S_S_S_S_S_S_S_S_S_S_S_S_S_S_S_S_S_S_S_S_S_S_S_S_S_S_S_S_S_S_S_S_S_S_S_S_S_S_S_S_S_S_S_S_S_S_S_S_S_S_S_S_S_S_S_S_S_S_S_S_S_S_S_S_S_S_S_S_S_S_S_S_S_S_S_S_S_S_S_S_S_S_S_S_S_S_S_S_S_S_S_S_S_S_S_S_S_S_S_S_S_S_S_S_S_S_S_S_S_S_S_S_S_S_S_S_S_S_S_S_S_S_S_S_S_S_S_S_S_S_S_S_S_S_S_S_S_S_S_S_S_S_S_S_S_S_S_S_S_S_S_S_S_S_S_S_S_S_S_S_S_S_S_S_S_S_S_S_S_S_S_S_S_S_S_S_S_S_S_S_S_S_S_S_S_S_S_S_S_S_S_S_S_S_S_S_S_S_S_S_S_S_S_S_S_S_S_S_S_S_S_S_S_S_S_S_S_S_S_S_S_S_S_S_S_S_S_S_S_S_S_S_S_S_S_S_S_S_S_S_S_S_S_S_S_S_S_S_S_S_S_S_S_S_S_S_S_S_S_S_S_S_S_S_S_S_S_S_S_S_S_S_S_S_S_S_S_S_S_S_S_S_S_S_S_S_S_S_S_S_S_S_S_S_S_S_S_S_S_S_S_S_S_S_S_S_S_S_S_S_S_S_S_S_S_S_S_S_S_S_S_S_S_S_S_S_S_S_S_S_S_S_S_S_S_S_S_S_S_S_S_S_S_S_S_S_S_S_S_S_S_S_S_S_S_S_S_S_S_S_S_S_S_S_S_S_S_S_S_S_S_S_S_S_S_S_S_S_S_S_S_S_S_S_S_S_S_S_S_S_S_S_S_S_S_S_S_S_S_S_S_S_S_S_S_S_S_S_S_S_S_S_S_S_S_S_S_S_S_S_S_S_S_S_S_S_S_S_S_S_S_S_S_S_S_S_S_S_S_S_S_S_S_S_S_S_S_S_S_S_S_S_S_S_S_S_S_S_S_S_S_S_S_S_S_S_S_S_S_S_S_S_S_S_S_S_S_S_S_S_S_S_S_S_S_S_S_S_S_S_S_S_S_S_S_S_S_S_S_S_S_S_S_S_S_S_S__param_694,
	.param .u64 .ptr .align 1 _Z4racePiS_S_S_S_S_S_S_S_S_S_S_S_S_S_S_S_S_S_S_S_S_S_S_S_S_S_S_S_S_S_S_S_S_S_S_S_S_S_S_S_S_S_S_S_S_S_S_S_S_S_S_S_S_S_S_S_S_S_S_S_S_S_S_S_S_S_S_S_S_S_S_S_S_S_S_S_S_S_S_S_S_S_S_S_S_S_S_S_S_S_S_S_S_S_S_S_S_S_S_S_S_S_S_S_S_S_S_S_S_S_S_S_S_S_S_S_S_S_S_S_S_S_S_S_S_S_S_S_S_S_S_S_S_S_S_S_S_S_S_S_S_S_S_S_S_S_S_S_S_S_S_S_S_S_S_S_S_S_S_S_S_S_S_S_S_S_S_S_S_S_S_S_S_S_S_S_S_S_S_S_S_S_S_S_S_S_S_S_S_S_S_S_S_S_S_S_S_S_S_S_S_S_S_S_S_S_S_S_S_S_S_S_S_S_S_S_S_S_S_S_S_S_S_S_S_S_S_S_S_S_S_S_S_S_S_S_S_S_S_S_S_S_S_S_S_S_S_S_S_S_S_S_S_S_S_S_S_S_S_S_S_S_S_S_S_S_S_S_S_S_S_S_S_S_S_S_S_S_S_S_S_S_S_S_S_S_S_S_S_S_S_S_S_S_S_S_S_S_S_S_S_S_S_S_S_S_S_S_S_S_S_S_S_S_S_S_S_S_S_S_S_S_S_S_S_S_S_S_S_S_S_S_S_S_S_S_S_S_S_S_S_S_S_S_S_S_S_S_S_S_S_S_S_S_S_S_S_S_S_S_S_S_S_S_S_S_S_S_S_S_S_S_S_S_S_S_S_S_S_S_S_S_S_S_S_S_S_S_S_S_S_S_S_S_S_S_S_S_S_S_S_S_S_S_S_S_S_S_S_S_S_S_S_S_S_S_S_S_S_S_S_S_S_S_S_S_S_S_S_S_S_S_S_S_S_S_S_S_S_S_S_S_S_S_S_S_S_S_S_S_S_S_S_S_S_S_S_S_S_S_S_S_S_S_S_S_S_S_S_S_S_S_S_S_S_S_S_S_S_S_S_S_S_S_S_S_S_S_S_S_S_S_S_S_S_S_S_S_S_S_S_S_S_S_S_S_S_S_S_S_S_S_S_S_S_S_S_S_S_S_S_S_S_S_S_S_S_S_S_S_S_S_S_S_S_S_S_S_S_S_S_S_S_S_S_S_S_S_S_S_S_S_S_S_S_S_S_S_S_S_S_S_S_S_S_S_S_S_S_S_S_S_S_S_S_S_S_S_S_S_S_S_S_S_S_S_S_S_S_S_S_S_S_S_S_S_S_S_S_S_S_S_S_S_S_S_S_S_S_S_S_S_S_S_S_S_S_S_S_S_S_S_S_S_S_S_S_S_S_S_S_S_S_S_S_S_S_S_S_S_S_S_S_S_S_S_S_S_S_S_S_S_S_S_S_S_S_S_S_S_S_S_S_S_S_S_S_S_S_S_S_S_S_S_S_S_S_S_S_S_S_S_S_S_S_S_S_S_S_S_S_S_S_S_S_S_S_S_S_S_S_S_S_S_S_S_S_S_S_S_S_S_S_S_S_S_S_S_S_S_S_S_S_S_S_S_S_S_S_S_S_S_S_S_S_S_S_S_S_S_S_S_S_S_S_S_S_S_S_S_S_S_S_S_S_S_S_S_S_S_S_S_S_S_S_S_S_S_S_S_S_S_S_S_S_S_S_S_S_S_S_S_S_S_S_S_S_S_S_S_S_S_S_S_S_S_S_S_S_S_S_S_S_S_S_S_S_S_S_S_S_S_S_S_S_S_S_S_S_S_S_S_S_S_S_S_S_S_S_S_S_S_S_S_S_S_S_S_S_S_S_S_S_S_S_S_S_S_S_S_S_S_S_S_S_S_S_S_S_S_S_S_S_S_S_S_S_S_S_S_S_S_S_S_S_S_S_S_S_S_S_S_S_S_S_S_S_S_S_S_S_S_S_S_S_S_S_S_S_S_S_S_S_S_S_S_S_S_S_S_S_S_S_S_S_S_S_S_S_S_S_S_S_S_S_S_S_S_S_S_S_S_S_S_S_S_S_S_S_S_S_S_S_S_S_S_S_S_S_S_S_S_S_S_S_S_S_S_S_S_S_S_S_S_S_S_S_S_S_S_S_S_S_S_S_S_S_S_S_S_S_S_S_S_S_S_S_S_S_S_S_S_S_S_S_S_S_S_S_S_S_S_S_S_S_S_S_S_S_S_S_S_S_S_S_S_S_S_S_S_S_S_S__param_695,
	.param .u64 .ptr .align 1 _Z4racePiS_S_S_S_S_S_S_S_S_S_S_S_S_S_S_S_S_S_S_S_S_S_S_S_S_S_S_S_S_S_S_S_S_S_S_S_S_S_S_S_S_S_S_S_S_S_S_S_S_S_S_S_S_S_S_S_S_S_S_S_S_S_S_S_S_S_S_S_S_S_S_S_S_S_S_S_S_S_S_S_S_S_S_S_S_S_S_S_S_S_S_S_S_S_S_S_S_S_S_S_S_S_S_S_S_S_S_S_S_S_S_S_S_S_S_S_S_S_S_S_S_S_S_S_S_S_S_S_S_S_S_S_S_S_S_S_S_S_S_S_S_S_S_S_S_S_S_S_S_S_S_S_S_S_S_S_S_S_S_S_S_S_S_S_S_S_S_S_S_S_S_S_S_S_S_S_S_S_S_S_S_S_S_S_S_S_S_S_S_S_S_S_S_S_S_S_S_S_S_S_S_S_S_S_S_S_S_S_S_S_S_S_S_S_S_S_S_S_S_S_S_S_S_S_S_S_S_S_S_S_S_S_S_S_S_S_S_S_S_S_S_S_S_S_S_S_S_S_S_S_S_S_S_S_S_S_S_S_S_S_S_S_S_S_S_S_S_S_S_S_S_S_S_S_S_S_S_S_S_S_S_S_S_S_S_S_S_S_S_S_S_S_S_S_S_S_S_S_S_S_S_S_S_S_S_S_S_S_S_S_S_S_S_S_S_S_S_S_S_S_S_S_S_S_S_S_S_S_S_S_S_S_S_S_S_S_S_S_S_S_S_S_S_S_S_S_S_S_S_S_S_S_S_S_S_S_S_S_S_S_S_S_S_S_S_S_S_S_S_S_S_S_S_S_S_S_S_S_S_S_S_S_S_S_S_S_S_S_S_S_S_S_S_S_S_S_S_S_S_S_S_S_S_S_S_S_S_S_S_S_S_S_S_S_S_S_S_S_S_S_S_S_S_S_S_S_S_S_S_S_S_S_S_S_S_S_S_S_S_S_S_S_S_S_S_S_S_S_S_S_S_S_S_S_S_S_S_S_S_S_S_S_S_S_S_S_S_S_S_S_S_S_S_S_S_S_S_S_S_S_S_S_S_S_S_S_S_S_S_S_S_S_S_S_S_S_S_S_S_S_S_S_S_S_S_S_S_S_S_S_S_S_S_S_S_S_S_S_S_S_S_S_S_S_S_S_S_S_S_S_S_S_S_S_S_S_S_S_S_S_S_S_S_S_S_S_S_S_S_S_S_S_S_S_S_S_S_S_S_S_S_S_S_S_S_S_S_S_S_S_S_S_S_S_S_S_S_S_S_S_S_S_S_S_S_S_S_S_S_S_S_S_S_S_S_S_S_S_S_S_S_S_S_S_S_S_S_S_S_S_S_S_S_S_S_S_S_S_S_S_S_S_S_S_S_S_S_S_S_S_S_S_S_S_S_S_S_S_S_S_S_S_S_S_S_S_S_S_S_S_S_S_S_S_S_S_S_S_S_S_S_S_S_S_S_S_S_S_S_S_S_S_S_S_S_S_S_S_S_S_S_S_S_S_S_S_S_S_S_S_S_S_S_S_S_S_S_S_S_S_S_S_S_S_S_S_S_S_S_S_S_S_S_S_S_S_S_S_S_S_S_S_S_S_S_S_S_S_S_S_S_S_S_S_S_S_S_S_S_S_S_S_S_S_S_S_S_S_S_S_S_S_S_S_S_S_S_S_S_S_S_S_S_S_S_S_S_S_S_S_S_S_S_S_S_S_S_S_S_S_S_S_S_S_S_S_S_S_S_S_S_S_S_S_S_S_S_S_S_S_S_S_S_S_S_S_S_S_S_S_S_S_S_S_S_S_S_S_S_S_S_S_S_S_S_S_S_S_S_S_S_S_S_S_S_S_S_S_S_S_S_S_S_S_S_S_S_S_S_S_S_S_S_S_S_S_S_S_S_S_S_S_S_S_S_S_S_S_S_S_S_S_S_S_S_S_S_S_S_S_S_S_S_S_S_S_S_S_S_S_S_S_S_S_S_S_S_S_S_S_S_S_S_S_S_S_S_S_S_S_S_S_S_S_S_S_S_S_S_S_S_S_S_S_S_S_S_S_S_S_S_S_S_S_S_S_S_S_S_S_S_S_S_S_S_S_S_S_S_S_S_S_S_S_S_S_S_S_S_S_S_S_S_S_S_S_S_S_S_S_S_S_S_S_S_S_S_S_S_S_S_S_S_S_S_S_S_S_S_S_S_S_S_S_S_S_S_S_S_S_S_S_S_S_S_S_S_S_S_S_S_S_S_S_S_S_S_S_S_S_S_S_S__param_696,
	.param .u64 .ptr .align 1 _Z4racePiS_S_S_S_S_S_S_S_S_S_S_S_S_S_S_S_S_S_S_S_S_S_S_S_S_S_S_S_S_S_S_S_S_S_S_S_S_S_S_S_S_S_S_S_S_S_S_S_S_S_S_S_S_S_S_S_S_S_S_S_S_S_S_S_S_S_S_S_S_S_S_S_S_S_S_S_S_S_S_S_S_S_S_S_S_S_S_S_S_S_S_S_S_S_S_S_S_S_S_S_S_S_S_S_S_S_S_S_S_S_S_S_S_S_S_S_S_S_S_S_S_S_S_S_S_S_S_S_S_S_S_S_S_S_S_S_S_S_S_S_S_S_S_S_S_S_S_S_S_S_S_S_S_S_S_S_S_S_S_S_S_S_S_S_S_S_S_S_S_S_S_S_S_S_S_S_S_S_S_S_S_S_S_S_S_S_S_S_S_S_S_S_S_S_S_S_S_S_S_S_S_S_S_S_S_S_S_S_S_S_S_S_S_S_S_S_S_S_S_S_S_S_S_S_S_S_S_S_S_S_S_S_S_S_S_S_S_S_S_S_S_S_S_S_S_S_S_S_S_S_S_S_S_S_S_S_S_S_S_S_S_S_S_S_S_S_S_S_S_S_S_S_S_S_S_S_S_S_S_S_S_S_S_S_S_S_S_S_S_S_S_S_S_S_S_S_S_S_S_S_S_S_S_S_S_S_S_S_S_S_S_S_S_S_S_S_S_S_S_S_S_S_S_S_S_S_S_S_S_S_S_S_S_S_S_S_S_S_S_S_S_S_S_S_S_S_S_S_S_S_S_S_S_S_S_S_S_S_S_S_S_S_S_S_S_S_S_S_S_S_S_S_S_S_S_S_S_S_S_S_S_S_S_S_S_S_S_S_S_S_S_S_S_S_S_S_S_S_S_S_S_S_S_S_S_S_S_S_S_S_S_S_S_S_S_S_S_S_S_S_S_S_S_S_S_S_S_S_S_S_S_S_S_S_S_S_S_S_S_S_S_S_S_S_S_S_S_S_S_S_S_S_S_S_S_S_S_S_S_S_S_S_S_S_S_S_S_S_S_S_S_S_S_S_S_S_S_S_S_S_S_S_S_S_S_S_S_S_S_S_S_S_S_S_S_S_S_S_S_S_S_S_S_S_S_S_S_S_S_S_S_S_S_S_S_S_S_S_S_S_S_S_S_S_S_S_S_S_S_S_S_S_S_S_S_S_S_S_S_S_S_S_S_S_S_S_S_S_S_S_S_S_S_S_S_S_S_S_S_S_S_S_S_S_S_S_S_S_S_S_S_S_S_S_S_S_S_S_S_S_S_S_S_S_S_S_S_S_S_S_S_S_S_S_S_S_S_S_S_S_S_S_S_S_S_S_S_S_S_S_S_S_S_S_S_S_S_S_S_S_S_S_S_S_S_S_S_S_S_S_S_S_S_S_S_S_S_S_S_S_S_S_S_S_S_S_S_S_S_S_S_S_S_S_S_S_S_S_S_S_S_S_S_S_S_S_S_S_S_S_S_S_S_S_S_S_S_S_S_S_S_S_S_S_S_S_S_S_S_S_S_S_S_S_S_S_S_S_S_S_S_S_S_S_S_S_S_S_S_S_S_S_S_S_S_S_S_S_S_S_S_S_S_S_S_S_S_S_S_S_S_S_S_S_S_S_S_S_S_S_S_S_S_S_S_S_S_S_S_S_S_S_S_S_S_S_S_S_S_S_S_S_S_S_S_S_S_S_S_S_S_S_S_S_S_S_S_S_S_S_S_S_S_S_S_S_S_S_S_S_S_S_S_S_S_S_S_S_S_S_S_S_S_S_S_S_S_S_S_S_S_S_S_S_S_S_S_S_S_S_S_S_S_S_S_S_S_S_S_S_S_S_S_S_S_S_S_S_S_S_S_S_S_S_S_S_S_S_S_S_S_S_S_S_S_S_S_S_S_S_S_S_S_S_S_S_S_S_S_S_S_S_S_S_S_S_S_S_S_S_S_S_S_S_S_S_S_S_S_S_S_S_S_S_S_S_S_S_S_S_S_S_S_S_S_S_S_S_S_S_S_S_S_S_S_S_S_S_S_S_S_S_S_S_S_S_S_S_S_S_S_S_S_S_S_S_S_S_S_S_S_S_S_S_S_S_S_S_S_S_S_S_S_S_S_S_S_S_S_S_S_S_S_S_S_S_S_S_S_S_S_S_S_S_S_S_S_S_S_S_S_S_S_S_S_S_S_S_S_S_S_S_S_S_S_S_S_S_S_S_S_S_S_S_S_S_S_S_S_S_S_S_S_S_S_S_S_S_S_S_S_S_S__param_697,
	.param .u64 .ptr .align 1 _Z4racePiS_S_S_S_S_S_S_S_S_S_S_S_S_S_S_S_S_S_S_S_S_S_S_S_S_S_S_S_S_S_S_S_S_S_S_S_S_S_S_S_S_S_S_S_S_S_S_S_S_S_S_S_S_S_S_S_S_S_S_S_S_S_S_S_S_S_S_S_S_S_S_S_S_S_S_S_S_S_S_S_S_S_S_S_S_S_S_S_S_S_S_S_S_S_S_S_S_S_S_S_S_S_S_S_S_S_S_S_S_S_S_S_S_S_S_S_S_S_S_S_S_S_S_S_S_S_S_S_S_S_S_S_S_S_S_S_S_S_S_S_S_S_S_S_S_S_S_S_S_S_S_S_S_S_S_S_S_S_S_S_S_S_S_S_S_S_S_S_S_S_S_S_S_S_S_S_S_S_S_S_S_S_S_S_S_S_S_S_S_S_S_S_S_S_S_S_S_S_S_S_S_S_S_S_S_S_S_S_S_S_S_S_S_S_S_S_S_S_S_S_S_S_S_S_S_S_S_S_S_S_S_S_S_S_S_S_S_S_S_S_S_S_S_S_S_S_S_S_S_S_S_S_S_S_S_S_S_S_S_S_S_S_S_S_S_S_S_S_S_S_S_S_S_S_S_S_S_S_S_S_S_S_S_S_S_S_S_S_S_S_S_S_S_S_S_S_S_S_S_S_S_S_S_S_S_S_S_S_S_S_S_S_S_S_S_S_S_S_S_S_S_S_S_S_S_S_S_S_S_S_S_S_S_S_S_S_S_S_S_S_S_S_S_S_S_S_S_S_S_S_S_S_S_S_S_S_S_S_S_S_S_S_S_S_S_S_S_S_S_S_S_S_S_S_S_S_S_S_S_S_S_S_S_S_S_S_S_S_S_S_S_S_S_S_S_S_S_S_S_S_S_S_S_S_S_S_S_S_S_S_S_S_S_S_S_S_S_S_S_S_S_S_S_S_S_S_S_S_S_S_S_S_S_S_S_S_S_S_S_S_S_S_S_S_S_S_S_S_S_S_S_S_S_S_S_S_S_S_S_S_S_S_S_S_S_S_S_S_S_S_S_S_S_S_S_S_S_S_S_S_S_S_S_S_S_S_S_S_S_S_S_S_S_S_S_S_S_S_S_S_S_S_S_S_S_S_S_S_S_S_S_S_S_S_S_S_S_S_S_S_S_S_S_S_S_S_S_S_S_S_S_S_S_S_S_S_S_S_S_S_S_S_S_S_S_S_S_S_S_S_S_S_S_S_S_S_S_S_S_S_S_S_S_S_S_S_S_S_S_S_S_S_S_S_S_S_S_S_S_S_S_S_S_S_S_S_S_S_S_S_S_S_S_S_S_S_S_S_S_S_S_S_S_S_S_S_S_S_S_S_S_S_S_S_S_S_S_S_S_S_S_S_S_S_S_S_S_S_S_S_S_S_S_S_S_S_S_S_S_S_S_S_S_S_S_S_S_S_S_S_S_S_S_S_S_S_S_S_S_S_S_S_S_S_S_S_S_S_S_S_S_S_S_S_S_S_S_S_S_S_S_S_S_S_S_S_S_S_S_S_S_S_S_S_S_S_S_S_S_S_S_S_S_S_S_S_S_S_S_S_S_S_S_S_S_S_S_S_S_S_S_S_S_S_S_S_S_S_S_S_S_S_S_S_S_S_S_S_S_S_S_S_S_S_S_S_S_S_S_S_S_S_S_S_S_S_S_S_S_S_S_S_S_S_S_S_S_S_S_S_S_S_S_S_S_S_S_S_S_S_S_S_S_S_S_S_S_S_S_S_S_S_S_S_S_S_S_S_S_S_S_S_S_S_S_S_S_S_S_S_S_S_S_S_S_S_S_S_S_S_S_S_S_S_S_S_S_S_S_S_S_S_S_S_S_S_S_S_S_S_S_S_S_S_S_S_S_S_S_S_S_S_S_S_S_S_S_S_S_S_S_S_S_S_S_S_S_S_S_S_S_S_S_S_S_S_S_S_S_S_S_S_S_S_S_S_S_S_S_S_S_S_S_S_S_S_S_S_S_S_S_S_S_S_S_S_S_S_S_S_S_S_S_S_S_S_S_S_S_S_S_S_S_S_S_S_S_S_S_S_S_S_S_S_S_S_S_S_S_S_S_S_S_S_S_S_S_S_S_S_S_S_S_S_S_S_S_S_S_S_S_S_S_S_S_S_S_S_S_S_S_S_S_S_S_S_S_S_S_S_S_S_S_S_S_S_S_S_S_S_S_S_S_S_S_S_S_S_S_S_S_S_S_S_S_S_S_S_S_S_S_S_S_S_S_S_S_S_S_S_S_S_S__param_698,
	.param .u64 .ptr .align 1 _Z4racePiS_S_S_S_S_S_S_S_S_S_S_S_S_S_S_S_S_S_S_S_S_S_S_S_S_S_S_S_S_S_S_S_S_S_S_S_S_S_S_S_S_S_S_S_S_S_S_S_S_S_S_S_S_S_S_S_S_S_S_S_S_S_S_S_S_S_S_S_S_S_S_S_S_S_S_S_S_S_S_S_S_S_S_S_S_S_S_S_S_S_S_S_S_S_S_S_S_S_S_S_S_S_S_S_S_S_S_S_S_S_S_S_S_S_S_S_S_S_S_S_S_S_S_S_S_S_S_S_S_S_S_S_S_S_S_S_S_S_S_S_S_S_S_S_S_S_S_S_S_S_S_S_S_S_S_S_S_S_S_S_S_S_S_S_S_S_S_S_S_S_S_S_S_S_S_S_S_S_S_S_S_S_S_S_S_S_S_S_S_S_S_S_S_S_S_S_S_S_S_S_S_S_S_S_S_S_S_S_S_S_S_S_S_S_S_S_S_S_S_S_S_S_S_S_S_S_S_S_S_S_S_S_S_S_S_S_S_S_S_S_S_S_S_S_S_S_S_S_S_S_S_S_S_S_S_S_S_S_S_S_S_S_S_S_S_S_S_S_S_S_S_S_S_S_S_S_S_S_S_S_S_S_S_S_S_S_S_S_S_S_S_S_S_S_S_S_S_S_S_S_S_S_S_S_S_S_S_S_S_S_S_S_S_S_S_S_S_S_S_S_S_S_S_S_S_S_S_S_S_S_S_S_S_S_S_S_S_S_S_S_S_S_S_S_S_S_S_S_S_S_S_S_S_S_S_S_S_S_S_S_S_S_S_S_S_S_S_S_S_S_S_S_S_S_S_S_S_S_S_S_S_S_S_S_S_S_S_S_S_S_S_S_S_S_S_S_S_S_S_S_S_S_S_S_S_S_S_S_S_S_S_S_S_S_S_S_S_S_S_S_S_S_S_S_S_S_S_S_S_S_S_S_S_S_S_S_S_S_S_S_S_S_S_S_S_S_S_S_S_S_S_S_S_S_S_S_S_S_S_S_S_S_S_S_S_S_S_S_S_S_S_S_S_S_S_S_S_S_S_S_S_S_S_S_S_S_S_S_S_S_S_S_S_S_S_S_S_S_S_S_S_S_S_S_S_S_S_S_S_S_S_S_S_S_S_S_S_S_S_S_S_S_S_S_S_S_S_S_S_S_S_S_S_S_S_S_S_S_S_S_S_S_S_S_S_S_S_S_S_S_S_S_S_S_S_S_S_S_S_S_S_S_S_S_S_S_S_S_S_S_S_S_S_S_S_S_S_S_S_S_S_S_S_S_S_S_S_S_S_S_S_S_S_S_S_S_S_S_S_S_S_S_S_S_S_S_S_S_S_S_S_S_S_S_S_S_S_S_S_S_S_S_S_S_S_S_S_S_S_S_S_S_S_S_S_S_S_S_S_S_S_S_S_S_S_S_S_S_S_S_S_S_S_S_S_S_S_S_S_S_S_S_S_S_S_S_S_S_S_S_S_S_S_S_S_S_S_S_S_S_S_S_S_S_S_S_S_S_S_S_S_S_S_S_S_S_S_S_S_S_S_S_S_S_S_S_S_S_S_S_S_S_S_S_S_S_S_S_S_S_S_S_S_S_S_S_S_S_S_S_S_S_S_S_S_S_S_S_S_S_S_S_S_S_S_S_S_S_S_S_S_S_S_S_S_S_S_S_S_S_S_S_S_S_S_S_S_S_S_S_S_S_S_S_S_S_S_S_S_S_S_S_S_S_S_S_S_S_S_S_S_S_S_S_S_S_S_S_S_S_S_S_S_S_S_S_S_S_S_S_S_S_S_S_S_S_S_S_S_S_S_S_S_S_S_S_S_S_S_S_S_S_S_S_S_S_S_S_S_S_S_S_S_S_S_S_S_S_S_S_S_S_S_S_S_S_S_S_S_S_S_S_S_S_S_S_S_S_S_S_S_S_S_S_S_S_S_S_S_S_S_S_S_S_S_S_S_S_S_S_S_S_S_S_S_S_S_S_S_S_S_S_S_S_S_S_S_S_S_S_S_S_S_S_S_S_S_S_S_S_S_S_S_S_S_S_S_S_S_S_S_S_S_S_S_S_S_S_S_S_S_S_S_S_S_S_S_S_S_S_S_S_S_S_S_S_S_S_S_S_S_S_S_S_S_S_S_S_S_S_S_S_S_S_S_S_S_S_S_S_S_S_S_S_S_S_S_S_S_S_S_S_S_S_S_S_S_S_S_S_S_S_S_S_S_S_S_S_S_S_S_S_S_S_S_S_S_S_S_S_S_S_S__param_699,
	.param .u64 .ptr .align 1 _Z4racePiS_S_S_S_S_S_S_S_S_S_S_S_S_S_S_S_S_S_S_S_S_S_S_S_S_S_S_S_S_S_S_S_S_S_S_S_S_S_S_S_S_S_S_S_S_S_S_S_S_S_S_S_S_S_S_S_S_S_S_S_S_S_S_S_S_S_S_S_S_S_S_S_S_S_S_S_S_S_S_S_S_S_S_S_S_S_S_S_S_S_S_S_S_S_S_S_S_S_S_S_S_S_S_S_S_S_S_S_S_S_S_S_S_S_S_S_S_S_S_S_S_S_S_S_S_S_S_S_S_S_S_S_S_S_S_S_S_S_S_S_S_S_S_S_S_S_S_S_S_S_S_S_S_S_S_S_S_S_S_S_S_S_S_S_S_S_S_S_S_S_S_S_S_S_S_S_S_S_S_S_S_S_S_S_S_S_S_S_S_S_S_S_S_S_S_S_S_S_S_S_S_S_S_S_S_S_S_S_S_S_S_S_S_S_S_S_S_S_S_S_S_S_S_S_S_S_S_S_S_S_S_S_S_S_S_S_S_S_S_S_S_S_S_S_S_S_S_S_S_S_S_S_S_S_S_S_S_S_S_S_S_S_S_S_S_S_S_S_S_S_S_S_S_S_S_S_S_S_S_S_S_S_S_S_S_S_S_S_S_S_S_S_S_S_S_S_S_S_S_S_S_S_S_S_S_S_S_S_S_S_S_S_S_S_S_S_S_S_S_S_S_S_S_S_S_S_S_S_S_S_S_S_S_S_S_S_S_S_S_S_S_S_S_S_S_S_S_S_S_S_S_S_S_S_S_S_S_S_S_S_S_S_S_S_S_S_S_S_S_S_S_S_S_S_S_S_S_S_S_S_S_S_S_S_S_S_S_S_S_S_S_S_S_S_S_S_S_S_S_S_S_S_S_S_S_S_S_S_S_S_S_S_S_S_S_S_S_S_S_S_S_S_S_S_S_S_S_S_S_S_S_S_S_S_S_S_S_S_S_S_S_S_S_S_S_S_S_S_S_S_S_S_S_S_S_S_S_S_S_S_S_S_S_S_S_S_S_S_S_S_S_S_S_S_S_S_S_S_S_S_S_S_S_S_S_S_S_S_S_S_S_S_S_S_S_S_S_S_S_S_S_S_S_S_S_S_S_S_S_S_S_S_S_S_S_S_S_S_S_S_S_S_S_S_S_S_S_S_S_S_S_S_S_S_S_S_S_S_S_S_S_S_S_S_S_S_S_S_S_S_S_S_S_S_S_S_S_S_S_S_S_S_S_S_S_S_S_S_S_S_S_S_S_S_S_S_S_S_S_S_S_S_S_S_S_S_S_S_S_S_S_S_S_S_S_S_S_S_S_S_S_S_S_S_S_S_S_S_S_S_S_S_S_S_S_S_S_S_S_S_S_S_S_S_S_S_S_S_S_S_S_S_S_S_S_S_S_S_S_S_S_S_S_S_S_S_S_S_S_S_S_S_S_S_S_S_S_S_S_S_S_S_S_S_S_S_S_S_S_S_S_S_S_S_S_S_S_S_S_S_S_S_S_S_S_S_S_S_S_S_S_S_S_S_S_S_S_S_S_S_S_S_S_S_S_S_S_S_S_S_S_S_S_S_S_S_S_S_S_S_S_S_S_S_S_S_S_S_S_S_S_S_S_S_S_S_S_S_S_S_S_S_S_S_S_S_S_S_S_S_S_S_S_S_S_S_S_S_S_S_S_S_S_S_S_S_S_S_S_S_S_S_S_S_S_S_S_S_S_S_S_S_S_S_S_S_S_S_S_S_S_S_S_S_S_S_S_S_S_S_S_S_S_S_S_S_S_S_S_S_S_S_S_S_S_S_S_S_S_S_S_S_S_S_S_S_S_S_S_S_S_S_S_S_S_S_S_S_S_S_S_S_S_S_S_S_S_S_S_S_S_S_S_S_S_S_S_S_S_S_S_S_S_S_S_S_S_S_S_S_S_S_S_S_S_S_S_S_S_S_S_S_S_S_S_S_S_S_S_S_S_S_S_S_S_S_S_S_S_S_S_S_S_S_S_S_S_S_S_S_S_S_S_S_S_S_S_S_S_S_S_S_S_S_S_S_S_S_S_S_S_S_S_S_S_S_S_S_S_S_S_S_S_S_S_S_S_S_S_S_S_S_S_S_S_S_S_S_S_S_S_S_S_S_S_S_S_S_S_S_S_S_S_S_S_S_S_S_S_S_S_S_S_S_S_S_S_S_S_S_S_S_S_S_S_S_S_S_S_S_S_S_S_S_S_S_S_S_S_S_S_S_S_S_S_S_S_S_S_S_S_S_S__param_700,
	.param .u64 .ptr .align 1 _Z4racePiS_S_S_S_S_S_S_S_S_S_S_S_S_S_S_S_S_S_S_S_S_S_S_S_S_S_S_S_S_S_S_S_S_S_S_S_S_S_S_S_S_S_S_S_S_S_S_S_S_S_S_S_S_S_S_S_S_S_S_S_S_S_S_S_S_S_S_S_S_S_S_S_S_S_S_S_S_S_S_S_S_S_S_S_S_S_S_S_S_S_S_S_S_S_S_S_S_S_S_S_S_S_S_S_S_S_S_S_S_S_S_S_S_S_S_S_S_S_S_S_S_S_S_S_S_S_S_S_S_S_S_S_S_S_S_S_S_S_S_S_S_S_S_S_S_S_S_S_S_S_S_S_S_S_S_S_S_S_S_S_S_S_S_S_S_S_S_S_S_S_S_S_S_S_S_S_S_S_S_S_S_S_S_S_S_S_S_S_S_S_S_S_S_S_S_S_S_S_S_S_S_S_S_S_S_S_S_S_S_S_S_S_S_S_S_S_S_S_S_S_S_S_S_S_S_S_S_S_S_S_S_S_S_S_S_S_S_S_S_S_S_S_S_S_S_S_S_S_S_S_S_S_S_S_S_S_S_S_S_S_S_S_S_S_S_S_S_S_S_S_S_S_S_S_S_S_S_S_S_S_S_S_S_S_S_S_S_S_S_S_S_S_S_S_S_S_S_S_S_S_S_S_S_S_S_S_S_S_S_S_S_S_S_S_S_S_S_S_S_S_S_S_S_S_S_S_S_S_S_S_S_S_S_S_S_S_S_S_S_S_S_S_S_S_S_S_S_S_S_S_S_S_S_S_S_S_S_S_S_S_S_S_S_S_S_S_S_S_S_S_S_S_S_S_S_S_S_S_S_S_S_S_S_S_S_S_S_S_S_S_S_S_S_S_S_S_S_S_S_S_S_S_S_S_S_S_S_S_S_S_S_S_S_S_S_S_S_S_S_S_S_S_S_S_S_S_S_S_S_S_S_S_S_S_S_S_S_S_S_S_S_S_S_S_S_S_S_S_S_S_S_S_S_S_S_S_S_S_S_S_S_S_S_S_S_S_S_S_S_S_S_S_S_S_S_S_S_S_S_S_S_S_S_S_S_S_S_S_S_S_S_S_S_S_S_S_S_S_S_S_S_S_S_S_S_S_S_S_S_S_S_S_S_S_S_S_S_S_S_S_S_S_S_S_S_S_S_S_S_S_S_S_S_S_S_S_S_S_S_S_S_S_S_S_S_S_S_S_S_S_S_S_S_S_S_S_S_S_S_S_S_S_S_S_S_S_S_S_S_S_S_S_S_S_S_S_S_S_S_S_S_S_S_S_S_S_S_S_S_S_S_S_S_S_S_S_S_S_S_S_S_S_S_S_S_S_S_S_S_S_S_S_S_S_S_S_S_S_S_S_S_S_S_S_S_S_S_S_S_S_S_S_S_S_S_S_S_S_S_S_S_S_S_S_S_S_S_S_S_S_S_S_S_S_S_S_S_S_S_S_S_S_S_S_S_S_S_S_S_S_S_S_S_S_S_S_S_S_S_S_S_S_S_S_S_S_S_S_S_S_S_S_S_S_S_S_S_S_S_S_S_S_S_S_S_S_S_S_S_S_S_S_S_S_S_S_S_S_S_S_S_S_S_S_S_S_S_S_S_S_S_S_S_S_S_S_S_S_S_S_S_S_S_S_S_S_S_S_S_S_S_S_S_S_S_S_S_S_S_S_S_S_S_S_S_S_S_S_S_S_S_S_S_S_S_S_S_S_S_S_S_S_S_S_S_S_S_S_S_S_S_S_S_S_S_S_S_S_S_S_S_S_S_S_S_S_S_S_S_S_S_S_S_S_S_S_S_S_S_S_S_S_S_S_S_S_S_S_S_S_S_S_S_S_S_S_S_S_S_S_S_S_S_S_S_S_S_S_S_S_S_S_S_S_S_S_S_S_S_S_S_S_S_S_S_S_S_S_S_S_S_S_S_S_S_S_S_S_S_S_S_S_S_S_S_S_S_S_S_S_S_S_S_S_S_S_S_S_S_S_S_S_S_S_S_S_S_S_S_S_S_S_S_S_S_S_S_S_S_S_S_S_S_S_S_S_S_S_S_S_S_S_S_S_S_S_S_S_S_S_S_S_S_S_S_S_S_S_S_S_S_S_S_S_S_S_S_S_S_S_S_S_S_S_S_S_S_S_S_S_S_S_S_S_S_S_S_S_S_S_S_S_S_S_S_S_S_S_S_S_S_S_S_S_S_S_S_S_S_S_S_S_S_S_S_S_S_S_S_S_S_S_S_S_S_S_S_S_S_S_S_S_S__param_701,
	.param .u64 .ptr .align 1 _Z4racePiS_S_S_S_S_S_S_S_S_S_S_S_S_S_S_S_S_S_S_S_S_S_S_S_S_S_S_S_S_S_S_S_S_S_S_S_S_S_S_S_S_S_S_S_S_S_S_S_S_S_S_S_S_S_S_S_S_S_S_S_S_S_S_S_S_S_S_S_S_S_S_S_S_S_S_S_S_S_S_S_S_S_S_S_S_S_S_S_S_S_S_S_S_S_S_S_S_S_S_S_S_S_S_S_S_S_S_S_S_S_S_S_S_S_S_S_S_S_S_S_S_S_S_S_S_S_S_S_S_S_S_S_S_S_S_S_S_S_S_S_S_S_S_S_S_S_S_S_S_S_S_S_S_S_S_S_S_S_S_S_S_S_S_S_S_S_S_S_S_S_S_S_S_S_S_S_S_S_S_S_S_S_S_S_S_S_S_S_S_S_S_S_S_S_S_S_S_S_S_S_S_S_S_S_S_S_S_S_S_S_S_S_S_S_S_S_S_S_S_S_S_S_S_S_S_S_S_S_S_S_S_S_S_S_S_S_S_S_S_S_S_S_S_S_S_S_S_S_S_S_S_S_S_S_S_S_S_S_S_S_S_S_S_S_S_S_S_S_S_S_S_S_S_S_S_S_S_S_S_S_S_S_S_S_S_S_S_S_S_S_S_S_S_S_S_S_S_S_S_S_S_S_S_S_S_S_S_S_S_S_S_S_S_S_S_S_S_S_S_S_S_S_S_S_S_S_S_S_S_S_S_S_S_S_S_S_S_S_S_S_S_S_S_S_S_S_S_S_S_S_S_S_S_S_S_S_S_S_S_S_S_S_S_S_S_S_S_S_S_S_S_S_S_S_S_S_S_S_S_S_S_S_S_S_S_S_S_S_S_S_S_S_S_S_S_S_S_S_S_S_S_S_S_S_S_S_S_S_S_S_S_S_S_S_S_S_S_S_S_S_S_S_S_S_S_S_S_S_S_S_S_S_S_S_S_S_S_S_S_S_S_S_S_S_S_S_S_S_S_S_S_S_S_S_S_S_S_S_S_S_S_S_S_S_S_S_S_S_S_S_S_S_S_S_S_S_S_S_S_S_S_S_S_S_S_S_S_S_S_S_S_S_S_S_S_S_S_S_S_S_S_S_S_S_S_S_S_S_S_S_S_S_S_S_S_S_S_S_S_S_S_S_S_S_S_S_S_S_S_S_S_S_S_S_S_S_S_S_S_S_S_S_S_S_S_S_S_S_S_S_S_S_S_S_S_S_S_S_S_S_S_S_S_S_S_S_S_S_S_S_S_S_S_S_S_S_S_S_S_S_S_S_S_S_S_S_S_S_S_S_S_S_S_S_S_S_S_S_S_S_S_S_S_S_S_S_S_S_S_S_S_S_S_S_S_S_S_S_S_S_S_S_S_S_S_S_S_S_S_S_S_S_S_S_S_S_S_S_S_S_S_S_S_S_S_S_S_S_S_S_S_S_S_S_S_S_S_S_S_S_S_S_S_S_S_S_S_S_S_S_S_S_S_S_S_S_S_S_S_S_S_S_S_S_S_S_S_S_S_S_S_S_S_S_S_S_S_S_S_S_S_S_S_S_S_S_S_S_S_S_S_S_S_S_S_S_S_S_S_S_S_S_S_S_S_S_S_S_S_S_S_S_S_S_S_S_S_S_S_S_S_S_S_S_S_S_S_S_S_S_S_S_S_S_S_S_S_S_S_S_S_S_S_S_S_S_S_S_S_S_S_S_S_S_S_S_S_S_S_S_S_S_S_S_S_S_S_S_S_S_S_S_S_S_S_S_S_S_S_S_S_S_S_S_S_S_S_S_S_S_S_S_S_S_S_S_S_S_S_S_S_S_S_S_S_S_S_S_S_S_S_S_S_S_S_S_S_S_S_S_S_S_S_S_S_S_S_S_S_S_S_S_S_S_S_S_S_S_S_S_S_S_S_S_S_S_S_S_S_S_S_S_S_S_S_S_S_S_S_S_S_S_S_S_S_S_S_S_S_S_S_S_S_S_S_S_S_S_S_S_S_S_S_S_S_S_S_S_S_S_S_S_S_S_S_S_S_S_S_S_S_S_S_S_S_S_S_S_S_S_S_S_S_S_S_S_S_S_S_S_S_S_S_S_S_S_S_S_S_S_S_S_S_S_S_S_S_S_S_S_S_S_S_S_S_S_S_S_S_S_S_S_S_S_S_S_S_S_S_S_S_S_S_S_S_S_S_S_S_S_S_S_S_S_S_S_S_S_S_S_S_S_S_S_S_S_S_S_S_S_S_S_S_S_S_S_S_S_S_S_S_S_S__param_702,
	.param .u64 .ptr .align 1 _Z4racePiS_S_S_S_S_S_S_S_S_S_S_S_S_S_S_S_S_S_S_S_S_S_S_S_S_S_S_S_S_S_S_S_S_S_S_S_S_S_S_S_S_S_S_S_S_S_S_S_S_S_S_S_S_S_S_S_S_S_S_S_S_S_S_S_S_S_S_S_S_S_S_S_S_S_S_S_S_S_S_S_S_S_S_S_S_S_S_S_S_S_S_S_S_S_S_S_S_S_S_S_S_S_S_S_S_S_S_S_S_S_S_S_S_S_S_S_S_S_S_S_S_S_S_S_S_S_S_S_S_S_S_S_S_S_S_S_S_S_S_S_S_S_S_S_S_S_S_S_S_S_S_S_S_S_S_S_S_S_S_S_S_S_S_S_S_S_S_S_S_S_S_S_S_S_S_S_S_S_S_S_S_S_S_S_S_S_S_S_S_S_S_S_S_S_S_S_S_S_S_S_S_S_S_S_S_S_S_S_S_S_S_S_S_S_S_S_S_S_S_S_S_S_S_S_S_S_S_S_S_S_S_S_S_S_S_S_S_S_S_S_S_S_S_S_S_S_S_S_S_S_S_S_S_S_S_S_S_S_S_S_S_S_S_S_S_S_S_S_S_S_S_S_S_S_S_S_S_S_S_S_S_S_S_S_S_S_S_S_S_S_S_S_S_S_S_S_S_S_S_S_S_S_S_S_S_S_S_S_S_S_S_S_S_S_S_S_S_S_S_S_S_S_S_S_S_S_S_S_S_S_S_S_S_S_S_S_S_S_S_S_S_S_S_S_S_S_S_S_S_S_S_S_S_S_S_S_S_S_S_S_S_S_S_S_S_S_S_S_S_S_S_S_S_S_S_S_S_S_S_S_S_S_S_S_S_S_S_S_S_S_S_S_S_S_S_S_S_S_S_S_S_S_S_S_S_S_S_S_S_S_S_S_S_S_S_S_S_S_S_S_S_S_S_S_S_S_S_S_S_S_S_S_S_S_S_S_S_S_S_S_S_S_S_S_S_S_S_S_S_S_S_S_S_S_S_S_S_S_S_S_S_S_S_S_S_S_S_S_S_S_S_S_S_S_S_S_S_S_S_S_S_S_S_S_S_S_S_S_S_S_S_S_S_S_S_S_S_S_S_S_S_S_S_S_S_S_S_S_S_S_S_S_S_S_S_S_S_S_S_S_S_S_S_S_S_S_S_S_S_S_S_S_S_S_S_S_S_S_S_S_S_S_S_S_S_S_S_S_S_S_S_S_S_S_S_S_S_S_S_S_S_S_S_S_S_S_S_S_S_S_S_S_S_S_S_S_S_S_S_S_S_S_S_S_S_S_S_S_S_S_S_S_S_S_S_S_S_S_S_S_S_S_S_S_S_S_S_S_S_S_S_S_S_S_S_S_S_S_S_S_S_S_S_S_S_S_S_S_S_S_S_S_S_S_S_S_S_S_S_S_S_S_S_S_S_S_S_S_S_S_S_S_S_S_S_S_S_S_S_S_S_S_S_S_S_S_S_S_S_S_S_S_S_S_S_S_S_S_S_S_S_S_S_S_S_S_S_S_S_S_S_S_S_S_S_S_S_S_S_S_S_S_S_S_S_S_S_S_S_S_S_S_S_S_S_S_S_S_S_S_S_S_S_S_S_S_S_S_S_S_S_S_S_S_S_S_S_S_S_S_S_S_S_S_S_S_S_S_S_S_S_S_S_S_S_S_S_S_S_S_S_S_S_S_S_S_S_S_S_S_S_S_S_S_S_S_S_S_S_S_S_S_S_S_S_S_S_S_S_S_S_S_S_S_S_S_S_S_S_S_S_S_S_S_S_S_S_S_S_S_S_S_S_S_S_S_S_S_S_S_S_S_S_S_S_S_S_S_S_S_S_S_S_S_S_S_S_S_S_S_S_S_S_S_S_S_S_S_S_S_S_S_S_S_S_S_S_S_S_S_S_S_S_S_S_S_S_S_S_S_S_S_S_S_S_S_S_S_S_S_S_S_S_S_S_S_S_S_S_S_S_S_S_S_S_S_S_S_S_S_S_S_S_S_S_S_S_S_S_S_S_S_S_S_S_S_S_S_S_S_S_S_S_S_S_S_S_S_S_S_S_S_S_S_S_S_S_S_S_S_S_S_S_S_S_S_S_S_S_S_S_S_S_S_S_S_S_S_S_S_S_S_S_S_S_S_S_S_S_S_S_S_S_S_S_S_S_S_S_S_S_S_S_S_S_S_S_S_S_S_S_S_S_S_S_S_S_S_S_S_S_S_S_S_S_S_S_S_S_S_S_S_S_S_S_S_S_S_S_S_S_S_S__param_703,
	.param .u64 .ptr .align 1 _Z4racePiS_S_S_S_S_S_S_S_S_S_S_S_S_S_S_S_S_S_S_S_S_S_S_S_S_S_S_S_S_S_S_S_S_S_S_S_S_S_S_S_S_S_S_S_S_S_S_S_S_S_S_S_S_S_S_S_S_S_S_S_S_S_S_S_S_S_S_S_S_S_S_S_S_S_S_S_S_S_S_S_S_S_S_S_S_S_S_S_S_S_S_S_S_S_S_S_S_S_S_S_S_S_S_S_S_S_S_S_S_S_S_S_S_S_S_S_S_S_S_S_S_S_S_S_S_S_S_S_S_S_S_S_S_S_S_S_S_S_S_S_S_S_S_S_S_S_S_S_S_S_S_S_S_S_S_S_S_S_S_S_S_S_S_S_S_S_S_S_S_S_S_S_S_S_S_S_S_S_S_S_S_S_S_S_S_S_S_S_S_S_S_S_S_S_S_S_S_S_S_S_S_S_S_S_S_S_S_S_S_S_S_S_S_S_S_S_S_S_S_S_S_S_S_S_S_S_S_S_S_S_S_S_S_S_S_S_S_S_S_S_S_S_S_S_S_S_S_S_S_S_S_S_S_S_S_S_S_S_S_S_S_S_S_S_S_S_S_S_S_S_S_S_S_S_S_S_S_S_S_S_S_S_S_S_S_S_S_S_S_S_S_S_S_S_S_S_S_S_S_S_S_S_S_S_S_S_S_S_S_S_S_S_S_S_S_S_S_S_S_S_S_S_S_S_S_S_S_S_S_S_S_S_S_S_S_S_S_S_S_S_S_S_S_S_S_S_S_S_S_S_S_S_S_S_S_S_S_S_S_S_S_S_S_S_S_S_S_S_S_S_S_S_S_S_S_S_S_S_S_S_S_S_S_S_S_S_S_S_S_S_S_S_S_S_S_S_S_S_S_S_S_S_S_S_S_S_S_S_S_S_S_S_S_S_S_S_S_S_S_S_S_S_S_S_S_S_S_S_S_S_S_S_S_S_S_S_S_S_S_S_S_S_S_S_S_S_S_S_S_S_S_S_S_S_S_S_S_S_S_S_S_S_S_S_S_S_S_S_S_S_S_S_S_S_S_S_S_S_S_S_S_S_S_S_S_S_S_S_S_S_S_S_S_S_S_S_S_S_S_S_S_S_S_S_S_S_S_S_S_S_S_S_S_S_S_S_S_S_S_S_S_S_S_S_S_S_S_S_S_S_S_S_S_S_S_S_S_S_S_S_S_S_S_S_S_S_S_S_S_S_S_S_S_S_S_S_S_S_S_S_S_S_S_S_S_S_S_S_S_S_S_S_S_S_S_S_S_S_S_S_S_S_S_S_S_S_S_S_S_S_S_S_S_S_S_S_S_S_S_S_S_S_S_S_S_S_S_S_S_S_S_S_S_S_S_S_S_S_S_S_S_S_S_S_S_S_S_S_S_S_S_S_S_S_S_S_S_S_S_S_S_S_S_S_S_S_S_S_S_S_S_S_S_S_S_S_S_S_S_S_S_S_S_S_S_S_S_S_S_S_S_S_S_S_S_S_S_S_S_S_S_S_S_S_S_S_S_S_S_S_S_S_S_S_S_S_S_S_S_S_S_S_S_S_S_S_S_S_S_S_S_S_S_S_S_S_S_S_S_S_S_S_S_S_S_S_S_S_S_S_S_S_S_S_S_S_S_S_S_S_S_S_S_S_S_S_S_S_S_S_S_S_S_S_S_S_S_S_S_S_S_S_S_S_S_S_S_S_S_S_S_S_S_S_S_S_S_S_S_S_S_S_S_S_S_S_S_S_S_S_S_S_S_S_S_S_S_S_S_S_S_S_S_S_S_S_S_S_S_S_S_S_S_S_S_S_S_S_S_S_S_S_S_S_S_S_S_S_S_S_S_S_S_S_S_S_S_S_S_S_S_S_S_S_S_S_S_S_S_S_S_S_S_S_S_S_S_S_S_S_S_S_S_S_S_S_S_S_S_S_S_S_S_S_S_S_S_S_S_S_S_S_S_S_S_S_S_S_S_S_S_S_S_S_S_S_S_S_S_S_S_S_S_S_S_S_S_S_S_S_S_S_S_S_S_S_S_S_S_S_S_S_S_S_S_S_S_S_S_S_S_S_S_S_S_S_S_S_S_S_S_S_S_S_S_S_S_S_S_S_S_S_S_S_S_S_S_S_S_S_S_S_S_S_S_S_S_S_S_S_S_S_S_S_S_S_S_S_S_S_S_S_S_S_S_S_S_S_S_S_S_S_S_S_S_S_S_S_S_S_S_S_S_S_S_S_S_S_S_S_S_S_S_S_S_S_S_S_S_S_S_S_S__param_704,
	.param .u64 .ptr .align 1 _Z4racePiS_S_S_S_S_S_S_S_S_S_S_S_S_S_S_S_S_S_S_S_S_S_S_S_S_S_S_S_S_S_S_S_S_S_S_S_S_S_S_S_S_S_S_S_S_S_S_S_S_S_S_S_S_S_S_S_S_S_S_S_S_S_S_S_S_S_S_S_S_S_S_S_S_S_S_S_S_S_S_S_S_S_S_S_S_S_S_S_S_S_S_S_S_S_S_S_S_S_S_S_S_S_S_S_S_S_S_S_S_S_S_S_S_S_S_S_S_S_S_S_S_S_S_S_S_S_S_S_S_S_S_S_S_S_S_S_S_S_S_S_S_S_S_S_S_S_S_S_S_S_S_S_S_S_S_S_S_S_S_S_S_S_S_S_S_S_S_S_S_S_S_S_S_S_S_S_S_S_S_S_S_S_S_S_S_S_S_S_S_S_S_S_S_S_S_S_S_S_S_S_S_S_S_S_S_S_S_S_S_S_S_S_S_S_S_S_S_S_S_S_S_S_S_S_S_S_S_S_S_S_S_S_S_S_S_S_S_S_S_S_S_S_S_S_S_S_S_S_S_S_S_S_S_S_S_S_S_S_S_S_S_S_S_S_S_S_S_S_S_S_S_S_S_S_S_S_S_S_S_S_S_S_S_S_S_S_S_S_S_S_S_S_S_S_S_S_S_S_S_S_S_S_S_S_S_S_S_S_S_S_S_S_S_S_S_S_S_S_S_S_S_S_S_S_S_S_S_S_S_S_S_S_S_S_S_S_S_S_S_S_S_S_S_S_S_S_S_S_S_S_S_S_S_S_S_S_S_S_S_S_S_S_S_S_S_S_S_S_S_S_S_S_S_S_S_S_S_S_S_S_S_S_S_S_S_S_S_S_S_S_S_S_S_S_S_S_S_S_S_S_S_S_S_S_S_S_S_S_S_S_S_S_S_S_S_S_S_S_S_S_S_S_S_S_S_S_S_S_S_S_S_S_S_S_S_S_S_S_S_S_S_S_S_S_S_S_S_S_S_S_S_S_S_S_S_S_S_S_S_S_S_S_S_S_S_S_S_S_S_S_S_S_S_S_S_S_S_S_S_S_S_S_S_S_S_S_S_S_S_S_S_S_S_S_S_S_S_S_S_S_S_S_S_S_S_S_S_S_S_S_S_S_S_S_S_S_S_S_S_S_S_S_S_S_S_S_S_S_S_S_S_S_S_S_S_S_S_S_S_S_S_S_S_S_S_S_S_S_S_S_S_S_S_S_S_S_S_S_S_S_S_S_S_S_S_S_S_S_S_S_S_S_S_S_S_S_S_S_S_S_S_S_S_S_S_S_S_S_S_S_S_S_S_S_S_S_S_S_S_S_S_S_S_S_S_S_S_S_S_S_S_S_S_S_S_S_S_S_S_S_S_S_S_S_S_S_S_S_S_S_S_S_S_S_S_S_S_S_S_S_S_S_S_S_S_S_S_S_S_S_S_S_S_S_S_S_S_S_S_S_S_S_S_S_S_S_S_S_S_S_S_S_S_S_S_S_S_S_S_S_S_S_S_S_S_S_S_S_S_S_S_S_S_S_S_S_S_S_S_S_S_S_S_S_S_S_S_S_S_S_S_S_S_S_S_S_S_S_S_S_S_S_S_S_S_S_S_S_S_S_S_S_S_S_S_S_S_S_S_S_S_S_S_S_S_S_S_S_S_S_S_S_S_S_S_S_S_S_S_S_S_S_S_S_S_S_S_S_S_S_S_S_S_S_S_S_S_S_S_S_S_S_S_S_S_S_S_S_S_S_S_S_S_S_S_S_S_S_S_S_S_S_S_S_S_S_S_S_S_S_S_S_S_S_S_S_S_S_S_S_S_S_S_S_S_S_S_S_S_S_S_S_S_S_S_S_S_S_S_S_S_S_S_S_S_S_S_S_S_S_S_S_S_S_S_S_S_S_S_S_S_S_S_S_S_S_S_S_S_S_S_S_S_S_S_S_S_S_S_S_S_S_S_S_S_S_S_S_S_S_S_S_S_S_S_S_S_S_S_S_S_S_S_S_S_S_S_S_S_S_S_S_S_S_S_S_S_S_S_S_S_S_S_S_S_S_S_S_S_S_S_S_S_S_S_S_S_S_S_S_S_S_S_S_S_S_S_S_S_S_S_S_S_S_S_S_S_S_S_S_S_S_S_S_S_S_S_S_S_S_S_S_S_S_S_S_S_S_S_S_S_S_S_S_S_S_S_S_S_S_S_S_S_S_S_S_S_S_S_S_S_S_S_S_S_S_S_S_S_S_S_S_S_S_S_S_S_S_S_S_S_S_S__param_705,
	.param .u64 .ptr .align 1 _Z4racePiS_S_S_S_S_S_S_S_S_S_S_S_S_S_S_S_S_S_S_S_S_S_S_S_S_S_S_S_S_S_S_S_S_S_S_S_S_S_S_S_S_S_S_S_S_S_S_S_S_S_S_S_S_S_S_S_S_S_S_S_S_S_S_S_S_S_S_S_S_S_S_S_S_S_S_S_S_S_S_S_S_S_S_S_S_S_S_S_S_S_S_S_S_S_S_S_S_S_S_S_S_S_S_S_S_S_S_S_S_S_S_S_S_S_S_S_S_S_S_S_S_S_S_S_S_S_S_S_S_S_S_S_S_S_S_S_S_S_S_S_S_S_S_S_S_S_S_S_S_S_S_S_S_S_S_S_S_S_S_S_S_S_S_S_S_S_S_S_S_S_S_S_S_S_S_S_S_S_S_S_S_S_S_S_S_S_S_S_S_S_S_S_S_S_S_S_S_S_S_S_S_S_S_S_S_S_S_S_S_S_S_S_S_S_S_S_S_S_S_S_S_S_S_S_S_S_S_S_S_S_S_S_S_S_S_S_S_S_S_S_S_S_S_S_S_S_S_S_S_S_S_S_S_S_S_S_S_S_S_S_S_S_S_S_S_S_S_S_S_S_S_S_S_S_S_S_S_S_S_S_S_S_S_S_S_S_S_S_S_S_S_S_S_S_S_S_S_S_S_S_S_S_S_S_S_S_S_S_S_S_S_S_S_S_S_S_S_S_S_S_S_S_S_S_S_S_S_S_S_S_S_S_S_S_S_S_S_S_S_S_S_S_S_S_S_S_S_S_S_S_S_S_S_S_S_S_S_S_S_S_S_S_S_S_S_S_S_S_S_S_S_S_S_S_S_S_S_S_S_S_S_S_S_S_S_S_S_S_S_S_S_S_S_S_S_S_S_S_S_S_S_S_S_S_S_S_S_S_S_S_S_S_S_S_S_S_S_S_S_S_S_S_S_S_S_S_S_S_S_S_S_S_S_S_S_S_S_S_S_S_S_S_S_S_S_S_S_S_S_S_S_S_S_S_S_S_S_S_S_S_S_S_S_S_S_S_S_S_S_S_S_S_S_S_S_S_S_S_S_S_S_S_S_S_S_S_S_S_S_S_S_S_S_S_S_S_S_S_S_S_S_S_S_S_S_S_S_S_S_S_S_S_S_S_S_S_S_S_S_S_S_S_S_S_S_S_S_S_S_S_S_S_S_S_S_S_S_S_S_S_S_S_S_S_S_S_S_S_S_S_S_S_S_S_S_S_S_S_S_S_S_S_S_S_S_S_S_S_S_S_S_S_S_S_S_S_S_S_S_S_S_S_S_S_S_S_S_S_S_S_S_S_S_S_S_S_S_S_S_S_S_S_S_S_S_S_S_S_S_S_S_S_S_S_S_S_S_S_S_S_S_S_S_S_S_S_S_S_S_S_S_S_S_S_S_S_S_S_S_S_S_S_S_S_S_S_S_S_S_S_S_S_S_S_S_S_S_S_S_S_S_S_S_S_S_S_S_S_S_S_S_S_S_S_S_S_S_S_S_S_S_S_S_S_S_S_S_S_S_S_S_S_S_S_S_S_S_S_S_S_S_S_S_S_S_S_S_S_S_S_S_S_S_S_S_S_S_S_S_S_S_S_S_S_S_S_S_S_S_S_S_S_S_S_S_S_S_S_S_S_S_S_S_S_S_S_S_S_S_S_S_S_S_S_S_S_S_S_S_S_S_S_S_S_S_S_S_S_S_S_S_S_S_S_S_S_S_S_S_S_S_S_S_S_S_S_S_S_S_S_S_S_S_S_S_S_S_S_S_S_S_S_S_S_S_S_S_S_S_S_S_S_S_S_S_S_S_S_S_S_S_S_S_S_S_S_S_S_S_S_S_S_S_S_S_S_S_S_S_S_S_S_S_S_S_S_S_S_S_S_S_S_S_S_S_S_S_S_S_S_S_S_S_S_S_S_S_S_S_S_S_S_S_S_S_S_S_S_S_S_S_S_S_S_S_S_S_S_S_S_S_S_S_S_S_S_S_S_S_S_S_S_S_S_S_S_S_S_S_S_S_S_S_S_S_S_S_S_S_S_S_S_S_S_S_S_S_S_S_S_S_S_S_S_S_S_S_S_S_S_S_S_S_S_S_S_S_S_S_S_S_S_S_S_S_S_S_S_S_S_S_S_S_S_S_S_S_S_S_S_S_S_S_S_S_S_S_S_S_S_S_S_S_S_S_S_S_S_S_S_S_S_S_S_S_S_S_S_S_S_S_S_S_S_S_S_S_S_S_S_S_S_S_S_S_S_S_S_S_S_S_S_S__param_706,
	.param .u64 .ptr .align 1 _Z4racePiS_S_S_S_S_S_S_S_S_S_S_S_S_S_S_S_S_S_S_S_S_S_S_S_S_S_S_S_S_S_S_S_S_S_S_S_S_S_S_S_S_S_S_S_S_S_S_S_S_S_S_S_S_S_S_S_S_S_S_S_S_S_S_S_S_S_S_S_S_S_S_S_S_S_S_S_S_S_S_S_S_S_S_S_S_S_S_S_S_S_S_S_S_S_S_S_S_S_S_S_S_S_S_S_S_S_S_S_S_S_S_S_S_S_S_S_S_S_S_S_S_S_S_S_S_S_S_S_S_S_S_S_S_S_S_S_S_S_S_S_S_S_S_S_S_S_S_S_S_S_S_S_S_S_S_S_S_S_S_S_S_S_S_S_S_S_S_S_S_S_S_S_S_S_S_S_S_S_S_S_S_S_S_S_S_S_S_S_S_S_S_S_S_S_S_S_S_S_S_S_S_S_S_S_S_S_S_S_S_S_S_S_S_S_S_S_S_S_S_S_S_S_S_S_S_S_S_S_S_S_S_S_S_S_S_S_S_S_S_S_S_S_S_S_S_S_S_S_S_S_S_S_S_S_S_S_S_S_S_S_S_S_S_S_S_S_S_S_S_S_S_S_S_S_S_S_S_S_S_S_S_S_S_S_S_S_S_S_S_S_S_S_S_S_S_S_S_S_S_S_S_S_S_S_S_S_S_S_S_S_S_S_S_S_S_S_S_S_S_S_S_S_S_S_S_S_S_S_S_S_S_S_S_S_S_S_S_S_S_S_S_S_S_S_S_S_S_S_S_S_S_S_S_S_S_S_S_S_S_S_S_S_S_S_S_S_S_S_S_S_S_S_S_S_S_S_S_S_S_S_S_S_S_S_S_S_S_S_S_S_S_S_S_S_S_S_S_S_S_S_S_S_S_S_S_S_S_S_S_S_S_S_S_S_S_S_S_S_S_S_S_S_S_S_S_S_S_S_S_S_S_S_S_S_S_S_S_S_S_S_S_S_S_S_S_S_S_S_S_S_S_S_S_S_S_S_S_S_S_S_S_S_S_S_S_S_S_S_S_S_S_S_S_S_S_S_S_S_S_S_S_S_S_S_S_S_S_S_S_S_S_S_S_S_S_S_S_S_S_S_S_S_S_S_S_S_S_S_S_S_S_S_S_S_S_S_S_S_S_S_S_S_S_S_S_S_S_S_S_S_S_S_S_S_S_S_S_S_S_S_S_S_S_S_S_S_S_S_S_S_S_S_S_S_S_S_S_S_S_S_S_S_S_S_S_S_S_S_S_S_S_S_S_S_S_S_S_S_S_S_S_S_S_S_S_S_S_S_S_S_S_S_S_S_S_S_S_S_S_S_S_S_S_S_S_S_S_S_S_S_S_S_S_S_S_S_S_S_S_S_S_S_S_S_S_S_S_S_S_S_S_S_S_S_S_S_S_S_S_S_S_S_S_S_S_S_S_S_S_S_S_S_S_S_S_S_S_S_S_S_S_S_S_S_S_S_S_S_S_S_S_S_S_S_S_S_S_S_S_S_S_S_S_S_S_S_S_S_S_S_S_S_S_S_S_S_S_S_S_S_S_S_S_S_S_S_S_S_S_S_S_S_S_S_S_S_S_S_S_S_S_S_S_S_S_S_S_S_S_S_S_S_S_S_S_S_S_S_S_S_S_S_S_S_S_S_S_S_S_S_S_S_S_S_S_S_S_S_S_S_S_S_S_S_S_S_S_S_S_S_S_S_S_S_S_S_S_S_S_S_S_S_S_S_S_S_S_S_S_S_S_S_S_S_S_S_S_S_S_S_S_S_S_S_S_S_S_S_S_S_S_S_S_S_S_S_S_S_S_S_S_S_S_S_S_S_S_S_S_S_S_S_S_S_S_S_S_S_S_S_S_S_S_S_S_S_S_S_S_S_S_S_S_S_S_S_S_S_S_S_S_S_S_S_S_S_S_S_S_S_S_S_S_S_S_S_S_S_S_S_S_S_S_S_S_S_S_S_S_S_S_S_S_S_S_S_S_S_S_S_S_S_S_S_S_S_S_S_S_S_S_S_S_S_S_S_S_S_S_S_S_S_S_S_S_S_S_S_S_S_S_S_S_S_S_S_S_S_S_S_S_S_S_S_S_S_S_S_S_S_S_S_S_S_S_S_S_S_S_S_S_S_S_S_S_S_S_S_S_S_S_S_S_S_S_S_S_S_S_S_S_S_S_S_S_S_S_S_S_S_S_S_S_S_S_S_S_S_S_S_S_S_S_S_S_S_S_S_S_S_S_S_S_S_S_S_S_S_S_S_S_S_S__param_707,
	.param .u64 .ptr .align 1 _Z4racePiS_S_S_S_S_S_S_S_S_S_S_S_S_S_S_S_S_S_S_S_S_S_S_S_S_S_S_S_S_S_S_S_S_S_S_S_S_S_S_S_S_S_S_S_S_S_S_S_S_S_S_S_S_S_S_S_S_S_S_S_S_S_S_S_S_S_S_S_S_S_S_S_S_S_S_S_S_S_S_S_S_S_S_S_S_S_S_S_S_S_S_S_S_S_S_S_S_S_S_S_S_S_S_S_S_S_S_S_S_S_S_S_S_S_S_S_S_S_S_S_S_S_S_S_S_S_S_S_S_S_S_S_S_S_S_S_S_S_S_S_S_S_S_S_S_S_S_S_S_S_S_S_S_S_S_S_S_S_S_S_S_S_S_S_S_S_S_S_S_S_S_S_S_S_S_S_S_S_S_S_S_S_S_S_S_S_S_S_S_S_S_S_S_S_S_S_S_S_S_S_S_S_S_S_S_S_S_S_S_S_S_S_S_S_S_S_S_S_S_S_S_S_S_S_S_S_S_S_S_S_S_S_S_S_S_S_S_S_S_S_S_S_S_S_S_S_S_S_S_S_S_S_S_S_S_S_S_S_S_S_S_S_S_S_S_S_S_S_S_S_S_S_S_S_S_S_S_S_S_S_S_S_S_S_S_S_S_S_S_S_S_S_S_S_S_S_S_S_S_S_S_S_S_S_S_S_S_S_S_S_S_S_S_S_S_S_S_S_S_S_S_S_S_S_S_S_S_S_S_S_S_S_S_S_S_S_S_S_S_S_S_S_S_S_S_S_S_S_S_S_S_S_S_S_S_S_S_S_S_S_S_S_S_S_S_S_S_S_S_S_S_S_S_S_S_S_S_S_S_S_S_S_S_S_S_S_S_S_S_S_S_S_S_S_S_S_S_S_S_S_S_S_S_S_S_S_S_S_S_S_S_S_S_S_S_S_S_S_S_S_S_S_S_S_S_S_S_S_S_S_S_S_S_S_S_S_S_S_S_S_S_S_S_S_S_S_S_S_S_S_S_S_S_S_S_S_S_S_S_S_S_S_S_S_S_S_S_S_S_S_S_S_S_S_S_S_S_S_S_S_S_S_S_S_S_S_S_S_S_S_S_S_S_S_S_S_S_S_S_S_S_S_S_S_S_S_S_S_S_S_S_S_S_S_S_S_S_S_S_S_S_S_S_S_S_S_S_S_S_S_S_S_S_S_S_S_S_S_S_S_S_S_S_S_S_S_S_S_S_S_S_S_S_S_S_S_S_S_S_S_S_S_S_S_S_S_S_S_S_S_S_S_S_S_S_S_S_S_S_S_S_S_S_S_S_S_S_S_S_S_S_S_S_S_S_S_S_S_S_S_S_S_S_S_S_S_S_S_S_S_S_S_S_S_S_S_S_S_S_S_S_S_S_S_S_S_S_S_S_S_S_S_S_S_S_S_S_S_S_S_S_S_S_S_S_S_S_S_S_S_S_S_S_S_S_S_S_S_S_S_S_S_S_S_S_S_S_S_S_S_S_S_S_S_S_S_S_S_S_S_S_S_S_S_S_S_S_S_S_S_S_S_S_S_S_S_S_S_S_S_S_S_S_S_S_S_S_S_S_S_S_S_S_S_S_S_S_S_S_S_S_S_S_S_S_S_S_S_S_S_S_S_S_S_S_S_S_S_S_S_S_S_S_S_S_S_S_S_S_S_S_S_S_S_S_S_S_S_S_S_S_S_S_S_S_S_S_S_S_S_S_S_S_S_S_S_S_S_S_S_S_S_S_S_S_S_S_S_S_S_S_S_S_S_S_S_S_S_S_S_S_S_S_S_S_S_S_S_S_S_S_S_S_S_S_S_S_S_S_S_S_S_S_S_S_S_S_S_S_S_S_S_S_S_S_S_S_S_S_S_S_S_S_S_S_S_S_S_S_S_S_S_S_S_S_S_S_S_S_S_S_S_S_S_S_S_S_S_S_S_S_S_S_S_S_S_S_S_S_S_S_S_S_S_S_S_S_S_S_S_S_S_S_S_S_S_S_S_S_S_S_S_S_S_S_S_S_S_S_S_S_S_S_S_S_S_S_S_S_S_S_S_S_S_S_S_S_S_S_S_S_S_S_S_S_S_S_S_S_S_S_S_S_S_S_S_S_S_S_S_S_S_S_S_S_S_S_S_S_S_S_S_S_S_S_S_S_S_S_S_S_S_S_S_S_S_S_S_S_S_S_S_S_S_S_S_S_S_S_S_S_S_S_S_S_S_S_S_S_S_S_S_S_S_S_S_S_S_S_S_S_S_S_S_S_S_S_S_S_S_S_S_S__param_708,
	.param .u64 .ptr .align 1 _Z4racePiS_S_S_S_S_S_S_S_S_S_S_S_S_S_S_S_S_S_S_S_S_S_S_S_S_S_S_S_S_S_S_S_S_S_S_S_S_S_S_S_S_S_S_S_S_S_S_S_S_S_S_S_S_S_S_S_S_S_S_S_S_S_S_S_S_S_S_S_S_S_S_S_S_S_S_S_S_S_S_S_S_S_S_S_S_S_S_S_S_S_S_S_S_S_S_S_S_S_S_S_S_S_S_S_S_S_S_S_S_S_S_S_S_S_S_S_S_S_S_S_S_S_S_S_S_S_S_S_S_S_S_S_S_S_S_S_S_S_S_S_S_S_S_S_S_S_S_S_S_S_S_S_S_S_S_S_S_S_S_S_S_S_S_S_S_S_S_S_S_S_S_S_S_S_S_S_S_S_S_S_S_S_S_S_S_S_S_S_S_S_S_S_S_S_S_S_S_S_S_S_S_S_S_S_S_S_S_S_S_S_S_S_S_S_S_S_S_S_S_S_S_S_S_S_S_S_S_S_S_S_S_S_S_S_S_S_S_S_S_S_S_S_S_S_S_S_S_S_S_S_S_S_S_S_S_S_S_S_S_S_S_S_S_S_S_S_S_S_S_S_S_S_S_S_S_S_S_S_S_S_S_S_S_S_S_S_S_S_S_S_S_S_S_S_S_S_S_S_S_S_S_S_S_S_S_S_S_S_S_S_S_S_S_S_S_S_S_S_S_S_S_S_S_S_S_S_S_S_S_S_S_S_S_S_S_S_S_S_S_S_S_S_S_S_S_S_S_S_S_S_S_S_S_S_S_S_S_S_S_S_S_S_S_S_S_S_S_S_S_S_S_S_S_S_S_S_S_S_S_S_S_S_S_S_S_S_S_S_S_S_S_S_S_S_S_S_S_S_S_S_S_S_S_S_S_S_S_S_S_S_S_S_S_S_S_S_S_S_S_S_S_S_S_S_S_S_S_S_S_S_S_S_S_S_S_S_S_S_S_S_S_S_S_S_S_S_S_S_S_S_S_S_S_S_S_S_S_S_S_S_S_S_S_S_S_S_S_S_S_S_S_S_S_S_S_S_S_S_S_S_S_S_S_S_S_S_S_S_S_S_S_S_S_S_S_S_S_S_S_S_S_S_S_S_S_S_S_S_S_S_S_S_S_S_S_S_S_S_S_S_S_S_S_S_S_S_S_S_S_S_S_S_S_S_S_S_S_S_S_S_S_S_S_S_S_S_S_S_S_S_S_S_S_S_S_S_S_S_S_S_S_S_S_S_S_S_S_S_S_S_S_S_S_S_S_S_S_S_S_S_S_S_S_S_S_S_S_S_S_S_S_S_S_S_S_S_S_S_S_S_S_S_S_S_S_S_S_S_S_S_S_S_S_S_S_S_S_S_S_S_S_S_S_S_S_S_S_S_S_S_S_S_S_S_S_S_S_S_S_S_S_S_S_S_S_S_S_S_S_S_S_S_S_S_S_S_S_S_S_S_S_S_S_S_S_S_S_S_S_S_S_S_S_S_S_S_S_S_S_S_S_S_S_S_S_S_S_S_S_S_S_S_S_S_S_S_S_S_S_S_S_S_S_S_S_S_S_S_S_S_S_S_S_S_S_S_S_S_S_S_S_S_S_S_S_S_S_S_S_S_S_S_S_S_S_S_S_S_S_S_S_S_S_S_S_S_S_S_S_S_S_S_S_S_S_S_S_S_S_S_S_S_S_S_S_S_S_S_S_S_S_S_S_S_S_S_S_S_S_S_S_S_S_S_S_S_S_S_S_S_S_S_S_S_S_S_S_S_S_S_S_S_S_S_S_S_S_S_S_S_S_S_S_S_S_S_S_S_S_S_S_S_S_S_S_S_S_S_S_S_S_S_S_S_S_S_S_S_S_S_S_S_S_S_S_S_S_S_S_S_S_S_S_S_S_S_S_S_S_S_S_S_S_S_S_S_S_S_S_S_S_S_S_S_S_S_S_S_S_S_S_S_S_S_S_S_S_S_S_S_S_S_S_S_S_S_S_S_S_S_S_S_S_S_S_S_S_S_S_S_S_S_S_S_S_S_S_S_S_S_S_S_S_S_S_S_S_S_S_S_S_S_S_S_S_S_S_S_S_S_S_S_S_S_S_S_S_S_S_S_S_S_S_S_S_S_S_S_S_S_S_S_S_S_S_S_S_S_S_S_S_S_S_S_S_S_S_S_S_S_S_S_S_S_S_S_S_S_S_S_S_S_S_S_S_S_S_S_S_S_S_S_S_S_S_S_S_S_S_S_S_S_S_S_S_S_S_S_S_S_S_S_S__param_709,
	.param .u64 .ptr .align 1 _Z4racePiS_S_S_S_S_S_S_S_S_S_S_S_S_S_S_S_S_S_S_S_S_S_S_S_S_S_S_S_S_S_S_S_S_S_S_S_S_S_S_S_S_S_S_S_S_S_S_S_S_S_S_S_S_S_S_S_S_S_S_S_S_S_S_S_S_S_S_S_S_S_S_S_S_S_S_S_S_S_S_S_S_S_S_S_S_S_S_S_S_S_S_S_S_S_S_S_S_S_S_S_S_S_S_S_S_S_S_S_S_S_S_S_S_S_S_S_S_S_S_S_S_S_S_S_S_S_S_S_S_S_S_S_S_S_S_S_S_S_S_S_S_S_S_S_S_S_S_S_S_S_S_S_S_S_S_S_S_S_S_S_S_S_S_S_S_S_S_S_S_S_S_S_S_S_S_S_S_S_S_S_S_S_S_S_S_S_S_S_S_S_S_S_S_S_S_S_S_S_S_S_S_S_S_S_S_S_S_S_S_S_S_S_S_S_S_S_S_S_S_S_S_S_S_S_S_S_S_S_S_S_S_S_S_S_S_S_S_S_S_S_S_S_S_S_S_S_S_S_S_S_S_S_S_S_S_S_S_S_S_S_S_S_S_S_S_S_S_S_S_S_S_S_S_S_S_S_S_S_S_S_S_S_S_S_S_S_S_S_S_S_S_S_S_S_S_S_S_S_S_S_S_S_S_S_S_S_S_S_S_S_S_S_S_S_S_S_S_S_S_S_S_S_S_S_S_S_S_S_S_S_S_S_S_S_S_S_S_S_S_S_S_S_S_S_S_S_S_S_S_S_S_S_S_S_S_S_S_S_S_S_S_S_S_S_S_S_S_S_S_S_S_S_S_S_S_S_S_S_S_S_S_S_S_S_S_S_S_S_S_S_S_S_S_S_S_S_S_S_S_S_S_S_S_S_S_S_S_S_S_S_S_S_S_S_S_S_S_S_S_S_S_S_S_S_S_S_S_S_S_S_S_S_S_S_S_S_S_S_S_S_S_S_S_S_S_S_S_S_S_S_S_S_S_S_S_S_S_S_S_S_S_S_S_S_S_S_S_S_S_S_S_S_S_S_S_S_S_S_S_S_S_S_S_S_S_S_S_S_S_S_S_S_S_S_S_S_S_S_S_S_S_S_S_S_S_S_S_S_S_S_S_S_S_S_S_S_S_S_S_S_S_S_S_S_S_S_S_S_S_S_S_S_S_S_S_S_S_S_S_S_S_S_S_S_S_S_S_S_S_S_S_S_S_S_S_S_S_S_S_S_S_S_S_S_S_S_S_S_S_S_S_S_S_S_S_S_S_S_S_S_S_S_S_S_S_S_S_S_S_S_S_S_S_S_S_S_S_S_S_S_S_S_S_S_S_S_S_S_S_S_S_S_S_S_S_S_S_S_S_S_S_S_S_S_S_S_S_S_S_S_S_S_S_S_S_S_S_S_S_S_S_S_S_S_S_S_S_S_S_S_S_S_S_S_S_S_S_S_S_S_S_S_S_S_S_S_S_S_S_S_S_S_S_S_S_S_S_S_S_S_S_S_S_S_S_S_S_S_S_S_S_S_S_S_S_S_S_S_S_S_S_S_S_S_S_S_S_S_S_S_S_S_S_S_S_S_S_S_S_S_S_S_S_S_S_S_S_S_S_S_S_S_S_S_S_S_S_S_S_S_S_S_S_S_S_S_S_S_S_S_S_S_S_S_S_S_S_S_S_S_S_S_S_S_S_S_S_S_S_S_S_S_S_S_S_S_S_S_S_S_S_S_S_S_S_S_S_S_S_S_S_S_S_S_S_S_S_S_S_S_S_S_S_S_S_S_S_S_S_S_S_S_S_S_S_S_S_S_S_S_S_S_S_S_S_S_S_S_S_S_S_S_S_S_S_S_S_S_S_S_S_S_S_S_S_S_S_S_S_S_S_S_S_S_S_S_S_S_S_S_S_S_S_S_S_S_S_S_S_S_S_S_S_S_S_S_S_S_S_S_S_S_S_S_S_S_S_S_S_S_S_S_S_S_S_S_S_S_S_S_S_S_S_S_S_S_S_S_S_S_S_S_S_S_S_S_S_S_S_S_S_S_S_S_S_S_S_S_S_S_S_S_S_S_S_S_S_S_S_S_S_S_S_S_S_S_S_S_S_S_S_S_S_S_S_S_S_S_S_S_S_S_S_S_S_S_S_S_S_S_S_S_S_S_S_S_S_S_S_S_S_S_S_S_S_S_S_S_S_S_S_S_S_S_S_S_S_S_S_S_S_S_S_S_S_S_S_S_S_S_S_S_S_S_S_S_S_S_S_S_S_S_S__param_710,
	.param .u64 .ptr .align 1 _Z4racePiS_S_S_S_S_S_S_S_S_S_S_S_S_S_S_S_S_S_S_S_S_S_S_S_S_S_S_S_S_S_S_S_S_S_S_S_S_S_S_S_S_S_S_S_S_S_S_S_S_S_S_S_S_S_S_S_S_S_S_S_S_S_S_S_S_S_S_S_S_S_S_S_S_S_S_S_S_S_S_S_S_S_S_S_S_S_S_S_S_S_S_S_S_S_S_S_S_S_S_S_S_S_S_S_S_S_S_S_S_S_S_S_S_S_S_S_S_S_S_S_S_S_S_S_S_S_S_S_S_S_S_S_S_S_S_S_S_S_S_S_S_S_S_S_S_S_S_S_S_S_S_S_S_S_S_S_S_S_S_S_S_S_S_S_S_S_S_S_S_S_S_S_S_S_S_S_S_S_S_S_S_S_S_S_S_S_S_S_S_S_S_S_S_S_S_S_S_S_S_S_S_S_S_S_S_S_S_S_S_S_S_S_S_S_S_S_S_S_S_S_S_S_S_S_S_S_S_S_S_S_S_S_S_S_S_S_S_S_S_S_S_S_S_S_S_S_S_S_S_S_S_S_S_S_S_S_S_S_S_S_S_S_S_S_S_S_S_S_S_S_S_S_S_S_S_S_S_S_S_S_S_S_S_S_S_S_S_S_S_S_S_S_S_S_S_S_S_S_S_S_S_S_S_S_S_S_S_S_S_S_S_S_S_S_S_S_S_S_S_S_S_S_S_S_S_S_S_S_S_S_S_S_S_S_S_S_S_S_S_S_S_S_S_S_S_S_S_S_S_S_S_S_S_S_S_S_S_S_S_S_S_S_S_S_S_S_S_S_S_S_S_S_S_S_S_S_S_S_S_S_S_S_S_S_S_S_S_S_S_S_S_S_S_S_S_S_S_S_S_S_S_S_S_S_S_S_S_S_S_S_S_S_S_S_S_S_S_S_S_S_S_S_S_S_S_S_S_S_S_S_S_S_S_S_S_S_S_S_S_S_S_S_S_S_S_S_S_S_S_S_S_S_S_S_S_S_S_S_S_S_S_S_S_S_S_S_S_S_S_S_S_S_S_S_S_S_S_S_S_S_S_S_S_S_S_S_S_S_S_S_S_S_S_S_S_S_S_S_S_S_S_S_S_S_S_S_S_S_S_S_S_S_S_S_S_S_S_S_S_S_S_S_S_S_S_S_S_S_S_S_S_S_S_S_S_S_S_S_S_S_S_S_S_S_S_S_S_S_S_S_S_S_S_S_S_S_S_S_S_S_S_S_S_S_S_S_S_S_S_S_S_S_S_S_S_S_S_S_S_S_S_S_S_S_S_S_S_S_S_S_S_S_S_S_S_S_S_S_S_S_S_S_S_S_S_S_S_S_S_S_S_S_S_S_S_S_S_S_S_S_S_S_S_S_S_S_S_S_S_S_S_S_S_S_S_S_S_S_S_S_S_S_S_S_S_S_S_S_S_S_S_S_S_S_S_S_S_S_S_S_S_S_S_S_S_S_S_S_S_S_S_S_S_S_S_S_S_S_S_S_S_S_S_S_S_S_S_S_S_S_S_S_S_S_S_S_S_S_S_S_S_S_S_S_S_S_S_S_S_S_S_S_S_S_S_S_S_S_S_S_S_S_S_S_S_S_S_S_S_S_S_S_S_S_S_S_S_S_S_S_S_S_S_S_S_S_S_S_S_S_S_S_S_S_S_S_S_S_S_S_S_S_S_S_S_S_S_S_S_S_S_S_S_S_S_S_S_S_S_S_S_S_S_S_S_S_S_S_S_S_S_S_S_S_S_S_S_S_S_S_S_S_S_S_S_S_S_S_S_S_S_S_S_S_S_S_S_S_S_S_S_S_S_S_S_S_S_S_S_S_S_S_S_S_S_S_S_S_S_S_S_S_S_S_S_S_S_S_S_S_S_S_S_S_S_S_S_S_S_S_S_S_S_S_S_S_S_S_S_S_S_S_S_S_S_S_S_S_S_S_S_S_S_S_S_S_S_S_S_S_S_S_S_S_S_S_S_S_S_S_S_S_S_S_S_S_S_S_S_S_S_S_S_S_S_S_S_S_S_S_S_S_S_S_S_S_S_S_S_S_S_S_S_S_S_S_S_S_S_S_S_S_S_S_S_S_S_S_S_S_S_S_S_S_S_S_S_S_S_S_S_S_S_S_S_S_S_S_S_S_S_S_S_S_S_S_S_S_S_S_S_S_S_S_S_S_S_S_S_S_S_S_S_S_S_S_S_S_S_S_S_S_S_S_S_S_S_S_S_S_S_S_S_S_S_S_S_S_S_S_S_S_S__param_711,
	.param .u64 .ptr .align 1 _Z4racePiS_S_S_S_S_S_S_S_S_S_S_S_S_S_S_S_S_S_S_S_S_S_S_S_S_S_S_S_S_S_S_S_S_S_S_S_S_S_S_S_S_S_S_S_S_S_S_S_S_S_S_S_S_S_S_S_S_S_S_S_S_S_S_S_S_S_S_S_S_S_S_S_S_S_S_S_S_S_S_S_S_S_S_S_S_S_S_S_S_S_S_S_S_S_S_S_S_S_S_S_S_S_S_S_S_S_S_S_S_S_S_S_S_S_S_S_S_S_S_S_S_S_S_S_S_S_S_S_S_S_S_S_S_S_S_S_S_S_S_S_S_S_S_S_S_S_S_S_S_S_S_S_S_S_S_S_S_S_S_S_S_S_S_S_S_S_S_S_S_S_S_S_S_S_S_S_S_S_S_S_S_S_S_S_S_S_S_S_S_S_S_S_S_S_S_S_S_S_S_S_S_S_S_S_S_S_S_S_S_S_S_S_S_S_S_S_S_S_S_S_S_S_S_S_S_S_S_S_S_S_S_S_S_S_S_S_S_S_S_S_S_S_S_S_S_S_S_S_S_S_S_S_S_S_S_S_S_S_S_S_S_S_S_S_S_S_S_S_S_S_S_S_S_S_S_S_S_S_S_S_S_S_S_S_S_S_S_S_S_S_S_S_S_S_S_S_S_S_S_S_S_S_S_S_S_S_S_S_S_S_S_S_S_S_S_S_S_S_S_S_S_S_S_S_S_S_S_S_S_S_S_S_S_S_S_S_S_S_S_S_S_S_S_S_S_S_S_S_S_S_S_S_S_S_S_S_S_S_S_S_S_S_S_S_S_S_S_S_S_S_S_S_S_S_S_S_S_S_S_S_S_S_S_S_S_S_S_S_S_S_S_S_S_S_S_S_S_S_S_S_S_S_S_S_S_S_S_S_S_S_S_S_S_S_S_S_S_S_S_S_S_S_S_S_S_S_S_S_S_S_S_S_S_S_S_S_S_S_S_S_S_S_S_S_S_S_S_S_S_S_S_S_S_S_S_S_S_S_S_S_S_S_S_S_S_S_S_S_S_S_S_S_S_S_S_S_S_S_S_S_S_S_S_S_S_S_S_S_S_S_S_S_S_S_S_S_S_S_S_S_S_S_S_S_S_S_S_S_S_S_S_S_S_S_S_S_S_S_S_S_S_S_S_S_S_S_S_S_S_S_S_S_S_S_S_S_S_S_S_S_S_S_S_S_S_S_S_S_S_S_S_S_S_S_S_S_S_S_S_S_S_S_S_S_S_S_S_S_S_S_S_S_S_S_S_S_S_S_S_S_S_S_S_S_S_S_S_S_S_S_S_S_S_S_S_S_S_S_S_S_S_S_S_S_S_S_S_S_S_S_S_S_S_S_S_S_S_S_S_S_S_S_S_S_S_S_S_S_S_S_S_S_S_S_S_S_S_S_S_S_S_S_S_S_S_S_S_S_S_S_S_S_S_S_S_S_S_S_S_S_S_S_S_S_S_S_S_S_S_S_S_S_S_S_S_S_S_S_S_S_S_S_S_S_S_S_S_S_S_S_S_S_S_S_S_S_S_S_S_S_S_S_S_S_S_S_S_S_S_S_S_S_S_S_S_S_S_S_S_S_S_S_S_S_S_S_S_S_S_S_S_S_S_S_S_S_S_S_S_S_S_S_S_S_S_S_S_S_S_S_S_S_S_S_S_S_S_S_S_S_S_S_S_S_S_S_S_S_S_S_S_S_S_S_S_S_S_S_S_S_S_S_S_S_S_S_S_S_S_S_S_S_S_S_S_S_S_S_S_S_S_S_S_S_S_S_S_S_S_S_S_S_S_S_S_S_S_S_S_S_S_S_S_S_S_S_S_S_S_S_S_S_S_S_S_S_S_S_S_S_S_S_S_S_S_S_S_S_S_S_S_S_S_S_S_S_S_S_S_S_S_S_S_S_S_S_S_S_S_S_S_S_S_S_S_S_S_S_S_S_S_S_S_S_S_S_S_S_S_S_S_S_S_S_S_S_S_S_S_S_S_S_S_S_S_S_S_S_S_S_S_S_S_S_S_S_S_S_S_S_S_S_S_S_S_S_S_S_S_S_S_S_S_S_S_S_S_S_S_S_S_S_S_S_S_S_S_S_S_S_S_S_S_S_S_S_S_S_S_S_S_S_S_S_S_S_S_S_S_S_S_S_S_S_S_S_S_S_S_S_S_S_S_S_S_S_S_S_S_S_S_S_S_S_S_S_S_S_S_S_S_S_S_S_S_S_S_S_S_S_S_S_S_S_S_S_S_S_S_S_S_S_S__param_712,
	.param .u64 .ptr .align 1 _Z4racePiS_S_S_S_S_S_S_S_S_S_S_S_S_S_S_S_S_S_S_S_S_S_S_S_S_S_S_S_S_S_S_S_S_S_S_S_S_S_S_S_S_S_S_S_S_S_S_S_S_S_S_S_S_S_S_S_S_S_S_S_S_S_S_S_S_S_S_S_S_S_S_S_S_S_S_S_S_S_S_S_S_S_S_S_S_S_S_S_S_S_S_S_S_S_S_S_S_S_S_S_S_S_S_S_S_S_S_S_S_S_S_S_S_S_S_S_S_S_S_S_S_S_S_S_S_S_S_S_S_S_S_S_S_S_S_S_S_S_S_S_S_S_S_S_S_S_S_S_S_S_S_S_S_S_S_S_S_S_S_S_S_S_S_S_S_S_S_S_S_S_S_S_S_S_S_S_S_S_S_S_S_S_S_S_S_S_S_S_S_S_S_S_S_S_S_S_S_S_S_S_S_S_S_S_S_S_S_S_S_S_S_S_S_S_S_S_S_S_S_S_S_S_S_S_S_S_S_S_S_S_S_S_S_S_S_S_S_S_S_S_S_S_S_S_S_S_S_S_S_S_S_S_S_S_S_S_S_S_S_S_S_S_S_S_S_S_S_S_S_S_S_S_S_S_S_S_S_S_S_S_S_S_S_S_S_S_S_S_S_S_S_S_S_S_S_S_S_S_S_S_S_S_S_S_S_S_S_S_S_S_S_S_S_S_S_S_S_S_S_S_S_S_S_S_S_S_S_S_S_S_S_S_S_S_S_S_S_S_S_S_S_S_S_S_S_S_S_S_S_S_S_S_S_S_S_S_S_S_S_S_S_S_S_S_S_S_S_S_S_S_S_S_S_S_S_S_S_S_S_S_S_S_S_S_S_S_S_S_S_S_S_S_S_S_S_S_S_S_S_S_S_S_S_S_S_S_S_S_S_S_S_S_S_S_S_S_S_S_S_S_S_S_S_S_S_S_S_S_S_S_S_S_S_S_S_S_S_S_S_S_S_S_S_S_S_S_S_S_S_S_S_S_S_S_S_S_S_S_S_S_S_S_S_S_S_S_S_S_S_S_S_S_S_S_S_S_S_S_S_S_S_S_S_S_S_S_S_S_S_S_S_S_S_S_S_S_S_S_S_S_S_S_S_S_S_S_S_S_S_S_S_S_S_S_S_S_S_S_S_S_S_S_S_S_S_S_S_S_S_S_S_S_S_S_S_S_S_S_S_S_S_S_S_S_S_S_S_S_S_S_S_S_S_S_S_S_S_S_S_S_S_S_S_S_S_S_S_S_S_S_S_S_S_S_S_S_S_S_S_S_S_S_S_S_S_S_S_S_S_S_S_S_S_S_S_S_S_S_S_S_S_S_S_S_S_S_S_S_S_S_S_S_S_S_S_S_S_S_S_S_S_S_S_S_S_S_S_S_S_S_S_S_S_S_S_S_S_S_S_S_S_S_S_S_S_S_S_S_S_S_S_S_S_S_S_S_S_S_S_S_S_S_S_S_S_S_S_S_S_S_S_S_S_S_S_S_S_S_S_S_S_S_S_S_S_S_S_S_S_S_S_S_S_S_S_S_S_S_S_S_S_S_S_S_S_S_S_S_S_S_S_S_S_S_S_S_S_S_S_S_S_S_S_S_S_S_S_S_S_S_S_S_S_S_S_S_S_S_S_S_S_S_S_S_S_S_S_S_S_S_S_S_S_S_S_S_S_S_S_S_S_S_S_S_S_S_S_S_S_S_S_S_S_S_S_S_S_S_S_S_S_S_S_S_S_S_S_S_S_S_S_S_S_S_S_S_S_S_S_S_S_S_S_S_S_S_S_S_S_S_S_S_S_S_S_S_S_S_S_S_S_S_S_S_S_S_S_S_S_S_S_S_S_S_S_S_S_S_S_S_S_S_S_S_S_S_S_S_S_S_S_S_S_S_S_S_S_S_S_S_S_S_S_S_S_S_S_S_S_S_S_S_S_S_S_S_S_S_S_S_S_S_S_S_S_S_S_S_S_S_S_S_S_S_S_S_S_S_S_S_S_S_S_S_S_S_S_S_S_S_S_S_S_S_S_S_S_S_S_S_S_S_S_S_S_S_S_S_S_S_S_S_S_S_S_S_S_S_S_S_S_S_S_S_S_S_S_S_S_S_S_S_S_S_S_S_S_S_S_S_S_S_S_S_S_S_S_S_S_S_S_S_S_S_S_S_S_S_S_S_S_S_S_S_S_S_S_S_S_S_S_S_S_S_S_S_S_S_S_S_S_S_S_S_S_S_S_S_S_S_S_S_S_S_S_S_S_S_S_S_S_S_S__param_713,
	.param .u64 .ptr .align 1 _Z4racePiS_S_S_S_S_S_S_S_S_S_S_S_S_S_S_S_S_S_S_S_S_S_S_S_S_S_S_S_S_S_S_S_S_S_S_S_S_S_S_S_S_S_S_S_S_S_S_S_S_S_S_S_S_S_S_S_S_S_S_S_S_S_S_S_S_S_S_S_S_S_S_S_S_S_S_S_S_S_S_S_S_S_S_S_S_S_S_S_S_S_S_S_S_S_S_S_S_S_S_S_S_S_S_S_S_S_S_S_S_S_S_S_S_S_S_S_S_S_S_S_S_S_S_S_S_S_S_S_S_S_S_S_S_S_S_S_S_S_S_S_S_S_S_S_S_S_S_S_S_S_S_S_S_S_S_S_S_S_S_S_S_S_S_S_S_S_S_S_S_S_S_S_S_S_S_S_S_S_S_S_S_S_S_S_S_S_S_S_S_S_S_S_S_S_S_S_S_S_S_S_S_S_S_S_S_S_S_S_S_S_S_S_S_S_S_S_S_S_S_S_S_S_S_S_S_S_S_S_S_S_S_S_S_S_S_S_S_S_S_S_S_S_S_S_S_S_S_S_S_S_S_S_S_S_S_S_S_S_S_S_S_S_S_S_S_S_S_S_S_S_S_S_S_S_S_S_S_S_S_S_S_S_S_S_S_S_S_S_S_S_S_S_S_S_S_S_S_S_S_S_S_S_S_S_S_S_S_S_S_S_S_S_S_S_S_S_S_S_S_S_S_S_S_S_S_S_S_S_S_S_S_S_S_S_S_S_S_S_S_S_S_S_S_S_S_S_S_S_S_S_S_S_S_S_S_S_S_S_S_S_S_S_S_S_S_S_S_S_S_S_S_S_S_S_S_S_S_S_S_S_S_S_S_S_S_S_S_S_S_S_S_S_S_S_S_S_S_S_S_S_S_S_S_S_S_S_S_S_S_S_S_S_S_S_S_S_S_S_S_S_S_S_S_S_S_S_S_S_S_S_S_S_S_S_S_S_S_S_S_S_S_S_S_S_S_S_S_S_S_S_S_S_S_S_S_S_S_S_S_S_S_S_S_S_S_S_S_S_S_S_S_S_S_S_S_S_S_S_S_S_S_S_S_S_S_S_S_S_S_S_S_S_S_S_S_S_S_S_S_S_S_S_S_S_S_S_S_S_S_S_S_S_S_S_S_S_S_S_S_S_S_S_S_S_S_S_S_S_S_S_S_S_S_S_S_S_S_S_S_S_S_S_S_S_S_S_S_S_S_S_S_S_S_S_S_S_S_S_S_S_S_S_S_S_S_S_S_S_S_S_S_S_S_S_S_S_S_S_S_S_S_S_S_S_S_S_S_S_S_S_S_S_S_S_S_S_S_S_S_S_S_S_S_S_S_S_S_S_S_S_S_S_S_S_S_S_S_S_S_S_S_S_S_S_S_S_S_S_S_S_S_S_S_S_S_S_S_S_S_S_S_S_S_S_S_S_S_S_S_S_S_S_S_S_S_S_S_S_S_S_S_S_S_S_S_S_S_S_S_S_S_S_S_S_S_S_S_S_S_S_S_S_S_S_S_S_S_S_S_S_S_S_S_S_S_S_S_S_S_S_S_S_S_S_S_S_S_S_S_S_S_S_S_S_S_S_S_S_S_S_S_S_S_S_S_S_S_S_S_S_S_S_S_S_S_S_S_S_S_S_S_S_S_S_S_S_S_S_S_S_S_S_S_S_S_S_S_S_S_S_S_S_S_S_S_S_S_S_S_S_S_S_S_S_S_S_S_S_S_S_S_S_S_S_S_S_S_S_S_S_S_S_S_S_S_S_S_S_S_S_S_S_S_S_S_S_S_S_S_S_S_S_S_S_S_S_S_S_S_S_S_S_S_S_S_S_S_S_S_S_S_S_S_S_S_S_S_S_S_S_S_S_S_S_S_S_S_S_S_S_S_S_S_S_S_S_S_S_S_S_S_S_S_S_S_S_S_S_S_S_S_S_S_S_S_S_S_S_S_S_S_S_S_S_S_S_S_S_S_S_S_S_S_S_S_S_S_S_S_S_S_S_S_S_S_S_S_S_S_S_S_S_S_S_S_S_S_S_S_S_S_S_S_S_S_S_S_S_S_S_S_S_S_S_S_S_S_S_S_S_S_S_S_S_S_S_S_S_S_S_S_S_S_S_S_S_S_S_S_S_S_S_S_S_S_S_S_S_S_S_S_S_S_S_S_S_S_S_S_S_S_S_S_S_S_S_S_S_S_S_S_S_S_S_S_S_S_S_S_S_S_S_S_S_S_S_S_S_S_S_S_S_S_S_S_S_S_S_S_S_S_S_S__param_714,
	.param .u64 .ptr .align 1 _Z4racePiS_S_S_S_S_S_S_S_S_S_S_S_S_S_S_S_S_S_S_S_S_S_S_S_S_S_S_S_S_S_S_S_S_S_S_S_S_S_S_S_S_S_S_S_S_S_S_S_S_S_S_S_S_S_S_S_S_S_S_S_S_S_S_S_S_S_S_S_S_S_S_S_S_S_S_S_S_S_S_S_S_S_S_S_S_S_S_S_S_S_S_S_S_S_S_S_S_S_S_S_S_S_S_S_S_S_S_S_S_S_S_S_S_S_S_S_S_S_S_S_S_S_S_S_S_S_S_S_S_S_S_S_S_S_S_S_S_S_S_S_S_S_S_S_S_S_S_S_S_S_S_S_S_S_S_S_S_S_S_S_S_S_S_S_S_S_S_S_S_S_S_S_S_S_S_S_S_S_S_S_S_S_S_S_S_S_S_S_S_S_S_S_S_S_S_S_S_S_S_S_S_S_S_S_S_S_S_S_S_S_S_S_S_S_S_S_S_S_S_S_S_S_S_S_S_S_S_S_S_S_S_S_S_S_S_S_S_S_S_S_S_S_S_S_S_S_S_S_S_S_S_S_S_S_S_S_S_S_S_S_S_S_S_S_S_S_S_S_S_S_S_S_S_S_S_S_S_S_S_S_S_S_S_S_S_S_S_S_S_S_S_S_S_S_S_S_S_S_S_S_S_S_S_S_S_S_S_S_S_S_S_S_S_S_S_S_S_S_S_S_S_S_S_S_S_S_S_S_S_S_S_S_S_S_S_S_S_S_S_S_S_S_S_S_S_S_S_S_S_S_S_S_S_S_S_S_S_S_S_S_S_S_S_S_S_S_S_S_S_S_S_S_S_S_S_S_S_S_S_S_S_S_S_S_S_S_S_S_S_S_S_S_S_S_S_S_S_S_S_S_S_S_S_S_S_S_S_S_S_S_S_S_S_S_S_S_S_S_S_S_S_S_S_S_S_S_S_S_S_S_S_S_S_S_S_S_S_S_S_S_S_S_S_S_S_S_S_S_S_S_S_S_S_S_S_S_S_S_S_S_S_S_S_S_S_S_S_S_S_S_S_S_S_S_S_S_S_S_S_S_S_S_S_S_S_S_S_S_S_S_S_S_S_S_S_S_S_S_S_S_S_S_S_S_S_S_S_S_S_S_S_S_S_S_S_S_S_S_S_S_S_S_S_S_S_S_S_S_S_S_S_S_S_S_S_S_S_S_S_S_S_S_S_S_S_S_S_S_S_S_S_S_S_S_S_S_S_S_S_S_S_S_S_S_S_S_S_S_S_S_S_S_S_S_S_S_S_S_S_S_S_S_S_S_S_S_S_S_S_S_S_S_S_S_S_S_S_S_S_S_S_S_S_S_S_S_S_S_S_S_S_S_S_S_S_S_S_S_S_S_S_S_S_S_S_S_S_S_S_S_S_S_S_S_S_S_S_S_S_S_S_S_S_S_S_S_S_S_S_S_S_S_S_S_S_S_S_S_S_S_S_S_S_S_S_S_S_S_S_S_S_S_S_S_S_S_S_S_S_S_S_S_S_S_S_S_S_S_S_S_S_S_S_S_S_S_S_S_S_S_S_S_S_S_S_S_S_S_S_S_S_S_S_S_S_S_S_S_S_S_S_S_S_S_S_S_S_S_S_S_S_S_S_S_S_S_S_S_S_S_S_S_S_S_S_S_S_S_S_S_S_S_S_S_S_S_S_S_S_S_S_S_S_S_S_S_S_S_S_S_S_S_S_S_S_S_S_S_S_S_S_S_S_S_S_S_S_S_S_S_S_S_S_S_S_S_S_S_S_S_S_S_S_S_S_S_S_S_S_S_S_S_S_S_S_S_S_S_S_S_S_S_S_S_S_S_S_S_S_S_S_S_S_S_S_S_S_S_S_S_S_S_S_S_S_S_S_S_S_S_S_S_S_S_S_S_S_S_S_S_S_S_S_S_S_S_S_S_S_S_S_S_S_S_S_S_S_S_S_S_S_S_S_S_S_S_S_S_S_S_S_S_S_S_S_S_S_S_S_S_S_S_S_S_S_S_S_S_S_S_S_S_S_S_S_S_S_S_S_S_S_S_S_S_S_S_S_S_S_S_S_S_S_S_S_S_S_S_S_S_S_S_S_S_S_S_S_S_S_S_S_S_S_S_S_S_S_S_S_S_S_S_S_S_S_S_S_S_S_S_S_S_S_S_S_S_S_S_S_S_S_S_S_S_S_S_S_S_S_S_S_S_S_S_S_S_S_S_S_S_S_S_S_S_S_S_S_S_S_S_S_S_S_S_S_S_S_S_S_S_S_S_S__param_715,
	.param .u64 .ptr .align 1 _Z4racePiS_S_S_S_S_S_S_S_S_S_S_S_S_S_S_S_S_S_S_S_S_S_S_S_S_S_S_S_S_S_S_S_S_S_S_S_S_S_S_S_S_S_S_S_S_S_S_S_S_S_S_S_S_S_S_S_S_S_S_S_S_S_S_S_S_S_S_S_S_S_S_S_S_S_S_S_S_S_S_S_S_S_S_S_S_S_S_S_S_S_S_S_S_S_S_S_S_S_S_S_S_S_S_S_S_S_S_S_S_S_S_S_S_S_S_S_S_S_S_S_S_S_S_S_S_S_S_S_S_S_S_S_S_S_S_S_S_S_S_S_S_S_S_S_S_S_S_S_S_S_S_S_S_S_S_S_S_S_S_S_S_S_S_S_S_S_S_S_S_S_S_S_S_S_S_S_S_S_S_S_S_S_S_S_S_S_S_S_S_S_S_S_S_S_S_S_S_S_S_S_S_S_S_S_S_S_S_S_S_S_S_S_S_S_S_S_S_S_S_S_S_S_S_S_S_S_S_S_S_S_S_S_S_S_S_S_S_S_S_S_S_S_S_S_S_S_S_S_S_S_S_S_S_S_S_S_S_S_S_S_S_S_S_S_S_S_S_S_S_S_S_S_S_S_S_S_S_S_S_S_S_S_S_S_S_S_S_S_S_S_S_S_S_S_S_S_S_S_S_S_S_S_S_S_S_S_S_S_S_S_S_S_S_S_S_S_S_S_S_S_S_S_S_S_S_S_S_S_S_S_S_S_S_S_S_S_S_S_S_S_S_S_S_S_S_S_S_S_S_S_S_S_S_S_S_S_S_S_S_S_S_S_S_S_S_S_S_S_S_S_S_S_S_S_S_S_S_S_S_S_S_S_S_S_S_S_S_S_S_S_S_S_S_S_S_S_S_S_S_S_S_S_S_S_S_S_S_S_S_S_S_S_S_S_S_S_S_S_S_S_S_S_S_S_S_S_S_S_S_S_S_S_S_S_S_S_S_S_S_S_S_S_S_S_S_S_S_S_S_S_S_S_S_S_S_S_S_S_S_S_S_S_S_S_S_S_S_S_S_S_S_S_S_S_S_S_S_S_S_S_S_S_S_S_S_S_S_S_S_S_S_S_S_S_S_S_S_S_S_S_S_S_S_S_S_S_S_S_S_S_S_S_S_S_S_S_S_S_S_S_S_S_S_S_S_S_S_S_S_S_S_S_S_S_S_S_S_S_S_S_S_S_S_S_S_S_S_S_S_S_S_S_S_S_S_S_S_S_S_S_S_S_S_S_S_S_S_S_S_S_S_S_S_S_S_S_S_S_S_S_S_S_S_S_S_S_S_S_S_S_S_S_S_S_S_S_S_S_S_S_S_S_S_S_S_S_S_S_S_S_S_S_S_S_S_S_S_S_S_S_S_S_S_S_S_S_S_S_S_S_S_S_S_S_S_S_S_S_S_S_S_S_S_S_S_S_S_S_S_S_S_S_S_S_S_S_S_S_S_S_S_S_S_S_S_S_S_S_S_S_S_S_S_S_S_S_S_S_S_S_S_S_S_S_S_S_S_S_S_S_S_S_S_S_S_S_S_S_S_S_S_S_S_S_S_S_S_S_S_S_S_S_S_S_S_S_S_S_S_S_S_S_S_S_S_S_S_S_S_S_S_S_S_S_S_S_S_S_S_S_S_S_S_S_S_S_S_S_S_S_S_S_S_S_S_S_S_S_S_S_S_S_S_S_S_S_S_S_S_S_S_S_S_S_S_S_S_S_S_S_S_S_S_S_S_S_S_S_S_S_S_S_S_S_S_S_S_S_S_S_S_S_S_S_S_S_S_S_S_S_S_S_S_S_S_S_S_S_S_S_S_S_S_S_S_S_S_S_S_S_S_S_S_S_S_S_S_S_S_S_S_S_S_S_S_S_S_S_S_S_S_S_S_S_S_S_S_S_S_S_S_S_S_S_S_S_S_S_S_S_S_S_S_S_S_S_S_S_S_S_S_S_S_S_S_S_S_S_S_S_S_S_S_S_S_S_S_S_S_S_S_S_S_S_S_S_S_S_S_S_S_S_S_S_S_S_S_S_S_S_S_S_S_S_S_S_S_S_S_S_S_S_S_S_S_S_S_S_S_S_S_S_S_S_S_S_S_S_S_S_S_S_S_S_S_S_S_S_S_S_S_S_S_S_S_S_S_S_S_S_S_S_S_S_S_S_S_S_S_S_S_S_S_S_S_S_S_S_S_S_S_S_S_S_S_S_S_S_S_S_S_S_S_S_S_S_S_S_S_S_S_S_S_S_S_S_S_S_S_S_S_S_S__param_716,
	.param .u64 .ptr .align 1 _Z4racePiS_S_S_S_S_S_S_S_S_S_S_S_S_S_S_S_S_S_S_S_S_S_S_S_S_S_S_S_S_S_S_S_S_S_S_S_S_S_S_S_S_S_S_S_S_S_S_S_S_S_S_S_S_S_S_S_S_S_S_S_S_S_S_S_S_S_S_S_S_S_S_S_S_S_S_S_S_S_S_S_S_S_S_S_S_S_S_S_S_S_S_S_S_S_S_S_S_S_S_S_S_S_S_S_S_S_S_S_S_S_S_S_S_S_S_S_S_S_S_S_S_S_S_S_S_S_S_S_S_S_S_S_S_S_S_S_S_S_S_S_S_S_S_S_S_S_S_S_S_S_S_S_S_S_S_S_S_S_S_S_S_S_S_S_S_S_S_S_S_S_S_S_S_S_S_S_S_S_S_S_S_S_S_S_S_S_S_S_S_S_S_S_S_S_S_S_S_S_S_S_S_S_S_S_S_S_S_S_S_S_S_S_S_S_S_S_S_S_S_S_S_S_S_S_S_S_S_S_S_S_S_S_S_S_S_S_S_S_S_S_S_S_S_S_S_S_S_S_S_S_S_S_S_S_S_S_S_S_S_S_S_S_S_S_S_S_S_S_S_S_S_S_S_S_S_S_S_S_S_S_S_S_S_S_S_S_S_S_S_S_S_S_S_S_S_S_S_S_S_S_S_S_S_S_S_S_S_S_S_S_S_S_S_S_S_S_S_S_S_S_S_S_S_S_S_S_S_S_S_S_S_S_S_S_S_S_S_S_S_S_S_S_S_S_S_S_S_S_S_S_S_S_S_S_S_S_S_S_S_S_S_S_S_S_S_S_S_S_S_S_S_S_S_S_S_S_S_S_S_S_S_S_S_S_S_S_S_S_S_S_S_S_S_S_S_S_S_S_S_S_S_S_S_S_S_S_S_S_S_S_S_S_S_S_S_S_S_S_S_S_S_S_S_S_S_S_S_S_S_S_S_S_S_S_S_S_S_S_S_S_S_S_S_S_S_S_S_S_S_S_S_S_S_S_S_S_S_S_S_S_S_S_S_S_S_S_S_S_S_S_S_S_S_S_S_S_S_S_S_S_S_S_S_S_S_S_S_S_S_S_S_S_S_S_S_S_S_S_S_S_S_S_S_S_S_S_S_S_S_S_S_S_S_S_S_S_S_S_S_S_S_S_S_S_S_S_S_S_S_S_S_S_S_S_S_S_S_S_S_S_S_S_S_S_S_S_S_S_S_S_S_S_S_S_S_S_S_S_S_S_S_S_S_S_S_S_S_S_S_S_S_S_S_S_S_S_S_S_S_S_S_S_S_S_S_S_S_S_S_S_S_S_S_S_S_S_S_S_S_S_S_S_S_S_S_S_S_S_S_S_S_S_S_S_S_S_S_S_S_S_S_S_S_S_S_S_S_S_S_S_S_S_S_S_S_S_S_S_S_S_S_S_S_S_S_S_S_S_S_S_S_S_S_S_S_S_S_S_S_S_S_S_S_S_S_S_S_S_S_S_S_S_S_S_S_S_S_S_S_S_S_S_S_S_S_S_S_S_S_S_S_S_S_S_S_S_S_S_S_S_S_S_S_S_S_S_S_S_S_S_S_S_S_S_S_S_S_S_S_S_S_S_S_S_S_S_S_S_S_S_S_S_S_S_S_S_S_S_S_S_S_S_S_S_S_S_S_S_S_S_S_S_S_S_S_S_S_S_S_S_S_S_S_S_S_S_S_S_S_S_S_S_S_S_S_S_S_S_S_S_S_S_S_S_S_S_S_S_S_S_S_S_S_S_S_S_S_S_S_S_S_S_S_S_S_S_S_S_S_S_S_S_S_S_S_S_S_S_S_S_S_S_S_S_S_S_S_S_S_S_S_S_S_S_S_S_S_S_S_S_S_S_S_S_S_S_S_S_S_S_S_S_S_S_S_S_S_S_S_S_S_S_S_S_S_S_S_S_S_S_S_S_S_S_S_S_S_S_S_S_S_S_S_S_S_S_S_S_S_S_S_S_S_S_S_S_S_S_S_S_S_S_S_S_S_S_S_S_S_S_S_S_S_S_S_S_S_S_S_S_S_S_S_S_S_S_S_S_S_S_S_S_S_S_S_S_S_S_S_S_S_S_S_S_S_S_S_S_S_S_S_S_S_S_S_S_S_S_S_S_S_S_S_S_S_S_S_S_S_S_S_S_S_S_S_S_S_S_S_S_S_S_S_S_S_S_S_S_S_S_S_S_S_S_S_S_S_S_S_S_S_S_S_S_S_S_S_S_S_S_S_S_S_S_S_S_S_S_S_S_S_S_S__param_717,
	.param .u64 .ptr .align 1 _Z4racePiS_S_S_S_S_S_S_S_S_S_S_S_S_S_S_S_S_S_S_S_S_S_S_S_S_S_S_S_S_S_S_S_S_S_S_S_S_S_S_S_S_S_S_S_S_S_S_S_S_S_S_S_S_S_S_S_S_S_S_S_S_S_S_S_S_S_S_S_S_S_S_S_S_S_S_S_S_S_S_S_S_S_S_S_S_S_S_S_S_S_S_S_S_S_S_S_S_S_S_S_S_S_S_S_S_S_S_S_S_S_S_S_S_S_S_S_S_S_S_S_S_S_S_S_S_S_S_S_S_S_S_S_S_S_S_S_S_S_S_S_S_S_S_S_S_S_S_S_S_S_S_S_S_S_S_S_S_S_S_S_S_S_S_S_S_S_S_S_S_S_S_S_S_S_S_S_S_S_S_S_S_S_S_S_S_S_S_S_S_S_S_S_S_S_S_S_S_S_S_S_S_S_S_S_S_S_S_S_S_S_S_S_S_S_S_S_S_S_S_S_S_S_S_S_S_S_S_S_S_S_S_S_S_S_S_S_S_S_S_S_S_S_S_S_S_S_S_S_S_S_S_S_S_S_S_S_S_S_S_S_S_S_S_S_S_S_S_S_S_S_S_S_S_S_S_S_S_S_S_S_S_S_S_S_S_S_S_S_S_S_S_S_S_S_S_S_S_S_S_S_S_S_S_S_S_S_S_S_S_S_S_S_S_S_S_S_S_S_S_S_S_S_S_S_S_S_S_S_S_S_S_S_S_S_S_S_S_S_S_S_S_S_S_S_S_S_S_S_S_S_S_S_S_S_S_S_S_S_S_S_S_S_S_S_S_S_S_S_S_S_S_S_S_S_S_S_S_S_S_S_S_S_S_S_S_S_S_S_S_S_S_S_S_S_S_S_S_S_S_S_S_S_S_S_S_S_S_S_S_S_S_S_S_S_S_S_S_S_S_S_S_S_S_S_S_S_S_S_S_S_S_S_S_S_S_S_S_S_S_S_S_S_S_S_S_S_S_S_S_S_S_S_S_S_S_S_S_S_S_S_S_S_S_S_S_S_S_S_S_S_S_S_S_S_S_S_S_S_S_S_S_S_S_S_S_S_S_S_S_S_S_S_S_S_S_S_S_S_S_S_S_S_S_S_S_S_S_S_S_S_S_S_S_S_S_S_S_S_S_S_S_S_S_S_S_S_S_S_S_S_S_S_S_S_S_S_S_S_S_S_S_S_S_S_S_S_S_S_S_S_S_S_S_S_S_S_S_S_S_S_S_S_S_S_S_S_S_S_S_S_S_S_S_S_S_S_S_S_S_S_S_S_S_S_S_S_S_S_S_S_S_S_S_S_S_S_S_S_S_S_S_S_S_S_S_S_S_S_S_S_S_S_S_S_S_S_S_S_S_S_S_S_S_S_S_S_S_S_S_S_S_S_S_S_S_S_S_S_S_S_S_S_S_S_S_S_S_S_S_S_S_S_S_S_S_S_S_S_S_S_S_S_S_S_S_S_S_S_S_S_S_S_S_S_S_S_S_S_S_S_S_S_S_S_S_S_S_S_S_S_S_S_S_S_S_S_S_S_S_S_S_S_S_S_S_S_S_S_S_S_S_S_S_S_S_S_S_S_S_S_S_S_S_S_S_S_S_S_S_S_S_S_S_S_S_S_S_S_S_S_S_S_S_S_S_S_S_S_S_S_S_S_S_S_S_S_S_S_S_S_S_S_S_S_S_S_S_S_S_S_S_S_S_S_S_S_S_S_S_S_S_S_S_S_S_S_S_S_S_S_S_S_S_S_S_S_S_S_S_S_S_S_S_S_S_S_S_S_S_S_S_S_S_S_S_S_S_S_S_S_S_S_S_S_S_S_S_S_S_S_S_S_S_S_S_S_S_S_S_S_S_S_S_S_S_S_S_S_S_S_S_S_S_S_S_S_S_S_S_S_S_S_S_S_S_S_S_S_S_S_S_S_S_S_S_S_S_S_S_S_S_S_S_S_S_S_S_S_S_S_S_S_S_S_S_S_S_S_S_S_S_S_S_S_S_S_S_S_S_S_S_S_S_S_S_S_S_S_S_S_S_S_S_S_S_S_S_S_S_S_S_S_S_S_S_S_S_S_S_S_S_S_S_S_S_S_S_S_S_S_S_S_S_S_S_S_S_S_S_S_S_S_S_S_S_S_S_S_S_S_S_S_S_S_S_S_S_S_S_S_S_S_S_S_S_S_S_S_S_S_S_S_S_S_S_S_S_S_S_S_S_S_S_S_S_S_S_S_S_S_S_S_S_S_S_S_S_S_S_S_S_S_S__param_718,
	.param .u64 .ptr .align 1 _Z4racePiS_S_S_S_S_S_S_S_S_S_S_S_S_S_S_S_S_S_S_S_S_S_S_S_S_S_S_S_S_S_S_S_S_S_S_S_S_S_S_S_S_S_S_S_S_S_S_S_S_S_S_S_S_S_S_S_S_S_S_S_S_S_S_S_S_S_S_S_S_S_S_S_S_S_S_S_S_S_S_S_S_S_S_S_S_S_S_S_S_S_S_S_S_S_S_S_S_S_S_S_S_S_S_S_S_S_S_S_S_S_S_S_S_S_S_S_S_S_S_S_S_S_S_S_S_S_S_S_S_S_S_S_S_S_S_S_S_S_S_S_S_S_S_S_S_S_S_S_S_S_S_S_S_S_S_S_S_S_S_S_S_S_S_S_S_S_S_S_S_S_S_S_S_S_S_S_S_S_S_S_S_S_S_S_S_S_S_S_S_S_S_S_S_S_S_S_S_S_S_S_S_S_S_S_S_S_S_S_S_S_S_S_S_S_S_S_S_S_S_S_S_S_S_S_S_S_S_S_S_S_S_S_S_S_S_S_S_S_S_S_S_S_S_S_S_S_S_S_S_S_S_S_S_S_S_S_S_S_S_S_S_S_S_S_S_S_S_S_S_S_S_S_S_S_S_S_S_S_S_S_S_S_S_S_S_S_S_S_S_S_S_S_S_S_S_S_S_S_S_S_S_S_S_S_S_S_S_S_S_S_S_S_S_S_S_S_S_S_S_S_S_S_S_S_S_S_S_S_S_S_S_S_S_S_S_S_S_S_S_S_S_S_S_S_S_S_S_S_S_S_S_S_S_S_S_S_S_S_S_S_S_S_S_S_S_S_S_S_S_S_S_S_S_S_S_S_S_S_S_S_S_S_S_S_S_S_S_S_S_S_S_S_S_S_S_S_S_S_S_S_S_S_S_S_S_S_S_S_S_S_S_S_S_S_S_S_S_S_S_S_S_S_S_S_S_S_S_S_S_S_S_S_S_S_S_S_S_S_S_S_S_S_S_S_S_S_S_S_S_S_S_S_S_S_S_S_S_S_S_S_S_S_S_S_S_S_S_S_S_S_S_S_S_S_S_S_S_S_S_S_S_S_S_S_S_S_S_S_S_S_S_S_S_S_S_S_S_S_S_S_S_S_S_S_S_S_S_S_S_S_S_S_S_S_S_S_S_S_S_S_S_S_S_S_S_S_S_S_S_S_S_S_S_S_S_S_S_S_S_S_S_S_S_S_S_S_S_S_S_S_S_S_S_S_S_S_S_S_S_S_S_S_S_S_S_S_S_S_S_S_S_S_S_S_S_S_S_S_S_S_S_S_S_S_S_S_S_S_S_S_S_S_S_S_S_S_S_S_S_S_S_S_S_S_S_S_S_S_S_S_S_S_S_S_S_S_S_S_S_S_S_S_S_S_S_S_S_S_S_S_S_S_S_S_S_S_S_S_S_S_S_S_S_S_S_S_S_S_S_S_S_S_S_S_S_S_S_S_S_S_S_S_S_S_S_S_S_S_S_S_S_S_S_S_S_S_S_S_S_S_S_S_S_S_S_S_S_S_S_S_S_S_S_S_S_S_S_S_S_S_S_S_S_S_S_S_S_S_S_S_S_S_S_S_S_S_S_S_S_S_S_S_S_S_S_S_S_S_S_S_S_S_S_S_S_S_S_S_S_S_S_S_S_S_S_S_S_S_S_S_S_S_S_S_S_S_S_S_S_S_S_S_S_S_S_S_S_S_S_S_S_S_S_S_S_S_S_S_S_S_S_S_S_S_S_S_S_S_S_S_S_S_S_S_S_S_S_S_S_S_S_S_S_S_S_S_S_S_S_S_S_S_S_S_S_S_S_S_S_S_S_S_S_S_S_S_S_S_S_S_S_S_S_S_S_S_S_S_S_S_S_S_S_S_S_S_S_S_S_S_S_S_S_S_S_S_S_S_S_S_S_S_S_S_S_S_S_S_S_S_S_S_S_S_S_S_S_S_S_S_S_S_S_S_S_S_S_S_S_S_S_S_S_S_S_S_S_S_S_S_S_S_S_S_S_S_S_S_S_S_S_S_S_S_S_S_S_S_S_S_S_S_S_S_S_S_S_S_S_S_S_S_S_S_S_S_S_S_S_S_S_S_S_S_S_S_S_S_S_S_S_S_S_S_S_S_S_S_S_S_S_S_S_S_S_S_S_S_S_S_S_S_S_S_S_S_S_S_S_S_S_S_S_S_S_S_S_S_S_S_S_S_S_S_S_S_S_S_S_S_S_S_S_S_S_S_S_S_S_S_S_S_S_S_S_S_S_S_S_S_S_S_S__param_719,
	.param .u64 .ptr .align 1 _Z4racePiS_S_S_S_S_S_S_S_S_S_S_S_S_S_S_S_S_S_S_S_S_S_S_S_S_S_S_S_S_S_S_S_S_S_S_S_S_S_S_S_S_S_S_S_S_S_S_S_S_S_S_S_S_S_S_S_S_S_S_S_S_S_S_S_S_S_S_S_S_S_S_S_S_S_S_S_S_S_S_S_S_S_S_S_S_S_S_S_S_S_S_S_S_S_S_S_S_S_S_S_S_S_S_S_S_S_S_S_S_S_S_S_S_S_S_S_S_S_S_S_S_S_S_S_S_S_S_S_S_S_S_S_S_S_S_S_S_S_S_S_S_S_S_S_S_S_S_S_S_S_S_S_S_S_S_S_S_S_S_S_S_S_S_S_S_S_S_S_S_S_S_S_S_S_S_S_S_S_S_S_S_S_S_S_S_S_S_S_S_S_S_S_S_S_S_S_S_S_S_S_S_S_S_S_S_S_S_S_S_S_S_S_S_S_S_S_S_S_S_S_S_S_S_S_S_S_S_S_S_S_S_S_S_S_S_S_S_S_S_S_S_S_S_S_S_S_S_S_S_S_S_S_S_S_S_S_S_S_S_S_S_S_S_S_S_S_S_S_S_S_S_S_S_S_S_S_S_S_S_S_S_S_S_S_S_S_S_S_S_S_S_S_S_S_S_S_S_S_S_S_S_S_S_S_S_S_S_S_S_S_S_S_S_S_S_S_S_S_S_S_S_S_S_S_S_S_S_S_S_S_S_S_S_S_S_S_S_S_S_S_S_S_S_S_S_S_S_S_S_S_S_S_S_S_S_S_S_S_S_S_S_S_S_S_S_S_S_S_S_S_S_S_S_S_S_S_S_S_S_S_S_S_S_S_S_S_S_S_S_S_S_S_S_S_S_S_S_S_S_S_S_S_S_S_S_S_S_S_S_S_S_S_S_S_S_S_S_S_S_S_S_S_S_S_S_S_S_S_S_S_S_S_S_S_S_S_S_S_S_S_S_S_S_S_S_S_S_S_S_S_S_S_S_S_S_S_S_S_S_S_S_S_S_S_S_S_S_S_S_S_S_S_S_S_S_S_S_S_S_S_S_S_S_S_S_S_S_S_S_S_S_S_S_S_S_S_S_S_S_S_S_S_S_S_S_S_S_S_S_S_S_S_S_S_S_S_S_S_S_S_S_S_S_S_S_S_S_S_S_S_S_S_S_S_S_S_S_S_S_S_S_S_S_S_S_S_S_S_S_S_S_S_S_S_S_S_S_S_S_S_S_S_S_S_S_S_S_S_S_S_S_S_S_S_S_S_S_S_S_S_S_S_S_S_S_S_S_S_S_S_S_S_S_S_S_S_S_S_S_S_S_S_S_S_S_S_S_S_S_S_S_S_S_S_S_S_S_S_S_S_S_S_S_S_S_S_S_S_S_S_S_S_S_S_S_S_S_S_S_S_S_S_S_S_S_S_S_S_S_S_S_S_S_S_S_S_S_S_S_S_S_S_S_S_S_S_S_S_S_S_S_S_S_S_S_S_S_S_S_S_S_S_S_S_S_S_S_S_S_S_S_S_S_S_S_S_S_S_S_S_S_S_S_S_S_S_S_S_S_S_S_S_S_S_S_S_S_S_S_S_S_S_S_S_S_S_S_S_S_S_S_S_S_S_S_S_S_S_S_S_S_S_S_S_S_S_S_S_S_S_S_S_S_S_S_S_S_S_S_S_S_S_S_S_S_S_S_S_S_S_S_S_S_S_S_S_S_S_S_S_S_S_S_S_S_S_S_S_S_S_S_S_S_S_S_S_S_S_S_S_S_S_S_S_S_S_S_S_S_S_S_S_S_S_S_S_S_S_S_S_S_S_S_S_S_S_S_S_S_S_S_S_S_S_S_S_S_S_S_S_S_S_S_S_S_S_S_S_S_S_S_S_S_S_S_S_S_S_S_S_S_S_S_S_S_S_S_S_S_S_S_S_S_S_S_S_S_S_S_S_S_S_S_S_S_S_S_S_S_S_S_S_S_S_S_S_S_S_S_S_S_S_S_S_S_S_S_S_S_S_S_S_S_S_S_S_S_S_S_S_S_S_S_S_S_S_S_S_S_S_S_S_S_S_S_S_S_S_S_S_S_S_S_S_S_S_S_S_S_S_S_S_S_S_S_S_S_S_S_S_S_S_S_S_S_S_S_S_S_S_S_S_S_S_S_S_S_S_S_S_S_S_S_S_S_S_S_S_S_S_S_S_S_S_S_S_S_S_S_S_S_S_S_S_S_S_S_S_S_S_S_S_S_S_S_S_S_S_S_S_S_S_S__param_720,
	.param .u64 .ptr .align 1 _Z4racePiS_S_S_S_S_S_S_S_S_S_S_S_S_S_S_S_S_S_S_S_S_S_S_S_S_S_S_S_S_S_S_S_S_S_S_S_S_S_S_S_S_S_S_S_S_S_S_S_S_S_S_S_S_S_S_S_S_S_S_S_S_S_S_S_S_S_S_S_S_S_S_S_S_S_S_S_S_S_S_S_S_S_S_S_S_S_S_S_S_S_S_S_S_S_S_S_S_S_S_S_S_S_S_S_S_S_S_S_S_S_S_S_S_S_S_S_S_S_S_S_S_S_S_S_S_S_S_S_S_S_S_S_S_S_S_S_S_S_S_S_S_S_S_S_S_S_S_S_S_S_S_S_S_S_S_S_S_S_S_S_S_S_S_S_S_S_S_S_S_S_S_S_S_S_S_S_S_S_S_S_S_S_S_S_S_S_S_S_S_S_S_S_S_S_S_S_S_S_S_S_S_S_S_S_S_S_S_S_S_S_S_S_S_S_S_S_S_S_S_S_S_S_S_S_S_S_S_S_S_S_S_S_S_S_S_S_S_S_S_S_S_S_S_S_S_S_S_S_S_S_S_S_S_S_S_S_S_S_S_S_S_S_S_S_S_S_S_S_S_S_S_S_S_S_S_S_S_S_S_S_S_S_S_S_S_S_S_S_S_S_S_S_S_S_S_S_S_S_S_S_S_S_S_S_S_S_S_S_S_S_S_S_S_S_S_S_S_S_S_S_S_S_S_S_S_S_S_S_S_S_S_S_S_S_S_S_S_S_S_S_S_S_S_S_S_S_S_S_S_S_S_S_S_S_S_S_S_S_S_S_S_S_S_S_S_S_S_S_S_S_S_S_S_S_S_S_S_S_S_S_S_S_S_S_S_S_S_S_S_S_S_S_S_S_S_S_S_S_S_S_S_S_S_S_S_S_S_S_S_S_S_S_S_S_S_S_S_S_S_S_S_S_S_S_S_S_S_S_S_S_S_S_S_S_S_S_S_S_S_S_S_S_S_S_S_S_S_S_S_S_S_S_S_S_S_S_S_S_S_S_S_S_S_S_S_S_S_S_S_S_S_S_S_S_S_S_S_S_S_S_S_S_S_S_S_S_S_S_S_S_S_S_S_S_S_S_S_S_S_S_S_S_S_S_S_S_S_S_S_S_S_S_S_S_S_S_S_S_S_S_S_S_S_S_S_S_S_S_S_S_S_S_S_S_S_S_S_S_S_S_S_S_S_S_S_S_S_S_S_S_S_S_S_S_S_S_S_S_S_S_S_S_S_S_S_S_S_S_S_S_S_S_S_S_S_S_S_S_S_S_S_S_S_S_S_S_S_S_S_S_S_S_S_S_S_S_S_S_S_S_S_S_S_S_S_S_S_S_S_S_S_S_S_S_S_S_S_S_S_S_S_S_S_S_S_S_S_S_S_S_S_S_S_S_S_S_S_S_S_S_S_S_S_S_S_S_S_S_S_S_S_S_S_S_S_S_S_S_S_S_S_S_S_S_S_S_S_S_S_S_S_S_S_S_S_S_S_S_S_S_S_S_S_S_S_S_S_S_S_S_S_S_S_S_S_S_S_S_S_S_S_S_S_S_S_S_S_S_S_S_S_S_S_S_S_S_S_S_S_S_S_S_S_S_S_S_S_S_S_S_S_S_S_S_S_S_S_S_S_S_S_S_S_S_S_S_S_S_S_S_S_S_S_S_S_S_S_S_S_S_S_S_S_S_S_S_S_S_S_S_S_S_S_S_S_S_S_S_S_S_S_S_S_S_S_S_S_S_S_S_S_S_S_S_S_S_S_S_S_S_S_S_S_S_S_S_S_S_S_S_S_S_S_S_S_S_S_S_S_S_S_S_S_S_S_S_S_S_S_S_S_S_S_S_S_S_S_S_S_S_S_S_S_S_S_S_S_S_S_S_S_S_S_S_S_S_S_S_S_S_S_S_S_S_S_S_S_S_S_S_S_S_S_S_S_S_S_S_S_S_S_S_S_S_S_S_S_S_S_S_S_S_S_S_S_S_S_S_S_S_S_S_S_S_S_S_S_S_S_S_S_S_S_S_S_S_S_S_S_S_S_S_S_S_S_S_S_S_S_S_S_S_S_S_S_S_S_S_S_S_S_S_S_S_S_S_S_S_S_S_S_S_S_S_S_S_S_S_S_S_S_S_S_S_S_S_S_S_S_S_S_S_S_S_S_S_S_S_S_S_S_S_S_S_S_S_S_S_S_S_S_S_S_S_S_S_S_S_S_S_S_S_S_S_S_S_S_S_S_S_S_S_S_S_S_S_S_S_S_S_S_S_S__param_721,
	.param .u64 .ptr .align 1 _Z4racePiS_S_S_S_S_S_S_S_S_S_S_S_S_S_S_S_S_S_S_S_S_S_S_S_S_S_S_S_S_S_S_S_S_S_S_S_S_S_S_S_S_S_S_S_S_S_S_S_S_S_S_S_S_S_S_S_S_S_S_S_S_S_S_S_S_S_S_S_S_S_S_S_S_S_S_S_S_S_S_S_S_S_S_S_S_S_S_S_S_S_S_S_S_S_S_S_S_S_S_S_S_S_S_S_S_S_S_S_S_S_S_S_S_S_S_S_S_S_S_S_S_S_S_S_S_S_S_S_S_S_S_S_S_S_S_S_S_S_S_S_S_S_S_S_S_S_S_S_S_S_S_S_S_S_S_S_S_S_S_S_S_S_S_S_S_S_S_S_S_S_S_S_S_S_S_S_S_S_S_S_S_S_S_S_S_S_S_S_S_S_S_S_S_S_S_S_S_S_S_S_S_S_S_S_S_S_S_S_S_S_S_S_S_S_S_S_S_S_S_S_S_S_S_S_S_S_S_S_S_S_S_S_S_S_S_S_S_S_S_S_S_S_S_S_S_S_S_S_S_S_S_S_S_S_S_S_S_S_S_S_S_S_S_S_S_S_S_S_S_S_S_S_S_S_S_S_S_S_S_S_S_S_S_S_S_S_S_S_S_S_S_S_S_S_S_S_S_S_S_S_S_S_S_S_S_S_S_S_S_S_S_S_S_S_S_S_S_S_S_S_S_S_S_S_S_S_S_S_S_S_S_S_S_S_S_S_S_S_S_S_S_S_S_S_S_S_S_S_S_S_S_S_S_S_S_S_S_S_S_S_S_S_S_S_S_S_S_S_S_S_S_S_S_S_S_S_S_S_S_S_S_S_S_S_S_S_S_S_S_S_S_S_S_S_S_S_S_S_S_S_S_S_S_S_S_S_S_S_S_S_S_S_S_S_S_S_S_S_S_S_S_S_S_S_S_S_S_S_S_S_S_S_S_S_S_S_S_S_S_S_S_S_S_S_S_S_S_S_S_S_S_S_S_S_S_S_S_S_S_S_S_S_S_S_S_S_S_S_S_S_S_S_S_S_S_S_S_S_S_S_S_S_S_S_S_S_S_S_S_S_S_S_S_S_S_S_S_S_S_S_S_S_S_S_S_S_S_S_S_S_S_S_S_S_S_S_S_S_S_S_S_S_S_S_S_S_S_S_S_S_S_S_S_S_S_S_S_S_S_S_S_S_S_S_S_S_S_S_S_S_S_S_S_S_S_S_S_S_S_S_S_S_S_S_S_S_S_S_S_S_S_S_S_S_S_S_S_S_S_S_S_S_S_S_S_S_S_S_S_S_S_S_S_S_S_S_S_S_S_S_S_S_S_S_S_S_S_S_S_S_S_S_S_S_S_S_S_S_S_S_S_S_S_S_S_S_S_S_S_S_S_S_S_S_S_S_S_S_S_S_S_S_S_S_S_S_S_S_S_S_S_S_S_S_S_S_S_S_S_S_S_S_S_S_S_S_S_S_S_S_S_S_S_S_S_S_S_S_S_S_S_S_S_S_S_S_S_S_S_S_S_S_S_S_S_S_S_S_S_S_S_S_S_S_S_S_S_S_S_S_S_S_S_S_S_S_S_S_S_S_S_S_S_S_S_S_S_S_S_S_S_S_S_S_S_S_S_S_S_S_S_S_S_S_S_S_S_S_S_S_S_S_S_S_S_S_S_S_S_S_S_S_S_S_S_S_S_S_S_S_S_S_S_S_S_S_S_S_S_S_S_S_S_S_S_S_S_S_S_S_S_S_S_S_S_S_S_S_S_S_S_S_S_S_S_S_S_S_S_S_S_S_S_S_S_S_S_S_S_S_S_S_S_S_S_S_S_S_S_S_S_S_S_S_S_S_S_S_S_S_S_S_S_S_S_S_S_S_S_S_S_S_S_S_S_S_S_S_S_S_S_S_S_S_S_S_S_S_S_S_S_S_S_S_S_S_S_S_S_S_S_S_S_S_S_S_S_S_S_S_S_S_S_S_S_S_S_S_S_S_S_S_S_S_S_S_S_S_S_S_S_S_S_S_S_S_S_S_S_S_S_S_S_S_S_S_S_S_S_S_S_S_S_S_S_S_S_S_S_S_S_S_S_S_S_S_S_S_S_S_S_S_S_S_S_S_S_S_S_S_S_S_S_S_S_S_S_S_S_S_S_S_S_S_S_S_S_S_S_S_S_S_S_S_S_S_S_S_S_S_S_S_S_S_S_S_S_S_S_S_S_S_S_S_S_S_S_S_S_S_S_S_S_S_S_S_S_S_S_S_S_S_S__param_722,
	.param .u64 .ptr .align 1 _Z4racePiS_S_S_S_S_S_S_S_S_S_S_S_S_S_S_S_S_S_S_S_S_S_S_S_S_S_S_S_S_S_S_S_S_S_S_S_S_S_S_S_S_S_S_S_S_S_S_S_S_S_S_S_S_S_S_S_S_S_S_S_S_S_S_S_S_S_S_S_S_S_S_S_S_S_S_S_S_S_S_S_S_S_S_S_S_S_S_S_S_S_S_S_S_S_S_S_S_S_S_S_S_S_S_S_S_S_S_S_S_S_S_S_S_S_S_S_S_S_S_S_S_S_S_S_S_S_S_S_S_S_S_S_S_S_S_S_S_S_S_S_S_S_S_S_S_S_S_S_S_S_S_S_S_S_S_S_S_S_S_S_S_S_S_S_S_S_S_S_S_S_S_S_S_S_S_S_S_S_S_S_S_S_S_S_S_S_S_S_S_S_S_S_S_S_S_S_S_S_S_S_S_S_S_S_S_S_S_S_S_S_S_S_S_S_S_S_S_S_S_S_S_S_S_S_S_S_S_S_S_S_S_S_S_S_S_S_S_S_S_S_S_S_S_S_S_S_S_S_S_S_S_S_S_S_S_S_S_S_S_S_S_S_S_S_S_S_S_S_S_S_S_S_S_S_S_S_S_S_S_S_S_S_S_S_S_S_S_S_S_S_S_S_S_S_S_S_S_S_S_S_S_S_S_S_S_S_S_S_S_S_S_S_S_S_S_S_S_S_S_S_S_S_S_S_S_S_S_S_S_S_S_S_S_S_S_S_S_S_S_S_S_S_S_S_S_S_S_S_S_S_S_S_S_S_S_S_S_S_S_S_S_S_S_S_S_S_S_S_S_S_S_S_S_S_S_S_S_S_S_S_S_S_S_S_S_S_S_S_S_S_S_S_S_S_S_S_S_S_S_S_S_S_S_S_S_S_S_S_S_S_S_S_S_S_S_S_S_S_S_S_S_S_S_S_S_S_S_S_S_S_S_S_S_S_S_S_S_S_S_S_S_S_S_S_S_S_S_S_S_S_S_S_S_S_S_S_S_S_S_S_S_S_S_S_S_S_S_S_S_S_S_S_S_S_S_S_S_S_S_S_S_S_S_S_S_S_S_S_S_S_S_S_S_S_S_S_S_S_S_S_S_S_S_S_S_S_S_S_S_S_S_S_S_S_S_S_S_S_S_S_S_S_S_S_S_S_S_S_S_S_S_S_S_S_S_S_S_S_S_S_S_S_S_S_S_S_S_S_S_S_S_S_S_S_S_S_S_S_S_S_S_S_S_S_S_S_S_S_S_S_S_S_S_S_S_S_S_S_S_S_S_S_S_S_S_S_S_S_S_S_S_S_S_S_S_S_S_S_S_S_S_S_S_S_S_S_S_S_S_S_S_S_S_S_S_S_S_S_S_S_S_S_S_S_S_S_S_S_S_S_S_S_S_S_S_S_S_S_S_S_S_S_S_S_S_S_S_S_S_S_S_S_S_S_S_S_S_S_S_S_S_S_S_S_S_S_S_S_S_S_S_S_S_S_S_S_S_S_S_S_S_S_S_S_S_S_S_S_S_S_S_S_S_S_S_S_S_S_S_S_S_S_S_S_S_S_S_S_S_S_S_S_S_S_S_S_S_S_S_S_S_S_S_S_S_S_S_S_S_S_S_S_S_S_S_S_S_S_S_S_S_S_S_S_S_S_S_S_S_S_S_S_S_S_S_S_S_S_S_S_S_S_S_S_S_S_S_S_S_S_S_S_S_S_S_S_S_S_S_S_S_S_S_S_S_S_S_S_S_S_S_S_S_S_S_S_S_S_S_S_S_S_S_S_S_S_S_S_S_S_S_S_S_S_S_S_S_S_S_S_S_S_S_S_S_S_S_S_S_S_S_S_S_S_S_S_S_S_S_S_S_S_S_S_S_S_S_S_S_S_S_S_S_S_S_S_S_S_S_S_S_S_S_S_S_S_S_S_S_S_S_S_S_S_S_S_S_S_S_S_S_S_S_S_S_S_S_S_S_S_S_S_S_S_S_S_S_S_S_S_S_S_S_S_S_S_S_S_S_S_S_S_S_S_S_S_S_S_S_S_S_S_S_S_S_S_S_S_S_S_S_S_S_S_S_S_S_S_S_S_S_S_S_S_S_S_S_S_S_S_S_S_S_S_S_S_S_S_S_S_S_S_S_S_S_S_S_S_S_S_S_S_S_S_S_S_S_S_S_S_S_S_S_S_S_S_S_S_S_S_S_S_S_S_S_S_S_S_S_S_S_S_S_S_S_S_S_S_S_S_S_S_S_S_S_S_S_S_S_S_S_S_S__param_723,
	.param .u64 .ptr .align 1 _Z4racePiS_S_S_S_S_S_S_S_S_S_S_S_S_S_S_S_S_S_S_S_S_S_S_S_S_S_S_S_S_S_S_S_S_S_S_S_S_S_S_S_S_S_S_S_S_S_S_S_S_S_S_S_S_S_S_S_S_S_S_S_S_S_S_S_S_S_S_S_S_S_S_S_S_S_S_S_S_S_S_S_S_S_S_S_S_S_S_S_S_S_S_S_S_S_S_S_S_S_S_S_S_S_S_S_S_S_S_S_S_S_S_S_S_S_S_S_S_S_S_S_S_S_S_S_S_S_S_S_S_S_S_S_S_S_S_S_S_S_S_S_S_S_S_S_S_S_S_S_S_S_S_S_S_S_S_S_S_S_S_S_S_S_S_S_S_S_S_S_S_S_S_S_S_S_S_S_S_S_S_S_S_S_S_S_S_S_S_S_S_S_S_S_S_S_S_S_S_S_S_S_S_S_S_S_S_S_S_S_S_S_S_S_S_S_S_S_S_S_S_S_S_S_S_S_S_S_S_S_S_S_S_S_S_S_S_S_S_S_S_S_S_S_S_S_S_S_S_S_S_S_S_S_S_S_S_S_S_S_S_S_S_S_S_S_S_S_S_S_S_S_S_S_S_S_S_S_S_S_S_S_S_S_S_S_S_S_S_S_S_S_S_S_S_S_S_S_S_S_S_S_S_S_S_S_S_S_S_S_S_S_S_S_S_S_S_S_S_S_S_S_S_S_S_S_S_S_S_S_S_S_S_S_S_S_S_S_S_S_S_S_S_S_S_S_S_S_S_S_S_S_S_S_S_S_S_S_S_S_S_S_S_S_S_S_S_S_S_S_S_S_S_S_S_S_S_S_S_S_S_S_S_S_S_S_S_S_S_S_S_S_S_S_S_S_S_S_S_S_S_S_S_S_S_S_S_S_S_S_S_S_S_S_S_S_S_S_S_S_S_S_S_S_S_S_S_S_S_S_S_S_S_S_S_S_S_S_S_S_S_S_S_S_S_S_S_S_S_S_S_S_S_S_S_S_S_S_S_S_S_S_S_S_S_S_S_S_S_S_S_S_S_S_S_S_S_S_S_S_S_S_S_S_S_S_S_S_S_S_S_S_S_S_S_S_S_S_S_S_S_S_S_S_S_S_S_S_S_S_S_S_S_S_S_S_S_S_S_S_S_S_S_S_S_S_S_S_S_S_S_S_S_S_S_S_S_S_S_S_S_S_S_S_S_S_S_S_S_S_S_S_S_S_S_S_S_S_S_S_S_S_S_S_S_S_S_S_S_S_S_S_S_S_S_S_S_S_S_S_S_S_S_S_S_S_S_S_S_S_S_S_S_S_S_S_S_S_S_S_S_S_S_S_S_S_S_S_S_S_S_S_S_S_S_S_S_S_S_S_S_S_S_S_S_S_S_S_S_S_S_S_S_S_S_S_S_S_S_S_S_S_S_S_S_S_S_S_S_S_S_S_S_S_S_S_S_S_S_S_S_S_S_S_S_S_S_S_S_S_S_S_S_S_S_S_S_S_S_S_S_S_S_S_S_S_S_S_S_S_S_S_S_S_S_S_S_S_S_S_S_S_S_S_S_S_S_S_S_S_S_S_S_S_S_S_S_S_S_S_S_S_S_S_S_S_S_S_S_S_S_S_S_S_S_S_S_S_S_S_S_S_S_S_S_S_S_S_S_S_S_S_S_S_S_S_S_S_S_S_S_S_S_S_S_S_S_S_S_S_S_S_S_S_S_S_S_S_S_S_S_S_S_S_S_S_S_S_S_S_S_S_S_S_S_S_S_S_S_S_S_S_S_S_S_S_S_S_S_S_S_S_S_S_S_S_S_S_S_S_S_S_S_S_S_S_S_S_S_S_S_S_S_S_S_S_S_S_S_S_S_S_S_S_S_S_S_S_S_S_S_S_S_S_S_S_S_S_S_S_S_S_S_S_S_S_S_S_S_S_S_S_S_S_S_S_S_S_S_S_S_S_S_S_S_S_S_S_S_S_S_S_S_S_S_S_S_S_S_S_S_S_S_S_S_S_S_S_S_S_S_S_S_S_S_S_S_S_S_S_S_S_S_S_S_S_S_S_S_S_S_S_S_S_S_S_S_S_S_S_S_S_S_S_S_S_S_S_S_S_S_S_S_S_S_S_S_S_S_S_S_S_S_S_S_S_S_S_S_S_S_S_S_S_S_S_S_S_S_S_S_S_S_S_S_S_S_S_S_S_S_S_S_S_S_S_S_S_S_S_S_S_S_S_S_S_S_S_S_S_S_S_S_S_S_S_S_S_S_S_S_S_S_S_S__param_724,
	.param .u64 .ptr .align 1 _Z4racePiS_S_S_S_S_S_S_S_S_S_S_S_S_S_S_S_S_S_S_S_S_S_S_S_S_S_S_S_S_S_S_S_S_S_S_S_S_S_S_S_S_S_S_S_S_S_S_S_S_S_S_S_S_S_S_S_S_S_S_S_S_S_S_S_S_S_S_S_S_S_S_S_S_S_S_S_S_S_S_S_S_S_S_S_S_S_S_S_S_S_S_S_S_S_S_S_S_S_S_S_S_S_S_S_S_S_S_S_S_S_S_S_S_S_S_S_S_S_S_S_S_S_S_S_S_S_S_S_S_S_S_S_S_S_S_S_S_S_S_S_S_S_S_S_S_S_S_S_S_S_S_S_S_S_S_S_S_S_S_S_S_S_S_S_S_S_S_S_S_S_S_S_S_S_S_S_S_S_S_S_S_S_S_S_S_S_S_S_S_S_S_S_S_S_S_S_S_S_S_S_S_S_S_S_S_S_S_S_S_S_S_S_S_S_S_S_S_S_S_S_S_S_S_S_S_S_S_S_S_S_S_S_S_S_S_S_S_S_S_S_S_S_S_S_S_S_S_S_S_S_S_S_S_S_S_S_S_S_S_S_S_S_S_S_S_S_S_S_S_S_S_S_S_S_S_S_S_S_S_S_S_S_S_S_S_S_S_S_S_S_S_S_S_S_S_S_S_S_S_S_S_S_S_S_S_S_S_S_S_S_S_S_S_S_S_S_S_S_S_S_S_S_S_S_S_S_S_S_S_S_S_S_S_S_S_S_S_S_S_S_S_S_S_S_S_S_S_S_S_S_S_S_S_S_S_S_S_S_S_S_S_S_S_S_S_S_S_S_S_S_S_S_S_S_S_S_S_S_S_S_S_S_S_S_S_S_S_S_S_S_S_S_S_S_S_S_S_S_S_S_S_S_S_S_S_S_S_S_S_S_S_S_S_S_S_S_S_S_S_S_S_S_S_S_S_S_S_S_S_S_S_S_S_S_S_S_S_S_S_S_S_S_S_S_S_S_S_S_S_S_S_S_S_S_S_S_S_S_S_S_S_S_S_S_S_S_S_S_S_S_S_S_S_S_S_S_S_S_S_S_S_S_S_S_S_S_S_S_S_S_S_S_S_S_S_S_S_S_S_S_S_S_S_S_S_S_S_S_S_S_S_S_S_S_S_S_S_S_S_S_S_S_S_S_S_S_S_S_S_S_S_S_S_S_S_S_S_S_S_S_S_S_S_S_S_S_S_S_S_S_S_S_S_S_S_S_S_S_S_S_S_S_S_S_S_S_S_S_S_S_S_S_S_S_S_S_S_S_S_S_S_S_S_S_S_S_S_S_S_S_S_S_S_S_S_S_S_S_S_S_S_S_S_S_S_S_S_S_S_S_S_S_S_S_S_S_S_S_S_S_S_S_S_S_S_S_S_S_S_S_S_S_S_S_S_S_S_S_S_S_S_S_S_S_S_S_S_S_S_S_S_S_S_S_S_S_S_S_S_S_S_S_S_S_S_S_S_S_S_S_S_S_S_S_S_S_S_S_S_S_S_S_S_S_S_S_S_S_S_S_S_S_S_S_S_S_S_S_S_S_S_S_S_S_S_S_S_S_S_S_S_S_S_S_S_S_S_S_S_S_S_S_S_S_S_S_S_S_S_S_S_S_S_S_S_S_S_S_S_S_S_S_S_S_S_S_S_S_S_S_S_S_S_S_S_S_S_S_S_S_S_S_S_S_S_S_S_S_S_S_S_S_S_S_S_S_S_S_S_S_S_S_S_S_S_S_S_S_S_S_S_S_S_S_S_S_S_S_S_S_S_S_S_S_S_S_S_S_S_S_S_S_S_S_S_S_S_S_S_S_S_S_S_S_S_S_S_S_S_S_S_S_S_S_S_S_S_S_S_S_S_S_S_S_S_S_S_S_S_S_S_S_S_S_S_S_S_S_S_S_S_S_S_S_S_S_S_S_S_S_S_S_S_S_S_S_S_S_S_S_S_S_S_S_S_S_S_S_S_S_S_S_S_S_S_S_S_S_S_S_S_S_S_S_S_S_S_S_S_S_S_S_S_S_S_S_S_S_S_S_S_S_S_S_S_S_S_S_S_S_S_S_S_S_S_S_S_S_S_S_S_S_S_S_S_S_S_S_S_S_S_S_S_S_S_S_S_S_S_S_S_S_S_S_S_S_S_S_S_S_S_S_S_S_S_S_S_S_S_S_S_S_S_S_S_S_S_S_S_S_S_S_S_S_S_S_S_S_S_S_S_S_S_S_S_S_S_S_S_S_S_S_S_S_S_S_S_S_S_S_S_S_S__param_725,
	.param .u64 .ptr .align 1 _Z4racePiS_S_S_S_S_S_S_S_S_S_S_S_S_S_S_S_S_S_S_S_S_S_S_S_S_S_S_S_S_S_S_S_S_S_S_S_S_S_S_S_S_S_S_S_S_S_S_S_S_S_S_S_S_S_S_S_S_S_S_S_S_S_S_S_S_S_S_S_S_S_S_S_S_S_S_S_S_S_S_S_S_S_S_S_S_S_S_S_S_S_S_S_S_S_S_S_S_S_S_S_S_S_S_S_S_S_S_S_S_S_S_S_S_S_S_S_S_S_S_S_S_S_S_S_S_S_S_S_S_S_S_S_S_S_S_S_S_S_S_S_S_S_S_S_S_S_S_S_S_S_S_S_S_S_S_S_S_S_S_S_S_S_S_S_S_S_S_S_S_S_S_S_S_S_S_S_S_S_S_S_S_S_S_S_S_S_S_S_S_S_S_S_S_S_S_S_S_S_S_S_S_S_S_S_S_S_S_S_S_S_S_S_S_S_S_S_S_S_S_S_S_S_S_S_S_S_S_S_S_S_S_S_S_S_S_S_S_S_S_S_S_S_S_S_S_S_S_S_S_S_S_S_S_S_S_S_S_S_S_S_S_S_S_S_S_S_S_S_S_S_S_S_S_S_S_S_S_S_S_S_S_S_S_S_S_S_S_S_S_S_S_S_S_S_S_S_S_S_S_S_S_S_S_S_S_S_S_S_S_S_S_S_S_S_S_S_S_S_S_S_S_S_S_S_S_S_S_S_S_S_S_S_S_S_S_S_S_S_S_S_S_S_S_S_S_S_S_S_S_S_S_S_S_S_S_S_S_S_S_S_S_S_S_S_S_S_S_S_S_S_S_S_S_S_S_S_S_S_S_S_S_S_S_S_S_S_S_S_S_S_S_S_S_S_S_S_S_S_S_S_S_S_S_S_S_S_S_S_S_S_S_S_S_S_S_S_S_S_S_S_S_S_S_S_S_S_S_S_S_S_S_S_S_S_S_S_S_S_S_S_S_S_S_S_S_S_S_S_S_S_S_S_S_S_S_S_S_S_S_S_S_S_S_S_S_S_S_S_S_S_S_S_S_S_S_S_S_S_S_S_S_S_S_S_S_S_S_S_S_S_S_S_S_S_S_S_S_S_S_S_S_S_S_S_S_S_S_S_S_S_S_S_S_S_S_S_S_S_S_S_S_S_S_S_S_S_S_S_S_S_S_S_S_S_S_S_S_S_S_S_S_S_S_S_S_S_S_S_S_S_S_S_S_S_S_S_S_S_S_S_S_S_S_S_S_S_S_S_S_S_S_S_S_S_S_S_S_S_S_S_S_S_S_S_S_S_S_S_S_S_S_S_S_S_S_S_S_S_S_S_S_S_S_S_S_S_S_S_S_S_S_S_S_S_S_S_S_S_S_S_S_S_S_S_S_S_S_S_S_S_S_S_S_S_S_S_S_S_S_S_S_S_S_S_S_S_S_S_S_S_S_S_S_S_S_S_S_S_S_S_S_S_S_S_S_S_S_S_S_S_S_S_S_S_S_S_S_S_S_S_S_S_S_S_S_S_S_S_S_S_S_S_S_S_S_S_S_S_S_S_S_S_S_S_S_S_S_S_S_S_S_S_S_S_S_S_S_S_S_S_S_S_S_S_S_S_S_S_S_S_S_S_S_S_S_S_S_S_S_S_S_S_S_S_S_S_S_S_S_S_S_S_S_S_S_S_S_S_S_S_S_S_S_S_S_S_S_S_S_S_S_S_S_S_S_S_S_S_S_S_S_S_S_S_S_S_S_S_S_S_S_S_S_S_S_S_S_S_S_S_S_S_S_S_S_S_S_S_S_S_S_S_S_S_S_S_S_S_S_S_S_S_S_S_S_S_S_S_S_S_S_S_S_S_S_S_S_S_S_S_S_S_S_S_S_S_S_S_S_S_S_S_S_S_S_S_S_S_S_S_S_S_S_S_S_S_S_S_S_S_S_S_S_S_S_S_S_S_S_S_S_S_S_S_S_S_S_S_S_S_S_S_S_S_S_S_S_S_S_S_S_S_S_S_S_S_S_S_S_S_S_S_S_S_S_S_S_S_S_S_S_S_S_S_S_S_S_S_S_S_S_S_S_S_S_S_S_S_S_S_S_S_S_S_S_S_S_S_S_S_S_S_S_S_S_S_S_S_S_S_S_S_S_S_S_S_S_S_S_S_S_S_S_S_S_S_S_S_S_S_S_S_S_S_S_S_S_S_S_S_S_S_S_S_S_S_S_S_S_S_S_S_S_S_S_S_S_S_S_S_S_S_S_S_S_S_S_S_S_S_S_S_S__param_726,
	.param .u64 .ptr .align 1 _Z4racePiS_S_S_S_S_S_S_S_S_S_S_S_S_S_S_S_S_S_S_S_S_S_S_S_S_S_S_S_S_S_S_S_S_S_S_S_S_S_S_S_S_S_S_S_S_S_S_S_S_S_S_S_S_S_S_S_S_S_S_S_S_S_S_S_S_S_S_S_S_S_S_S_S_S_S_S_S_S_S_S_S_S_S_S_S_S_S_S_S_S_S_S_S_S_S_S_S_S_S_S_S_S_S_S_S_S_S_S_S_S_S_S_S_S_S_S_S_S_S_S_S_S_S_S_S_S_S_S_S_S_S_S_S_S_S_S_S_S_S_S_S_S_S_S_S_S_S_S_S_S_S_S_S_S_S_S_S_S_S_S_S_S_S_S_S_S_S_S_S_S_S_S_S_S_S_S_S_S_S_S_S_S_S_S_S_S_S_S_S_S_S_S_S_S_S_S_S_S_S_S_S_S_S_S_S_S_S_S_S_S_S_S_S_S_S_S_S_S_S_S_S_S_S_S_S_S_S_S_S_S_S_S_S_S_S_S_S_S_S_S_S_S_S_S_S_S_S_S_S_S_S_S_S_S_S_S_S_S_S_S_S_S_S_S_S_S_S_S_S_S_S_S_S_S_S_S_S_S_S_S_S_S_S_S_S_S_S_S_S_S_S_S_S_S_S_S_S_S_S_S_S_S_S_S_S_S_S_S_S_S_S_S_S_S_S_S_S_S_S_S_S_S_S_S_S_S_S_S_S_S_S_S_S_S_S_S_S_S_S_S_S_S_S_S_S_S_S_S_S_S_S_S_S_S_S_S_S_S_S_S_S_S_S_S_S_S_S_S_S_S_S_S_S_S_S_S_S_S_S_S_S_S_S_S_S_S_S_S_S_S_S_S_S_S_S_S_S_S_S_S_S_S_S_S_S_S_S_S_S_S_S_S_S_S_S_S_S_S_S_S_S_S_S_S_S_S_S_S_S_S_S_S_S_S_S_S_S_S_S_S_S_S_S_S_S_S_S_S_S_S_S_S_S_S_S_S_S_S_S_S_S_S_S_S_S_S_S_S_S_S_S_S_S_S_S_S_S_S_S_S_S_S_S_S_S_S_S_S_S_S_S_S_S_S_S_S_S_S_S_S_S_S_S_S_S_S_S_S_S_S_S_S_S_S_S_S_S_S_S_S_S_S_S_S_S_S_S_S_S_S_S_S_S_S_S_S_S_S_S_S_S_S_S_S_S_S_S_S_S_S_S_S_S_S_S_S_S_S_S_S_S_S_S_S_S_S_S_S_S_S_S_S_S_S_S_S_S_S_S_S_S_S_S_S_S_S_S_S_S_S_S_S_S_S_S_S_S_S_S_S_S_S_S_S_S_S_S_S_S_S_S_S_S_S_S_S_S_S_S_S_S_S_S_S_S_S_S_S_S_S_S_S_S_S_S_S_S_S_S_S_S_S_S_S_S_S_S_S_S_S_S_S_S_S_S_S_S_S_S_S_S_S_S_S_S_S_S_S_S_S_S_S_S_S_S_S_S_S_S_S_S_S_S_S_S_S_S_S_S_S_S_S_S_S_S_S_S_S_S_S_S_S_S_S_S_S_S_S_S_S_S_S_S_S_S_S_S_S_S_S_S_S_S_S_S_S_S_S_S_S_S_S_S_S_S_S_S_S_S_S_S_S_S_S_S_S_S_S_S_S_S_S_S_S_S_S_S_S_S_S_S_S_S_S_S_S_S_S_S_S_S_S_S_S_S_S_S_S_S_S_S_S_S_S_S_S_S_S_S_S_S_S_S_S_S_S_S_S_S_S_S_S_S_S_S_S_S_S_S_S_S_S_S_S_S_S_S_S_S_S_S_S_S_S_S_S_S_S_S_S_S_S_S_S_S_S_S_S_S_S_S_S_S_S_S_S_S_S_S_S_S_S_S_S_S_S_S_S_S_S_S_S_S_S_S_S_S_S_S_S_S_S_S_S_S_S_S_S_S_S_S_S_S_S_S_S_S_S_S_S_S_S_S_S_S_S_S_S_S_S_S_S_S_S_S_S_S_S_S_S_S_S_S_S_S_S_S_S_S_S_S_S_S_S_S_S_S_S_S_S_S_S_S_S_S_S_S_S_S_S_S_S_S_S_S_S_S_S_S_S_S_S_S_S_S_S_S_S_S_S_S_S_S_S_S_S_S_S_S_S_S_S_S_S_S_S_S_S_S_S_S_S_S_S_S_S_S_S_S_S_S_S_S_S_S_S_S_S_S_S_S_S_S_S_S_S_S_S_S_S_S_S_S_S_S_S_S_S_S_S_S_S_S__param_727,
	.param .u64 .ptr .align 1 _Z4racePiS_S_S_S_S_S_S_S_S_S_S_S_S_S_S_S_S_S_S_S_S_S_S_S_S_S_S_S_S_S_S_S_S_S_S_S_S_S_S_S_S_S_S_S_S_S_S_S_S_S_S_S_S_S_S_S_S_S_S_S_S_S_S_S_S_S_S_S_S_S_S_S_S_S_S_S_S_S_S_S_S_S_S_S_S_S_S_S_S_S_S_S_S_S_S_S_S_S_S_S_S_S_S_S_S_S_S_S_S_S_S_S_S_S_S_S_S_S_S_S_S_S_S_S_S_S_S_S_S_S_S_S_S_S_S_S_S_S_S_S_S_S_S_S_S_S_S_S_S_S_S_S_S_S_S_S_S_S_S_S_S_S_S_S_S_S_S_S_S_S_S_S_S_S_S_S_S_S_S_S_S_S_S_S_S_S_S_S_S_S_S_S_S_S_S_S_S_S_S_S_S_S_S_S_S_S_S_S_S_S_S_S_S_S_S_S_S_S_S_S_S_S_S_S_S_S_S_S_S_S_S_S_S_S_S_S_S_S_S_S_S_S_S_S_S_S_S_S_S_S_S_S_S_S_S_S_S_S_S_S_S_S_S_S_S_S_S_S_S_S_S_S_S_S_S_S_S_S_S_S_S_S_S_S_S_S_S_S_S_S_S_S_S_S_S_S_S_S_S_S_S_S_S_S_S_S_S_S_S_S_S_S_S_S_S_S_S_S_S_S_S_S_S_S_S_S_S_S_S_S_S_S_S_S_S_S_S_S_S_S_S_S_S_S_S_S_S_S_S_S_S_S_S_S_S_S_S_S_S_S_S_S_S_S_S_S_S_S_S_S_S_S_S_S_S_S_S_S_S_S_S_S_S_S_S_S_S_S_S_S_S_S_S_S_S_S_S_S_S_S_S_S_S_S_S_S_S_S_S_S_S_S_S_S_S_S_S_S_S_S_S_S_S_S_S_S_S_S_S_S_S_S_S_S_S_S_S_S_S_S_S_S_S_S_S_S_S_S_S_S_S_S_S_S_S_S_S_S_S_S_S_S_S_S_S_S_S_S_S_S_S_S_S_S_S_S_S_S_S_S_S_S_S_S_S_S_S_S_S_S_S_S_S_S_S_S_S_S_S_S_S_S_S_S_S_S_S_S_S_S_S_S_S_S_S_S_S_S_S_S_S_S_S_S_S_S_S_S_S_S_S_S_S_S_S_S_S_S_S_S_S_S_S_S_S_S_S_S_S_S_S_S_S_S_S_S_S_S_S_S_S_S_S_S_S_S_S_S_S_S_S_S_S_S_S_S_S_S_S_S_S_S_S_S_S_S_S_S_S_S_S_S_S_S_S_S_S_S_S_S_S_S_S_S_S_S_S_S_S_S_S_S_S_S_S_S_S_S_S_S_S_S_S_S_S_S_S_S_S_S_S_S_S_S_S_S_S_S_S_S_S_S_S_S_S_S_S_S_S_S_S_S_S_S_S_S_S_S_S_S_S_S_S_S_S_S_S_S_S_S_S_S_S_S_S_S_S_S_S_S_S_S_S_S_S_S_S_S_S_S_S_S_S_S_S_S_S_S_S_S_S_S_S_S_S_S_S_S_S_S_S_S_S_S_S_S_S_S_S_S_S_S_S_S_S_S_S_S_S_S_S_S_S_S_S_S_S_S_S_S_S_S_S_S_S_S_S_S_S_S_S_S_S_S_S_S_S_S_S_S_S_S_S_S_S_S_S_S_S_S_S_S_S_S_S_S_S_S_S_S_S_S_S_S_S_S_S_S_S_S_S_S_S_S_S_S_S_S_S_S_S_S_S_S_S_S_S_S_S_S_S_S_S_S_S_S_S_S_S_S_S_S_S_S_S_S_S_S_S_S_S_S_S_S_S_S_S_S_S_S_S_S_S_S_S_S_S_S_S_S_S_S_S_S_S_S_S_S_S_S_S_S_S_S_S_S_S_S_S_S_S_S_S_S_S_S_S_S_S_S_S_S_S_S_S_S_S_S_S_S_S_S_S_S_S_S_S_S_S_S_S_S_S_S_S_S_S_S_S_S_S_S_S_S_S_S_S_S_S_S_S_S_S_S_S_S_S_S_S_S_S_S_S_S_S_S_S_S_S_S_S_S_S_S_S_S_S_S_S_S_S_S_S_S_S_S_S_S_S_S_S_S_S_S_S_S_S_S_S_S_S_S_S_S_S_S_S_S_S_S_S_S_S_S_S_S_S_S_S_S_S_S_S_S_S_S_S_S_S_S_S_S_S_S_S_S_S_S_S_S_S_S_S_S_S_S_S_S_S_S_S_S_S__param_728,
	.param .u64 .ptr .align 1 _Z4racePiS_S_S_S_S_S_S_S_S_S_S_S_S_S_S_S_S_S_S_S_S_S_S_S_S_S_S_S_S_S_S_S_S_S_S_S_S_S_S_S_S_S_S_S_S_S_S_S_S_S_S_S_S_S_S_S_S_S_S_S_S_S_S_S_S_S_S_S_S_S_S_S_S_S_S_S_S_S_S_S_S_S_S_S_S_S_S_S_S_S_S_S_S_S_S_S_S_S_S_S_S_S_S_S_S_S_S_S_S_S_S_S_S_S_S_S_S_S_S_S_S_S_S_S_S_S_S_S_S_S_S_S_S_S_S_S_S_S_S_S_S_S_S_S_S_S_S_S_S_S_S_S_S_S_S_S_S_S_S_S_S_S_S_S_S_S_S_S_S_S_S_S_S_S_S_S_S_S_S_S_S_S_S_S_S_S_S_S_S_S_S_S_S_S_S_S_S_S_S_S_S_S_S_S_S_S_S_S_S_S_S_S_S_S_S_S_S_S_S_S_S_S_S_S_S_S_S_S_S_S_S_S_S_S_S_S_S_S_S_S_S_S_S_S_S_S_S_S_S_S_S_S_S_S_S_S_S_S_S_S_S_S_S_S_S_S_S_S_S_S_S_S_S_S_S_S_S_S_S_S_S_S_S_S_S_S_S_S_S_S_S_S_S_S_S_S_S_S_S_S_S_S_S_S_S_S_S_S_S_S_S_S_S_S_S_S_S_S_S_S_S_S_S_S_S_S_S_S_S_S_S_S_S_S_S_S_S_S_S_S_S_S_S_S_S_S_S_S_S_S_S_S_S_S_S_S_S_S_S_S_S_S_S_S_S_S_S_S_S_S_S_S_S_S_S_S_S_S_S_S_S_S_S_S_S_S_S_S_S_S_S_S_S_S_S_S_S_S_S_S_S_S_S_S_S_S_S_S_S_S_S_S_S_S_S_S_S_S_S_S_S_S_S_S_S_S_S_S_S_S_S_S_S_S_S_S_S_S_S_S_S_S_S_S_S_S_S_S_S_S_S_S_S_S_S_S_S_S_S_S_S_S_S_S_S_S_S_S_S_S_S_S_S_S_S_S_S_S_S_S_S_S_S_S_S_S_S_S_S_S_S_S_S_S_S_S_S_S_S_S_S_S_S_S_S_S_S_S_S_S_S_S_S_S_S_S_S_S_S_S_S_S_S_S_S_S_S_S_S_S_S_S_S_S_S_S_S_S_S_S_S_S_S_S_S_S_S_S_S_S_S_S_S_S_S_S_S_S_S_S_S_S_S_S_S_S_S_S_S_S_S_S_S_S_S_S_S_S_S_S_S_S_S_S_S_S_S_S_S_S_S_S_S_S_S_S_S_S_S_S_S_S_S_S_S_S_S_S_S_S_S_S_S_S_S_S_S_S_S_S_S_S_S_S_S_S_S_S_S_S_S_S_S_S_S_S_S_S_S_S_S_S_S_S_S_S_S_S_S_S_S_S_S_S_S_S_S_S_S_S_S_S_S_S_S_S_S_S_S_S_S_S_S_S_S_S_S_S_S_S_S_S_S_S_S_S_S_S_S_S_S_S_S_S_S_S_S_S_S_S_S_S_S_S_S_S_S_S_S_S_S_S_S_S_S_S_S_S_S_S_S_S_S_S_S_S_S_S_S_S_S_S_S_S_S_S_S_S_S_S_S_S_S_S_S_S_S_S_S_S_S_S_S_S_S_S_S_S_S_S_S_S_S_S_S_S_S_S_S_S_S_S_S_S_S_S_S_S_S_S_S_S_S_S_S_S_S_S_S_S_S_S_S_S_S_S_S_S_S_S_S_S_S_S_S_S_S_S_S_S_S_S_S_S_S_S_S_S_S_S_S_S_S_S_S_S_S_S_S_S_S_S_S_S_S_S_S_S_S_S_S_S_S_S_S_S_S_S_S_S_S_S_S_S_S_S_S_S_S_S_S_S_S_S_S_S_S_S_S_S_S_S_S_S_S_S_S_S_S_S_S_S_S_S_S_S_S_S_S_S_S_S_S_S_S_S_S_S_S_S_S_S_S_S_S_S_S_S_S_S_S_S_S_S_S_S_S_S_S_S_S_S_S_S_S_S_S_S_S_S_S_S_S_S_S_S_S_S_S_S_S_S_S_S_S_S_S_S_S_S_S_S_S_S_S_S_S_S_S_S_S_S_S_S_S_S_S_S_S_S_S_S_S_S_S_S_S_S_S_S_S_S_S_S_S_S_S_S_S_S_S_S_S_S_S_S_S_S_S_S_S_S_S_S_S_S_S_S_S_S_S_S_S_S_S_S_S_S_S_S_S_S_S__param_729,
	.param .u64 .ptr .align 1 _Z4racePiS_S_S_S_S_S_S_S_S_S_S_S_S_S_S_S_S_S_S_S_S_S_S_S_S_S_S_S_S_S_S_S_S_S_S_S_S_S_S_S_S_S_S_S_S_S_S_S_S_S_S_S_S_S_S_S_S_S_S_S_S_S_S_S_S_S_S_S_S_S_S_S_S_S_S_S_S_S_S_S_S_S_S_S_S_S_S_S_S_S_S_S_S_S_S_S_S_S_S_S_S_S_S_S_S_S_S_S_S_S_S_S_S_S_S_S_S_S_S_S_S_S_S_S_S_S_S_S_S_S_S_S_S_S_S_S_S_S_S_S_S_S_S_S_S_S_S_S_S_S_S_S_S_S_S_S_S_S_S_S_S_S_S_S_S_S_S_S_S_S_S_S_S_S_S_S_S_S_S_S_S_S_S_S_S_S_S_S_S_S_S_S_S_S_S_S_S_S_S_S_S_S_S_S_S_S_S_S_S_S_S_S_S_S_S_S_S_S_S_S_S_S_S_S_S_S_S_S_S_S_S_S_S_S_S_S_S_S_S_S_S_S_S_S_S_S_S_S_S_S_S_S_S_S_S_S_S_S_S_S_S_S_S_S_S_S_S_S_S_S_S_S_S_S_S_S_S_S_S_S_S_S_S_S_S_S_S_S_S_S_S_S_S_S_S_S_S_S_S_S_S_S_S_S_S_S_S_S_S_S_S_S_S_S_S_S_S_S_S_S_S_S_S_S_S_S_S_S_S_S_S_S_S_S_S_S_S_S_S_S_S_S_S_S_S_S_S_S_S_S_S_S_S_S_S_S_S_S_S_S_S_S_S_S_S_S_S_S_S_S_S_S_S_S_S_S_S_S_S_S_S_S_S_S_S_S_S_S_S_S_S_S_S_S_S_S_S_S_S_S_S_S_S_S_S_S_S_S_S_S_S_S_S_S_S_S_S_S_S_S_S_S_S_S_S_S_S_S_S_S_S_S_S_S_S_S_S_S_S_S_S_S_S_S_S_S_S_S_S_S_S_S_S_S_S_S_S_S_S_S_S_S_S_S_S_S_S_S_S_S_S_S_S_S_S_S_S_S_S_S_S_S_S_S_S_S_S_S_S_S_S_S_S_S_S_S_S_S_S_S_S_S_S_S_S_S_S_S_S_S_S_S_S_S_S_S_S_S_S_S_S_S_S_S_S_S_S_S_S_S_S_S_S_S_S_S_S_S_S_S_S_S_S_S_S_S_S_S_S_S_S_S_S_S_S_S_S_S_S_S_S_S_S_S_S_S_S_S_S_S_S_S_S_S_S_S_S_S_S_S_S_S_S_S_S_S_S_S_S_S_S_S_S_S_S_S_S_S_S_S_S_S_S_S_S_S_S_S_S_S_S_S_S_S_S_S_S_S_S_S_S_S_S_S_S_S_S_S_S_S_S_S_S_S_S_S_S_S_S_S_S_S_S_S_S_S_S_S_S_S_S_S_S_S_S_S_S_S_S_S_S_S_S_S_S_S_S_S_S_S_S_S_S_S_S_S_S_S_S_S_S_S_S_S_S_S_S_S_S_S_S_S_S_S_S_S_S_S_S_S_S_S_S_S_S_S_S_S_S_S_S_S_S_S_S_S_S_S_S_S_S_S_S_S_S_S_S_S_S_S_S_S_S_S_S_S_S_S_S_S_S_S_S_S_S_S_S_S_S_S_S_S_S_S_S_S_S_S_S_S_S_S_S_S_S_S_S_S_S_S_S_S_S_S_S_S_S_S_S_S_S_S_S_S_S_S_S_S_S_S_S_S_S_S_S_S_S_S_S_S_S_S_S_S_S_S_S_S_S_S_S_S_S_S_S_S_S_S_S_S_S_S_S_S_S_S_S_S_S_S_S_S_S_S_S_S_S_S_S_S_S_S_S_S_S_S_S_S_S_S_S_S_S_S_S_S_S_S_S_S_S_S_S_S_S_S_S_S_S_S_S_S_S_S_S_S_S_S_S_S_S_S_S_S_S_S_S_S_S_S_S_S_S_S_S_S_S_S_S_S_S_S_S_S_S_S_S_S_S_S_S_S_S_S_S_S_S_S_S_S_S_S_S_S_S_S_S_S_S_S_S_S_S_S_S_S_S_S_S_S_S_S_S_S_S_S_S_S_S_S_S_S_S_S_S_S_S_S_S_S_S_S_S_S_S_S_S_S_S_S_S_S_S_S_S_S_S_S_S_S_S_S_S_S_S_S_S_S_S_S_S_S_S_S_S_S_S_S_S_S_S_S_S_S_S_S_S_S_S_S_S_S_S_S_S_S_S_S_S_S_S_S_S__param_730,
	.param .u64 .ptr .align 1 _Z4racePiS_S_S_S_S_S_S_S_S_S_S_S_S_S_S_S_S_S_S_S_S_S_S_S_S_S_S_S_S_S_S_S_S_S_S_S_S_S_S_S_S_S_S_S_S_S_S_S_S_S_S_S_S_S_S_S_S_S_S_S_S_S_S_S_S_S_S_S_S_S_S_S_S_S_S_S_S_S_S_S_S_S_S_S_S_S_S_S_S_S_S_S_S_S_S_S_S_S_S_S_S_S_S_S_S_S_S_S_S_S_S_S_S_S_S_S_S_S_S_S_S_S_S_S_S_S_S_S_S_S_S_S_S_S_S_S_S_S_S_S_S_S_S_S_S_S_S_S_S_S_S_S_S_S_S_S_S_S_S_S_S_S_S_S_S_S_S_S_S_S_S_S_S_S_S_S_S_S_S_S_S_S_S_S_S_S_S_S_S_S_S_S_S_S_S_S_S_S_S_S_S_S_S_S_S_S_S_S_S_S_S_S_S_S_S_S_S_S_S_S_S_S_S_S_S_S_S_S_S_S_S_S_S_S_S_S_S_S_S_S_S_S_S_S_S_S_S_S_S_S_S_S_S_S_S_S_S_S_S_S_S_S_S_S_S_S_S_S_S_S_S_S_S_S_S_S_S_S_S_S_S_S_S_S_S_S_S_S_S_S_S_S_S_S_S_S_S_S_S_S_S_S_S_S_S_S_S_S_S_S_S_S_S_S_S_S_S_S_S_S_S_S_S_S_S_S_S_S_S_S_S_S_S_S_S_S_S_S_S_S_S_S_S_S_S_S_S_S_S_S_S_S_S_S_S_S_S_S_S_S_S_S_S_S_S_S_S_S_S_S_S_S_S_S_S_S_S_S_S_S_S_S_S_S_S_S_S_S_S_S_S_S_S_S_S_S_S_S_S_S_S_S_S_S_S_S_S_S_S_S_S_S_S_S_S_S_S_S_S_S_S_S_S_S_S_S_S_S_S_S_S_S_S_S_S_S_S_S_S_S_S_S_S_S_S_S_S_S_S_S_S_S_S_S_S_S_S_S_S_S_S_S_S_S_S_S_S_S_S_S_S_S_S_S_S_S_S_S_S_S_S_S_S_S_S_S_S_S_S_S_S_S_S_S_S_S_S_S_S_S_S_S_S_S_S_S_S_S_S_S_S_S_S_S_S_S_S_S_S_S_S_S_S_S_S_S_S_S_S_S_S_S_S_S_S_S_S_S_S_S_S_S_S_S_S_S_S_S_S_S_S_S_S_S_S_S_S_S_S_S_S_S_S_S_S_S_S_S_S_S_S_S_S_S_S_S_S_S_S_S_S_S_S_S_S_S_S_S_S_S_S_S_S_S_S_S_S_S_S_S_S_S_S_S_S_S_S_S_S_S_S_S_S_S_S_S_S_S_S_S_S_S_S_S_S_S_S_S_S_S_S_S_S_S_S_S_S_S_S_S_S_S_S_S_S_S_S_S_S_S_S_S_S_S_S_S_S_S_S_S_S_S_S_S_S_S_S_S_S_S_S_S_S_S_S_S_S_S_S_S_S_S_S_S_S_S_S_S_S_S_S_S_S_S_S_S_S_S_S_S_S_S_S_S_S_S_S_S_S_S_S_S_S_S_S_S_S_S_S_S_S_S_S_S_S_S_S_S_S_S_S_S_S_S_S_S_S_S_S_S_S_S_S_S_S_S_S_S_S_S_S_S_S_S_S_S_S_S_S_S_S_S_S_S_S_S_S_S_S_S_S_S_S_S_S_S_S_S_S_S_S_S_S_S_S_S_S_S_S_S_S_S_S_S_S_S_S_S_S_S_S_S_S_S_S_S_S_S_S_S_S_S_S_S_S_S_S_S_S_S_S_S_S_S_S_S_S_S_S_S_S_S_S_S_S_S_S_S_S_S_S_S_S_S_S_S_S_S_S_S_S_S_S_S_S_S_S_S_S_S_S_S_S_S_S_S_S_S_S_S_S_S_S_S_S_S_S_S_S_S_S_S_S_S_S_S_S_S_S_S_S_S_S_S_S_S_S_S_S_S_S_S_S_S_S_S_S_S_S_S_S_S_S_S_S_S_S_S_S_S_S_S_S_S_S_S_S_S_S_S_S_S_S_S_S_S_S_S_S_S_S_S_S_S_S_S_S_S_S_S_S_S_S_S_S_S_S_S_S_S_S_S_S_S_S_S_S_S_S_S_S_S_S_S_S_S_S_S_S_S_S_S_S_S_S_S_S_S_S_S_S_S_S_S_S_S_S_S_S_S_S_S_S_S_S_S_S_S_S_S_S_S_S_S_S_S_S_S_S_S_S_S_S__param_731,
	.param .u64 .ptr .align 1 _Z4racePiS_S_S_S_S_S_S_S_S_S_S_S_S_S_S_S_S_S_S_S_S_S_S_S_S_S_S_S_S_S_S_S_S_S_S_S_S_S_S_S_S_S_S_S_S_S_S_S_S_S_S_S_S_S_S_S_S_S_S_S_S_S_S_S_S_S_S_S_S_S_S_S_S_S_S_S_S_S_S_S_S_S_S_S_S_S_S_S_S_S_S_S_S_S_S_S_S_S_S_S_S_S_S_S_S_S_S_S_S_S_S_S_S_S_S_S_S_S_S_S_S_S_S_S_S_S_S_S_S_S_S_S_S_S_S_S_S_S_S_S_S_S_S_S_S_S_S_S_S_S_S_S_S_S_S_S_S_S_S_S_S_S_S_S_S_S_S_S_S_S_S_S_S_S_S_S_S_S_S_S_S_S_S_S_S_S_S_S_S_S_S_S_S_S_S_S_S_S_S_S_S_S_S_S_S_S_S_S_S_S_S_S_S_S_S_S_S_S_S_S_S_S_S_S_S_S_S_S_S_S_S_S_S_S_S_S_S_S_S_S_S_S_S_S_S_S_S_S_S_S_S_S_S_S_S_S_S_S_S_S_S_S_S_S_S_S_S_S_S_S_S_S_S_S_S_S_S_S_S_S_S_S_S_S_S_S_S_S_S_S_S_S_S_S_S_S_S_S_S_S_S_S_S_S_S_S_S_S_S_S_S_S_S_S_S_S_S_S_S_S_S_S_S_S_S_S_S_S_S_S_S_S_S_S_S_S_S_S_S_S_S_S_S_S_S_S_S_S_S_S_S_S_S_S_S_S_S_S_S_S_S_S_S_S_S_S_S_S_S_S_S_S_S_S_S_S_S_S_S_S_S_S_S_S_S_S_S_S_S_S_S_S_S_S_S_S_S_S_S_S_S_S_S_S_S_S_S_S_S_S_S_S_S_S_S_S_S_S_S_S_S_S_S_S_S_S_S_S_S_S_S_S_S_S_S_S_S_S_S_S_S_S_S_S_S_S_S_S_S_S_S_S_S_S_S_S_S_S_S_S_S_S_S_S_S_S_S_S_S_S_S_S_S_S_S_S_S_S_S_S_S_S_S_S_S_S_S_S_S_S_S_S_S_S_S_S_S_S_S_S_S_S_S_S_S_S_S_S_S_S_S_S_S_S_S_S_S_S_S_S_S_S_S_S_S_S_S_S_S_S_S_S_S_S_S_S_S_S_S_S_S_S_S_S_S_S_S_S_S_S_S_S_S_S_S_S_S_S_S_S_S_S_S_S_S_S_S_S_S_S_S_S_S_S_S_S_S_S_S_S_S_S_S_S_S_S_S_S_S_S_S_S_S_S_S_S_S_S_S_S_S_S_S_S_S_S_S_S_S_S_S_S_S_S_S_S_S_S_S_S_S_S_S_S_S_S_S_S_S_S_S_S_S_S_S_S_S_S_S_S_S_S_S_S_S_S_S_S_S_S_S_S_S_S_S_S_S_S_S_S_S_S_S_S_S_S_S_S_S_S_S_S_S_S_S_S_S_S_S_S_S_S_S_S_S_S_S_S_S_S_S_S_S_S_S_S_S_S_S_S_S_S_S_S_S_S_S_S_S_S_S_S_S_S_S_S_S_S_S_S_S_S_S_S_S_S_S_S_S_S_S_S_S_S_S_S_S_S_S_S_S_S_S_S_S_S_S_S_S_S_S_S_S_S_S_S_S_S_S_S_S_S_S_S_S_S_S_S_S_S_S_S_S_S_S_S_S_S_S_S_S_S_S_S_S_S_S_S_S_S_S_S_S_S_S_S_S_S_S_S_S_S_S_S_S_S_S_S_S_S_S_S_S_S_S_S_S_S_S_S_S_S_S_S_S_S_S_S_S_S_S_S_S_S_S_S_S_S_S_S_S_S_S_S_S_S_S_S_S_S_S_S_S_S_S_S_S_S_S_S_S_S_S_S_S_S_S_S_S_S_S_S_S_S_S_S_S_S_S_S_S_S_S_S_S_S_S_S_S_S_S_S_S_S_S_S_S_S_S_S_S_S_S_S_S_S_S_S_S_S_S_S_S_S_S_S_S_S_S_S_S_S_S_S_S_S_S_S_S_S_S_S_S_S_S_S_S_S_S_S_S_S_S_S_S_S_S_S_S_S_S_S_S_S_S_S_S_S_S_S_S_S_S_S_S_S_S_S_S_S_S_S_S_S_S_S_S_S_S_S_S_S_S_S_S_S_S_S_S_S_S_S_S_S_S_S_S_S_S_S_S_S_S_S_S_S_S_S_S_S_S_S_S_S_S_S_S_S_S_S_S_S_S__param_732,
	.param .u64 .ptr .align 1 _Z4racePiS_S_S_S_S_S_S_S_S_S_S_S_S_S_S_S_S_S_S_S_S_S_S_S_S_S_S_S_S_S_S_S_S_S_S_S_S_S_S_S_S_S_S_S_S_S_S_S_S_S_S_S_S_S_S_S_S_S_S_S_S_S_S_S_S_S_S_S_S_S_S_S_S_S_S_S_S_S_S_S_S_S_S_S_S_S_S_S_S_S_S_S_S_S_S_S_S_S_S_S_S_S_S_S_S_S_S_S_S_S_S_S_S_S_S_S_S_S_S_S_S_S_S_S_S_S_S_S_S_S_S_S_S_S_S_S_S_S_S_S_S_S_S_S_S_S_S_S_S_S_S_S_S_S_S_S_S_S_S_S_S_S_S_S_S_S_S_S_S_S_S_S_S_S_S_S_S_S_S_S_S_S_S_S_S_S_S_S_S_S_S_S_S_S_S_S_S_S_S_S_S_S_S_S_S_S_S_S_S_S_S_S_S_S_S_S_S_S_S_S_S_S_S_S_S_S_S_S_S_S_S_S_S_S_S_S_S_S_S_S_S_S_S_S_S_S_S_S_S_S_S_S_S_S_S_S_S_S_S_S_S_S_S_S_S_S_S_S_S_S_S_S_S_S_S_S_S_S_S_S_S_S_S_S_S_S_S_S_S_S_S_S_S_S_S_S_S_S_S_S_S_S_S_S_S_S_S_S_S_S_S_S_S_S_S_S_S_S_S_S_S_S_S_S_S_S_S_S_S_S_S_S_S_S_S_S_S_S_S_S_S_S_S_S_S_S_S_S_S_S_S_S_S_S_S_S_S_S_S_S_S_S_S_S_S_S_S_S_S_S_S_S_S_S_S_S_S_S_S_S_S_S_S_S_S_S_S_S_S_S_S_S_S_S_S_S_S_S_S_S_S_S_S_S_S_S_S_S_S_S_S_S_S_S_S_S_S_S_S_S_S_S_S_S_S_S_S_S_S_S_S_S_S_S_S_S_S_S_S_S_S_S_S_S_S_S_S_S_S_S_S_S_S_S_S_S_S_S_S_S_S_S_S_S_S_S_S_S_S_S_S_S_S_S_S_S_S_S_S_S_S_S_S_S_S_S_S_S_S_S_S_S_S_S_S_S_S_S_S_S_S_S_S_S_S_S_S_S_S_S_S_S_S_S_S_S_S_S_S_S_S_S_S_S_S_S_S_S_S_S_S_S_S_S_S_S_S_S_S_S_S_S_S_S_S_S_S_S_S_S_S_S_S_S_S_S_S_S_S_S_S_S_S_S_S_S_S_S_S_S_S_S_S_S_S_S_S_S_S_S_S_S_S_S_S_S_S_S_S_S_S_S_S_S_S_S_S_S_S_S_S_S_S_S_S_S_S_S_S_S_S_S_S_S_S_S_S_S_S_S_S_S_S_S_S_S_S_S_S_S_S_S_S_S_S_S_S_S_S_S_S_S_S_S_S_S_S_S_S_S_S_S_S_S_S_S_S_S_S_S_S_S_S_S_S_S_S_S_S_S_S_S_S_S_S_S_S_S_S_S_S_S_S_S_S_S_S_S_S_S_S_S_S_S_S_S_S_S_S_S_S_S_S_S_S_S_S_S_S_S_S_S_S_S_S_S_S_S_S_S_S_S_S_S_S_S_S_S_S_S_S_S_S_S_S_S_S_S_S_S_S_S_S_S_S_S_S_S_S_S_S_S_S_S_S_S_S_S_S_S_S_S_S_S_S_S_S_S_S_S_S_S_S_S_S_S_S_S_S_S_S_S_S_S_S_S_S_S_S_S_S_S_S_S_S_S_S_S_S_S_S_S_S_S_S_S_S_S_S_S_S_S_S_S_S_S_S_S_S_S_S_S_S_S_S_S_S_S_S_S_S_S_S_S_S_S_S_S_S_S_S_S_S_S_S_S_S_S_S_S_S_S_S_S_S_S_S_S_S_S_S_S_S_S_S_S_S_S_S_S_S_S_S_S_S_S_S_S_S_S_S_S_S_S_S_S_S_S_S_S_S_S_S_S_S_S_S_S_S_S_S_S_S_S_S_S_S_S_S_S_S_S_S_S_S_S_S_S_S_S_S_S_S_S_S_S_S_S_S_S_S_S_S_S_S_S_S_S_S_S_S_S_S_S_S_S_S_S_S_S_S_S_S_S_S_S_S_S_S_S_S_S_S_S_S_S_S_S_S_S_S_S_S_S_S_S_S_S_S_S_S_S_S_S_S_S_S_S_S_S_S_S_S_S_S_S_S_S_S_S_S_S_S_S_S_S_S_S_S_S_S_S_S_S_S_S_S_S_S_S_S_S_S__param_733,
	.param .u64 .ptr .align 1 _Z4racePiS_S_S_S_S_S_S_S_S_S_S_S_S_S_S_S_S_S_S_S_S_S_S_S_S_S_S_S_S_S_S_S_S_S_S_S_S_S_S_S_S_S_S_S_S_S_S_S_S_S_S_S_S_S_S_S_S_S_S_S_S_S_S_S_S_S_S_S_S_S_S_S_S_S_S_S_S_S_S_S_S_S_S_S_S_S_S_S_S_S_S_S_S_S_S_S_S_S_S_S_S_S_S_S_S_S_S_S_S_S_S_S_S_S_S_S_S_S_S_S_S_S_S_S_S_S_S_S_S_S_S_S_S_S_S_S_S_S_S_S_S_S_S_S_S_S_S_S_S_S_S_S_S_S_S_S_S_S_S_S_S_S_S_S_S_S_S_S_S_S_S_S_S_S_S_S_S_S_S_S_S_S_S_S_S_S_S_S_S_S_S_S_S_S_S_S_S_S_S_S_S_S_S_S_S_S_S_S_S_S_S_S_S_S_S_S_S_S_S_S_S_S_S_S_S_S_S_S_S_S_S_S_S_S_S_S_S_S_S_S_S_S_S_S_S_S_S_S_S_S_S_S_S_S_S_S_S_S_S_S_S_S_S_S_S_S_S_S_S_S_S_S_S_S_S_S_S_S_S_S_S_S_S_S_S_S_S_S_S_S_S_S_S_S_S_S_S_S_S_S_S_S_S_S_S_S_S_S_S_S_S_S_S_S_S_S_S_S_S_S_S_S_S_S_S_S_S_S_S_S_S_S_S_S_S_S_S_S_S_S_S_S_S_S_S_S_S_S_S_S_S_S_S_S_S_S_S_S_S_S_S_S_S_S_S_S_S_S_S_S_S_S_S_S_S_S_S_S_S_S_S_S_S_S_S_S_S_S_S_S_S_S_S_S_S_S_S_S_S_S_S_S_S_S_S_S_S_S_S_S_S_S_S_S_S_S_S_S_S_S_S_S_S_S_S_S_S_S_S_S_S_S_S_S_S_S_S_S_S_S_S_S_S_S_S_S_S_S_S_S_S_S_S_S_S_S_S_S_S_S_S_S_S_S_S_S_S_S_S_S_S_S_S_S_S_S_S_S_S_S_S_S_S_S_S_S_S_S_S_S_S_S_S_S_S_S_S_S_S_S_S_S_S_S_S_S_S_S_S_S_S_S_S_S_S_S_S_S_S_S_S_S_S_S_S_S_S_S_S_S_S_S_S_S_S_S_S_S_S_S_S_S_S_S_S_S_S_S_S_S_S_S_S_S_S_S_S_S_S_S_S_S_S_S_S_S_S_S_S_S_S_S_S_S_S_S_S_S_S_S_S_S_S_S_S_S_S_S_S_S_S_S_S_S_S_S_S_S_S_S_S_S_S_S_S_S_S_S_S_S_S_S_S_S_S_S_S_S_S_S_S_S_S_S_S_S_S_S_S_S_S_S_S_S_S_S_S_S_S_S_S_S_S_S_S_S_S_S_S_S_S_S_S_S_S_S_S_S_S_S_S_S_S_S_S_S_S_S_S_S_S_S_S_S_S_S_S_S_S_S_S_S_S_S_S_S_S_S_S_S_S_S_S_S_S_S_S_S_S_S_S_S_S_S_S_S_S_S_S_S_S_S_S_S_S_S_S_S_S_S_S_S_S_S_S_S_S_S_S_S_S_S_S_S_S_S_S_S_S_S_S_S_S_S_S_S_S_S_S_S_S_S_S_S_S_S_S_S_S_S_S_S_S_S_S_S_S_S_S_S_S_S_S_S_S_S_S_S_S_S_S_S_S_S_S_S_S_S_S_S_S_S_S_S_S_S_S_S_S_S_S_S_S_S_S_S_S_S_S_S_S_S_S_S_S_S_S_S_S_S_S_S_S_S_S_S_S_S_S_S_S_S_S_S_S_S_S_S_S_S_S_S_S_S_S_S_S_S_S_S_S_S_S_S_S_S_S_S_S_S_S_S_S_S_S_S_S_S_S_S_S_S_S_S_S_S_S_S_S_S_S_S_S_S_S_S_S_S_S_S_S_S_S_S_S_S_S_S_S_S_S_S_S_S_S_S_S_S_S_S_S_S_S_S_S_S_S_S_S_S_S_S_S_S_S_S_S_S_S_S_S_S_S_S_S_S_S_S_S_S_S_S_S_S_S_S_S_S_S_S_S_S_S_S_S_S_S_S_S_S_S_S_S_S_S_S_S_S_S_S_S_S_S_S_S_S_S_S_S_S_S_S_S_S_S_S_S_S_S_S_S_S_S_S_S_S_S_S_S_S_S_S_S_S_S_S_S_S_S_S_S_S_S_S_S_S_S_S_S_S_S_S_S__param_734,
	.param .u64 .ptr .align 1 _Z4racePiS_S_S_S_S_S_S_S_S_S_S_S_S_S_S_S_S_S_S_S_S_S_S_S_S_S_S_S_S_S_S_S_S_S_S_S_S_S_S_S_S_S_S_S_S_S_S_S_S_S_S_S_S_S_S_S_S_S_S_S_S_S_S_S_S_S_S_S_S_S_S_S_S_S_S_S_S_S_S_S_S_S_S_S_S_S_S_S_S_S_S_S_S_S_S_S_S_S_S_S_S_S_S_S_S_S_S_S_S_S_S_S_S_S_S_S_S_S_S_S_S_S_S_S_S_S_S_S_S_S_S_S_S_S_S_S_S_S_S_S_S_S_S_S_S_S_S_S_S_S_S_S_S_S_S_S_S_S_S_S_S_S_S_S_S_S_S_S_S_S_S_S_S_S_S_S_S_S_S_S_S_S_S_S_S_S_S_S_S_S_S_S_S_S_S_S_S_S_S_S_S_S_S_S_S_S_S_S_S_S_S_S_S_S_S_S_S_S_S_S_S_S_S_S_S_S_S_S_S_S_S_S_S_S_S_S_S_S_S_S_S_S_S_S_S_S_S_S_S_S_S_S_S_S_S_S_S_S_S_S_S_S_S_S_S_S_S_S_S_S_S_S_S_S_S_S_S_S_S_S_S_S_S_S_S_S_S_S_S_S_S_S_S_S_S_S_S_S_S_S_S_S_S_S_S_S_S_S_S_S_S_S_S_S_S_S_S_S_S_S_S_S_S_S_S_S_S_S_S_S_S_S_S_S_S_S_S_S_S_S_S_S_S_S_S_S_S_S_S_S_S_S_S_S_S_S_S_S_S_S_S_S_S_S_S_S_S_S_S_S_S_S_S_S_S_S_S_S_S_S_S_S_S_S_S_S_S_S_S_S_S_S_S_S_S_S_S_S_S_S_S_S_S_S_S_S_S_S_S_S_S_S_S_S_S_S_S_S_S_S_S_S_S_S_S_S_S_S_S_S_S_S_S_S_S_S_S_S_S_S_S_S_S_S_S_S_S_S_S_S_S_S_S_S_S_S_S_S_S_S_S_S_S_S_S_S_S_S_S_S_S_S_S_S_S_S_S_S_S_S_S_S_S_S_S_S_S_S_S_S_S_S_S_S_S_S_S_S_S_S_S_S_S_S_S_S_S_S_S_S_S_S_S_S_S_S_S_S_S_S_S_S_S_S_S_S_S_S_S_S_S_S_S_S_S_S_S_S_S_S_S_S_S_S_S_S_S_S_S_S_S_S_S_S_S_S_S_S_S_S_S_S_S_S_S_S_S_S_S_S_S_S_S_S_S_S_S_S_S_S_S_S_S_S_S_S_S_S_S_S_S_S_S_S_S_S_S_S_S_S_S_S_S_S_S_S_S_S_S_S_S_S_S_S_S_S_S_S_S_S_S_S_S_S_S_S_S_S_S_S_S_S_S_S_S_S_S_S_S_S_S_S_S_S_S_S_S_S_S_S_S_S_S_S_S_S_S_S_S_S_S_S_S_S_S_S_S_S_S_S_S_S_S_S_S_S_S_S_S_S_S_S_S_S_S_S_S_S_S_S_S_S_S_S_S_S_S_S_S_S_S_S_S_S_S_S_S_S_S_S_S_S_S_S_S_S_S_S_S_S_S_S_S_S_S_S_S_S_S_S_S_S_S_S_S_S_S_S_S_S_S_S_S_S_S_S_S_S_S_S_S_S_S_S_S_S_S_S_S_S_S_S_S_S_S_S_S_S_S_S_S_S_S_S_S_S_S_S_S_S_S_S_S_S_S_S_S_S_S_S_S_S_S_S_S_S_S_S_S_S_S_S_S_S_S_S_S_S_S_S_S_S_S_S_S_S_S_S_S_S_S_S_S_S_S_S_S_S_S_S_S_S_S_S_S_S_S_S_S_S_S_S_S_S_S_S_S_S_S_S_S_S_S_S_S_S_S_S_S_S_S_S_S_S_S_S_S_S_S_S_S_S_S_S_S_S_S_S_S_S_S_S_S_S_S_S_S_S_S_S_S_S_S_S_S_S_S_S_S_S_S_S_S_S_S_S_S_S_S_S_S_S_S_S_S_S_S_S_S_S_S_S_S_S_S_S_S_S_S_S_S_S_S_S_S_S_S_S_S_S_S_S_S_S_S_S_S_S_S_S_S_S_S_S_S_S_S_S_S_S_S_S_S_S_S_S_S_S_S_S_S_S_S_S_S_S_S_S_S_S_S_S_S_S_S_S_S_S_S_S_S_S_S_S_S_S_S_S_S_S_S_S_S_S_S_S_S_S_S_S_S_S_S_S_S_S_S_S_S_S_S_S_S__param_735,
	.param .u64 .ptr .align 1 _Z4racePiS_S_S_S_S_S_S_S_S_S_S_S_S_S_S_S_S_S_S_S_S_S_S_S_S_S_S_S_S_S_S_S_S_S_S_S_S_S_S_S_S_S_S_S_S_S_S_S_S_S_S_S_S_S_S_S_S_S_S_S_S_S_S_S_S_S_S_S_S_S_S_S_S_S_S_S_S_S_S_S_S_S_S_S_S_S_S_S_S_S_S_S_S_S_S_S_S_S_S_S_S_S_S_S_S_S_S_S_S_S_S_S_S_S_S_S_S_S_S_S_S_S_S_S_S_S_S_S_S_S_S_S_S_S_S_S_S_S_S_S_S_S_S_S_S_S_S_S_S_S_S_S_S_S_S_S_S_S_S_S_S_S_S_S_S_S_S_S_S_S_S_S_S_S_S_S_S_S_S_S_S_S_S_S_S_S_S_S_S_S_S_S_S_S_S_S_S_S_S_S_S_S_S_S_S_S_S_S_S_S_S_S_S_S_S_S_S_S_S_S_S_S_S_S_S_S_S_S_S_S_S_S_S_S_S_S_S_S_S_S_S_S_S_S_S_S_S_S_S_S_S_S_S_S_S_S_S_S_S_S_S_S_S_S_S_S_S_S_S_S_S_S_S_S_S_S_S_S_S_S_S_S_S_S_S_S_S_S_S_S_S_S_S_S_S_S_S_S_S_S_S_S_S_S_S_S_S_S_S_S_S_S_S_S_S_S_S_S_S_S_S_S_S_S_S_S_S_S_S_S_S_S_S_S_S_S_S_S_S_S_S_S_S_S_S_S_S_S_S_S_S_S_S_S_S_S_S_S_S_S_S_S_S_S_S_S_S_S_S_S_S_S_S_S_S_S_S_S_S_S_S_S_S_S_S_S_S_S_S_S_S_S_S_S_S_S_S_S_S_S_S_S_S_S_S_S_S_S_S_S_S_S_S_S_S_S_S_S_S_S_S_S_S_S_S_S_S_S_S_S_S_S_S_S_S_S_S_S_S_S_S_S_S_S_S_S_S_S_S_S_S_S_S_S_S_S_S_S_S_S_S_S_S_S_S_S_S_S_S_S_S_S_S_S_S_S_S_S_S_S_S_S_S_S_S_S_S_S_S_S_S_S_S_S_S_S_S_S_S_S_S_S_S_S_S_S_S_S_S_S_S_S_S_S_S_S_S_S_S_S_S_S_S_S_S_S_S_S_S_S_S_S_S_S_S_S_S_S_S_S_S_S_S_S_S_S_S_S_S_S_S_S_S_S_S_S_S_S_S_S_S_S_S_S_S_S_S_S_S_S_S_S_S_S_S_S_S_S_S_S_S_S_S_S_S_S_S_S_S_S_S_S_S_S_S_S_S_S_S_S_S_S_S_S_S_S_S_S_S_S_S_S_S_S_S_S_S_S_S_S_S_S_S_S_S_S_S_S_S_S_S_S_S_S_S_S_S_S_S_S_S_S_S_S_S_S_S_S_S_S_S_S_S_S_S_S_S_S_S_S_S_S_S_S_S_S_S_S_S_S_S_S_S_S_S_S_S_S_S_S_S_S_S_S_S_S_S_S_S_S_S_S_S_S_S_S_S_S_S_S_S_S_S_S_S_S_S_S_S_S_S_S_S_S_S_S_S_S_S_S_S_S_S_S_S_S_S_S_S_S_S_S_S_S_S_S_S_S_S_S_S_S_S_S_S_S_S_S_S_S_S_S_S_S_S_S_S_S_S_S_S_S_S_S_S_S_S_S_S_S_S_S_S_S_S_S_S_S_S_S_S_S_S_S_S_S_S_S_S_S_S_S_S_S_S_S_S_S_S_S_S_S_S_S_S_S_S_S_S_S_S_S_S_S_S_S_S_S_S_S_S_S_S_S_S_S_S_S_S_S_S_S_S_S_S_S_S_S_S_S_S_S_S_S_S_S_S_S_S_S_S_S_S_S_S_S_S_S_S_S_S_S_S_S_S_S_S_S_S_S_S_S_S_S_S_S_S_S_S_S_S_S_S_S_S_S_S_S_S_S_S_S_S_S_S_S_S_S_S_S_S_S_S_S_S_S_S_S_S_S_S_S_S_S_S_S_S_S_S_S_S_S_S_S_S_S_S_S_S_S_S_S_S_S_S_S_S_S_S_S_S_S_S_S_S_S_S_S_S_S_S_S_S_S_S_S_S_S_S_S_S_S_S_S_S_S_S_S_S_S_S_S_S_S_S_S_S_S_S_S_S_S_S_S_S_S_S_S_S_S_S_S_S_S_S_S_S_S_S_S_S_S_S_S_S_S_S_S_S_S_S_S_S_S_S_S_S_S_S_S_S_S_S__param_736,
	.param .u64 .ptr .align 1 _Z4racePiS_S_S_S_S_S_S_S_S_S_S_S_S_S_S_S_S_S_S_S_S_S_S_S_S_S_S_S_S_S_S_S_S_S_S_S_S_S_S_S_S_S_S_S_S_S_S_S_S_S_S_S_S_S_S_S_S_S_S_S_S_S_S_S_S_S_S_S_S_S_S_S_S_S_S_S_S_S_S_S_S_S_S_S_S_S_S_S_S_S_S_S_S_S_S_S_S_S_S_S_S_S_S_S_S_S_S_S_S_S_S_S_S_S_S_S_S_S_S_S_S_S_S_S_S_S_S_S_S_S_S_S_S_S_S_S_S_S_S_S_S_S_S_S_S_S_S_S_S_S_S_S_S_S_S_S_S_S_S_S_S_S_S_S_S_S_S_S_S_S_S_S_S_S_S_S_S_S_S_S_S_S_S_S_S_S_S_S_S_S_S_S_S_S_S_S_S_S_S_S_S_S_S_S_S_S_S_S_S_S_S_S_S_S_S_S_S_S_S_S_S_S_S_S_S_S_S_S_S_S_S_S_S_S_S_S_S_S_S_S_S_S_S_S_S_S_S_S_S_S_S_S_S_S_S_S_S_S_S_S_S_S_S_S_S_S_S_S_S_S_S_S_S_S_S_S_S_S_S_S_S_S_S_S_S_S_S_S_S_S_S_S_S_S_S_S_S_S_S_S_S_S_S_S_S_S_S_S_S_S_S_S_S_S_S_S_S_S_S_S_S_S_S_S_S_S_S_S_S_S_S_S_S_S_S_S_S_S_S_S_S_S_S_S_S_S_S_S_S_S_S_S_S_S_S_S_S_S_S_S_S_S_S_S_S_S_S_S_S_S_S_S_S_S_S_S_S_S_S_S_S_S_S_S_S_S_S_S_S_S_S_S_S_S_S_S_S_S_S_S_S_S_S_S_S_S_S_S_S_S_S_S_S_S_S_S_S_S_S_S_S_S_S_S_S_S_S_S_S_S_S_S_S_S_S_S_S_S_S_S_S_S_S_S_S_S_S_S_S_S_S_S_S_S_S_S_S_S_S_S_S_S_S_S_S_S_S_S_S_S_S_S_S_S_S_S_S_S_S_S_S_S_S_S_S_S_S_S_S_S_S_S_S_S_S_S_S_S_S_S_S_S_S_S_S_S_S_S_S_S_S_S_S_S_S_S_S_S_S_S_S_S_S_S_S_S_S_S_S_S_S_S_S_S_S_S_S_S_S_S_S_S_S_S_S_S_S_S_S_S_S_S_S_S_S_S_S_S_S_S_S_S_S_S_S_S_S_S_S_S_S_S_S_S_S_S_S_S_S_S_S_S_S_S_S_S_S_S_S_S_S_S_S_S_S_S_S_S_S_S_S_S_S_S_S_S_S_S_S_S_S_S_S_S_S_S_S_S_S_S_S_S_S_S_S_S_S_S_S_S_S_S_S_S_S_S_S_S_S_S_S_S_S_S_S_S_S_S_S_S_S_S_S_S_S_S_S_S_S_S_S_S_S_S_S_S_S_S_S_S_S_S_S_S_S_S_S_S_S_S_S_S_S_S_S_S_S_S_S_S_S_S_S_S_S_S_S_S_S_S_S_S_S_S_S_S_S_S_S_S_S_S_S_S_S_S_S_S_S_S_S_S_S_S_S_S_S_S_S_S_S_S_S_S_S_S_S_S_S_S_S_S_S_S_S_S_S_S_S_S_S_S_S_S_S_S_S_S_S_S_S_S_S_S_S_S_S_S_S_S_S_S_S_S_S_S_S_S_S_S_S_S_S_S_S_S_S_S_S_S_S_S_S_S_S_S_S_S_S_S_S_S_S_S_S_S_S_S_S_S_S_S_S_S_S_S_S_S_S_S_S_S_S_S_S_S_S_S_S_S_S_S_S_S_S_S_S_S_S_S_S_S_S_S_S_S_S_S_S_S_S_S_S_S_S_S_S_S_S_S_S_S_S_S_S_S_S_S_S_S_S_S_S_S_S_S_S_S_S_S_S_S_S_S_S_S_S_S_S_S_S_S_S_S_S_S_S_S_S_S_S_S_S_S_S_S_S_S_S_S_S_S_S_S_S_S_S_S_S_S_S_S_S_S_S_S_S_S_S_S_S_S_S_S_S_S_S_S_S_S_S_S_S_S_S_S_S_S_S_S_S_S_S_S_S_S_S_S_S_S_S_S_S_S_S_S_S_S_S_S_S_S_S_S_S_S_S_S_S_S_S_S_S_S_S_S_S_S_S_S_S_S_S_S_S_S_S_S_S_S_S_S_S_S_S_S_S_S_S_S_S_S_S_S_S_S_S_S_S_S_S_S_S__param_737,
	.param .u64 .ptr .align 1 _Z4racePiS_S_S_S_S_S_S_S_S_S_S_S_S_S_S_S_S_S_S_S_S_S_S_S_S_S_S_S_S_S_S_S_S_S_S_S_S_S_S_S_S_S_S_S_S_S_S_S_S_S_S_S_S_S_S_S_S_S_S_S_S_S_S_S_S_S_S_S_S_S_S_S_S_S_S_S_S_S_S_S_S_S_S_S_S_S_S_S_S_S_S_S_S_S_S_S_S_S_S_S_S_S_S_S_S_S_S_S_S_S_S_S_S_S_S_S_S_S_S_S_S_S_S_S_S_S_S_S_S_S_S_S_S_S_S_S_S_S_S_S_S_S_S_S_S_S_S_S_S_S_S_S_S_S_S_S_S_S_S_S_S_S_S_S_S_S_S_S_S_S_S_S_S_S_S_S_S_S_S_S_S_S_S_S_S_S_S_S_S_S_S_S_S_S_S_S_S_S_S_S_S_S_S_S_S_S_S_S_S_S_S_S_S_S_S_S_S_S_S_S_S_S_S_S_S_S_S_S_S_S_S_S_S_S_S_S_S_S_S_S_S_S_S_S_S_S_S_S_S_S_S_S_S_S_S_S_S_S_S_S_S_S_S_S_S_S_S_S_S_S_S_S_S_S_S_S_S_S_S_S_S_S_S_S_S_S_S_S_S_S_S_S_S_S_S_S_S_S_S_S_S_S_S_S_S_S_S_S_S_S_S_S_S_S_S_S_S_S_S_S_S_S_S_S_S_S_S_S_S_S_S_S_S_S_S_S_S_S_S_S_S_S_S_S_S_S_S_S_S_S_S_S_S_S_S_S_S_S_S_S_S_S_S_S_S_S_S_S_S_S_S_S_S_S_S_S_S_S_S_S_S_S_S_S_S_S_S_S_S_S_S_S_S_S_S_S_S_S_S_S_S_S_S_S_S_S_S_S_S_S_S_S_S_S_S_S_S_S_S_S_S_S_S_S_S_S_S_S_S_S_S_S_S_S_S_S_S_S_S_S_S_S_S_S_S_S_S_S_S_S_S_S_S_S_S_S_S_S_S_S_S_S_S_S_S_S_S_S_S_S_S_S_S_S_S_S_S_S_S_S_S_S_S_S_S_S_S_S_S_S_S_S_S_S_S_S_S_S_S_S_S_S_S_S_S_S_S_S_S_S_S_S_S_S_S_S_S_S_S_S_S_S_S_S_S_S_S_S_S_S_S_S_S_S_S_S_S_S_S_S_S_S_S_S_S_S_S_S_S_S_S_S_S_S_S_S_S_S_S_S_S_S_S_S_S_S_S_S_S_S_S_S_S_S_S_S_S_S_S_S_S_S_S_S_S_S_S_S_S_S_S_S_S_S_S_S_S_S_S_S_S_S_S_S_S_S_S_S_S_S_S_S_S_S_S_S_S_S_S_S_S_S_S_S_S_S_S_S_S_S_S_S_S_S_S_S_S_S_S_S_S_S_S_S_S_S_S_S_S_S_S_S_S_S_S_S_S_S_S_S_S_S_S_S_S_S_S_S_S_S_S_S_S_S_S_S_S_S_S_S_S_S_S_S_S_S_S_S_S_S_S_S_S_S_S_S_S_S_S_S_S_S_S_S_S_S_S_S_S_S_S_S_S_S_S_S_S_S_S_S_S_S_S_S_S_S_S_S_S_S_S_S_S_S_S_S_S_S_S_S_S_S_S_S_S_S_S_S_S_S_S_S_S_S_S_S_S_S_S_S_S_S_S_S_S_S_S_S_S_S_S_S_S_S_S_S_S_S_S_S_S_S_S_S_S_S_S_S_S_S_S_S_S_S_S_S_S_S_S_S_S_S_S_S_S_S_S_S_S_S_S_S_S_S_S_S_S_S_S_S_S_S_S_S_S_S_S_S_S_S_S_S_S_S_S_S_S_S_S_S_S_S_S_S_S_S_S_S_S_S_S_S_S_S_S_S_S_S_S_S_S_S_S_S_S_S_S_S_S_S_S_S_S_S_S_S_S_S_S_S_S_S_S_S_S_S_S_S_S_S_S_S_S_S_S_S_S_S_S_S_S_S_S_S_S_S_S_S_S_S_S_S_S_S_S_S_S_S_S_S_S_S_S_S_S_S_S_S_S_S_S_S_S_S_S_S_S_S_S_S_S_S_S_S_S_S_S_S_S_S_S_S_S_S_S_S_S_S_S_S_S_S_S_S_S_S_S_S_S_S_S_S_S_S_S_S_S_S_S_S_S_S_S_S_S_S_S_S_S_S_S_S_S_S_S_S_S_S_S_S_S_S_S_S_S_S_S_S_S_S_S_S_S_S_S_S_S_S_S_S_S_S_S__param_738,
	.param .u64 .ptr .align 1 _Z4racePiS_S_S_S_S_S_S_S_S_S_S_S_S_S_S_S_S_S_S_S_S_S_S_S_S_S_S_S_S_S_S_S_S_S_S_S_S_S_S_S_S_S_S_S_S_S_S_S_S_S_S_S_S_S_S_S_S_S_S_S_S_S_S_S_S_S_S_S_S_S_S_S_S_S_S_S_S_S_S_S_S_S_S_S_S_S_S_S_S_S_S_S_S_S_S_S_S_S_S_S_S_S_S_S_S_S_S_S_S_S_S_S_S_S_S_S_S_S_S_S_S_S_S_S_S_S_S_S_S_S_S_S_S_S_S_S_S_S_S_S_S_S_S_S_S_S_S_S_S_S_S_S_S_S_S_S_S_S_S_S_S_S_S_S_S_S_S_S_S_S_S_S_S_S_S_S_S_S_S_S_S_S_S_S_S_S_S_S_S_S_S_S_S_S_S_S_S_S_S_S_S_S_S_S_S_S_S_S_S_S_S_S_S_S_S_S_S_S_S_S_S_S_S_S_S_S_S_S_S_S_S_S_S_S_S_S_S_S_S_S_S_S_S_S_S_S_S_S_S_S_S_S_S_S_S_S_S_S_S_S_S_S_S_S_S_S_S_S_S_S_S_S_S_S_S_S_S_S_S_S_S_S_S_S_S_S_S_S_S_S_S_S_S_S_S_S_S_S_S_S_S_S_S_S_S_S_S_S_S_S_S_S_S_S_S_S_S_S_S_S_S_S_S_S_S_S_S_S_S_S_S_S_S_S_S_S_S_S_S_S_S_S_S_S_S_S_S_S_S_S_S_S_S_S_S_S_S_S_S_S_S_S_S_S_S_S_S_S_S_S_S_S_S_S_S_S_S_S_S_S_S_S_S_S_S_S_S_S_S_S_S_S_S_S_S_S_S_S_S_S_S_S_S_S_S_S_S_S_S_S_S_S_S_S_S_S_S_S_S_S_S_S_S_S_S_S_S_S_S_S_S_S_S_S_S_S_S_S_S_S_S_S_S_S_S_S_S_S_S_S_S_S_S_S_S_S_S_S_S_S_S_S_S_S_S_S_S_S_S_S_S_S_S_S_S_S_S_S_S_S_S_S_S_S_S_S_S_S_S_S_S_S_S_S_S_S_S_S_S_S_S_S_S_S_S_S_S_S_S_S_S_S_S_S_S_S_S_S_S_S_S_S_S_S_S_S_S_S_S_S_S_S_S_S_S_S_S_S_S_S_S_S_S_S_S_S_S_S_S_S_S_S_S_S_S_S_S_S_S_S_S_S_S_S_S_S_S_S_S_S_S_S_S_S_S_S_S_S_S_S_S_S_S_S_S_S_S_S_S_S_S_S_S_S_S_S_S_S_S_S_S_S_S_S_S_S_S_S_S_S_S_S_S_S_S_S_S_S_S_S_S_S_S_S_S_S_S_S_S_S_S_S_S_S_S_S_S_S_S_S_S_S_S_S_S_S_S_S_S_S_S_S_S_S_S_S_S_S_S_S_S_S_S_S_S_S_S_S_S_S_S_S_S_S_S_S_S_S_S_S_S_S_S_S_S_S_S_S_S_S_S_S_S_S_S_S_S_S_S_S_S_S_S_S_S_S_S_S_S_S_S_S_S_S_S_S_S_S_S_S_S_S_S_S_S_S_S_S_S_S_S_S_S_S_S_S_S_S_S_S_S_S_S_S_S_S_S_S_S_S_S_S_S_S_S_S_S_S_S_S_S_S_S_S_S_S_S_S_S_S_S_S_S_S_S_S_S_S_S_S_S_S_S_S_S_S_S_S_S_S_S_S_S_S_S_S_S_S_S_S_S_S_S_S_S_S_S_S_S_S_S_S_S_S_S_S_S_S_S_S_S_S_S_S_S_S_S_S_S_S_S_S_S_S_S_S_S_S_S_S_S_S_S_S_S_S_S_S_S_S_S_S_S_S_S_S_S_S_S_S_S_S_S_S_S_S_S_S_S_S_S_S_S_S_S_S_S_S_S_S_S_S_S_S_S_S_S_S_S_S_S_S_S_S_S_S_S_S_S_S_S_S_S_S_S_S_S_S_S_S_S_S_S_S_S_S_S_S_S_S_S_S_S_S_S_S_S_S_S_S_S_S_S_S_S_S_S_S_S_S_S_S_S_S_S_S_S_S_S_S_S_S_S_S_S_S_S_S_S_S_S_S_S_S_S_S_S_S_S_S_S_S_S_S_S_S_S_S_S_S_S_S_S_S_S_S_S_S_S_S_S_S_S_S_S_S_S_S_S_S_S_S_S_S_S_S_S_S_S_S_S_S_S_S_S_S_S_S_S_S_S_S_S__param_739,
	.param .u64 .ptr .align 1 _Z4racePiS_S_S_S_S_S_S_S_S_S_S_S_S_S_S_S_S_S_S_S_S_S_S_S_S_S_S_S_S_S_S_S_S_S_S_S_S_S_S_S_S_S_S_S_S_S_S_S_S_S_S_S_S_S_S_S_S_S_S_S_S_S_S_S_S_S_S_S_S_S_S_S_S_S_S_S_S_S_S_S_S_S_S_S_S_S_S_S_S_S_S_S_S_S_S_S_S_S_S_S_S_S_S_S_S_S_S_S_S_S_S_S_S_S_S_S_S_S_S_S_S_S_S_S_S_S_S_S_S_S_S_S_S_S_S_S_S_S_S_S_S_S_S_S_S_S_S_S_S_S_S_S_S_S_S_S_S_S_S_S_S_S_S_S_S_S_S_S_S_S_S_S_S_S_S_S_S_S_S_S_S_S_S_S_S_S_S_S_S_S_S_S_S_S_S_S_S_S_S_S_S_S_S_S_S_S_S_S_S_S_S_S_S_S_S_S_S_S_S_S_S_S_S_S_S_S_S_S_S_S_S_S_S_S_S_S_S_S_S_S_S_S_S_S_S_S_S_S_S_S_S_S_S_S_S_S_S_S_S_S_S_S_S_S_S_S_S_S_S_S_S_S_S_S_S_S_S_S_S_S_S_S_S_S_S_S_S_S_S_S_S_S_S_S_S_S_S_S_S_S_S_S_S_S_S_S_S_S_S_S_S_S_S_S_S_S_S_S_S_S_S_S_S_S_S_S_S_S_S_S_S_S_S_S_S_S_S_S_S_S_S_S_S_S_S_S_S_S_S_S_S_S_S_S_S_S_S_S_S_S_S_S_S_S_S_S_S_S_S_S_S_S_S_S_S_S_S_S_S_S_S_S_S_S_S_S_S_S_S_S_S_S_S_S_S_S_S_S_S_S_S_S_S_S_S_S_S_S_S_S_S_S_S_S_S_S_S_S_S_S_S_S_S_S_S_S_S_S_S_S_S_S_S_S_S_S_S_S_S_S_S_S_S_S_S_S_S_S_S_S_S_S_S_S_S_S_S_S_S_S_S_S_S_S_S_S_S_S_S_S_S_S_S_S_S_S_S_S_S_S_S_S_S_S_S_S_S_S_S_S_S_S_S_S_S_S_S_S_S_S_S_S_S_S_S_S_S_S_S_S_S_S_S_S_S_S_S_S_S_S_S_S_S_S_S_S_S_S_S_S_S_S_S_S_S_S_S_S_S_S_S_S_S_S_S_S_S_S_S_S_S_S_S_S_S_S_S_S_S_S_S_S_S_S_S_S_S_S_S_S_S_S_S_S_S_S_S_S_S_S_S_S_S_S_S_S_S_S_S_S_S_S_S_S_S_S_S_S_S_S_S_S_S_S_S_S_S_S_S_S_S_S_S_S_S_S_S_S_S_S_S_S_S_S_S_S_S_S_S_S_S_S_S_S_S_S_S_S_S_S_S_S_S_S_S_S_S_S_S_S_S_S_S_S_S_S_S_S_S_S_S_S_S_S_S_S_S_S_S_S_S_S_S_S_S_S_S_S_S_S_S_S_S_S_S_S_S_S_S_S_S_S_S_S_S_S_S_S_S_S_S_S_S_S_S_S_S_S_S_S_S_S_S_S_S_S_S_S_S_S_S_S_S_S_S_S_S_S_S_S_S_S_S_S_S_S_S_S_S_S_S_S_S_S_S_S_S_S_S_S_S_S_S_S_S_S_S_S_S_S_S_S_S_S_S_S_S_S_S_S_S_S_S_S_S_S_S_S_S_S_S_S_S_S_S_S_S_S_S_S_S_S_S_S_S_S_S_S_S_S_S_S_S_S_S_S_S_S_S_S_S_S_S_S_S_S_S_S_S_S_S_S_S_S_S_S_S_S_S_S_S_S_S_S_S_S_S_S_S_S_S_S_S_S_S_S_S_S_S_S_S_S_S_S_S_S_S_S_S_S_S_S_S_S_S_S_S_S_S_S_S_S_S_S_S_S_S_S_S_S_S_S_S_S_S_S_S_S_S_S_S_S_S_S_S_S_S_S_S_S_S_S_S_S_S_S_S_S_S_S_S_S_S_S_S_S_S_S_S_S_S_S_S_S_S_S_S_S_S_S_S_S_S_S_S_S_S_S_S_S_S_S_S_S_S_S_S_S_S_S_S_S_S_S_S_S_S_S_S_S_S_S_S_S_S_S_S_S_S_S_S_S_S_S_S_S_S_S_S_S_S_S_S_S_S_S_S_S_S_S_S_S_S_S_S_S_S_S_S_S_S_S_S_S_S_S_S_S_S_S_S_S_S_S_S_S_S_S_S_S_S_S_S__param_740,
	.param .u64 .ptr .align 1 _Z4racePiS_S_S_S_S_S_S_S_S_S_S_S_S_S_S_S_S_S_S_S_S_S_S_S_S_S_S_S_S_S_S_S_S_S_S_S_S_S_S_S_S_S_S_S_S_S_S_S_S_S_S_S_S_S_S_S_S_S_S_S_S_S_S_S_S_S_S_S_S_S_S_S_S_S_S_S_S_S_S_S_S_S_S_S_S_S_S_S_S_S_S_S_S_S_S_S_S_S_S_S_S_S_S_S_S_S_S_S_S_S_S_S_S_S_S_S_S_S_S_S_S_S_S_S_S_S_S_S_S_S_S_S_S_S_S_S_S_S_S_S_S_S_S_S_S_S_S_S_S_S_S_S_S_S_S_S_S_S_S_S_S_S_S_S_S_S_S_S_S_S_S_S_S_S_S_S_S_S_S_S_S_S_S_S_S_S_S_S_S_S_S_S_S_S_S_S_S_S_S_S_S_S_S_S_S_S_S_S_S_S_S_S_S_S_S_S_S_S_S_S_S_S_S_S_S_S_S_S_S_S_S_S_S_S_S_S_S_S_S_S_S_S_S_S_S_S_S_S_S_S_S_S_S_S_S_S_S_S_S_S_S_S_S_S_S_S_S_S_S_S_S_S_S_S_S_S_S_S_S_S_S_S_S_S_S_S_S_S_S_S_S_S_S_S_S_S_S_S_S_S_S_S_S_S_S_S_S_S_S_S_S_S_S_S_S_S_S_S_S_S_S_S_S_S_S_S_S_S_S_S_S_S_S_S_S_S_S_S_S_S_S_S_S_S_S_S_S_S_S_S_S_S_S_S_S_S_S_S_S_S_S_S_S_S_S_S_S_S_S_S_S_S_S_S_S_S_S_S_S_S_S_S_S_S_S_S_S_S_S_S_S_S_S_S_S_S_S_S_S_S_S_S_S_S_S_S_S_S_S_S_S_S_S_S_S_S_S_S_S_S_S_S_S_S_S_S_S_S_S_S_S_S_S_S_S_S_S_S_S_S_S_S_S_S_S_S_S_S_S_S_S_S_S_S_S_S_S_S_S_S_S_S_S_S_S_S_S_S_S_S_S_S_S_S_S_S_S_S_S_S_S_S_S_S_S_S_S_S_S_S_S_S_S_S_S_S_S_S_S_S_S_S_S_S_S_S_S_S_S_S_S_S_S_S_S_S_S_S_S_S_S_S_S_S_S_S_S_S_S_S_S_S_S_S_S_S_S_S_S_S_S_S_S_S_S_S_S_S_S_S_S_S_S_S_S_S_S_S_S_S_S_S_S_S_S_S_S_S_S_S_S_S_S_S_S_S_S_S_S_S_S_S_S_S_S_S_S_S_S_S_S_S_S_S_S_S_S_S_S_S_S_S_S_S_S_S_S_S_S_S_S_S_S_S_S_S_S_S_S_S_S_S_S_S_S_S_S_S_S_S_S_S_S_S_S_S_S_S_S_S_S_S_S_S_S_S_S_S_S_S_S_S_S_S_S_S_S_S_S_S_S_S_S_S_S_S_S_S_S_S_S_S_S_S_S_S_S_S_S_S_S_S_S_S_S_S_S_S_S_S_S_S_S_S_S_S_S_S_S_S_S_S_S_S_S_S_S_S_S_S_S_S_S_S_S_S_S_S_S_S_S_S_S_S_S_S_S_S_S_S_S_S_S_S_S_S_S_S_S_S_S_S_S_S_S_S_S_S_S_S_S_S_S_S_S_S_S_S_S_S_S_S_S_S_S_S_S_S_S_S_S_S_S_S_S_S_S_S_S_S_S_S_S_S_S_S_S_S_S_S_S_S_S_S_S_S_S_S_S_S_S_S_S_S_S_S_S_S_S_S_S_S_S_S_S_S_S_S_S_S_S_S_S_S_S_S_S_S_S_S_S_S_S_S_S_S_S_S_S_S_S_S_S_S_S_S_S_S_S_S_S_S_S_S_S_S_S_S_S_S_S_S_S_S_S_S_S_S_S_S_S_S_S_S_S_S_S_S_S_S_S_S_S_S_S_S_S_S_S_S_S_S_S_S_S_S_S_S_S_S_S_S_S_S_S_S_S_S_S_S_S_S_S_S_S_S_S_S_S_S_S_S_S_S_S_S_S_S_S_S_S_S_S_S_S_S_S_S_S_S_S_S_S_S_S_S_S_S_S_S_S_S_S_S_S_S_S_S_S_S_S_S_S_S_S_S_S_S_S_S_S_S_S_S_S_S_S_S_S_S_S_S_S_S_S_S_S_S_S_S_S_S_S_S_S_S_S_S_S_S_S_S_S_S_S_S_S_S_S_S_S_S_S_S_S_S_S_S_S_S_S_S_S__param_741,
	.param .u64 .ptr .align 1 _Z4racePiS_S_S_S_S_S_S_S_S_S_S_S_S_S_S_S_S_S_S_S_S_S_S_S_S_S_S_S_S_S_S_S_S_S_S_S_S_S_S_S_S_S_S_S_S_S_S_S_S_S_S_S_S_S_S_S_S_S_S_S_S_S_S_S_S_S_S_S_S_S_S_S_S_S_S_S_S_S_S_S_S_S_S_S_S_S_S_S_S_S_S_S_S_S_S_S_S_S_S_S_S_S_S_S_S_S_S_S_S_S_S_S_S_S_S_S_S_S_S_S_S_S_S_S_S_S_S_S_S_S_S_S_S_S_S_S_S_S_S_S_S_S_S_S_S_S_S_S_S_S_S_S_S_S_S_S_S_S_S_S_S_S_S_S_S_S_S_S_S_S_S_S_S_S_S_S_S_S_S_S_S_S_S_S_S_S_S_S_S_S_S_S_S_S_S_S_S_S_S_S_S_S_S_S_S_S_S_S_S_S_S_S_S_S_S_S_S_S_S_S_S_S_S_S_S_S_S_S_S_S_S_S_S_S_S_S_S_S_S_S_S_S_S_S_S_S_S_S_S_S_S_S_S_S_S_S_S_S_S_S_S_S_S_S_S_S_S_S_S_S_S_S_S_S_S_S_S_S_S_S_S_S_S_S_S_S_S_S_S_S_S_S_S_S_S_S_S_S_S_S_S_S_S_S_S_S_S_S_S_S_S_S_S_S_S_S_S_S_S_S_S_S_S_S_S_S_S_S_S_S_S_S_S_S_S_S_S_S_S_S_S_S_S_S_S_S_S_S_S_S_S_S_S_S_S_S_S_S_S_S_S_S_S_S_S_S_S_S_S_S_S_S_S_S_S_S_S_S_S_S_S_S_S_S_S_S_S_S_S_S_S_S_S_S_S_S_S_S_S_S_S_S_S_S_S_S_S_S_S_S_S_S_S_S_S_S_S_S_S_S_S_S_S_S_S_S_S_S_S_S_S_S_S_S_S_S_S_S_S_S_S_S_S_S_S_S_S_S_S_S_S_S_S_S_S_S_S_S_S_S_S_S_S_S_S_S_S_S_S_S_S_S_S_S_S_S_S_S_S_S_S_S_S_S_S_S_S_S_S_S_S_S_S_S_S_S_S_S_S_S_S_S_S_S_S_S_S_S_S_S_S_S_S_S_S_S_S_S_S_S_S_S_S_S_S_S_S_S_S_S_S_S_S_S_S_S_S_S_S_S_S_S_S_S_S_S_S_S_S_S_S_S_S_S_S_S_S_S_S_S_S_S_S_S_S_S_S_S_S_S_S_S_S_S_S_S_S_S_S_S_S_S_S_S_S_S_S_S_S_S_S_S_S_S_S_S_S_S_S_S_S_S_S_S_S_S_S_S_S_S_S_S_S_S_S_S_S_S_S_S_S_S_S_S_S_S_S_S_S_S_S_S_S_S_S_S_S_S_S_S_S_S_S_S_S_S_S_S_S_S_S_S_S_S_S_S_S_S_S_S_S_S_S_S_S_S_S_S_S_S_S_S_S_S_S_S_S_S_S_S_S_S_S_S_S_S_S_S_S_S_S_S_S_S_S_S_S_S_S_S_S_S_S_S_S_S_S_S_S_S_S_S_S_S_S_S_S_S_S_S_S_S_S_S_S_S_S_S_S_S_S_S_S_S_S_S_S_S_S_S_S_S_S_S_S_S_S_S_S_S_S_S_S_S_S_S_S_S_S_S_S_S_S_S_S_S_S_S_S_S_S_S_S_S_S_S_S_S_S_S_S_S_S_S_S_S_S_S_S_S_S_S_S_S_S_S_S_S_S_S_S_S_S_S_S_S_S_S_S_S_S_S_S_S_S_S_S_S_S_S_S_S_S_S_S_S_S_S_S_S_S_S_S_S_S_S_S_S_S_S_S_S_S_S_S_S_S_S_S_S_S_S_S_S_S_S_S_S_S_S_S_S_S_S_S_S_S_S_S_S_S_S_S_S_S_S_S_S_S_S_S_S_S_S_S_S_S_S_S_S_S_S_S_S_S_S_S_S_S_S_S_S_S_S_S_S_S_S_S_S_S_S_S_S_S_S_S_S_S_S_S_S_S_S_S_S_S_S_S_S_S_S_S_S_S_S_S_S_S_S_S_S_S_S_S_S_S_S_S_S_S_S_S_S_S_S_S_S_S_S_S_S_S_S_S_S_S_S_S_S_S_S_S_S_S_S_S_S_S_S_S_S_S_S_S_S_S_S_S_S_S_S_S_S_S_S_S_S_S_S_S_S_S_S_S_S_S_S_S_S_S_S_S_S_S_S_S_S_S_S_S_S_S__param_742,
	.param .u64 .ptr .align 1 _Z4racePiS_S_S_S_S_S_S_S_S_S_S_S_S_S_S_S_S_S_S_S_S_S_S_S_S_S_S_S_S_S_S_S_S_S_S_S_S_S_S_S_S_S_S_S_S_S_S_S_S_S_S_S_S_S_S_S_S_S_S_S_S_S_S_S_S_S_S_S_S_S_S_S_S_S_S_S_S_S_S_S_S_S_S_S_S_S_S_S_S_S_S_S_S_S_S_S_S_S_S_S_S_S_S_S_S_S_S_S_S_S_S_S_S_S_S_S_S_S_S_S_S_S_S_S_S_S_S_S_S_S_S_S_S_S_S_S_S_S_S_S_S_S_S_S_S_S_S_S_S_S_S_S_S_S_S_S_S_S_S_S_S_S_S_S_S_S_S_S_S_S_S_S_S_S_S_S_S_S_S_S_S_S_S_S_S_S_S_S_S_S_S_S_S_S_S_S_S_S_S_S_S_S_S_S_S_S_S_S_S_S_S_S_S_S_S_S_S_S_S_S_S_S_S_S_S_S_S_S_S_S_S_S_S_S_S_S_S_S_S_S_S_S_S_S_S_S_S_S_S_S_S_S_S_S_S_S_S_S_S_S_S_S_S_S_S_S_S_S_S_S_S_S_S_S_S_S_S_S_S_S_S_S_S_S_S_S_S_S_S_S_S_S_S_S_S_S_S_S_S_S_S_S_S_S_S_S_S_S_S_S_S_S_S_S_S_S_S_S_S_S_S_S_S_S_S_S_S_S_S_S_S_S_S_S_S_S_S_S_S_S_S_S_S_S_S_S_S_S_S_S_S_S_S_S_S_S_S_S_S_S_S_S_S_S_S_S_S_S_S_S_S_S_S_S_S_S_S_S_S_S_S_S_S_S_S_S_S_S_S_S_S_S_S_S_S_S_S_S_S_S_S_S_S_S_S_S_S_S_S_S_S_S_S_S_S_S_S_S_S_S_S_S_S_S_S_S_S_S_S_S_S_S_S_S_S_S_S_S_S_S_S_S_S_S_S_S_S_S_S_S_S_S_S_S_S_S_S_S_S_S_S_S_S_S_S_S_S_S_S_S_S_S_S_S_S_S_S_S_S_S_S_S_S_S_S_S_S_S_S_S_S_S_S_S_S_S_S_S_S_S_S_S_S_S_S_S_S_S_S_S_S_S_S_S_S_S_S_S_S_S_S_S_S_S_S_S_S_S_S_S_S_S_S_S_S_S_S_S_S_S_S_S_S_S_S_S_S_S_S_S_S_S_S_S_S_S_S_S_S_S_S_S_S_S_S_S_S_S_S_S_S_S_S_S_S_S_S_S_S_S_S_S_S_S_S_S_S_S_S_S_S_S_S_S_S_S_S_S_S_S_S_S_S_S_S_S_S_S_S_S_S_S_S_S_S_S_S_S_S_S_S_S_S_S_S_S_S_S_S_S_S_S_S_S_S_S_S_S_S_S_S_S_S_S_S_S_S_S_S_S_S_S_S_S_S_S_S_S_S_S_S_S_S_S_S_S_S_S_S_S_S_S_S_S_S_S_S_S_S_S_S_S_S_S_S_S_S_S_S_S_S_S_S_S_S_S_S_S_S_S_S_S_S_S_S_S_S_S_S_S_S_S_S_S_S_S_S_S_S_S_S_S_S_S_S_S_S_S_S_S_S_S_S_S_S_S_S_S_S_S_S_S_S_S_S_S_S_S_S_S_S_S_S_S_S_S_S_S_S_S_S_S_S_S_S_S_S_S_S_S_S_S_S_S_S_S_S_S_S_S_S_S_S_S_S_S_S_S_S_S_S_S_S_S_S_S_S_S_S_S_S_S_S_S_S_S_S_S_S_S_S_S_S_S_S_S_S_S_S_S_S_S_S_S_S_S_S_S_S_S_S_S_S_S_S_S_S_S_S_S_S_S_S_S_S_S_S_S_S_S_S_S_S_S_S_S_S_S_S_S_S_S_S_S_S_S_S_S_S_S_S_S_S_S_S_S_S_S_S_S_S_S_S_S_S_S_S_S_S_S_S_S_S_S_S_S_S_S_S_S_S_S_S_S_S_S_S_S_S_S_S_S_S_S_S_S_S_S_S_S_S_S_S_S_S_S_S_S_S_S_S_S_S_S_S_S_S_S_S_S_S_S_S_S_S_S_S_S_S_S_S_S_S_S_S_S_S_S_S_S_S_S_S_S_S_S_S_S_S_S_S_S_S_S_S_S_S_S_S_S_S_S_S_S_S_S_S_S_S_S_S_S_S_S_S_S_S_S_S_S_S_S_S_S_S_S_S_S_S_S_S_S_S_S_S_S_S_S_S_S_S_S_S__param_743,
	.param .u64 .ptr .align 1 _Z4racePiS_S_S_S_S_S_S_S_S_S_S_S_S_S_S_S_S_S_S_S_S_S_S_S_S_S_S_S_S_S_S_S_S_S_S_S_S_S_S_S_S_S_S_S_S_S_S_S_S_S_S_S_S_S_S_S_S_S_S_S_S_S_S_S_S_S_S_S_S_S_S_S_S_S_S_S_S_S_S_S_S_S_S_S_S_S_S_S_S_S_S_S_S_S_S_S_S_S_S_S_S_S_S_S_S_S_S_S_S_S_S_S_S_S_S_S_S_S_S_S_S_S_S_S_S_S_S_S_S_S_S_S_S_S_S_S_S_S_S_S_S_S_S_S_S_S_S_S_S_S_S_S_S_S_S_S_S_S_S_S_S_S_S_S_S_S_S_S_S_S_S_S_S_S_S_S_S_S_S_S_S_S_S_S_S_S_S_S_S_S_S_S_S_S_S_S_S_S_S_S_S_S_S_S_S_S_S_S_S_S_S_S_S_S_S_S_S_S_S_S_S_S_S_S_S_S_S_S_S_S_S_S_S_S_S_S_S_S_S_S_S_S_S_S_S_S_S_S_S_S_S_S_S_S_S_S_S_S_S_S_S_S_S_S_S_S_S_S_S_S_S_S_S_S_S_S_S_S_S_S_S_S_S_S_S_S_S_S_S_S_S_S_S_S_S_S_S_S_S_S_S_S_S_S_S_S_S_S_S_S_S_S_S_S_S_S_S_S_S_S_S_S_S_S_S_S_S_S_S_S_S_S_S_S_S_S_S_S_S_S_S_S_S_S_S_S_S_S_S_S_S_S_S_S_S_S_S_S_S_S_S_S_S_S_S_S_S_S_S_S_S_S_S_S_S_S_S_S_S_S_S_S_S_S_S_S_S_S_S_S_S_S_S_S_S_S_S_S_S_S_S_S_S_S_S_S_S_S_S_S_S_S_S_S_S_S_S_S_S_S_S_S_S_S_S_S_S_S_S_S_S_S_S_S_S_S_S_S_S_S_S_S_S_S_S_S_S_S_S_S_S_S_S_S_S_S_S_S_S_S_S_S_S_S_S_S_S_S_S_S_S_S_S_S_S_S_S_S_S_S_S_S_S_S_S_S_S_S_S_S_S_S_S_S_S_S_S_S_S_S_S_S_S_S_S_S_S_S_S_S_S_S_S_S_S_S_S_S_S_S_S_S_S_S_S_S_S_S_S_S_S_S_S_S_S_S_S_S_S_S_S_S_S_S_S_S_S_S_S_S_S_S_S_S_S_S_S_S_S_S_S_S_S_S_S_S_S_S_S_S_S_S_S_S_S_S_S_S_S_S_S_S_S_S_S_S_S_S_S_S_S_S_S_S_S_S_S_S_S_S_S_S_S_S_S_S_S_S_S_S_S_S_S_S_S_S_S_S_S_S_S_S_S_S_S_S_S_S_S_S_S_S_S_S_S_S_S_S_S_S_S_S_S_S_S_S_S_S_S_S_S_S_S_S_S_S_S_S_S_S_S_S_S_S_S_S_S_S_S_S_S_S_S_S_S_S_S_S_S_S_S_S_S_S_S_S_S_S_S_S_S_S_S_S_S_S_S_S_S_S_S_S_S_S_S_S_S_S_S_S_S_S_S_S_S_S_S_S_S_S_S_S_S_S_S_S_S_S_S_S_S_S_S_S_S_S_S_S_S_S_S_S_S_S_S_S_S_S_S_S_S_S_S_S_S_S_S_S_S_S_S_S_S_S_S_S_S_S_S_S_S_S_S_S_S_S_S_S_S_S_S_S_S_S_S_S_S_S_S_S_S_S_S_S_S_S_S_S_S_S_S_S_S_S_S_S_S_S_S_S_S_S_S_S_S_S_S_S_S_S_S_S_S_S_S_S_S_S_S_S_S_S_S_S_S_S_S_S_S_S_S_S_S_S_S_S_S_S_S_S_S_S_S_S_S_S_S_S_S_S_S_S_S_S_S_S_S_S_S_S_S_S_S_S_S_S_S_S_S_S_S_S_S_S_S_S_S_S_S_S_S_S_S_S_S_S_S_S_S_S_S_S_S_S_S_S_S_S_S_S_S_S_S_S_S_S_S_S_S_S_S_S_S_S_S_S_S_S_S_S_S_S_S_S_S_S_S_S_S_S_S_S_S_S_S_S_S_S_S_S_S_S_S_S_S_S_S_S_S_S_S_S_S_S_S_S_S_S_S_S_S_S_S_S_S_S_S_S_S_S_S_S_S_S_S_S_S_S_S_S_S_S_S_S_S_S_S_S_S_S_S_S_S_S_S_S_S_S_S_S_S_S_S_S_S_S_S_S_S_S_S_S_S__param_744,
	.param .u64 .ptr .align 1 _Z4racePiS_S_S_S_S_S_S_S_S_S_S_S_S_S_S_S_S_S_S_S_S_S_S_S_S_S_S_S_S_S_S_S_S_S_S_S_S_S_S_S_S_S_S_S_S_S_S_S_S_S_S_S_S_S_S_S_S_S_S_S_S_S_S_S_S_S_S_S_S_S_S_S_S_S_S_S_S_S_S_S_S_S_S_S_S_S_S_S_S_S_S_S_S_S_S_S_S_S_S_S_S_S_S_S_S_S_S_S_S_S_S_S_S_S_S_S_S_S_S_S_S_S_S_S_S_S_S_S_S_S_S_S_S_S_S_S_S_S_S_S_S_S_S_S_S_S_S_S_S_S_S_S_S_S_S_S_S_S_S_S_S_S_S_S_S_S_S_S_S_S_S_S_S_S_S_S_S_S_S_S_S_S_S_S_S_S_S_S_S_S_S_S_S_S_S_S_S_S_S_S_S_S_S_S_S_S_S_S_S_S_S_S_S_S_S_S_S_S_S_S_S_S_S_S_S_S_S_S_S_S_S_S_S_S_S_S_S_S_S_S_S_S_S_S_S_S_S_S_S_S_S_S_S_S_S_S_S_S_S_S_S_S_S_S_S_S_S_S_S_S_S_S_S_S_S_S_S_S_S_S_S_S_S_S_S_S_S_S_S_S_S_S_S_S_S_S_S_S_S_S_S_S_S_S_S_S_S_S_S_S_S_S_S_S_S_S_S_S_S_S_S_S_S_S_S_S_S_S_S_S_S_S_S_S_S_S_S_S_S_S_S_S_S_S_S_S_S_S_S_S_S_S_S_S_S_S_S_S_S_S_S_S_S_S_S_S_S_S_S_S_S_S_S_S_S_S_S_S_S_S_S_S_S_S_S_S_S_S_S_S_S_S_S_S_S_S_S_S_S_S_S_S_S_S_S_S_S_S_S_S_S_S_S_S_S_S_S_S_S_S_S_S_S_S_S_S_S_S_S_S_S_S_S_S_S_S_S_S_S_S_S_S_S_S_S_S_S_S_S_S_S_S_S_S_S_S_S_S_S_S_S_S_S_S_S_S_S_S_S_S_S_S_S_S_S_S_S_S_S_S_S_S_S_S_S_S_S_S_S_S_S_S_S_S_S_S_S_S_S_S_S_S_S_S_S_S_S_S_S_S_S_S_S_S_S_S_S_S_S_S_S_S_S_S_S_S_S_S_S_S_S_S_S_S_S_S_S_S_S_S_S_S_S_S_S_S_S_S_S_S_S_S_S_S_S_S_S_S_S_S_S_S_S_S_S_S_S_S_S_S_S_S_S_S_S_S_S_S_S_S_S_S_S_S_S_S_S_S_S_S_S_S_S_S_S_S_S_S_S_S_S_S_S_S_S_S_S_S_S_S_S_S_S_S_S_S_S_S_S_S_S_S_S_S_S_S_S_S_S_S_S_S_S_S_S_S_S_S_S_S_S_S_S_S_S_S_S_S_S_S_S_S_S_S_S_S_S_S_S_S_S_S_S_S_S_S_S_S_S_S_S_S_S_S_S_S_S_S_S_S_S_S_S_S_S_S_S_S_S_S_S_S_S_S_S_S_S_S_S_S_S_S_S_S_S_S_S_S_S_S_S_S_S_S_S_S_S_S_S_S_S_S_S_S_S_S_S_S_S_S_S_S_S_S_S_S_S_S_S_S_S_S_S_S_S_S_S_S_S_S_S_S_S_S_S_S_S_S_S_S_S_S_S_S_S_S_S_S_S_S_S_S_S_S_S_S_S_S_S_S_S_S_S_S_S_S_S_S_S_S_S_S_S_S_S_S_S_S_S_S_S_S_S_S_S_S_S_S_S_S_S_S_S_S_S_S_S_S_S_S_S_S_S_S_S_S_S_S_S_S_S_S_S_S_S_S_S_S_S_S_S_S_S_S_S_S_S_S_S_S_S_S_S_S_S_S_S_S_S_S_S_S_S_S_S_S_S_S_S_S_S_S_S_S_S_S_S_S_S_S_S_S_S_S_S_S_S_S_S_S_S_S_S_S_S_S_S_S_S_S_S_S_S_S_S_S_S_S_S_S_S_S_S_S_S_S_S_S_S_S_S_S_S_S_S_S_S_S_S_S_S_S_S_S_S_S_S_S_S_S_S_S_S_S_S_S_S_S_S_S_S_S_S_S_S_S_S_S_S_S_S_S_S_S_S_S_S_S_S_S_S_S_S_S_S_S_S_S_S_S_S_S_S_S_S_S_S_S_S_S_S_S_S_S_S_S_S_S_S_S_S_S_S_S_S_S_S_S_S_S_S_S_S_S_S_S_S_S_S_S_S_S_S__param_745,
	.param .u64 .ptr .align 1 _Z4racePiS_S_S_S_S_S_S_S_S_S_S_S_S_S_S_S_S_S_S_S_S_S_S_S_S_S_S_S_S_S_S_S_S_S_S_S_S_S_S_S_S_S_S_S_S_S_S_S_S_S_S_S_S_S_S_S_S_S_S_S_S_S_S_S_S_S_S_S_S_S_S_S_S_S_S_S_S_S_S_S_S_S_S_S_S_S_S_S_S_S_S_S_S_S_S_S_S_S_S_S_S_S_S_S_S_S_S_S_S_S_S_S_S_S_S_S_S_S_S_S_S_S_S_S_S_S_S_S_S_S_S_S_S_S_S_S_S_S_S_S_S_S_S_S_S_S_S_S_S_S_S_S_S_S_S_S_S_S_S_S_S_S_S_S_S_S_S_S_S_S_S_S_S_S_S_S_S_S_S_S_S_S_S_S_S_S_S_S_S_S_S_S_S_S_S_S_S_S_S_S_S_S_S_S_S_S_S_S_S_S_S_S_S_S_S_S_S_S_S_S_S_S_S_S_S_S_S_S_S_S_S_S_S_S_S_S_S_S_S_S_S_S_S_S_S_S_S_S_S_S_S_S_S_S_S_S_S_S_S_S_S_S_S_S_S_S_S_S_S_S_S_S_S_S_S_S_S_S_S_S_S_S_S_S_S_S_S_S_S_S_S_S_S_S_S_S_S_S_S_S_S_S_S_S_S_S_S_S_S_S_S_S_S_S_S_S_S_S_S_S_S_S_S_S_S_S_S_S_S_S_S_S_S_S_S_S_S_S_S_S_S_S_S_S_S_S_S_S_S_S_S_S_S_S_S_S_S_S_S_S_S_S_S_S_S_S_S_S_S_S_S_S_S_S_S_S_S_S_S_S_S_S_S_S_S_S_S_S_S_S_S_S_S_S_S_S_S_S_S_S_S_S_S_S_S_S_S_S_S_S_S_S_S_S_S_S_S_S_S_S_S_S_S_S_S_S_S_S_S_S_S_S_S_S_S_S_S_S_S_S_S_S_S_S_S_S_S_S_S_S_S_S_S_S_S_S_S_S_S_S_S_S_S_S_S_S_S_S_S_S_S_S_S_S_S_S_S_S_S_S_S_S_S_S_S_S_S_S_S_S_S_S_S_S_S_S_S_S_S_S_S_S_S_S_S_S_S_S_S_S_S_S_S_S_S_S_S_S_S_S_S_S_S_S_S_S_S_S_S_S_S_S_S_S_S_S_S_S_S_S_S_S_S_S_S_S_S_S_S_S_S_S_S_S_S_S_S_S_S_S_S_S_S_S_S_S_S_S_S_S_S_S_S_S_S_S_S_S_S_S_S_S_S_S_S_S_S_S_S_S_S_S_S_S_S_S_S_S_S_S_S_S_S_S_S_S_S_S_S_S_S_S_S_S_S_S_S_S_S_S_S_S_S_S_S_S_S_S_S_S_S_S_S_S_S_S_S_S_S_S_S_S_S_S_S_S_S_S_S_S_S_S_S_S_S_S_S_S_S_S_S_S_S_S_S_S_S_S_S_S_S_S_S_S_S_S_S_S_S_S_S_S_S_S_S_S_S_S_S_S_S_S_S_S_S_S_S_S_S_S_S_S_S_S_S_S_S_S_S_S_S_S_S_S_S_S_S_S_S_S_S_S_S_S_S_S_S_S_S_S_S_S_S_S_S_S_S_S_S_S_S_S_S_S_S_S_S_S_S_S_S_S_S_S_S_S_S_S_S_S_S_S_S_S_S_S_S_S_S_S_S_S_S_S_S_S_S_S_S_S_S_S_S_S_S_S_S_S_S_S_S_S_S_S_S_S_S_S_S_S_S_S_S_S_S_S_S_S_S_S_S_S_S_S_S_S_S_S_S_S_S_S_S_S_S_S_S_S_S_S_S_S_S_S_S_S_S_S_S_S_S_S_S_S_S_S_S_S_S_S_S_S_S_S_S_S_S_S_S_S_S_S_S_S_S_S_S_S_S_S_S_S_S_S_S_S_S_S_S_S_S_S_S_S_S_S_S_S_S_S_S_S_S_S_S_S_S_S_S_S_S_S_S_S_S_S_S_S_S_S_S_S_S_S_S_S_S_S_S_S_S_S_S_S_S_S_S_S_S_S_S_S_S_S_S_S_S_S_S_S_S_S_S_S_S_S_S_S_S_S_S_S_S_S_S_S_S_S_S_S_S_S_S_S_S_S_S_S_S_S_S_S_S_S_S_S_S_S_S_S_S_S_S_S_S_S_S_S_S_S_S_S_S_S_S_S_S_S_S_S_S_S_S_S_S_S_S_S_S_S_S_S_S_S_S_S_S_S_S_S_S_S_S__param_746,
	.param .u64 .ptr .align 1 _Z4racePiS_S_S_S_S_S_S_S_S_S_S_S_S_S_S_S_S_S_S_S_S_S_S_S_S_S_S_S_S_S_S_S_S_S_S_S_S_S_S_S_S_S_S_S_S_S_S_S_S_S_S_S_S_S_S_S_S_S_S_S_S_S_S_S_S_S_S_S_S_S_S_S_S_S_S_S_S_S_S_S_S_S_S_S_S_S_S_S_S_S_S_S_S_S_S_S_S_S_S_S_S_S_S_S_S_S_S_S_S_S_S_S_S_S_S_S_S_S_S_S_S_S_S_S_S_S_S_S_S_S_S_S_S_S_S_S_S_S_S_S_S_S_S_S_S_S_S_S_S_S_S_S_S_S_S_S_S_S_S_S_S_S_S_S_S_S_S_S_S_S_S_S_S_S_S_S_S_S_S_S_S_S_S_S_S_S_S_S_S_S_S_S_S_S_S_S_S_S_S_S_S_S_S_S_S_S_S_S_S_S_S_S_S_S_S_S_S_S_S_S_S_S_S_S_S_S_S_S_S_S_S_S_S_S_S_S_S_S_S_S_S_S_S_S_S_S_S_S_S_S_S_S_S_S_S_S_S_S_S_S_S_S_S_S_S_S_S_S_S_S_S_S_S_S_S_S_S_S_S_S_S_S_S_S_S_S_S_S_S_S_S_S_S_S_S_S_S_S_S_S_S_S_S_S_S_S_S_S_S_S_S_S_S_S_S_S_S_S_S_S_S_S_S_S_S_S_S_S_S_S_S_S_S_S_S_S_S_S_S_S_S_S_S_S_S_S_S_S_S_S_S_S_S_S_S_S_S_S_S_S_S_S_S_S_S_S_S_S_S_S_S_S_S_S_S_S_S_S_S_S_S_S_S_S_S_S_S_S_S_S_S_S_S_S_S_S_S_S_S_S_S_S_S_S_S_S_S_S_S_S_S_S_S_S_S_S_S_S_S_S_S_S_S_S_S_S_S_S_S_S_S_S_S_S_S_S_S_S_S_S_S_S_S_S_S_S_S_S_S_S_S_S_S_S_S_S_S_S_S_S_S_S_S_S_S_S_S_S_S_S_S_S_S_S_S_S_S_S_S_S_S_S_S_S_S_S_S_S_S_S_S_S_S_S_S_S_S_S_S_S_S_S_S_S_S_S_S_S_S_S_S_S_S_S_S_S_S_S_S_S_S_S_S_S_S_S_S_S_S_S_S_S_S_S_S_S_S_S_S_S_S_S_S_S_S_S_S_S_S_S_S_S_S_S_S_S_S_S_S_S_S_S_S_S_S_S_S_S_S_S_S_S_S_S_S_S_S_S_S_S_S_S_S_S_S_S_S_S_S_S_S_S_S_S_S_S_S_S_S_S_S_S_S_S_S_S_S_S_S_S_S_S_S_S_S_S_S_S_S_S_S_S_S_S_S_S_S_S_S_S_S_S_S_S_S_S_S_S_S_S_S_S_S_S_S_S_S_S_S_S_S_S_S_S_S_S_S_S_S_S_S_S_S_S_S_S_S_S_S_S_S_S_S_S_S_S_S_S_S_S_S_S_S_S_S_S_S_S_S_S_S_S_S_S_S_S_S_S_S_S_S_S_S_S_S_S_S_S_S_S_S_S_S_S_S_S_S_S_S_S_S_S_S_S_S_S_S_S_S_S_S_S_S_S_S_S_S_S_S_S_S_S_S_S_S_S_S_S_S_S_S_S_S_S_S_S_S_S_S_S_S_S_S_S_S_S_S_S_S_S_S_S_S_S_S_S_S_S_S_S_S_S_S_S_S_S_S_S_S_S_S_S_S_S_S_S_S_S_S_S_S_S_S_S_S_S_S_S_S_S_S_S_S_S_S_S_S_S_S_S_S_S_S_S_S_S_S_S_S_S_S_S_S_S_S_S_S_S_S_S_S_S_S_S_S_S_S_S_S_S_S_S_S_S_S_S_S_S_S_S_S_S_S_S_S_S_S_S_S_S_S_S_S_S_S_S_S_S_S_S_S_S_S_S_S_S_S_S_S_S_S_S_S_S_S_S_S_S_S_S_S_S_S_S_S_S_S_S_S_S_S_S_S_S_S_S_S_S_S_S_S_S_S_S_S_S_S_S_S_S_S_S_S_S_S_S_S_S_S_S_S_S_S_S_S_S_S_S_S_S_S_S_S_S_S_S_S_S_S_S_S_S_S_S_S_S_S_S_S_S_S_S_S_S_S_S_S_S_S_S_S_S_S_S_S_S_S_S_S_S_S_S_S_S_S_S_S_S_S_S_S_S_S_S_S_S_S_S_S_S_S_S_S_S_S_S_S_S_S_S_S_S_S__param_747,
	.param .u64 .ptr .align 1 _Z4racePiS_S_S_S_S_S_S_S_S_S_S_S_S_S_S_S_S_S_S_S_S_S_S_S_S_S_S_S_S_S_S_S_S_S_S_S_S_S_S_S_S_S_S_S_S_S_S_S_S_S_S_S_S_S_S_S_S_S_S_S_S_S_S_S_S_S_S_S_S_S_S_S_S_S_S_S_S_S_S_S_S_S_S_S_S_S_S_S_S_S_S_S_S_S_S_S_S_S_S_S_S_S_S_S_S_S_S_S_S_S_S_S_S_S_S_S_S_S_S_S_S_S_S_S_S_S_S_S_S_S_S_S_S_S_S_S_S_S_S_S_S_S_S_S_S_S_S_S_S_S_S_S_S_S_S_S_S_S_S_S_S_S_S_S_S_S_S_S_S_S_S_S_S_S_S_S_S_S_S_S_S_S_S_S_S_S_S_S_S_S_S_S_S_S_S_S_S_S_S_S_S_S_S_S_S_S_S_S_S_S_S_S_S_S_S_S_S_S_S_S_S_S_S_S_S_S_S_S_S_S_S_S_S_S_S_S_S_S_S_S_S_S_S_S_S_S_S_S_S_S_S_S_S_S_S_S_S_S_S_S_S_S_S_S_S_S_S_S_S_S_S_S_S_S_S_S_S_S_S_S_S_S_S_S_S_S_S_S_S_S_S_S_S_S_S_S_S_S_S_S_S_S_S_S_S_S_S_S_S_S_S_S_S_S_S_S_S_S_S_S_S_S_S_S_S_S_S_S_S_S_S_S_S_S_S_S_S_S_S_S_S_S_S_S_S_S_S_S_S_S_S_S_S_S_S_S_S_S_S_S_S_S_S_S_S_S_S_S_S_S_S_S_S_S_S_S_S_S_S_S_S_S_S_S_S_S_S_S_S_S_S_S_S_S_S_S_S_S_S_S_S_S_S_S_S_S_S_S_S_S_S_S_S_S_S_S_S_S_S_S_S_S_S_S_S_S_S_S_S_S_S_S_S_S_S_S_S_S_S_S_S_S_S_S_S_S_S_S_S_S_S_S_S_S_S_S_S_S_S_S_S_S_S_S_S_S_S_S_S_S_S_S_S_S_S_S_S_S_S_S_S_S_S_S_S_S_S_S_S_S_S_S_S_S_S_S_S_S_S_S_S_S_S_S_S_S_S_S_S_S_S_S_S_S_S_S_S_S_S_S_S_S_S_S_S_S_S_S_S_S_S_S_S_S_S_S_S_S_S_S_S_S_S_S_S_S_S_S_S_S_S_S_S_S_S_S_S_S_S_S_S_S_S_S_S_S_S_S_S_S_S_S_S_S_S_S_S_S_S_S_S_S_S_S_S_S_S_S_S_S_S_S_S_S_S_S_S_S_S_S_S_S_S_S_S_S_S_S_S_S_S_S_S_S_S_S_S_S_S_S_S_S_S_S_S_S_S_S_S_S_S_S_S_S_S_S_S_S_S_S_S_S_S_S_S_S_S_S_S_S_S_S_S_S_S_S_S_S_S_S_S_S_S_S_S_S_S_S_S_S_S_S_S_S_S_S_S_S_S_S_S_S_S_S_S_S_S_S_S_S_S_S_S_S_S_S_S_S_S_S_S_S_S_S_S_S_S_S_S_S_S_S_S_S_S_S_S_S_S_S_S_S_S_S_S_S_S_S_S_S_S_S_S_S_S_S_S_S_S_S_S_S_S_S_S_S_S_S_S_S_S_S_S_S_S_S_S_S_S_S_S_S_S_S_S_S_S_S_S_S_S_S_S_S_S_S_S_S_S_S_S_S_S_S_S_S_S_S_S_S_S_S_S_S_S_S_S_S_S_S_S_S_S_S_S_S_S_S_S_S_S_S_S_S_S_S_S_S_S_S_S_S_S_S_S_S_S_S_S_S_S_S_S_S_S_S_S_S_S_S_S_S_S_S_S_S_S_S_S_S_S_S_S_S_S_S_S_S_S_S_S_S_S_S_S_S_S_S_S_S_S_S_S_S_S_S_S_S_S_S_S_S_S_S_S_S_S_S_S_S_S_S_S_S_S_S_S_S_S_S_S_S_S_S_S_S_S_S_S_S_S_S_S_S_S_S_S_S_S_S_S_S_S_S_S_S_S_S_S_S_S_S_S_S_S_S_S_S_S_S_S_S_S_S_S_S_S_S_S_S_S_S_S_S_S_S_S_S_S_S_S_S_S_S_S_S_S_S_S_S_S_S_S_S_S_S_S_S_S_S_S_S_S_S_S_S_S_S_S_S_S_S_S_S_S_S_S_S_S_S_S_S_S_S_S_S_S_S_S_S_S_S_S_S_S_S_S_S_S_S_S_S_S__param_748,
	.param .u64 .ptr .align 1 _Z4racePiS_S_S_S_S_S_S_S_S_S_S_S_S_S_S_S_S_S_S_S_S_S_S_S_S_S_S_S_S_S_S_S_S_S_S_S_S_S_S_S_S_S_S_S_S_S_S_S_S_S_S_S_S_S_S_S_S_S_S_S_S_S_S_S_S_S_S_S_S_S_S_S_S_S_S_S_S_S_S_S_S_S_S_S_S_S_S_S_S_S_S_S_S_S_S_S_S_S_S_S_S_S_S_S_S_S_S_S_S_S_S_S_S_S_S_S_S_S_S_S_S_S_S_S_S_S_S_S_S_S_S_S_S_S_S_S_S_S_S_S_S_S_S_S_S_S_S_S_S_S_S_S_S_S_S_S_S_S_S_S_S_S_S_S_S_S_S_S_S_S_S_S_S_S_S_S_S_S_S_S_S_S_S_S_S_S_S_S_S_S_S_S_S_S_S_S_S_S_S_S_S_S_S_S_S_S_S_S_S_S_S_S_S_S_S_S_S_S_S_S_S_S_S_S_S_S_S_S_S_S_S_S_S_S_S_S_S_S_S_S_S_S_S_S_S_S_S_S_S_S_S_S_S_S_S_S_S_S_S_S_S_S_S_S_S_S_S_S_S_S_S_S_S_S_S_S_S_S_S_S_S_S_S_S_S_S_S_S_S_S_S_S_S_S_S_S_S_S_S_S_S_S_S_S_S_S_S_S_S_S_S_S_S_S_S_S_S_S_S_S_S_S_S_S_S_S_S_S_S_S_S_S_S_S_S_S_S_S_S_S_S_S_S_S_S_S_S_S_S_S_S_S_S_S_S_S_S_S_S_S_S_S_S_S_S_S_S_S_S_S_S_S_S_S_S_S_S_S_S_S_S_S_S_S_S_S_S_S_S_S_S_S_S_S_S_S_S_S_S_S_S_S_S_S_S_S_S_S_S_S_S_S_S_S_S_S_S_S_S_S_S_S_S_S_S_S_S_S_S_S_S_S_S_S_S_S_S_S_S_S_S_S_S_S_S_S_S_S_S_S_S_S_S_S_S_S_S_S_S_S_S_S_S_S_S_S_S_S_S_S_S_S_S_S_S_S_S_S_S_S_S_S_S_S_S_S_S_S_S_S_S_S_S_S_S_S_S_S_S_S_S_S_S_S_S_S_S_S_S_S_S_S_S_S_S_S_S_S_S_S_S_S_S_S_S_S_S_S_S_S_S_S_S_S_S_S_S_S_S_S_S_S_S_S_S_S_S_S_S_S_S_S_S_S_S_S_S_S_S_S_S_S_S_S_S_S_S_S_S_S_S_S_S_S_S_S_S_S_S_S_S_S_S_S_S_S_S_S_S_S_S_S_S_S_S_S_S_S_S_S_S_S_S_S_S_S_S_S_S_S_S_S_S_S_S_S_S_S_S_S_S_S_S_S_S_S_S_S_S_S_S_S_S_S_S_S_S_S_S_S_S_S_S_S_S_S_S_S_S_S_S_S_S_S_S_S_S_S_S_S_S_S_S_S_S_S_S_S_S_S_S_S_S_S_S_S_S_S_S_S_S_S_S_S_S_S_S_S_S_S_S_S_S_S_S_S_S_S_S_S_S_S_S_S_S_S_S_S_S_S_S_S_S_S_S_S_S_S_S_S_S_S_S_S_S_S_S_S_S_S_S_S_S_S_S_S_S_S_S_S_S_S_S_S_S_S_S_S_S_S_S_S_S_S_S_S_S_S_S_S_S_S_S_S_S_S_S_S_S_S_S_S_S_S_S_S_S_S_S_S_S_S_S_S_S_S_S_S_S_S_S_S_S_S_S_S_S_S_S_S_S_S_S_S_S_S_S_S_S_S_S_S_S_S_S_S_S_S_S_S_S_S_S_S_S_S_S_S_S_S_S_S_S_S_S_S_S_S_S_S_S_S_S_S_S_S_S_S_S_S_S_S_S_S_S_S_S_S_S_S_S_S_S_S_S_S_S_S_S_S_S_S_S_S_S_S_S_S_S_S_S_S_S_S_S_S_S_S_S_S_S_S_S_S_S_S_S_S_S_S_S_S_S_S_S_S_S_S_S_S_S_S_S_S_S_S_S_S_S_S_S_S_S_S_S_S_S_S_S_S_S_S_S_S_S_S_S_S_S_S_S_S_S_S_S_S_S_S_S_S_S_S_S_S_S_S_S_S_S_S_S_S_S_S_S_S_S_S_S_S_S_S_S_S_S_S_S_S_S_S_S_S_S_S_S_S_S_S_S_S_S_S_S_S_S_S_S_S_S_S_S_S_S_S_S_S_S_S_S_S_S_S_S_S_S_S_S_S_S_S_S_S_S__param_749,
	.param .u64 .ptr .align 1 _Z4racePiS_S_S_S_S_S_S_S_S_S_S_S_S_S_S_S_S_S_S_S_S_S_S_S_S_S_S_S_S_S_S_S_S_S_S_S_S_S_S_S_S_S_S_S_S_S_S_S_S_S_S_S_S_S_S_S_S_S_S_S_S_S_S_S_S_S_S_S_S_S_S_S_S_S_S_S_S_S_S_S_S_S_S_S_S_S_S_S_S_S_S_S_S_S_S_S_S_S_S_S_S_S_S_S_S_S_S_S_S_S_S_S_S_S_S_S_S_S_S_S_S_S_S_S_S_S_S_S_S_S_S_S_S_S_S_S_S_S_S_S_S_S_S_S_S_S_S_S_S_S_S_S_S_S_S_S_S_S_S_S_S_S_S_S_S_S_S_S_S_S_S_S_S_S_S_S_S_S_S_S_S_S_S_S_S_S_S_S_S_S_S_S_S_S_S_S_S_S_S_S_S_S_S_S_S_S_S_S_S_S_S_S_S_S_S_S_S_S_S_S_S_S_S_S_S_S_S_S_S_S_S_S_S_S_S_S_S_S_S_S_S_S_S_S_S_S_S_S_S_S_S_S_S_S_S_S_S_S_S_S_S_S_S_S_S_S_S_S_S_S_S_S_S_S_S_S_S_S_S_S_S_S_S_S_S_S_S_S_S_S_S_S_S_S_S_S_S_S_S_S_S_S_S_S_S_S_S_S_S_S_S_S_S_S_S_S_S_S_S_S_S_S_S_S_S_S_S_S_S_S_S_S_S_S_S_S_S_S_S_S_S_S_S_S_S_S_S_S_S_S_S_S_S_S_S_S_S_S_S_S_S_S_S_S_S_S_S_S_S_S_S_S_S_S_S_S_S_S_S_S_S_S_S_S_S_S_S_S_S_S_S_S_S_S_S_S_S_S_S_S_S_S_S_S_S_S_S_S_S_S_S_S_S_S_S_S_S_S_S_S_S_S_S_S_S_S_S_S_S_S_S_S_S_S_S_S_S_S_S_S_S_S_S_S_S_S_S_S_S_S_S_S_S_S_S_S_S_S_S_S_S_S_S_S_S_S_S_S_S_S_S_S_S_S_S_S_S_S_S_S_S_S_S_S_S_S_S_S_S_S_S_S_S_S_S_S_S_S_S_S_S_S_S_S_S_S_S_S_S_S_S_S_S_S_S_S_S_S_S_S_S_S_S_S_S_S_S_S_S_S_S_S_S_S_S_S_S_S_S_S_S_S_S_S_S_S_S_S_S_S_S_S_S_S_S_S_S_S_S_S_S_S_S_S_S_S_S_S_S_S_S_S_S_S_S_S_S_S_S_S_S_S_S_S_S_S_S_S_S_S_S_S_S_S_S_S_S_S_S_S_S_S_S_S_S_S_S_S_S_S_S_S_S_S_S_S_S_S_S_S_S_S_S_S_S_S_S_S_S_S_S_S_S_S_S_S_S_S_S_S_S_S_S_S_S_S_S_S_S_S_S_S_S_S_S_S_S_S_S_S_S_S_S_S_S_S_S_S_S_S_S_S_S_S_S_S_S_S_S_S_S_S_S_S_S_S_S_S_S_S_S_S_S_S_S_S_S_S_S_S_S_S_S_S_S_S_S_S_S_S_S_S_S_S_S_S_S_S_S_S_S_S_S_S_S_S_S_S_S_S_S_S_S_S_S_S_S_S_S_S_S_S_S_S_S_S_S_S_S_S_S_S_S_S_S_S_S_S_S_S_S_S_S_S_S_S_S_S_S_S_S_S_S_S_S_S_S_S_S_S_S_S_S_S_S_S_S_S_S_S_S_S_S_S_S_S_S_S_S_S_S_S_S_S_S_S_S_S_S_S_S_S_S_S_S_S_S_S_S_S_S_S_S_S_S_S_S_S_S_S_S_S_S_S_S_S_S_S_S_S_S_S_S_S_S_S_S_S_S_S_S_S_S_S_S_S_S_S_S_S_S_S_S_S_S_S_S_S_S_S_S_S_S_S_S_S_S_S_S_S_S_S_S_S_S_S_S_S_S_S_S_S_S_S_S_S_S_S_S_S_S_S_S_S_S_S_S_S_S_S_S_S_S_S_S_S_S_S_S_S_S_S_S_S_S_S_S_S_S_S_S_S_S_S_S_S_S_S_S_S_S_S_S_S_S_S_S_S_S_S_S_S_S_S_S_S_S_S_S_S_S_S_S_S_S_S_S_S_S_S_S_S_S_S_S_S_S_S_S_S_S_S_S_S_S_S_S_S_S_S_S_S_S_S_S_S_S_S_S_S_S_S_S_S_S_S_S_S_S_S_S_S_S_S_S_S_S_S_S_S_S_S_S__param_750,
	.param .u64 .ptr .align 1 _Z4racePiS_S_S_S_S_S_S_S_S_S_S_S_S_S_S_S_S_S_S_S_S_S_S_S_S_S_S_S_S_S_S_S_S_S_S_S_S_S_S_S_S_S_S_S_S_S_S_S_S_S_S_S_S_S_S_S_S_S_S_S_S_S_S_S_S_S_S_S_S_S_S_S_S_S_S_S_S_S_S_S_S_S_S_S_S_S_S_S_S_S_S_S_S_S_S_S_S_S_S_S_S_S_S_S_S_S_S_S_S_S_S_S_S_S_S_S_S_S_S_S_S_S_S_S_S_S_S_S_S_S_S_S_S_S_S_S_S_S_S_S_S_S_S_S_S_S_S_S_S_S_S_S_S_S_S_S_S_S_S_S_S_S_S_S_S_S_S_S_S_S_S_S_S_S_S_S_S_S_S_S_S_S_S_S_S_S_S_S_S_S_S_S_S_S_S_S_S_S_S_S_S_S_S_S_S_S_S_S_S_S_S_S_S_S_S_S_S_S_S_S_S_S_S_S_S_S_S_S_S_S_S_S_S_S_S_S_S_S_S_S_S_S_S_S_S_S_S_S_S_S_S_S_S_S_S_S_S_S_S_S_S_S_S_S_S_S_S_S_S_S_S_S_S_S_S_S_S_S_S_S_S_S_S_S_S_S_S_S_S_S_S_S_S_S_S_S_S_S_S_S_S_S_S_S_S_S_S_S_S_S_S_S_S_S_S_S_S_S_S_S_S_S_S_S_S_S_S_S_S_S_S_S_S_S_S_S_S_S_S_S_S_S_S_S_S_S_S_S_S_S_S_S_S_S_S_S_S_S_S_S_S_S_S_S_S_S_S_S_S_S_S_S_S_S_S_S_S_S_S_S_S_S_S_S_S_S_S_S_S_S_S_S_S_S_S_S_S_S_S_S_S_S_S_S_S_S_S_S_S_S_S_S_S_S_S_S_S_S_S_S_S_S_S_S_S_S_S_S_S_S_S_S_S_S_S_S_S_S_S_S_S_S_S_S_S_S_S_S_S_S_S_S_S_S_S_S_S_S_S_S_S_S_S_S_S_S_S_S_S_S_S_S_S_S_S_S_S_S_S_S_S_S_S_S_S_S_S_S_S_S_S_S_S_S_S_S_S_S_S_S_S_S_S_S_S_S_S_S_S_S_S_S_S_S_S_S_S_S_S_S_S_S_S_S_S_S_S_S_S_S_S_S_S_S_S_S_S_S_S_S_S_S_S_S_S_S_S_S_S_S_S_S_S_S_S_S_S_S_S_S_S_S_S_S_S_S_S_S_S_S_S_S_S_S_S_S_S_S_S_S_S_S_S_S_S_S_S_S_S_S_S_S_S_S_S_S_S_S_S_S_S_S_S_S_S_S_S_S_S_S_S_S_S_S_S_S_S_S_S_S_S_S_S_S_S_S_S_S_S_S_S_S_S_S_S_S_S_S_S_S_S_S_S_S_S_S_S_S_S_S_S_S_S_S_S_S_S_S_S_S_S_S_S_S_S_S_S_S_S_S_S_S_S_S_S_S_S_S_S_S_S_S_S_S_S_S_S_S_S_S_S_S_S_S_S_S_S_S_S_S_S_S_S_S_S_S_S_S_S_S_S_S_S_S_S_S_S_S_S_S_S_S_S_S_S_S_S_S_S_S_S_S_S_S_S_S_S_S_S_S_S_S_S_S_S_S_S_S_S_S_S_S_S_S_S_S_S_S_S_S_S_S_S_S_S_S_S_S_S_S_S_S_S_S_S_S_S_S_S_S_S_S_S_S_S_S_S_S_S_S_S_S_S_S_S_S_S_S_S_S_S_S_S_S_S_S_S_S_S_S_S_S_S_S_S_S_S_S_S_S_S_S_S_S_S_S_S_S_S_S_S_S_S_S_S_S_S_S_S_S_S_S_S_S_S_S_S_S_S_S_S_S_S_S_S_S_S_S_S_S_S_S_S_S_S_S_S_S_S_S_S_S_S_S_S_S_S_S_S_S_S_S_S_S_S_S_S_S_S_S_S_S_S_S_S_S_S_S_S_S_S_S_S_S_S_S_S_S_S_S_S_S_S_S_S_S_S_S_S_S_S_S_S_S_S_S_S_S_S_S_S_S_S_S_S_S_S_S_S_S_S_S_S_S_S_S_S_S_S_S_S_S_S_S_S_S_S_S_S_S_S_S_S_S_S_S_S_S_S_S_S_S_S_S_S_S_S_S_S_S_S_S_S_S_S_S_S_S_S_S_S_S_S_S_S_S_S_S_S_S_S_S_S_S_S_S_S_S_S_S_S_S_S_S_S_S_S_S_S_S_S_S_S__param_751,
	.param .u64 .ptr .align 1 _Z4racePiS_S_S_S_S_S_S_S_S_S_S_S_S_S_S_S_S_S_S_S_S_S_S_S_S_S_S_S_S_S_S_S_S_S_S_S_S_S_S_S_S_S_S_S_S_S_S_S_S_S_S_S_S_S_S_S_S_S_S_S_S_S_S_S_S_S_S_S_S_S_S_S_S_S_S_S_S_S_S_S_S_S_S_S_S_S_S_S_S_S_S_S_S_S_S_S_S_S_S_S_S_S_S_S_S_S_S_S_S_S_S_S_S_S_S_S_S_S_S_S_S_S_S_S_S_S_S_S_S_S_S_S_S_S_S_S_S_S_S_S_S_S_S_S_S_S_S_S_S_S_S_S_S_S_S_S_S_S_S_S_S_S_S_S_S_S_S_S_S_S_S_S_S_S_S_S_S_S_S_S_S_S_S_S_S_S_S_S_S_S_S_S_S_S_S_S_S_S_S_S_S_S_S_S_S_S_S_S_S_S_S_S_S_S_S_S_S_S_S_S_S_S_S_S_S_S_S_S_S_S_S_S_S_S_S_S_S_S_S_S_S_S_S_S_S_S_S_S_S_S_S_S_S_S_S_S_S_S_S_S_S_S_S_S_S_S_S_S_S_S_S_S_S_S_S_S_S_S_S_S_S_S_S_S_S_S_S_S_S_S_S_S_S_S_S_S_S_S_S_S_S_S_S_S_S_S_S_S_S_S_S_S_S_S_S_S_S_S_S_S_S_S_S_S_S_S_S_S_S_S_S_S_S_S_S_S_S_S_S_S_S_S_S_S_S_S_S_S_S_S_S_S_S_S_S_S_S_S_S_S_S_S_S_S_S_S_S_S_S_S_S_S_S_S_S_S_S_S_S_S_S_S_S_S_S_S_S_S_S_S_S_S_S_S_S_S_S_S_S_S_S_S_S_S_S_S_S_S_S_S_S_S_S_S_S_S_S_S_S_S_S_S_S_S_S_S_S_S_S_S_S_S_S_S_S_S_S_S_S_S_S_S_S_S_S_S_S_S_S_S_S_S_S_S_S_S_S_S_S_S_S_S_S_S_S_S_S_S_S_S_S_S_S_S_S_S_S_S_S_S_S_S_S_S_S_S_S_S_S_S_S_S_S_S_S_S_S_S_S_S_S_S_S_S_S_S_S_S_S_S_S_S_S_S_S_S_S_S_S_S_S_S_S_S_S_S_S_S_S_S_S_S_S_S_S_S_S_S_S_S_S_S_S_S_S_S_S_S_S_S_S_S_S_S_S_S_S_S_S_S_S_S_S_S_S_S_S_S_S_S_S_S_S_S_S_S_S_S_S_S_S_S_S_S_S_S_S_S_S_S_S_S_S_S_S_S_S_S_S_S_S_S_S_S_S_S_S_S_S_S_S_S_S_S_S_S_S_S_S_S_S_S_S_S_S_S_S_S_S_S_S_S_S_S_S_S_S_S_S_S_S_S_S_S_S_S_S_S_S_S_S_S_S_S_S_S_S_S_S_S_S_S_S_S_S_S_S_S_S_S_S_S_S_S_S_S_S_S_S_S_S_S_S_S_S_S_S_S_S_S_S_S_S_S_S_S_S_S_S_S_S_S_S_S_S_S_S_S_S_S_S_S_S_S_S_S_S_S_S_S_S_S_S_S_S_S_S_S_S_S_S_S_S_S_S_S_S_S_S_S_S_S_S_S_S_S_S_S_S_S_S_S_S_S_S_S_S_S_S_S_S_S_S_S_S_S_S_S_S_S_S_S_S_S_S_S_S_S_S_S_S_S_S_S_S_S_S_S_S_S_S_S_S_S_S_S_S_S_S_S_S_S_S_S_S_S_S_S_S_S_S_S_S_S_S_S_S_S_S_S_S_S_S_S_S_S_S_S_S_S_S_S_S_S_S_S_S_S_S_S_S_S_S_S_S_S_S_S_S_S_S_S_S_S_S_S_S_S_S_S_S_S_S_S_S_S_S_S_S_S_S_S_S_S_S_S_S_S_S_S_S_S_S_S_S_S_S_S_S_S_S_S_S_S_S_S_S_S_S_S_S_S_S_S_S_S_S_S_S_S_S_S_S_S_S_S_S_S_S_S_S_S_S_S_S_S_S_S_S_S_S_S_S_S_S_S_S_S_S_S_S_S_S_S_S_S_S_S_S_S_S_S_S_S_S_S_S_S_S_S_S_S_S_S_S_S_S_S_S_S_S_S_S_S_S_S_S_S_S_S_S_S_S_S_S_S_S_S_S_S_S_S_S_S_S_S_S_S_S_S_S_S_S_S_S_S_S_S_S_S_S_S_S_S_S_S_S_S_S_S_S_S_S__param_752,
	.param .u64 .ptr .align 1 _Z4racePiS_S_S_S_S_S_S_S_S_S_S_S_S_S_S_S_S_S_S_S_S_S_S_S_S_S_S_S_S_S_S_S_S_S_S_S_S_S_S_S_S_S_S_S_S_S_S_S_S_S_S_S_S_S_S_S_S_S_S_S_S_S_S_S_S_S_S_S_S_S_S_S_S_S_S_S_S_S_S_S_S_S_S_S_S_S_S_S_S_S_S_S_S_S_S_S_S_S_S_S_S_S_S_S_S_S_S_S_S_S_S_S_S_S_S_S_S_S_S_S_S_S_S_S_S_S_S_S_S_S_S_S_S_S_S_S_S_S_S_S_S_S_S_S_S_S_S_S_S_S_S_S_S_S_S_S_S_S_S_S_S_S_S_S_S_S_S_S_S_S_S_S_S_S_S_S_S_S_S_S_S_S_S_S_S_S_S_S_S_S_S_S_S_S_S_S_S_S_S_S_S_S_S_S_S_S_S_S_S_S_S_S_S_S_S_S_S_S_S_S_S_S_S_S_S_S_S_S_S_S_S_S_S_S_S_S_S_S_S_S_S_S_S_S_S_S_S_S_S_S_S_S_S_S_S_S_S_S_S_S_S_S_S_S_S_S_S_S_S_S_S_S_S_S_S_S_S_S_S_S_S_S_S_S_S_S_S_S_S_S_S_S_S_S_S_S_S_S_S_S_S_S_S_S_S_S_S_S_S_S_S_S_S_S_S_S_S_S_S_S_S_S_S_S_S_S_S_S_S_S_S_S_S_S_S_S_S_S_S_S_S_S_S_S_S_S_S_S_S_S_S_S_S_S_S_S_S_S_S_S_S_S_S_S_S_S_S_S_S_S_S_S_S_S_S_S_S_S_S_S_S_S_S_S_S_S_S_S_S_S_S_S_S_S_S_S_S_S_S_S_S_S_S_S_S_S_S_S_S_S_S_S_S_S_S_S_S_S_S_S_S_S_S_S_S_S_S_S_S_S_S_S_S_S_S_S_S_S_S_S_S_S_S_S_S_S_S_S_S_S_S_S_S_S_S_S_S_S_S_S_S_S_S_S_S_S_S_S_S_S_S_S_S_S_S_S_S_S_S_S_S_S_S_S_S_S_S_S_S_S_S_S_S_S_S_S_S_S_S_S_S_S_S_S_S_S_S_S_S_S_S_S_S_S_S_S_S_S_S_S_S_S_S_S_S_S_S_S_S_S_S_S_S_S_S_S_S_S_S_S_S_S_S_S_S_S_S_S_S_S_S_S_S_S_S_S_S_S_S_S_S_S_S_S_S_S_S_S_S_S_S_S_S_S_S_S_S_S_S_S_S_S_S_S_S_S_S_S_S_S_S_S_S_S_S_S_S_S_S_S_S_S_S_S_S_S_S_S_S_S_S_S_S_S_S_S_S_S_S_S_S_S_S_S_S_S_S_S_S_S_S_S_S_S_S_S_S_S_S_S_S_S_S_S_S_S_S_S_S_S_S_S_S_S_S_S_S_S_S_S_S_S_S_S_S_S_S_S_S_S_S_S_S_S_S_S_S_S_S_S_S_S_S_S_S_S_S_S_S_S_S_S_S_S_S_S_S_S_S_S_S_S_S_S_S_S_S_S_S_S_S_S_S_S_S_S_S_S_S_S_S_S_S_S_S_S_S_S_S_S_S_S_S_S_S_S_S_S_S_S_S_S_S_S_S_S_S_S_S_S_S_S_S_S_S_S_S_S_S_S_S_S_S_S_S_S_S_S_S_S_S_S_S_S_S_S_S_S_S_S_S_S_S_S_S_S_S_S_S_S_S_S_S_S_S_S_S_S_S_S_S_S_S_S_S_S_S_S_S_S_S_S_S_S_S_S_S_S_S_S_S_S_S_S_S_S_S_S_S_S_S_S_S_S_S_S_S_S_S_S_S_S_S_S_S_S_S_S_S_S_S_S_S_S_S_S_S_S_S_S_S_S_S_S_S_S_S_S_S_S_S_S_S_S_S_S_S_S_S_S_S_S_S_S_S_S_S_S_S_S_S_S_S_S_S_S_S_S_S_S_S_S_S_S_S_S_S_S_S_S_S_S_S_S_S_S_S_S_S_S_S_S_S_S_S_S_S_S_S_S_S_S_S_S_S_S_S_S_S_S_S_S_S_S_S_S_S_S_S_S_S_S_S_S_S_S_S_S_S_S_S_S_S_S_S_S_S_S_S_S_S_S_S_S_S_S_S_S_S_S_S_S_S_S_S_S_S_S_S_S_S_S_S_S_S_S_S_S_S_S_S_S_S_S_S_S_S_S_S_S_S_S_S_S_S_S_S_S_S_S_S_S_S__param_753,
	.param .u64 .ptr .align 1 _Z4racePiS_S_S_S_S_S_S_S_S_S_S_S_S_S_S_S_S_S_S_S_S_S_S_S_S_S_S_S_S_S_S_S_S_S_S_S_S_S_S_S_S_S_S_S_S_S_S_S_S_S_S_S_S_S_S_S_S_S_S_S_S_S_S_S_S_S_S_S_S_S_S_S_S_S_S_S_S_S_S_S_S_S_S_S_S_S_S_S_S_S_S_S_S_S_S_S_S_S_S_S_S_S_S_S_S_S_S_S_S_S_S_S_S_S_S_S_S_S_S_S_S_S_S_S_S_S_S_S_S_S_S_S_S_S_S_S_S_S_S_S_S_S_S_S_S_S_S_S_S_S_S_S_S_S_S_S_S_S_S_S_S_S_S_S_S_S_S_S_S_S_S_S_S_S_S_S_S_S_S_S_S_S_S_S_S_S_S_S_S_S_S_S_S_S_S_S_S_S_S_S_S_S_S_S_S_S_S_S_S_S_S_S_S_S_S_S_S_S_S_S_S_S_S_S_S_S_S_S_S_S_S_S_S_S_S_S_S_S_S_S_S_S_S_S_S_S_S_S_S_S_S_S_S_S_S_S_S_S_S_S_S_S_S_S_S_S_S_S_S_S_S_S_S_S_S_S_S_S_S_S_S_S_S_S_S_S_S_S_S_S_S_S_S_S_S_S_S_S_S_S_S_S_S_S_S_S_S_S_S_S_S_S_S_S_S_S_S_S_S_S_S_S_S_S_S_S_S_S_S_S_S_S_S_S_S_S_S_S_S_S_S_S_S_S_S_S_S_S_S_S_S_S_S_S_S_S_S_S_S_S_S_S_S_S_S_S_S_S_S_S_S_S_S_S_S_S_S_S_S_S_S_S_S_S_S_S_S_S_S_S_S_S_S_S_S_S_S_S_S_S_S_S_S_S_S_S_S_S_S_S_S_S_S_S_S_S_S_S_S_S_S_S_S_S_S_S_S_S_S_S_S_S_S_S_S_S_S_S_S_S_S_S_S_S_S_S_S_S_S_S_S_S_S_S_S_S_S_S_S_S_S_S_S_S_S_S_S_S_S_S_S_S_S_S_S_S_S_S_S_S_S_S_S_S_S_S_S_S_S_S_S_S_S_S_S_S_S_S_S_S_S_S_S_S_S_S_S_S_S_S_S_S_S_S_S_S_S_S_S_S_S_S_S_S_S_S_S_S_S_S_S_S_S_S_S_S_S_S_S_S_S_S_S_S_S_S_S_S_S_S_S_S_S_S_S_S_S_S_S_S_S_S_S_S_S_S_S_S_S_S_S_S_S_S_S_S_S_S_S_S_S_S_S_S_S_S_S_S_S_S_S_S_S_S_S_S_S_S_S_S_S_S_S_S_S_S_S_S_S_S_S_S_S_S_S_S_S_S_S_S_S_S_S_S_S_S_S_S_S_S_S_S_S_S_S_S_S_S_S_S_S_S_S_S_S_S_S_S_S_S_S_S_S_S_S_S_S_S_S_S_S_S_S_S_S_S_S_S_S_S_S_S_S_S_S_S_S_S_S_S_S_S_S_S_S_S_S_S_S_S_S_S_S_S_S_S_S_S_S_S_S_S_S_S_S_S_S_S_S_S_S_S_S_S_S_S_S_S_S_S_S_S_S_S_S_S_S_S_S_S_S_S_S_S_S_S_S_S_S_S_S_S_S_S_S_S_S_S_S_S_S_S_S_S_S_S_S_S_S_S_S_S_S_S_S_S_S_S_S_S_S_S_S_S_S_S_S_S_S_S_S_S_S_S_S_S_S_S_S_S_S_S_S_S_S_S_S_S_S_S_S_S_S_S_S_S_S_S_S_S_S_S_S_S_S_S_S_S_S_S_S_S_S_S_S_S_S_S_S_S_S_S_S_S_S_S_S_S_S_S_S_S_S_S_S_S_S_S_S_S_S_S_S_S_S_S_S_S_S_S_S_S_S_S_S_S_S_S_S_S_S_S_S_S_S_S_S_S_S_S_S_S_S_S_S_S_S_S_S_S_S_S_S_S_S_S_S_S_S_S_S_S_S_S_S_S_S_S_S_S_S_S_S_S_S_S_S_S_S_S_S_S_S_S_S_S_S_S_S_S_S_S_S_S_S_S_S_S_S_S_S_S_S_S_S_S_S_S_S_S_S_S_S_S_S_S_S_S_S_S_S_S_S_S_S_S_S_S_S_S_S_S_S_S_S_S_S_S_S_S_S_S_S_S_S_S_S_S_S_S_S_S_S_S_S_S_S_S_S_S_S_S_S_S_S_S_S_S_S_S_S_S_S_S_S_S_S_S_S_S_S_S_S__param_754,
	.param .u64 .ptr .align 1 _Z4racePiS_S_S_S_S_S_S_S_S_S_S_S_S_S_S_S_S_S_S_S_S_S_S_S_S_S_S_S_S_S_S_S_S_S_S_S_S_S_S_S_S_S_S_S_S_S_S_S_S_S_S_S_S_S_S_S_S_S_S_S_S_S_S_S_S_S_S_S_S_S_S_S_S_S_S_S_S_S_S_S_S_S_S_S_S_S_S_S_S_S_S_S_S_S_S_S_S_S_S_S_S_S_S_S_S_S_S_S_S_S_S_S_S_S_S_S_S_S_S_S_S_S_S_S_S_S_S_S_S_S_S_S_S_S_S_S_S_S_S_S_S_S_S_S_S_S_S_S_S_S_S_S_S_S_S_S_S_S_S_S_S_S_S_S_S_S_S_S_S_S_S_S_S_S_S_S_S_S_S_S_S_S_S_S_S_S_S_S_S_S_S_S_S_S_S_S_S_S_S_S_S_S_S_S_S_S_S_S_S_S_S_S_S_S_S_S_S_S_S_S_S_S_S_S_S_S_S_S_S_S_S_S_S_S_S_S_S_S_S_S_S_S_S_S_S_S_S_S_S_S_S_S_S_S_S_S_S_S_S_S_S_S_S_S_S_S_S_S_S_S_S_S_S_S_S_S_S_S_S_S_S_S_S_S_S_S_S_S_S_S_S_S_S_S_S_S_S_S_S_S_S_S_S_S_S_S_S_S_S_S_S_S_S_S_S_S_S_S_S_S_S_S_S_S_S_S_S_S_S_S_S_S_S_S_S_S_S_S_S_S_S_S_S_S_S_S_S_S_S_S_S_S_S_S_S_S_S_S_S_S_S_S_S_S_S_S_S_S_S_S_S_S_S_S_S_S_S_S_S_S_S_S_S_S_S_S_S_S_S_S_S_S_S_S_S_S_S_S_S_S_S_S_S_S_S_S_S_S_S_S_S_S_S_S_S_S_S_S_S_S_S_S_S_S_S_S_S_S_S_S_S_S_S_S_S_S_S_S_S_S_S_S_S_S_S_S_S_S_S_S_S_S_S_S_S_S_S_S_S_S_S_S_S_S_S_S_S_S_S_S_S_S_S_S_S_S_S_S_S_S_S_S_S_S_S_S_S_S_S_S_S_S_S_S_S_S_S_S_S_S_S_S_S_S_S_S_S_S_S_S_S_S_S_S_S_S_S_S_S_S_S_S_S_S_S_S_S_S_S_S_S_S_S_S_S_S_S_S_S_S_S_S_S_S_S_S_S_S_S_S_S_S_S_S_S_S_S_S_S_S_S_S_S_S_S_S_S_S_S_S_S_S_S_S_S_S_S_S_S_S_S_S_S_S_S_S_S_S_S_S_S_S_S_S_S_S_S_S_S_S_S_S_S_S_S_S_S_S_S_S_S_S_S_S_S_S_S_S_S_S_S_S_S_S_S_S_S_S_S_S_S_S_S_S_S_S_S_S_S_S_S_S_S_S_S_S_S_S_S_S_S_S_S_S_S_S_S_S_S_S_S_S_S_S_S_S_S_S_S_S_S_S_S_S_S_S_S_S_S_S_S_S_S_S_S_S_S_S_S_S_S_S_S_S_S_S_S_S_S_S_S_S_S_S_S_S_S_S_S_S_S_S_S_S_S_S_S_S_S_S_S_S_S_S_S_S_S_S_S_S_S_S_S_S_S_S_S_S_S_S_S_S_S_S_S_S_S_S_S_S_S_S_S_S_S_S_S_S_S_S_S_S_S_S_S_S_S_S_S_S_S_S_S_S_S_S_S_S_S_S_S_S_S_S_S_S_S_S_S_S_S_S_S_S_S_S_S_S_S_S_S_S_S_S_S_S_S_S_S_S_S_S_S_S_S_S_S_S_S_S_S_S_S_S_S_S_S_S_S_S_S_S_S_S_S_S_S_S_S_S_S_S_S_S_S_S_S_S_S_S_S_S_S_S_S_S_S_S_S_S_S_S_S_S_S_S_S_S_S_S_S_S_S_S_S_S_S_S_S_S_S_S_S_S_S_S_S_S_S_S_S_S_S_S_S_S_S_S_S_S_S_S_S_S_S_S_S_S_S_S_S_S_S_S_S_S_S_S_S_S_S_S_S_S_S_S_S_S_S_S_S_S_S_S_S_S_S_S_S_S_S_S_S_S_S_S_S_S_S_S_S_S_S_S_S_S_S_S_S_S_S_S_S_S_S_S_S_S_S_S_S_S_S_S_S_S_S_S_S_S_S_S_S_S_S_S_S_S_S_S_S_S_S_S_S_S_S_S_S_S_S_S_S_S_S_S_S_S_S_S_S_S_S_S_S_S_S_S_S_S_S_S_S__param_755,
	.param .u64 .ptr .align 1 _Z4racePiS_S_S_S_S_S_S_S_S_S_S_S_S_S_S_S_S_S_S_S_S_S_S_S_S_S_S_S_S_S_S_S_S_S_S_S_S_S_S_S_S_S_S_S_S_S_S_S_S_S_S_S_S_S_S_S_S_S_S_S_S_S_S_S_S_S_S_S_S_S_S_S_S_S_S_S_S_S_S_S_S_S_S_S_S_S_S_S_S_S_S_S_S_S_S_S_S_S_S_S_S_S_S_S_S_S_S_S_S_S_S_S_S_S_S_S_S_S_S_S_S_S_S_S_S_S_S_S_S_S_S_S_S_S_S_S_S_S_S_S_S_S_S_S_S_S_S_S_S_S_S_S_S_S_S_S_S_S_S_S_S_S_S_S_S_S_S_S_S_S_S_S_S_S_S_S_S_S_S_S_S_S_S_S_S_S_S_S_S_S_S_S_S_S_S_S_S_S_S_S_S_S_S_S_S_S_S_S_S_S_S_S_S_S_S_S_S_S_S_S_S_S_S_S_S_S_S_S_S_S_S_S_S_S_S_S_S_S_S_S_S_S_S_S_S_S_S_S_S_S_S_S_S_S_S_S_S_S_S_S_S_S_S_S_S_S_S_S_S_S_S_S_S_S_S_S_S_S_S_S_S_S_S_S_S_S_S_S_S_S_S_S_S_S_S_S_S_S_S_S_S_S_S_S_S_S_S_S_S_S_S_S_S_S_S_S_S_S_S_S_S_S_S_S_S_S_S_S_S_S_S_S_S_S_S_S_S_S_S_S_S_S_S_S_S_S_S_S_S_S_S_S_S_S_S_S_S_S_S_S_S_S_S_S_S_S_S_S_S_S_S_S_S_S_S_S_S_S_S_S_S_S_S_S_S_S_S_S_S_S_S_S_S_S_S_S_S_S_S_S_S_S_S_S_S_S_S_S_S_S_S_S_S_S_S_S_S_S_S_S_S_S_S_S_S_S_S_S_S_S_S_S_S_S_S_S_S_S_S_S_S_S_S_S_S_S_S_S_S_S_S_S_S_S_S_S_S_S_S_S_S_S_S_S_S_S_S_S_S_S_S_S_S_S_S_S_S_S_S_S_S_S_S_S_S_S_S_S_S_S_S_S_S_S_S_S_S_S_S_S_S_S_S_S_S_S_S_S_S_S_S_S_S_S_S_S_S_S_S_S_S_S_S_S_S_S_S_S_S_S_S_S_S_S_S_S_S_S_S_S_S_S_S_S_S_S_S_S_S_S_S_S_S_S_S_S_S_S_S_S_S_S_S_S_S_S_S_S_S_S_S_S_S_S_S_S_S_S_S_S_S_S_S_S_S_S_S_S_S_S_S_S_S_S_S_S_S_S_S_S_S_S_S_S_S_S_S_S_S_S_S_S_S_S_S_S_S_S_S_S_S_S_S_S_S_S_S_S_S_S_S_S_S_S_S_S_S_S_S_S_S_S_S_S_S_S_S_S_S_S_S_S_S_S_S_S_S_S_S_S_S_S_S_S_S_S_S_S_S_S_S_S_S_S_S_S_S_S_S_S_S_S_S_S_S_S_S_S_S_S_S_S_S_S_S_S_S_S_S_S_S_S_S_S_S_S_S_S_S_S_S_S_S_S_S_S_S_S_S_S_S_S_S_S_S_S_S_S_S_S_S_S_S_S_S_S_S_S_S_S_S_S_S_S_S_S_S_S_S_S_S_S_S_S_S_S_S_S_S_S_S_S_S_S_S_S_S_S_S_S_S_S_S_S_S_S_S_S_S_S_S_S_S_S_S_S_S_S_S_S_S_S_S_S_S_S_S_S_S_S_S_S_S_S_S_S_S_S_S_S_S_S_S_S_S_S_S_S_S_S_S_S_S_S_S_S_S_S_S_S_S_S_S_S_S_S_S_S_S_S_S_S_S_S_S_S_S_S_S_S_S_S_S_S_S_S_S_S_S_S_S_S_S_S_S_S_S_S_S_S_S_S_S_S_S_S_S_S_S_S_S_S_S_S_S_S_S_S_S_S_S_S_S_S_S_S_S_S_S_S_S_S_S_S_S_S_S_S_S_S_S_S_S_S_S_S_S_S_S_S_S_S_S_S_S_S_S_S_S_S_S_S_S_S_S_S_S_S_S_S_S_S_S_S_S_S_S_S_S_S_S_S_S_S_S_S_S_S_S_S_S_S_S_S_S_S_S_S_S_S_S_S_S_S_S_S_S_S_S_S_S_S_S_S_S_S_S_S_S_S_S_S_S_S_S_S_S_S_S_S_S_S_S_S_S_S_S_S_S_S_S_S_S_S_S_S_S_S_S_S_S_S_S__param_756,
	.param .u64 .ptr .align 1 _Z4racePiS_S_S_S_S_S_S_S_S_S_S_S_S_S_S_S_S_S_S_S_S_S_S_S_S_S_S_S_S_S_S_S_S_S_S_S_S_S_S_S_S_S_S_S_S_S_S_S_S_S_S_S_S_S_S_S_S_S_S_S_S_S_S_S_S_S_S_S_S_S_S_S_S_S_S_S_S_S_S_S_S_S_S_S_S_S_S_S_S_S_S_S_S_S_S_S_S_S_S_S_S_S_S_S_S_S_S_S_S_S_S_S_S_S_S_S_S_S_S_S_S_S_S_S_S_S_S_S_S_S_S_S_S_S_S_S_S_S_S_S_S_S_S_S_S_S_S_S_S_S_S_S_S_S_S_S_S_S_S_S_S_S_S_S_S_S_S_S_S_S_S_S_S_S_S_S_S_S_S_S_S_S_S_S_S_S_S_S_S_S_S_S_S_S_S_S_S_S_S_S_S_S_S_S_S_S_S_S_S_S_S_S_S_S_S_S_S_S_S_S_S_S_S_S_S_S_S_S_S_S_S_S_S_S_S_S_S_S_S_S_S_S_S_S_S_S_S_S_S_S_S_S_S_S_S_S_S_S_S_S_S_S_S_S_S_S_S_S_S_S_S_S_S_S_S_S_S_S_S_S_S_S_S_S_S_S_S_S_S_S_S_S_S_S_S_S_S_S_S_S_S_S_S_S_S_S_S_S_S_S_S_S_S_S_S_S_S_S_S_S_S_S_S_S_S_S_S_S_S_S_S_S_S_S_S_S_S_S_S_S_S_S_S_S_S_S_S_S_S_S_S_S_S_S_S_S_S_S_S_S_S_S_S_S_S_S_S_S_S_S_S_S_S_S_S_S_S_S_S_S_S_S_S_S_S_S_S_S_S_S_S_S_S_S_S_S_S_S_S_S_S_S_S_S_S_S_S_S_S_S_S_S_S_S_S_S_S_S_S_S_S_S_S_S_S_S_S_S_S_S_S_S_S_S_S_S_S_S_S_S_S_S_S_S_S_S_S_S_S_S_S_S_S_S_S_S_S_S_S_S_S_S_S_S_S_S_S_S_S_S_S_S_S_S_S_S_S_S_S_S_S_S_S_S_S_S_S_S_S_S_S_S_S_S_S_S_S_S_S_S_S_S_S_S_S_S_S_S_S_S_S_S_S_S_S_S_S_S_S_S_S_S_S_S_S_S_S_S_S_S_S_S_S_S_S_S_S_S_S_S_S_S_S_S_S_S_S_S_S_S_S_S_S_S_S_S_S_S_S_S_S_S_S_S_S_S_S_S_S_S_S_S_S_S_S_S_S_S_S_S_S_S_S_S_S_S_S_S_S_S_S_S_S_S_S_S_S_S_S_S_S_S_S_S_S_S_S_S_S_S_S_S_S_S_S_S_S_S_S_S_S_S_S_S_S_S_S_S_S_S_S_S_S_S_S_S_S_S_S_S_S_S_S_S_S_S_S_S_S_S_S_S_S_S_S_S_S_S_S_S_S_S_S_S_S_S_S_S_S_S_S_S_S_S_S_S_S_S_S_S_S_S_S_S_S_S_S_S_S_S_S_S_S_S_S_S_S_S_S_S_S_S_S_S_S_S_S_S_S_S_S_S_S_S_S_S_S_S_S_S_S_S_S_S_S_S_S_S_S_S_S_S_S_S_S_S_S_S_S_S_S_S_S_S_S_S_S_S_S_S_S_S_S_S_S_S_S_S_S_S_S_S_S_S_S_S_S_S_S_S_S_S_S_S_S_S_S_S_S_S_S_S_S_S_S_S_S_S_S_S_S_S_S_S_S_S_S_S_S_S_S_S_S_S_S_S_S_S_S_S_S_S_S_S_S_S_S_S_S_S_S_S_S_S_S_S_S_S_S_S_S_S_S_S_S_S_S_S_S_S_S_S_S_S_S_S_S_S_S_S_S_S_S_S_S_S_S_S_S_S_S_S_S_S_S_S_S_S_S_S_S_S_S_S_S_S_S_S_S_S_S_S_S_S_S_S_S_S_S_S_S_S_S_S_S_S_S_S_S_S_S_S_S_S_S_S_S_S_S_S_S_S_S_S_S_S_S_S_S_S_S_S_S_S_S_S_S_S_S_S_S_S_S_S_S_S_S_S_S_S_S_S_S_S_S_S_S_S_S_S_S_S_S_S_S_S_S_S_S_S_S_S_S_S_S_S_S_S_S_S_S_S_S_S_S_S_S_S_S_S_S_S_S_S_S_S_S_S_S_S_S_S_S_S_S_S_S_S_S_S_S_S_S_S_S_S_S_S_S_S_S_S_S_S_S_S_S_S_S_S_S_S_S__param_757,
	.param .u64 .ptr .align 1 _Z4racePiS_S_S_S_S_S_S_S_S_S_S_S_S_S_S_S_S_S_S_S_S_S_S_S_S_S_S_S_S_S_S_S_S_S_S_S_S_S_S_S_S_S_S_S_S_S_S_S_S_S_S_S_S_S_S_S_S_S_S_S_S_S_S_S_S_S_S_S_S_S_S_S_S_S_S_S_S_S_S_S_S_S_S_S_S_S_S_S_S_S_S_S_S_S_S_S_S_S_S_S_S_S_S_S_S_S_S_S_S_S_S_S_S_S_S_S_S_S_S_S_S_S_S_S_S_S_S_S_S_S_S_S_S_S_S_S_S_S_S_S_S_S_S_S_S_S_S_S_S_S_S_S_S_S_S_S_S_S_S_S_S_S_S_S_S_S_S_S_S_S_S_S_S_S_S_S_S_S_S_S_S_S_S_S_S_S_S_S_S_S_S_S_S_S_S_S_S_S_S_S_S_S_S_S_S_S_S_S_S_S_S_S_S_S_S_S_S_S_S_S_S_S_S_S_S_S_S_S_S_S_S_S_S_S_S_S_S_S_S_S_S_S_S_S_S_S_S_S_S_S_S_S_S_S_S_S_S_S_S_S_S_S_S_S_S_S_S_S_S_S_S_S_S_S_S_S_S_S_S_S_S_S_S_S_S_S_S_S_S_S_S_S_S_S_S_S_S_S_S_S_S_S_S_S_S_S_S_S_S_S_S_S_S_S_S_S_S_S_S_S_S_S_S_S_S_S_S_S_S_S_S_S_S_S_S_S_S_S_S_S_S_S_S_S_S_S_S_S_S_S_S_S_S_S_S_S_S_S_S_S_S_S_S_S_S_S_S_S_S_S_S_S_S_S_S_S_S_S_S_S_S_S_S_S_S_S_S_S_S_S_S_S_S_S_S_S_S_S_S_S_S_S_S_S_S_S_S_S_S_S_S_S_S_S_S_S_S_S_S_S_S_S_S_S_S_S_S_S_S_S_S_S_S_S_S_S_S_S_S_S_S_S_S_S_S_S_S_S_S_S_S_S_S_S_S_S_S_S_S_S_S_S_S_S_S_S_S_S_S_S_S_S_S_S_S_S_S_S_S_S_S_S_S_S_S_S_S_S_S_S_S_S_S_S_S_S_S_S_S_S_S_S_S_S_S_S_S_S_S_S_S_S_S_S_S_S_S_S_S_S_S_S_S_S_S_S_S_S_S_S_S_S_S_S_S_S_S_S_S_S_S_S_S_S_S_S_S_S_S_S_S_S_S_S_S_S_S_S_S_S_S_S_S_S_S_S_S_S_S_S_S_S_S_S_S_S_S_S_S_S_S_S_S_S_S_S_S_S_S_S_S_S_S_S_S_S_S_S_S_S_S_S_S_S_S_S_S_S_S_S_S_S_S_S_S_S_S_S_S_S_S_S_S_S_S_S_S_S_S_S_S_S_S_S_S_S_S_S_S_S_S_S_S_S_S_S_S_S_S_S_S_S_S_S_S_S_S_S_S_S_S_S_S_S_S_S_S_S_S_S_S_S_S_S_S_S_S_S_S_S_S_S_S_S_S_S_S_S_S_S_S_S_S_S_S_S_S_S_S_S_S_S_S_S_S_S_S_S_S_S_S_S_S_S_S_S_S_S_S_S_S_S_S_S_S_S_S_S_S_S_S_S_S_S_S_S_S_S_S_S_S_S_S_S_S_S_S_S_S_S_S_S_S_S_S_S_S_S_S_S_S_S_S_S_S_S_S_S_S_S_S_S_S_S_S_S_S_S_S_S_S_S_S_S_S_S_S_S_S_S_S_S_S_S_S_S_S_S_S_S_S_S_S_S_S_S_S_S_S_S_S_S_S_S_S_S_S_S_S_S_S_S_S_S_S_S_S_S_S_S_S_S_S_S_S_S_S_S_S_S_S_S_S_S_S_S_S_S_S_S_S_S_S_S_S_S_S_S_S_S_S_S_S_S_S_S_S_S_S_S_S_S_S_S_S_S_S_S_S_S_S_S_S_S_S_S_S_S_S_S_S_S_S_S_S_S_S_S_S_S_S_S_S_S_S_S_S_S_S_S_S_S_S_S_S_S_S_S_S_S_S_S_S_S_S_S_S_S_S_S_S_S_S_S_S_S_S_S_S_S_S_S_S_S_S_S_S_S_S_S_S_S_S_S_S_S_S_S_S_S_S_S_S_S_S_S_S_S_S_S_S_S_S_S_S_S_S_S_S_S_S_S_S_S_S_S_S_S_S_S_S_S_S_S_S_S_S_S_S_S_S_S_S_S_S_S_S_S_S_S_S_S_S_S_S_S_S_S_S_S_S_S_S__param_758,
	.param .u64 .ptr .align 1 _Z4racePiS_S_S_S_S_S_S_S_S_S_S_S_S_S_S_S_S_S_S_S_S_S_S_S_S_S_S_S_S_S_S_S_S_S_S_S_S_S_S_S_S_S_S_S_S_S_S_S_S_S_S_S_S_S_S_S_S_S_S_S_S_S_S_S_S_S_S_S_S_S_S_S_S_S_S_S_S_S_S_S_S_S_S_S_S_S_S_S_S_S_S_S_S_S_S_S_S_S_S_S_S_S_S_S_S_S_S_S_S_S_S_S_S_S_S_S_S_S_S_S_S_S_S_S_S_S_S_S_S_S_S_S_S_S_S_S_S_S_S_S_S_S_S_S_S_S_S_S_S_S_S_S_S_S_S_S_S_S_S_S_S_S_S_S_S_S_S_S_S_S_S_S_S_S_S_S_S_S_S_S_S_S_S_S_S_S_S_S_S_S_S_S_S_S_S_S_S_S_S_S_S_S_S_S_S_S_S_S_S_S_S_S_S_S_S_S_S_S_S_S_S_S_S_S_S_S_S_S_S_S_S_S_S_S_S_S_S_S_S_S_S_S_S_S_S_S_S_S_S_S_S_S_S_S_S_S_S_S_S_S_S_S_S_S_S_S_S_S_S_S_S_S_S_S_S_S_S_S_S_S_S_S_S_S_S_S_S_S_S_S_S_S_S_S_S_S_S_S_S_S_S_S_S_S_S_S_S_S_S_S_S_S_S_S_S_S_S_S_S_S_S_S_S_S_S_S_S_S_S_S_S_S_S_S_S_S_S_S_S_S_S_S_S_S_S_S_S_S_S_S_S_S_S_S_S_S_S_S_S_S_S_S_S_S_S_S_S_S_S_S_S_S_S_S_S_S_S_S_S_S_S_S_S_S_S_S_S_S_S_S_S_S_S_S_S_S_S_S_S_S_S_S_S_S_S_S_S_S_S_S_S_S_S_S_S_S_S_S_S_S_S_S_S_S_S_S_S_S_S_S_S_S_S_S_S_S_S_S_S_S_S_S_S_S_S_S_S_S_S_S_S_S_S_S_S_S_S_S_S_S_S_S_S_S_S_S_S_S_S_S_S_S_S_S_S_S_S_S_S_S_S_S_S_S_S_S_S_S_S_S_S_S_S_S_S_S_S_S_S_S_S_S_S_S_S_S_S_S_S_S_S_S_S_S_S_S_S_S_S_S_S_S_S_S_S_S_S_S_S_S_S_S_S_S_S_S_S_S_S_S_S_S_S_S_S_S_S_S_S_S_S_S_S_S_S_S_S_S_S_S_S_S_S_S_S_S_S_S_S_S_S_S_S_S_S_S_S_S_S_S_S_S_S_S_S_S_S_S_S_S_S_S_S_S_S_S_S_S_S_S_S_S_S_S_S_S_S_S_S_S_S_S_S_S_S_S_S_S_S_S_S_S_S_S_S_S_S_S_S_S_S_S_S_S_S_S_S_S_S_S_S_S_S_S_S_S_S_S_S_S_S_S_S_S_S_S_S_S_S_S_S_S_S_S_S_S_S_S_S_S_S_S_S_S_S_S_S_S_S_S_S_S_S_S_S_S_S_S_S_S_S_S_S_S_S_S_S_S_S_S_S_S_S_S_S_S_S_S_S_S_S_S_S_S_S_S_S_S_S_S_S_S_S_S_S_S_S_S_S_S_S_S_S_S_S_S_S_S_S_S_S_S_S_S_S_S_S_S_S_S_S_S_S_S_S_S_S_S_S_S_S_S_S_S_S_S_S_S_S_S_S_S_S_S_S_S_S_S_S_S_S_S_S_S_S_S_S_S_S_S_S_S_S_S_S_S_S_S_S_S_S_S_S_S_S_S_S_S_S_S_S_S_S_S_S_S_S_S_S_S_S_S_S_S_S_S_S_S_S_S_S_S_S_S_S_S_S_S_S_S_S_S_S_S_S_S_S_S_S_S_S_S_S_S_S_S_S_S_S_S_S_S_S_S_S_S_S_S_S_S_S_S_S_S_S_S_S_S_S_S_S_S_S_S_S_S_S_S_S_S_S_S_S_S_S_S_S_S_S_S_S_S_S_S_S_S_S_S_S_S_S_S_S_S_S_S_S_S_S_S_S_S_S_S_S_S_S_S_S_S_S_S_S_S_S_S_S_S_S_S_S_S_S_S_S_S_S_S_S_S_S_S_S_S_S_S_S_S_S_S_S_S_S_S_S_S_S_S_S_S_S_S_S_S_S_S_S_S_S_S_S_S_S_S_S_S_S_S_S_S_S_S_S_S_S_S_S_S_S_S_S_S_S_S_S_S_S_S_S_S_S_S_S_S_S_S_S_S_S_S_S_S_S__param_759,
	.param .u64 .ptr .align 1 _Z4racePiS_S_S_S_S_S_S_S_S_S_S_S_S_S_S_S_S_S_S_S_S_S_S_S_S_S_S_S_S_S_S_S_S_S_S_S_S_S_S_S_S_S_S_S_S_S_S_S_S_S_S_S_S_S_S_S_S_S_S_S_S_S_S_S_S_S_S_S_S_S_S_S_S_S_S_S_S_S_S_S_S_S_S_S_S_S_S_S_S_S_S_S_S_S_S_S_S_S_S_S_S_S_S_S_S_S_S_S_S_S_S_S_S_S_S_S_S_S_S_S_S_S_S_S_S_S_S_S_S_S_S_S_S_S_S_S_S_S_S_S_S_S_S_S_S_S_S_S_S_S_S_S_S_S_S_S_S_S_S_S_S_S_S_S_S_S_S_S_S_S_S_S_S_S_S_S_S_S_S_S_S_S_S_S_S_S_S_S_S_S_S_S_S_S_S_S_S_S_S_S_S_S_S_S_S_S_S_S_S_S_S_S_S_S_S_S_S_S_S_S_S_S_S_S_S_S_S_S_S_S_S_S_S_S_S_S_S_S_S_S_S_S_S_S_S_S_S_S_S_S_S_S_S_S_S_S_S_S_S_S_S_S_S_S_S_S_S_S_S_S_S_S_S_S_S_S_S_S_S_S_S_S_S_S_S_S_S_S_S_S_S_S_S_S_S_S_S_S_S_S_S_S_S_S_S_S_S_S_S_S_S_S_S_S_S_S_S_S_S_S_S_S_S_S_S_S_S_S_S_S_S_S_S_S_S_S_S_S_S_S_S_S_S_S_S_S_S_S_S_S_S_S_S_S_S_S_S_S_S_S_S_S_S_S_S_S_S_S_S_S_S_S_S_S_S_S_S_S_S_S_S_S_S_S_S_S_S_S_S_S_S_S_S_S_S_S_S_S_S_S_S_S_S_S_S_S_S_S_S_S_S_S_S_S_S_S_S_S_S_S_S_S_S_S_S_S_S_S_S_S_S_S_S_S_S_S_S_S_S_S_S_S_S_S_S_S_S_S_S_S_S_S_S_S_S_S_S_S_S_S_S_S_S_S_S_S_S_S_S_S_S_S_S_S_S_S_S_S_S_S_S_S_S_S_S_S_S_S_S_S_S_S_S_S_S_S_S_S_S_S_S_S_S_S_S_S_S_S_S_S_S_S_S_S_S_S_S_S_S_S_S_S_S_S_S_S_S_S_S_S_S_S_S_S_S_S_S_S_S_S_S_S_S_S_S_S_S_S_S_S_S_S_S_S_S_S_S_S_S_S_S_S_S_S_S_S_S_S_S_S_S_S_S_S_S_S_S_S_S_S_S_S_S_S_S_S_S_S_S_S_S_S_S_S_S_S_S_S_S_S_S_S_S_S_S_S_S_S_S_S_S_S_S_S_S_S_S_S_S_S_S_S_S_S_S_S_S_S_S_S_S_S_S_S_S_S_S_S_S_S_S_S_S_S_S_S_S_S_S_S_S_S_S_S_S_S_S_S_S_S_S_S_S_S_S_S_S_S_S_S_S_S_S_S_S_S_S_S_S_S_S_S_S_S_S_S_S_S_S_S_S_S_S_S_S_S_S_S_S_S_S_S_S_S_S_S_S_S_S_S_S_S_S_S_S_S_S_S_S_S_S_S_S_S_S_S_S_S_S_S_S_S_S_S_S_S_S_S_S_S_S_S_S_S_S_S_S_S_S_S_S_S_S_S_S_S_S_S_S_S_S_S_S_S_S_S_S_S_S_S_S_S_S_S_S_S_S_S_S_S_S_S_S_S_S_S_S_S_S_S_S_S_S_S_S_S_S_S_S_S_S_S_S_S_S_S_S_S_S_S_S_S_S_S_S_S_S_S_S_S_S_S_S_S_S_S_S_S_S_S_S_S_S_S_S_S_S_S_S_S_S_S_S_S_S_S_S_S_S_S_S_S_S_S_S_S_S_S_S_S_S_S_S_S_S_S_S_S_S_S_S_S_S_S_S_S_S_S_S_S_S_S_S_S_S_S_S_S_S_S_S_S_S_S_S_S_S_S_S_S_S_S_S_S_S_S_S_S_S_S_S_S_S_S_S_S_S_S_S_S_S_S_S_S_S_S_S_S_S_S_S_S_S_S_S_S_S_S_S_S_S_S_S_S_S_S_S_S_S_S_S_S_S_S_S_S_S_S_S_S_S_S_S_S_S_S_S_S_S_S_S_S_S_S_S_S_S_S_S_S_S_S_S_S_S_S_S_S_S_S_S_S_S_S_S_S_S_S_S_S_S_S_S_S_S_S_S_S_S_S_S_S_S_S_S_S_S_S_S_S_S_S_S__param_760,
	.param .u64 .ptr .align 1 _Z4racePiS_S_S_S_S_S_S_S_S_S_S_S_S_S_S_S_S_S_S_S_S_S_S_S_S_S_S_S_S_S_S_S_S_S_S_S_S_S_S_S_S_S_S_S_S_S_S_S_S_S_S_S_S_S_S_S_S_S_S_S_S_S_S_S_S_S_S_S_S_S_S_S_S_S_S_S_S_S_S_S_S_S_S_S_S_S_S_S_S_S_S_S_S_S_S_S_S_S_S_S_S_S_S_S_S_S_S_S_S_S_S_S_S_S_S_S_S_S_S_S_S_S_S_S_S_S_S_S_S_S_S_S_S_S_S_S_S_S_S_S_S_S_S_S_S_S_S_S_S_S_S_S_S_S_S_S_S_S_S_S_S_S_S_S_S_S_S_S_S_S_S_S_S_S_S_S_S_S_S_S_S_S_S_S_S_S_S_S_S_S_S_S_S_S_S_S_S_S_S_S_S_S_S_S_S_S_S_S_S_S_S_S_S_S_S_S_S_S_S_S_S_S_S_S_S_S_S_S_S_S_S_S_S_S_S_S_S_S_S_S_S_S_S_S_S_S_S_S_S_S_S_S_S_S_S_S_S_S_S_S_S_S_S_S_S_S_S_S_S_S_S_S_S_S_S_S_S_S_S_S_S_S_S_S_S_S_S_S_S_S_S_S_S_S_S_S_S_S_S_S_S_S_S_S_S_S_S_S_S_S_S_S_S_S_S_S_S_S_S_S_S_S_S_S_S_S_S_S_S_S_S_S_S_S_S_S_S_S_S_S_S_S_S_S_S_S_S_S_S_S_S_S_S_S_S_S_S_S_S_S_S_S_S_S_S_S_S_S_S_S_S_S_S_S_S_S_S_S_S_S_S_S_S_S_S_S_S_S_S_S_S_S_S_S_S_S_S_S_S_S_S_S_S_S_S_S_S_S_S_S_S_S_S_S_S_S_S_S_S_S_S_S_S_S_S_S_S_S_S_S_S_S_S_S_S_S_S_S_S_S_S_S_S_S_S_S_S_S_S_S_S_S_S_S_S_S_S_S_S_S_S_S_S_S_S_S_S_S_S_S_S_S_S_S_S_S_S_S_S_S_S_S_S_S_S_S_S_S_S_S_S_S_S_S_S_S_S_S_S_S_S_S_S_S_S_S_S_S_S_S_S_S_S_S_S_S_S_S_S_S_S_S_S_S_S_S_S_S_S_S_S_S_S_S_S_S_S_S_S_S_S_S_S_S_S_S_S_S_S_S_S_S_S_S_S_S_S_S_S_S_S_S_S_S_S_S_S_S_S_S_S_S_S_S_S_S_S_S_S_S_S_S_S_S_S_S_S_S_S_S_S_S_S_S_S_S_S_S_S_S_S_S_S_S_S_S_S_S_S_S_S_S_S_S_S_S_S_S_S_S_S_S_S_S_S_S_S_S_S_S_S_S_S_S_S_S_S_S_S_S_S_S_S_S_S_S_S_S_S_S_S_S_S_S_S_S_S_S_S_S_S_S_S_S_S_S_S_S_S_S_S_S_S_S_S_S_S_S_S_S_S_S_S_S_S_S_S_S_S_S_S_S_S_S_S_S_S_S_S_S_S_S_S_S_S_S_S_S_S_S_S_S_S_S_S_S_S_S_S_S_S_S_S_S_S_S_S_S_S_S_S_S_S_S_S_S_S_S_S_S_S_S_S_S_S_S_S_S_S_S_S_S_S_S_S_S_S_S_S_S_S_S_S_S_S_S_S_S_S_S_S_S_S_S_S_S_S_S_S_S_S_S_S_S_S_S_S_S_S_S_S_S_S_S_S_S_S_S_S_S_S_S_S_S_S_S_S_S_S_S_S_S_S_S_S_S_S_S_S_S_S_S_S_S_S_S_S_S_S_S_S_S_S_S_S_S_S_S_S_S_S_S_S_S_S_S_S_S_S_S_S_S_S_S_S_S_S_S_S_S_S_S_S_S_S_S_S_S_S_S_S_S_S_S_S_S_S_S_S_S_S_S_S_S_S_S_S_S_S_S_S_S_S_S_S_S_S_S_S_S_S_S_S_S_S_S_S_S_S_S_S_S_S_S_S_S_S_S_S_S_S_S_S_S_S_S_S_S_S_S_S_S_S_S_S_S_S_S_S_S_S_S_S_S_S_S_S_S_S_S_S_S_S_S_S_S_S_S_S_S_S_S_S_S_S_S_S_S_S_S_S_S_S_S_S_S_S_S_S_S_S_S_S_S_S_S_S_S_S_S_S_S_S_S_S_S_S_S_S_S_S_S_S_S_S_S_S_S_S_S_S_S_S_S_S_S_S_S_S_S_S_S_S__param_761,
	.param .u64 .ptr .align 1 _Z4racePiS_S_S_S_S_S_S_S_S_S_S_S_S_S_S_S_S_S_S_S_S_S_S_S_S_S_S_S_S_S_S_S_S_S_S_S_S_S_S_S_S_S_S_S_S_S_S_S_S_S_S_S_S_S_S_S_S_S_S_S_S_S_S_S_S_S_S_S_S_S_S_S_S_S_S_S_S_S_S_S_S_S_S_S_S_S_S_S_S_S_S_S_S_S_S_S_S_S_S_S_S_S_S_S_S_S_S_S_S_S_S_S_S_S_S_S_S_S_S_S_S_S_S_S_S_S_S_S_S_S_S_S_S_S_S_S_S_S_S_S_S_S_S_S_S_S_S_S_S_S_S_S_S_S_S_S_S_S_S_S_S_S_S_S_S_S_S_S_S_S_S_S_S_S_S_S_S_S_S_S_S_S_S_S_S_S_S_S_S_S_S_S_S_S_S_S_S_S_S_S_S_S_S_S_S_S_S_S_S_S_S_S_S_S_S_S_S_S_S_S_S_S_S_S_S_S_S_S_S_S_S_S_S_S_S_S_S_S_S_S_S_S_S_S_S_S_S_S_S_S_S_S_S_S_S_S_S_S_S_S_S_S_S_S_S_S_S_S_S_S_S_S_S_S_S_S_S_S_S_S_S_S_S_S_S_S_S_S_S_S_S_S_S_S_S_S_S_S_S_S_S_S_S_S_S_S_S_S_S_S_S_S_S_S_S_S_S_S_S_S_S_S_S_S_S_S_S_S_S_S_S_S_S_S_S_S_S_S_S_S_S_S_S_S_S_S_S_S_S_S_S_S_S_S_S_S_S_S_S_S_S_S_S_S_S_S_S_S_S_S_S_S_S_S_S_S_S_S_S_S_S_S_S_S_S_S_S_S_S_S_S_S_S_S_S_S_S_S_S_S_S_S_S_S_S_S_S_S_S_S_S_S_S_S_S_S_S_S_S_S_S_S_S_S_S_S_S_S_S_S_S_S_S_S_S_S_S_S_S_S_S_S_S_S_S_S_S_S_S_S_S_S_S_S_S_S_S_S_S_S_S_S_S_S_S_S_S_S_S_S_S_S_S_S_S_S_S_S_S_S_S_S_S_S_S_S_S_S_S_S_S_S_S_S_S_S_S_S_S_S_S_S_S_S_S_S_S_S_S_S_S_S_S_S_S_S_S_S_S_S_S_S_S_S_S_S_S_S_S_S_S_S_S_S_S_S_S_S_S_S_S_S_S_S_S_S_S_S_S_S_S_S_S_S_S_S_S_S_S_S_S_S_S_S_S_S_S_S_S_S_S_S_S_S_S_S_S_S_S_S_S_S_S_S_S_S_S_S_S_S_S_S_S_S_S_S_S_S_S_S_S_S_S_S_S_S_S_S_S_S_S_S_S_S_S_S_S_S_S_S_S_S_S_S_S_S_S_S_S_S_S_S_S_S_S_S_S_S_S_S_S_S_S_S_S_S_S_S_S_S_S_S_S_S_S_S_S_S_S_S_S_S_S_S_S_S_S_S_S_S_S_S_S_S_S_S_S_S_S_S_S_S_S_S_S_S_S_S_S_S_S_S_S_S_S_S_S_S_S_S_S_S_S_S_S_S_S_S_S_S_S_S_S_S_S_S_S_S_S_S_S_S_S_S_S_S_S_S_S_S_S_S_S_S_S_S_S_S_S_S_S_S_S_S_S_S_S_S_S_S_S_S_S_S_S_S_S_S_S_S_S_S_S_S_S_S_S_S_S_S_S_S_S_S_S_S_S_S_S_S_S_S_S_S_S_S_S_S_S_S_S_S_S_S_S_S_S_S_S_S_S_S_S_S_S_S_S_S_S_S_S_S_S_S_S_S_S_S_S_S_S_S_S_S_S_S_S_S_S_S_S_S_S_S_S_S_S_S_S_S_S_S_S_S_S_S_S_S_S_S_S_S_S_S_S_S_S_S_S_S_S_S_S_S_S_S_S_S_S_S_S_S_S_S_S_S_S_S_S_S_S_S_S_S_S_S_S_S_S_S_S_S_S_S_S_S_S_S_S_S_S_S_S_S_S_S_S_S_S_S_S_S_S_S_S_S_S_S_S_S_S_S_S_S_S_S_S_S_S_S_S_S_S_S_S_S_S_S_S_S_S_S_S_S_S_S_S_S_S_S_S_S_S_S_S_S_S_S_S_S_S_S_S_S_S_S_S_S_S_S_S_S_S_S_S_S_S_S_S_S_S_S_S_S_S_S_S_S_S_S_S_S_S_S_S_S_S_S_S_S_S_S_S_S_S_S_S_S_S_S_S_S_S_S_S_S_S_S_S_S_S_S_S__param_762,
	.param .u64 .ptr .align 1 _Z4racePiS_S_S_S_S_S_S_S_S_S_S_S_S_S_S_S_S_S_S_S_S_S_S_S_S_S_S_S_S_S_S_S_S_S_S_S_S_S_S_S_S_S_S_S_S_S_S_S_S_S_S_S_S_S_S_S_S_S_S_S_S_S_S_S_S_S_S_S_S_S_S_S_S_S_S_S_S_S_S_S_S_S_S_S_S_S_S_S_S_S_S_S_S_S_S_S_S_S_S_S_S_S_S_S_S_S_S_S_S_S_S_S_S_S_S_S_S_S_S_S_S_S_S_S_S_S_S_S_S_S_S_S_S_S_S_S_S_S_S_S_S_S_S_S_S_S_S_S_S_S_S_S_S_S_S_S_S_S_S_S_S_S_S_S_S_S_S_S_S_S_S_S_S_S_S_S_S_S_S_S_S_S_S_S_S_S_S_S_S_S_S_S_S_S_S_S_S_S_S_S_S_S_S_S_S_S_S_S_S_S_S_S_S_S_S_S_S_S_S_S_S_S_S_S_S_S_S_S_S_S_S_S_S_S_S_S_S_S_S_S_S_S_S_S_S_S_S_S_S_S_S_S_S_S_S_S_S_S_S_S_S_S_S_S_S_S_S_S_S_S_S_S_S_S_S_S_S_S_S_S_S_S_S_S_S_S_S_S_S_S_S_S_S_S_S_S_S_S_S_S_S_S_S_S_S_S_S_S_S_S_S_S_S_S_S_S_S_S_S_S_S_S_S_S_S_S_S_S_S_S_S_S_S_S_S_S_S_S_S_S_S_S_S_S_S_S_S_S_S_S_S_S_S_S_S_S_S_S_S_S_S_S_S_S_S_S_S_S_S_S_S_S_S_S_S_S_S_S_S_S_S_S_S_S_S_S_S_S_S_S_S_S_S_S_S_S_S_S_S_S_S_S_S_S_S_S_S_S_S_S_S_S_S_S_S_S_S_S_S_S_S_S_S_S_S_S_S_S_S_S_S_S_S_S_S_S_S_S_S_S_S_S_S_S_S_S_S_S_S_S_S_S_S_S_S_S_S_S_S_S_S_S_S_S_S_S_S_S_S_S_S_S_S_S_S_S_S_S_S_S_S_S_S_S_S_S_S_S_S_S_S_S_S_S_S_S_S_S_S_S_S_S_S_S_S_S_S_S_S_S_S_S_S_S_S_S_S_S_S_S_S_S_S_S_S_S_S_S_S_S_S_S_S_S_S_S_S_S_S_S_S_S_S_S_S_S_S_S_S_S_S_S_S_S_S_S_S_S_S_S_S_S_S_S_S_S_S_S_S_S_S_S_S_S_S_S_S_S_S_S_S_S_S_S_S_S_S_S_S_S_S_S_S_S_S_S_S_S_S_S_S_S_S_S_S_S_S_S_S_S_S_S_S_S_S_S_S_S_S_S_S_S_S_S_S_S_S_S_S_S_S_S_S_S_S_S_S_S_S_S_S_S_S_S_S_S_S_S_S_S_S_S_S_S_S_S_S_S_S_S_S_S_S_S_S_S_S_S_S_S_S_S_S_S_S_S_S_S_S_S_S_S_S_S_S_S_S_S_S_S_S_S_S_S_S_S_S_S_S_S_S_S_S_S_S_S_S_S_S_S_S_S_S_S_S_S_S_S_S_S_S_S_S_S_S_S_S_S_S_S_S_S_S_S_S_S_S_S_S_S_S_S_S_S_S_S_S_S_S_S_S_S_S_S_S_S_S_S_S_S_S_S_S_S_S_S_S_S_S_S_S_S_S_S_S_S_S_S_S_S_S_S_S_S_S_S_S_S_S_S_S_S_S_S_S_S_S_S_S_S_S_S_S_S_S_S_S_S_S_S_S_S_S_S_S_S_S_S_S_S_S_S_S_S_S_S_S_S_S_S_S_S_S_S_S_S_S_S_S_S_S_S_S_S_S_S_S_S_S_S_S_S_S_S_S_S_S_S_S_S_S_S_S_S_S_S_S_S_S_S_S_S_S_S_S_S_S_S_S_S_S_S_S_S_S_S_S_S_S_S_S_S_S_S_S_S_S_S_S_S_S_S_S_S_S_S_S_S_S_S_S_S_S_S_S_S_S_S_S_S_S_S_S_S_S_S_S_S_S_S_S_S_S_S_S_S_S_S_S_S_S_S_S_S_S_S_S_S_S_S_S_S_S_S_S_S_S_S_S_S_S_S_S_S_S_S_S_S_S_S_S_S_S_S_S_S_S_S_S_S_S_S_S_S_S_S_S_S_S_S_S_S_S_S_S_S_S_S_S_S_S_S_S_S_S_S_S_S_S_S_S_S_S_S_S_S_S_S_S_S_S_S_S__param_763,
	.param .u64 .ptr .align 1 _Z4racePiS_S_S_S_S_S_S_S_S_S_S_S_S_S_S_S_S_S_S_S_S_S_S_S_S_S_S_S_S_S_S_S_S_S_S_S_S_S_S_S_S_S_S_S_S_S_S_S_S_S_S_S_S_S_S_S_S_S_S_S_S_S_S_S_S_S_S_S_S_S_S_S_S_S_S_S_S_S_S_S_S_S_S_S_S_S_S_S_S_S_S_S_S_S_S_S_S_S_S_S_S_S_S_S_S_S_S_S_S_S_S_S_S_S_S_S_S_S_S_S_S_S_S_S_S_S_S_S_S_S_S_S_S_S_S_S_S_S_S_S_S_S_S_S_S_S_S_S_S_S_S_S_S_S_S_S_S_S_S_S_S_S_S_S_S_S_S_S_S_S_S_S_S_S_S_S_S_S_S_S_S_S_S_S_S_S_S_S_S_S_S_S_S_S_S_S_S_S_S_S_S_S_S_S_S_S_S_S_S_S_S_S_S_S_S_S_S_S_S_S_S_S_S_S_S_S_S_S_S_S_S_S_S_S_S_S_S_S_S_S_S_S_S_S_S_S_S_S_S_S_S_S_S_S_S_S_S_S_S_S_S_S_S_S_S_S_S_S_S_S_S_S_S_S_S_S_S_S_S_S_S_S_S_S_S_S_S_S_S_S_S_S_S_S_S_S_S_S_S_S_S_S_S_S_S_S_S_S_S_S_S_S_S_S_S_S_S_S_S_S_S_S_S_S_S_S_S_S_S_S_S_S_S_S_S_S_S_S_S_S_S_S_S_S_S_S_S_S_S_S_S_S_S_S_S_S_S_S_S_S_S_S_S_S_S_S_S_S_S_S_S_S_S_S_S_S_S_S_S_S_S_S_S_S_S_S_S_S_S_S_S_S_S_S_S_S_S_S_S_S_S_S_S_S_S_S_S_S_S_S_S_S_S_S_S_S_S_S_S_S_S_S_S_S_S_S_S_S_S_S_S_S_S_S_S_S_S_S_S_S_S_S_S_S_S_S_S_S_S_S_S_S_S_S_S_S_S_S_S_S_S_S_S_S_S_S_S_S_S_S_S_S_S_S_S_S_S_S_S_S_S_S_S_S_S_S_S_S_S_S_S_S_S_S_S_S_S_S_S_S_S_S_S_S_S_S_S_S_S_S_S_S_S_S_S_S_S_S_S_S_S_S_S_S_S_S_S_S_S_S_S_S_S_S_S_S_S_S_S_S_S_S_S_S_S_S_S_S_S_S_S_S_S_S_S_S_S_S_S_S_S_S_S_S_S_S_S_S_S_S_S_S_S_S_S_S_S_S_S_S_S_S_S_S_S_S_S_S_S_S_S_S_S_S_S_S_S_S_S_S_S_S_S_S_S_S_S_S_S_S_S_S_S_S_S_S_S_S_S_S_S_S_S_S_S_S_S_S_S_S_S_S_S_S_S_S_S_S_S_S_S_S_S_S_S_S_S_S_S_S_S_S_S_S_S_S_S_S_S_S_S_S_S_S_S_S_S_S_S_S_S_S_S_S_S_S_S_S_S_S_S_S_S_S_S_S_S_S_S_S_S_S_S_S_S_S_S_S_S_S_S_S_S_S_S_S_S_S_S_S_S_S_S_S_S_S_S_S_S_S_S_S_S_S_S_S_S_S_S_S_S_S_S_S_S_S_S_S_S_S_S_S_S_S_S_S_S_S_S_S_S_S_S_S_S_S_S_S_S_S_S_S_S_S_S_S_S_S_S_S_S_S_S_S_S_S_S_S_S_S_S_S_S_S_S_S_S_S_S_S_S_S_S_S_S_S_S_S_S_S_S_S_S_S_S_S_S_S_S_S_S_S_S_S_S_S_S_S_S_S_S_S_S_S_S_S_S_S_S_S_S_S_S_S_S_S_S_S_S_S_S_S_S_S_S_S_S_S_S_S_S_S_S_S_S_S_S_S_S_S_S_S_S_S_S_S_S_S_S_S_S_S_S_S_S_S_S_S_S_S_S_S_S_S_S_S_S_S_S_S_S_S_S_S_S_S_S_S_S_S_S_S_S_S_S_S_S_S_S_S_S_S_S_S_S_S_S_S_S_S_S_S_S_S_S_S_S_S_S_S_S_S_S_S_S_S_S_S_S_S_S_S_S_S_S_S_S_S_S_S_S_S_S_S_S_S_S_S_S_S_S_S_S_S_S_S_S_S_S_S_S_S_S_S_S_S_S_S_S_S_S_S_S_S_S_S_S_S_S_S_S_S_S_S_S_S_S_S_S_S_S_S_S_S_S_S_S_S_S_S_S_S_S_S_S_S_S_S_S_S_S_S_S__param_764,
	.param .u64 .ptr .align 1 _Z4racePiS_S_S_S_S_S_S_S_S_S_S_S_S_S_S_S_S_S_S_S_S_S_S_S_S_S_S_S_S_S_S_S_S_S_S_S_S_S_S_S_S_S_S_S_S_S_S_S_S_S_S_S_S_S_S_S_S_S_S_S_S_S_S_S_S_S_S_S_S_S_S_S_S_S_S_S_S_S_S_S_S_S_S_S_S_S_S_S_S_S_S_S_S_S_S_S_S_S_S_S_S_S_S_S_S_S_S_S_S_S_S_S_S_S_S_S_S_S_S_S_S_S_S_S_S_S_S_S_S_S_S_S_S_S_S_S_S_S_S_S_S_S_S_S_S_S_S_S_S_S_S_S_S_S_S_S_S_S_S_S_S_S_S_S_S_S_S_S_S_S_S_S_S_S_S_S_S_S_S_S_S_S_S_S_S_S_S_S_S_S_S_S_S_S_S_S_S_S_S_S_S_S_S_S_S_S_S_S_S_S_S_S_S_S_S_S_S_S_S_S_S_S_S_S_S_S_S_S_S_S_S_S_S_S_S_S_S_S_S_S_S_S_S_S_S_S_S_S_S_S_S_S_S_S_S_S_S_S_S_S_S_S_S_S_S_S_S_S_S_S_S_S_S_S_S_S_S_S_S_S_S_S_S_S_S_S_S_S_S_S_S_S_S_S_S_S_S_S_S_S_S_S_S_S_S_S_S_S_S_S_S_S_S_S_S_S_S_S_S_S_S_S_S_S_S_S_S_S_S_S_S_S_S_S_S_S_S_S_S_S_S_S_S_S_S_S_S_S_S_S_S_S_S_S_S_S_S_S_S_S_S_S_S_S_S_S_S_S_S_S_S_S_S_S_S_S_S_S_S_S_S_S_S_S_S_S_S_S_S_S_S_S_S_S_S_S_S_S_S_S_S_S_S_S_S_S_S_S_S_S_S_S_S_S_S_S_S_S_S_S_S_S_S_S_S_S_S_S_S_S_S_S_S_S_S_S_S_S_S_S_S_S_S_S_S_S_S_S_S_S_S_S_S_S_S_S_S_S_S_S_S_S_S_S_S_S_S_S_S_S_S_S_S_S_S_S_S_S_S_S_S_S_S_S_S_S_S_S_S_S_S_S_S_S_S_S_S_S_S_S_S_S_S_S_S_S_S_S_S_S_S_S_S_S_S_S_S_S_S_S_S_S_S_S_S_S_S_S_S_S_S_S_S_S_S_S_S_S_S_S_S_S_S_S_S_S_S_S_S_S_S_S_S_S_S_S_S_S_S_S_S_S_S_S_S_S_S_S_S_S_S_S_S_S_S_S_S_S_S_S_S_S_S_S_S_S_S_S_S_S_S_S_S_S_S_S_S_S_S_S_S_S_S_S_S_S_S_S_S_S_S_S_S_S_S_S_S_S_S_S_S_S_S_S_S_S_S_S_S_S_S_S_S_S_S_S_S_S_S_S_S_S_S_S_S_S_S_S_S_S_S_S_S_S_S_S_S_S_S_S_S_S_S_S_S_S_S_S_S_S_S_S_S_S_S_S_S_S_S_S_S_S_S_S_S_S_S_S_S_S_S_S_S_S_S_S_S_S_S_S_S_S_S_S_S_S_S_S_S_S_S_S_S_S_S_S_S_S_S_S_S_S_S_S_S_S_S_S_S_S_S_S_S_S_S_S_S_S_S_S_S_S_S_S_S_S_S_S_S_S_S_S_S_S_S_S_S_S_S_S_S_S_S_S_S_S_S_S_S_S_S_S_S_S_S_S_S_S_S_S_S_S_S_S_S_S_S_S_S_S_S_S_S_S_S_S_S_S_S_S_S_S_S_S_S_S_S_S_S_S_S_S_S_S_S_S_S_S_S_S_S_S_S_S_S_S_S_S_S_S_S_S_S_S_S_S_S_S_S_S_S_S_S_S_S_S_S_S_S_S_S_S_S_S_S_S_S_S_S_S_S_S_S_S_S_S_S_S_S_S_S_S_S_S_S_S_S_S_S_S_S_S_S_S_S_S_S_S_S_S_S_S_S_S_S_S_S_S_S_S_S_S_S_S_S_S_S_S_S_S_S_S_S_S_S_S_S_S_S_S_S_S_S_S_S_S_S_S_S_S_S_S_S_S_S_S_S_S_S_S_S_S_S_S_S_S_S_S_S_S_S_S_S_S_S_S_S_S_S_S_S_S_S_S_S_S_S_S_S_S_S_S_S_S_S_S_S_S_S_S_S_S_S_S_S_S_S_S_S_S_S_S_S_S_S_S_S_S_S_S_S_S_S_S_S_S_S_S_S_S_S_S_S_S_S_S_S_S_S_S_S_S_S__param_765,
	.param .u64 .ptr .align 1 _Z4racePiS_S_S_S_S_S_S_S_S_S_S_S_S_S_S_S_S_S_S_S_S_S_S_S_S_S_S_S_S_S_S_S_S_S_S_S_S_S_S_S_S_S_S_S_S_S_S_S_S_S_S_S_S_S_S_S_S_S_S_S_S_S_S_S_S_S_S_S_S_S_S_S_S_S_S_S_S_S_S_S_S_S_S_S_S_S_S_S_S_S_S_S_S_S_S_S_S_S_S_S_S_S_S_S_S_S_S_S_S_S_S_S_S_S_S_S_S_S_S_S_S_S_S_S_S_S_S_S_S_S_S_S_S_S_S_S_S_S_S_S_S_S_S_S_S_S_S_S_S_S_S_S_S_S_S_S_S_S_S_S_S_S_S_S_S_S_S_S_S_S_S_S_S_S_S_S_S_S_S_S_S_S_S_S_S_S_S_S_S_S_S_S_S_S_S_S_S_S_S_S_S_S_S_S_S_S_S_S_S_S_S_S_S_S_S_S_S_S_S_S_S_S_S_S_S_S_S_S_S_S_S_S_S_S_S_S_S_S_S_S_S_S_S_S_S_S_S_S_S_S_S_S_S_S_S_S_S_S_S_S_S_S_S_S_S_S_S_S_S_S_S_S_S_S_S_S_S_S_S_S_S_S_S_S_S_S_S_S_S_S_S_S_S_S_S_S_S_S_S_S_S_S_S_S_S_S_S_S_S_S_S_S_S_S_S_S_S_S_S_S_S_S_S_S_S_S_S_S_S_S_S_S_S_S_S_S_S_S_S_S_S_S_S_S_S_S_S_S_S_S_S_S_S_S_S_S_S_S_S_S_S_S_S_S_S_S_S_S_S_S_S_S_S_S_S_S_S_S_S_S_S_S_S_S_S_S_S_S_S_S_S_S_S_S_S_S_S_S_S_S_S_S_S_S_S_S_S_S_S_S_S_S_S_S_S_S_S_S_S_S_S_S_S_S_S_S_S_S_S_S_S_S_S_S_S_S_S_S_S_S_S_S_S_S_S_S_S_S_S_S_S_S_S_S_S_S_S_S_S_S_S_S_S_S_S_S_S_S_S_S_S_S_S_S_S_S_S_S_S_S_S_S_S_S_S_S_S_S_S_S_S_S_S_S_S_S_S_S_S_S_S_S_S_S_S_S_S_S_S_S_S_S_S_S_S_S_S_S_S_S_S_S_S_S_S_S_S_S_S_S_S_S_S_S_S_S_S_S_S_S_S_S_S_S_S_S_S_S_S_S_S_S_S_S_S_S_S_S_S_S_S_S_S_S_S_S_S_S_S_S_S_S_S_S_S_S_S_S_S_S_S_S_S_S_S_S_S_S_S_S_S_S_S_S_S_S_S_S_S_S_S_S_S_S_S_S_S_S_S_S_S_S_S_S_S_S_S_S_S_S_S_S_S_S_S_S_S_S_S_S_S_S_S_S_S_S_S_S_S_S_S_S_S_S_S_S_S_S_S_S_S_S_S_S_S_S_S_S_S_S_S_S_S_S_S_S_S_S_S_S_S_S_S_S_S_S_S_S_S_S_S_S_S_S_S_S_S_S_S_S_S_S_S_S_S_S_S_S_S_S_S_S_S_S_S_S_S_S_S_S_S_S_S_S_S_S_S_S_S_S_S_S_S_S_S_S_S_S_S_S_S_S_S_S_S_S_S_S_S_S_S_S_S_S_S_S_S_S_S_S_S_S_S_S_S_S_S_S_S_S_S_S_S_S_S_S_S_S_S_S_S_S_S_S_S_S_S_S_S_S_S_S_S_S_S_S_S_S_S_S_S_S_S_S_S_S_S_S_S_S_S_S_S_S_S_S_S_S_S_S_S_S_S_S_S_S_S_S_S_S_S_S_S_S_S_S_S_S_S_S_S_S_S_S_S_S_S_S_S_S_S_S_S_S_S_S_S_S_S_S_S_S_S_S_S_S_S_S_S_S_S_S_S_S_S_S_S_S_S_S_S_S_S_S_S_S_S_S_S_S_S_S_S_S_S_S_S_S_S_S_S_S_S_S_S_S_S_S_S_S_S_S_S_S_S_S_S_S_S_S_S_S_S_S_S_S_S_S_S_S_S_S_S_S_S_S_S_S_S_S_S_S_S_S_S_S_S_S_S_S_S_S_S_S_S_S_S_S_S_S_S_S_S_S_S_S_S_S_S_S_S_S_S_S_S_S_S_S_S_S_S_S_S_S_S_S_S_S_S_S_S_S_S_S_S_S_S_S_S_S_S_S_S_S_S_S_S_S_S_S_S_S_S_S_S_S_S_S_S_S_S_S_S_S_S_S_S_S_S_S_S_S_S__param_766,
	.param .u64 .ptr .align 1 _Z4racePiS_S_S_S_S_S_S_S_S_S_S_S_S_S_S_S_S_S_S_S_S_S_S_S_S_S_S_S_S_S_S_S_S_S_S_S_S_S_S_S_S_S_S_S_S_S_S_S_S_S_S_S_S_S_S_S_S_S_S_S_S_S_S_S_S_S_S_S_S_S_S_S_S_S_S_S_S_S_S_S_S_S_S_S_S_S_S_S_S_S_S_S_S_S_S_S_S_S_S_S_S_S_S_S_S_S_S_S_S_S_S_S_S_S_S_S_S_S_S_S_S_S_S_S_S_S_S_S_S_S_S_S_S_S_S_S_S_S_S_S_S_S_S_S_S_S_S_S_S_S_S_S_S_S_S_S_S_S_S_S_S_S_S_S_S_S_S_S_S_S_S_S_S_S_S_S_S_S_S_S_S_S_S_S_S_S_S_S_S_S_S_S_S_S_S_S_S_S_S_S_S_S_S_S_S_S_S_S_S_S_S_S_S_S_S_S_S_S_S_S_S_S_S_S_S_S_S_S_S_S_S_S_S_S_S_S_S_S_S_S_S_S_S_S_S_S_S_S_S_S_S_S_S_S_S_S_S_S_S_S_S_S_S_S_S_S_S_S_S_S_S_S_S_S_S_S_S_S_S_S_S_S_S_S_S_S_S_S_S_S_S_S_S_S_S_S_S_S_S_S_S_S_S_S_S_S_S_S_S_S_S_S_S_S_S_S_S_S_S_S_S_S_S_S_S_S_S_S_S_S_S_S_S_S_S_S_S_S_S_S_S_S_S_S_S_S_S_S_S_S_S_S_S_S_S_S_S_S_S_S_S_S_S_S_S_S_S_S_S_S_S_S_S_S_S_S_S_S_S_S_S_S_S_S_S_S_S_S_S_S_S_S_S_S_S_S_S_S_S_S_S_S_S_S_S_S_S_S_S_S_S_S_S_S_S_S_S_S_S_S_S_S_S_S_S_S_S_S_S_S_S_S_S_S_S_S_S_S_S_S_S_S_S_S_S_S_S_S_S_S_S_S_S_S_S_S_S_S_S_S_S_S_S_S_S_S_S_S_S_S_S_S_S_S_S_S_S_S_S_S_S_S_S_S_S_S_S_S_S_S_S_S_S_S_S_S_S_S_S_S_S_S_S_S_S_S_S_S_S_S_S_S_S_S_S_S_S_S_S_S_S_S_S_S_S_S_S_S_S_S_S_S_S_S_S_S_S_S_S_S_S_S_S_S_S_S_S_S_S_S_S_S_S_S_S_S_S_S_S_S_S_S_S_S_S_S_S_S_S_S_S_S_S_S_S_S_S_S_S_S_S_S_S_S_S_S_S_S_S_S_S_S_S_S_S_S_S_S_S_S_S_S_S_S_S_S_S_S_S_S_S_S_S_S_S_S_S_S_S_S_S_S_S_S_S_S_S_S_S_S_S_S_S_S_S_S_S_S_S_S_S_S_S_S_S_S_S_S_S_S_S_S_S_S_S_S_S_S_S_S_S_S_S_S_S_S_S_S_S_S_S_S_S_S_S_S_S_S_S_S_S_S_S_S_S_S_S_S_S_S_S_S_S_S_S_S_S_S_S_S_S_S_S_S_S_S_S_S_S_S_S_S_S_S_S_S_S_S_S_S_S_S_S_S_S_S_S_S_S_S_S_S_S_S_S_S_S_S_S_S_S_S_S_S_S_S_S_S_S_S_S_S_S_S_S_S_S_S_S_S_S_S_S_S_S_S_S_S_S_S_S_S_S_S_S_S_S_S_S_S_S_S_S_S_S_S_S_S_S_S_S_S_S_S_S_S_S_S_S_S_S_S_S_S_S_S_S_S_S_S_S_S_S_S_S_S_S_S_S_S_S_S_S_S_S_S_S_S_S_S_S_S_S_S_S_S_S_S_S_S_S_S_S_S_S_S_S_S_S_S_S_S_S_S_S_S_S_S_S_S_S_S_S_S_S_S_S_S_S_S_S_S_S_S_S_S_S_S_S_S_S_S_S_S_S_S_S_S_S_S_S_S_S_S_S_S_S_S_S_S_S_S_S_S_S_S_S_S_S_S_S_S_S_S_S_S_S_S_S_S_S_S_S_S_S_S_S_S_S_S_S_S_S_S_S_S_S_S_S_S_S_S_S_S_S_S_S_S_S_S_S_S_S_S_S_S_S_S_S_S_S_S_S_S_S_S_S_S_S_S_S_S_S_S_S_S_S_S_S_S_S_S_S_S_S_S_S_S_S_S_S_S_S_S_S_S_S_S_S_S_S_S_S_S_S_S_S_S_S_S_S_S_S_S_S_S_S_S_S_S_S_S_S__param_767,
	.param .u64 .ptr .align 1 _Z4racePiS_S_S_S_S_S_S_S_S_S_S_S_S_S_S_S_S_S_S_S_S_S_S_S_S_S_S_S_S_S_S_S_S_S_S_S_S_S_S_S_S_S_S_S_S_S_S_S_S_S_S_S_S_S_S_S_S_S_S_S_S_S_S_S_S_S_S_S_S_S_S_S_S_S_S_S_S_S_S_S_S_S_S_S_S_S_S_S_S_S_S_S_S_S_S_S_S_S_S_S_S_S_S_S_S_S_S_S_S_S_S_S_S_S_S_S_S_S_S_S_S_S_S_S_S_S_S_S_S_S_S_S_S_S_S_S_S_S_S_S_S_S_S_S_S_S_S_S_S_S_S_S_S_S_S_S_S_S_S_S_S_S_S_S_S_S_S_S_S_S_S_S_S_S_S_S_S_S_S_S_S_S_S_S_S_S_S_S_S_S_S_S_S_S_S_S_S_S_S_S_S_S_S_S_S_S_S_S_S_S_S_S_S_S_S_S_S_S_S_S_S_S_S_S_S_S_S_S_S_S_S_S_S_S_S_S_S_S_S_S_S_S_S_S_S_S_S_S_S_S_S_S_S_S_S_S_S_S_S_S_S_S_S_S_S_S_S_S_S_S_S_S_S_S_S_S_S_S_S_S_S_S_S_S_S_S_S_S_S_S_S_S_S_S_S_S_S_S_S_S_S_S_S_S_S_S_S_S_S_S_S_S_S_S_S_S_S_S_S_S_S_S_S_S_S_S_S_S_S_S_S_S_S_S_S_S_S_S_S_S_S_S_S_S_S_S_S_S_S_S_S_S_S_S_S_S_S_S_S_S_S_S_S_S_S_S_S_S_S_S_S_S_S_S_S_S_S_S_S_S_S_S_S_S_S_S_S_S_S_S_S_S_S_S_S_S_S_S_S_S_S_S_S_S_S_S_S_S_S_S_S_S_S_S_S_S_S_S_S_S_S_S_S_S_S_S_S_S_S_S_S_S_S_S_S_S_S_S_S_S_S_S_S_S_S_S_S_S_S_S_S_S_S_S_S_S_S_S_S_S_S_S_S_S_S_S_S_S_S_S_S_S_S_S_S_S_S_S_S_S_S_S_S_S_S_S_S_S_S_S_S_S_S_S_S_S_S_S_S_S_S_S_S_S_S_S_S_S_S_S_S_S_S_S_S_S_S_S_S_S_S_S_S_S_S_S_S_S_S_S_S_S_S_S_S_S_S_S_S_S_S_S_S_S_S_S_S_S_S_S_S_S_S_S_S_S_S_S_S_S_S_S_S_S_S_S_S_S_S_S_S_S_S_S_S_S_S_S_S_S_S_S_S_S_S_S_S_S_S_S_S_S_S_S_S_S_S_S_S_S_S_S_S_S_S_S_S_S_S_S_S_S_S_S_S_S_S_S_S_S_S_S_S_S_S_S_S_S_S_S_S_S_S_S_S_S_S_S_S_S_S_S_S_S_S_S_S_S_S_S_S_S_S_S_S_S_S_S_S_S_S_S_S_S_S_S_S_S_S_S_S_S_S_S_S_S_S_S_S_S_S_S_S_S_S_S_S_S_S_S_S_S_S_S_S_S_S_S_S_S_S_S_S_S_S_S_S_S_S_S_S_S_S_S_S_S_S_S_S_S_S_S_S_S_S_S_S_S_S_S_S_S_S_S_S_S_S_S_S_S_S_S_S_S_S_S_S_S_S_S_S_S_S_S_S_S_S_S_S_S_S_S_S_S_S_S_S_S_S_S_S_S_S_S_S_S_S_S_S_S_S_S_S_S_S_S_S_S_S_S_S_S_S_S_S_S_S_S_S_S_S_S_S_S_S_S_S_S_S_S_S_S_S_S_S_S_S_S_S_S_S_S_S_S_S_S_S_S_S_S_S_S_S_S_S_S_S_S_S_S_S_S_S_S_S_S_S_S_S_S_S_S_S_S_S_S_S_S_S_S_S_S_S_S_S_S_S_S_S_S_S_S_S_S_S_S_S_S_S_S_S_S_S_S_S_S_S_S_S_S_S_S_S_S_S_S_S_S_S_S_S_S_S_S_S_S_S_S_S_S_S_S_S_S_S_S_S_S_S_S_S_S_S_S_S_S_S_S_S_S_S_S_S_S_S_S_S_S_S_S_S_S_S_S_S_S_S_S_S_S_S_S_S_S_S_S_S_S_S_S_S_S_S_S_S_S_S_S_S_S_S_S_S_S_S_S_S_S_S_S_S_S_S_S_S_S_S_S_S_S_S_S_S_S_S_S_S_S_S_S_S_S_S_S_S_S_S_S_S_S_S_S_S_S_S_S_S_S_S_S_S_S_S__param_768,
	.param .u64 .ptr .align 1 _Z4racePiS_S_S_S_S_S_S_S_S_S_S_S_S_S_S_S_S_S_S_S_S_S_S_S_S_S_S_S_S_S_S_S_S_S_S_S_S_S_S_S_S_S_S_S_S_S_S_S_S_S_S_S_S_S_S_S_S_S_S_S_S_S_S_S_S_S_S_S_S_S_S_S_S_S_S_S_S_S_S_S_S_S_S_S_S_S_S_S_S_S_S_S_S_S_S_S_S_S_S_S_S_S_S_S_S_S_S_S_S_S_S_S_S_S_S_S_S_S_S_S_S_S_S_S_S_S_S_S_S_S_S_S_S_S_S_S_S_S_S_S_S_S_S_S_S_S_S_S_S_S_S_S_S_S_S_S_S_S_S_S_S_S_S_S_S_S_S_S_S_S_S_S_S_S_S_S_S_S_S_S_S_S_S_S_S_S_S_S_S_S_S_S_S_S_S_S_S_S_S_S_S_S_S_S_S_S_S_S_S_S_S_S_S_S_S_S_S_S_S_S_S_S_S_S_S_S_S_S_S_S_S_S_S_S_S_S_S_S_S_S_S_S_S_S_S_S_S_S_S_S_S_S_S_S_S_S_S_S_S_S_S_S_S_S_S_S_S_S_S_S_S_S_S_S_S_S_S_S_S_S_S_S_S_S_S_S_S_S_S_S_S_S_S_S_S_S_S_S_S_S_S_S_S_S_S_S_S_S_S_S_S_S_S_S_S_S_S_S_S_S_S_S_S_S_S_S_S_S_S_S_S_S_S_S_S_S_S_S_S_S_S_S_S_S_S_S_S_S_S_S_S_S_S_S_S_S_S_S_S_S_S_S_S_S_S_S_S_S_S_S_S_S_S_S_S_S_S_S_S_S_S_S_S_S_S_S_S_S_S_S_S_S_S_S_S_S_S_S_S_S_S_S_S_S_S_S_S_S_S_S_S_S_S_S_S_S_S_S_S_S_S_S_S_S_S_S_S_S_S_S_S_S_S_S_S_S_S_S_S_S_S_S_S_S_S_S_S_S_S_S_S_S_S_S_S_S_S_S_S_S_S_S_S_S_S_S_S_S_S_S_S_S_S_S_S_S_S_S_S_S_S_S_S_S_S_S_S_S_S_S_S_S_S_S_S_S_S_S_S_S_S_S_S_S_S_S_S_S_S_S_S_S_S_S_S_S_S_S_S_S_S_S_S_S_S_S_S_S_S_S_S_S_S_S_S_S_S_S_S_S_S_S_S_S_S_S_S_S_S_S_S_S_S_S_S_S_S_S_S_S_S_S_S_S_S_S_S_S_S_S_S_S_S_S_S_S_S_S_S_S_S_S_S_S_S_S_S_S_S_S_S_S_S_S_S_S_S_S_S_S_S_S_S_S_S_S_S_S_S_S_S_S_S_S_S_S_S_S_S_S_S_S_S_S_S_S_S_S_S_S_S_S_S_S_S_S_S_S_S_S_S_S_S_S_S_S_S_S_S_S_S_S_S_S_S_S_S_S_S_S_S_S_S_S_S_S_S_S_S_S_S_S_S_S_S_S_S_S_S_S_S_S_S_S_S_S_S_S_S_S_S_S_S_S_S_S_S_S_S_S_S_S_S_S_S_S_S_S_S_S_S_S_S_S_S_S_S_S_S_S_S_S_S_S_S_S_S_S_S_S_S_S_S_S_S_S_S_S_S_S_S_S_S_S_S_S_S_S_S_S_S_S_S_S_S_S_S_S_S_S_S_S_S_S_S_S_S_S_S_S_S_S_S_S_S_S_S_S_S_S_S_S_S_S_S_S_S_S_S_S_S_S_S_S_S_S_S_S_S_S_S_S_S_S_S_S_S_S_S_S_S_S_S_S_S_S_S_S_S_S_S_S_S_S_S_S_S_S_S_S_S_S_S_S_S_S_S_S_S_S_S_S_S_S_S_S_S_S_S_S_S_S_S_S_S_S_S_S_S_S_S_S_S_S_S_S_S_S_S_S_S_S_S_S_S_S_S_S_S_S_S_S_S_S_S_S_S_S_S_S_S_S_S_S_S_S_S_S_S_S_S_S_S_S_S_S_S_S_S_S_S_S_S_S_S_S_S_S_S_S_S_S_S_S_S_S_S_S_S_S_S_S_S_S_S_S_S_S_S_S_S_S_S_S_S_S_S_S_S_S_S_S_S_S_S_S_S_S_S_S_S_S_S_S_S_S_S_S_S_S_S_S_S_S_S_S_S_S_S_S_S_S_S_S_S_S_S_S_S_S_S_S_S_S_S_S_S_S_S_S_S_S_S_S_S_S_S_S_S_S_S_S_S_S_S_S_S_S_S_S_S_S_S__param_769,
	.param .u64 .ptr .align 1 _Z4racePiS_S_S_S_S_S_S_S_S_S_S_S_S_S_S_S_S_S_S_S_S_S_S_S_S_S_S_S_S_S_S_S_S_S_S_S_S_S_S_S_S_S_S_S_S_S_S_S_S_S_S_S_S_S_S_S_S_S_S_S_S_S_S_S_S_S_S_S_S_S_S_S_S_S_S_S_S_S_S_S_S_S_S_S_S_S_S_S_S_S_S_S_S_S_S_S_S_S_S_S_S_S_S_S_S_S_S_S_S_S_S_S_S_S_S_S_S_S_S_S_S_S_S_S_S_S_S_S_S_S_S_S_S_S_S_S_S_S_S_S_S_S_S_S_S_S_S_S_S_S_S_S_S_S_S_S_S_S_S_S_S_S_S_S_S_S_S_S_S_S_S_S_S_S_S_S_S_S_S_S_S_S_S_S_S_S_S_S_S_S_S_S_S_S_S_S_S_S_S_S_S_S_S_S_S_S_S_S_S_S_S_S_S_S_S_S_S_S_S_S_S_S_S_S_S_S_S_S_S_S_S_S_S_S_S_S_S_S_S_S_S_S_S_S_S_S_S_S_S_S_S_S_S_S_S_S_S_S_S_S_S_S_S_S_S_S_S_S_S_S_S_S_S_S_S_S_S_S_S_S_S_S_S_S_S_S_S_S_S_S_S_S_S_S_S_S_S_S_S_S_S_S_S_S_S_S_S_S_S_S_S_S_S_S_S_S_S_S_S_S_S_S_S_S_S_S_S_S_S_S_S_S_S_S_S_S_S_S_S_S_S_S_S_S_S_S_S_S_S_S_S_S_S_S_S_S_S_S_S_S_S_S_S_S_S_S_S_S_S_S_S_S_S_S_S_S_S_S_S_S_S_S_S_S_S_S_S_S_S_S_S_S_S_S_S_S_S_S_S_S_S_S_S_S_S_S_S_S_S_S_S_S_S_S_S_S_S_S_S_S_S_S_S_S_S_S_S_S_S_S_S_S_S_S_S_S_S_S_S_S_S_S_S_S_S_S_S_S_S_S_S_S_S_S_S_S_S_S_S_S_S_S_S_S_S_S_S_S_S_S_S_S_S_S_S_S_S_S_S_S_S_S_S_S_S_S_S_S_S_S_S_S_S_S_S_S_S_S_S_S_S_S_S_S_S_S_S_S_S_S_S_S_S_S_S_S_S_S_S_S_S_S_S_S_S_S_S_S_S_S_S_S_S_S_S_S_S_S_S_S_S_S_S_S_S_S_S_S_S_S_S_S_S_S_S_S_S_S_S_S_S_S_S_S_S_S_S_S_S_S_S_S_S_S_S_S_S_S_S_S_S_S_S_S_S_S_S_S_S_S_S_S_S_S_S_S_S_S_S_S_S_S_S_S_S_S_S_S_S_S_S_S_S_S_S_S_S_S_S_S_S_S_S_S_S_S_S_S_S_S_S_S_S_S_S_S_S_S_S_S_S_S_S_S_S_S_S_S_S_S_S_S_S_S_S_S_S_S_S_S_S_S_S_S_S_S_S_S_S_S_S_S_S_S_S_S_S_S_S_S_S_S_S_S_S_S_S_S_S_S_S_S_S_S_S_S_S_S_S_S_S_S_S_S_S_S_S_S_S_S_S_S_S_S_S_S_S_S_S_S_S_S_S_S_S_S_S_S_S_S_S_S_S_S_S_S_S_S_S_S_S_S_S_S_S_S_S_S_S_S_S_S_S_S_S_S_S_S_S_S_S_S_S_S_S_S_S_S_S_S_S_S_S_S_S_S_S_S_S_S_S_S_S_S_S_S_S_S_S_S_S_S_S_S_S_S_S_S_S_S_S_S_S_S_S_S_S_S_S_S_S_S_S_S_S_S_S_S_S_S_S_S_S_S_S_S_S_S_S_S_S_S_S_S_S_S_S_S_S_S_S_S_S_S_S_S_S_S_S_S_S_S_S_S_S_S_S_S_S_S_S_S_S_S_S_S_S_S_S_S_S_S_S_S_S_S_S_S_S_S_S_S_S_S_S_S_S_S_S_S_S_S_S_S_S_S_S_S_S_S_S_S_S_S_S_S_S_S_S_S_S_S_S_S_S_S_S_S_S_S_S_S_S_S_S_S_S_S_S_S_S_S_S_S_S_S_S_S_S_S_S_S_S_S_S_S_S_S_S_S_S_S_S_S_S_S_S_S_S_S_S_S_S_S_S_S_S_S_S_S_S_S_S_S_S_S_S_S_S_S_S_S_S_S_S_S_S_S_S_S_S_S_S_S_S_S_S_S_S_S_S_S_S_S_S_S_S_S_S_S_S_S_S_S_S_S_S_S_S_S_S_S_S__param_770,
	.param .u64 .ptr .align 1 _Z4racePiS_S_S_S_S_S_S_S_S_S_S_S_S_S_S_S_S_S_S_S_S_S_S_S_S_S_S_S_S_S_S_S_S_S_S_S_S_S_S_S_S_S_S_S_S_S_S_S_S_S_S_S_S_S_S_S_S_S_S_S_S_S_S_S_S_S_S_S_S_S_S_S_S_S_S_S_S_S_S_S_S_S_S_S_S_S_S_S_S_S_S_S_S_S_S_S_S_S_S_S_S_S_S_S_S_S_S_S_S_S_S_S_S_S_S_S_S_S_S_S_S_S_S_S_S_S_S_S_S_S_S_S_S_S_S_S_S_S_S_S_S_S_S_S_S_S_S_S_S_S_S_S_S_S_S_S_S_S_S_S_S_S_S_S_S_S_S_S_S_S_S_S_S_S_S_S_S_S_S_S_S_S_S_S_S_S_S_S_S_S_S_S_S_S_S_S_S_S_S_S_S_S_S_S_S_S_S_S_S_S_S_S_S_S_S_S_S_S_S_S_S_S_S_S_S_S_S_S_S_S_S_S_S_S_S_S_S_S_S_S_S_S_S_S_S_S_S_S_S_S_S_S_S_S_S_S_S_S_S_S_S_S_S_S_S_S_S_S_S_S_S_S_S_S_S_S_S_S_S_S_S_S_S_S_S_S_S_S_S_S_S_S_S_S_S_S_S_S_S_S_S_S_S_S_S_S_S_S_S_S_S_S_S_S_S_S_S_S_S_S_S_S_S_S_S_S_S_S_S_S_S_S_S_S_S_S_S_S_S_S_S_S_S_S_S_S_S_S_S_S_S_S_S_S_S_S_S_S_S_S_S_S_S_S_S_S_S_S_S_S_S_S_S_S_S_S_S_S_S_S_S_S_S_S_S_S_S_S_S_S_S_S_S_S_S_S_S_S_S_S_S_S_S_S_S_S_S_S_S_S_S_S_S_S_S_S_S_S_S_S_S_S_S_S_S_S_S_S_S_S_S_S_S_S_S_S_S_S_S_S_S_S_S_S_S_S_S_S_S_S_S_S_S_S_S_S_S_S_S_S_S_S_S_S_S_S_S_S_S_S_S_S_S_S_S_S_S_S_S_S_S_S_S_S_S_S_S_S_S_S_S_S_S_S_S_S_S_S_S_S_S_S_S_S_S_S_S_S_S_S_S_S_S_S_S_S_S_S_S_S_S_S_S_S_S_S_S_S_S_S_S_S_S_S_S_S_S_S_S_S_S_S_S_S_S_S_S_S_S_S_S_S_S_S_S_S_S_S_S_S_S_S_S_S_S_S_S_S_S_S_S_S_S_S_S_S_S_S_S_S_S_S_S_S_S_S_S_S_S_S_S_S_S_S_S_S_S_S_S_S_S_S_S_S_S_S_S_S_S_S_S_S_S_S_S_S_S_S_S_S_S_S_S_S_S_S_S_S_S_S_S_S_S_S_S_S_S_S_S_S_S_S_S_S_S_S_S_S_S_S_S_S_S_S_S_S_S_S_S_S_S_S_S_S_S_S_S_S_S_S_S_S_S_S_S_S_S_S_S_S_S_S_S_S_S_S_S_S_S_S_S_S_S_S_S_S_S_S_S_S_S_S_S_S_S_S_S_S_S_S_S_S_S_S_S_S_S_S_S_S_S_S_S_S_S_S_S_S_S_S_S_S_S_S_S_S_S_S_S_S_S_S_S_S_S_S_S_S_S_S_S_S_S_S_S_S_S_S_S_S_S_S_S_S_S_S_S_S_S_S_S_S_S_S_S_S_S_S_S_S_S_S_S_S_S_S_S_S_S_S_S_S_S_S_S_S_S_S_S_S_S_S_S_S_S_S_S_S_S_S_S_S_S_S_S_S_S_S_S_S_S_S_S_S_S_S_S_S_S_S_S_S_S_S_S_S_S_S_S_S_S_S_S_S_S_S_S_S_S_S_S_S_S_S_S_S_S_S_S_S_S_S_S_S_S_S_S_S_S_S_S_S_S_S_S_S_S_S_S_S_S_S_S_S_S_S_S_S_S_S_S_S_S_S_S_S_S_S_S_S_S_S_S_S_S_S_S_S_S_S_S_S_S_S_S_S_S_S_S_S_S_S_S_S_S_S_S_S_S_S_S_S_S_S_S_S_S_S_S_S_S_S_S_S_S_S_S_S_S_S_S_S_S_S_S_S_S_S_S_S_S_S_S_S_S_S_S_S_S_S_S_S_S_S_S_S_S_S_S_S_S_S_S_S_S_S_S_S_S_S_S_S_S_S_S_S_S_S_S_S_S_S_S_S_S_S_S_S_S_S_S_S_S_S_S_S_S_S_S_S_S_S_S__param_771,
	.param .u64 .ptr .align 1 _Z4racePiS_S_S_S_S_S_S_S_S_S_S_S_S_S_S_S_S_S_S_S_S_S_S_S_S_S_S_S_S_S_S_S_S_S_S_S_S_S_S_S_S_S_S_S_S_S_S_S_S_S_S_S_S_S_S_S_S_S_S_S_S_S_S_S_S_S_S_S_S_S_S_S_S_S_S_S_S_S_S_S_S_S_S_S_S_S_S_S_S_S_S_S_S_S_S_S_S_S_S_S_S_S_S_S_S_S_S_S_S_S_S_S_S_S_S_S_S_S_S_S_S_S_S_S_S_S_S_S_S_S_S_S_S_S_S_S_S_S_S_S_S_S_S_S_S_S_S_S_S_S_S_S_S_S_S_S_S_S_S_S_S_S_S_S_S_S_S_S_S_S_S_S_S_S_S_S_S_S_S_S_S_S_S_S_S_S_S_S_S_S_S_S_S_S_S_S_S_S_S_S_S_S_S_S_S_S_S_S_S_S_S_S_S_S_S_S_S_S_S_S_S_S_S_S_S_S_S_S_S_S_S_S_S_S_S_S_S_S_S_S_S_S_S_S_S_S_S_S_S_S_S_S_S_S_S_S_S_S_S_S_S_S_S_S_S_S_S_S_S_S_S_S_S_S_S_S_S_S_S_S_S_S_S_S_S_S_S_S_S_S_S_S_S_S_S_S_S_S_S_S_S_S_S_S_S_S_S_S_S_S_S_S_S_S_S_S_S_S_S_S_S_S_S_S_S_S_S_S_S_S_S_S_S_S_S_S_S_S_S_S_S_S_S_S_S_S_S_S_S_S_S_S_S_S_S_S_S_S_S_S_S_S_S_S_S_S_S_S_S_S_S_S_S_S_S_S_S_S_S_S_S_S_S_S_S_S_S_S_S_S_S_S_S_S_S_S_S_S_S_S_S_S_S_S_S_S_S_S_S_S_S_S_S_S_S_S_S_S_S_S_S_S_S_S_S_S_S_S_S_S_S_S_S_S_S_S_S_S_S_S_S_S_S_S_S_S_S_S_S_S_S_S_S_S_S_S_S_S_S_S_S_S_S_S_S_S_S_S_S_S_S_S_S_S_S_S_S_S_S_S_S_S_S_S_S_S_S_S_S_S_S_S_S_S_S_S_S_S_S_S_S_S_S_S_S_S_S_S_S_S_S_S_S_S_S_S_S_S_S_S_S_S_S_S_S_S_S_S_S_S_S_S_S_S_S_S_S_S_S_S_S_S_S_S_S_S_S_S_S_S_S_S_S_S_S_S_S_S_S_S_S_S_S_S_S_S_S_S_S_S_S_S_S_S_S_S_S_S_S_S_S_S_S_S_S_S_S_S_S_S_S_S_S_S_S_S_S_S_S_S_S_S_S_S_S_S_S_S_S_S_S_S_S_S_S_S_S_S_S_S_S_S_S_S_S_S_S_S_S_S_S_S_S_S_S_S_S_S_S_S_S_S_S_S_S_S_S_S_S_S_S_S_S_S_S_S_S_S_S_S_S_S_S_S_S_S_S_S_S_S_S_S_S_S_S_S_S_S_S_S_S_S_S_S_S_S_S_S_S_S_S_S_S_S_S_S_S_S_S_S_S_S_S_S_S_S_S_S_S_S_S_S_S_S_S_S_S_S_S_S_S_S_S_S_S_S_S_S_S_S_S_S_S_S_S_S_S_S_S_S_S_S_S_S_S_S_S_S_S_S_S_S_S_S_S_S_S_S_S_S_S_S_S_S_S_S_S_S_S_S_S_S_S_S_S_S_S_S_S_S_S_S_S_S_S_S_S_S_S_S_S_S_S_S_S_S_S_S_S_S_S_S_S_S_S_S_S_S_S_S_S_S_S_S_S_S_S_S_S_S_S_S_S_S_S_S_S_S_S_S_S_S_S_S_S_S_S_S_S_S_S_S_S_S_S_S_S_S_S_S_S_S_S_S_S_S_S_S_S_S_S_S_S_S_S_S_S_S_S_S_S_S_S_S_S_S_S_S_S_S_S_S_S_S_S_S_S_S_S_S_S_S_S_S_S_S_S_S_S_S_S_S_S_S_S_S_S_S_S_S_S_S_S_S_S_S_S_S_S_S_S_S_S_S_S_S_S_S_S_S_S_S_S_S_S_S_S_S_S_S_S_S_S_S_S_S_S_S_S_S_S_S_S_S_S_S_S_S_S_S_S_S_S_S_S_S_S_S_S_S_S_S_S_S_S_S_S_S_S_S_S_S_S_S_S_S_S_S_S_S_S_S_S_S_S_S_S_S_S_S_S_S_S_S_S_S_S_S_S_S_S_S_S_S_S_S_S_S_S_S_S_S_S__param_772,
	.param .u64 .ptr .align 1 _Z4racePiS_S_S_S_S_S_S_S_S_S_S_S_S_S_S_S_S_S_S_S_S_S_S_S_S_S_S_S_S_S_S_S_S_S_S_S_S_S_S_S_S_S_S_S_S_S_S_S_S_S_S_S_S_S_S_S_S_S_S_S_S_S_S_S_S_S_S_S_S_S_S_S_S_S_S_S_S_S_S_S_S_S_S_S_S_S_S_S_S_S_S_S_S_S_S_S_S_S_S_S_S_S_S_S_S_S_S_S_S_S_S_S_S_S_S_S_S_S_S_S_S_S_S_S_S_S_S_S_S_S_S_S_S_S_S_S_S_S_S_S_S_S_S_S_S_S_S_S_S_S_S_S_S_S_S_S_S_S_S_S_S_S_S_S_S_S_S_S_S_S_S_S_S_S_S_S_S_S_S_S_S_S_S_S_S_S_S_S_S_S_S_S_S_S_S_S_S_S_S_S_S_S_S_S_S_S_S_S_S_S_S_S_S_S_S_S_S_S_S_S_S_S_S_S_S_S_S_S_S_S_S_S_S_S_S_S_S_S_S_S_S_S_S_S_S_S_S_S_S_S_S_S_S_S_S_S_S_S_S_S_S_S_S_S_S_S_S_S_S_S_S_S_S_S_S_S_S_S_S_S_S_S_S_S_S_S_S_S_S_S_S_S_S_S_S_S_S_S_S_S_S_S_S_S_S_S_S_S_S_S_S_S_S_S_S_S_S_S_S_S_S_S_S_S_S_S_S_S_S_S_S_S_S_S_S_S_S_S_S_S_S_S_S_S_S_S_S_S_S_S_S_S_S_S_S_S_S_S_S_S_S_S_S_S_S_S_S_S_S_S_S_S_S_S_S_S_S_S_S_S_S_S_S_S_S_S_S_S_S_S_S_S_S_S_S_S_S_S_S_S_S_S_S_S_S_S_S_S_S_S_S_S_S_S_S_S_S_S_S_S_S_S_S_S_S_S_S_S_S_S_S_S_S_S_S_S_S_S_S_S_S_S_S_S_S_S_S_S_S_S_S_S_S_S_S_S_S_S_S_S_S_S_S_S_S_S_S_S_S_S_S_S_S_S_S_S_S_S_S_S_S_S_S_S_S_S_S_S_S_S_S_S_S_S_S_S_S_S_S_S_S_S_S_S_S_S_S_S_S_S_S_S_S_S_S_S_S_S_S_S_S_S_S_S_S_S_S_S_S_S_S_S_S_S_S_S_S_S_S_S_S_S_S_S_S_S_S_S_S_S_S_S_S_S_S_S_S_S_S_S_S_S_S_S_S_S_S_S_S_S_S_S_S_S_S_S_S_S_S_S_S_S_S_S_S_S_S_S_S_S_S_S_S_S_S_S_S_S_S_S_S_S_S_S_S_S_S_S_S_S_S_S_S_S_S_S_S_S_S_S_S_S_S_S_S_S_S_S_S_S_S_S_S_S_S_S_S_S_S_S_S_S_S_S_S_S_S_S_S_S_S_S_S_S_S_S_S_S_S_S_S_S_S_S_S_S_S_S_S_S_S_S_S_S_S_S_S_S_S_S_S_S_S_S_S_S_S_S_S_S_S_S_S_S_S_S_S_S_S_S_S_S_S_S_S_S_S_S_S_S_S_S_S_S_S_S_S_S_S_S_S_S_S_S_S_S_S_S_S_S_S_S_S_S_S_S_S_S_S_S_S_S_S_S_S_S_S_S_S_S_S_S_S_S_S_S_S_S_S_S_S_S_S_S_S_S_S_S_S_S_S_S_S_S_S_S_S_S_S_S_S_S_S_S_S_S_S_S_S_S_S_S_S_S_S_S_S_S_S_S_S_S_S_S_S_S_S_S_S_S_S_S_S_S_S_S_S_S_S_S_S_S_S_S_S_S_S_S_S_S_S_S_S_S_S_S_S_S_S_S_S_S_S_S_S_S_S_S_S_S_S_S_S_S_S_S_S_S_S_S_S_S_S_S_S_S_S_S_S_S_S_S_S_S_S_S_S_S_S_S_S_S_S_S_S_S_S_S_S_S_S_S_S_S_S_S_S_S_S_S_S_S_S_S_S_S_S_S_S_S_S_S_S_S_S_S_S_S_S_S_S_S_S_S_S_S_S_S_S_S_S_S_S_S_S_S_S_S_S_S_S_S_S_S_S_S_S_S_S_S_S_S_S_S_S_S_S_S_S_S_S_S_S_S_S_S_S_S_S_S_S_S_S_S_S_S_S_S_S_S_S_S_S_S_S_S_S_S_S_S_S_S_S_S_S_S_S_S_S_S_S_S_S_S_S_S_S_S_S_S_S_S_S_S_S_S_S_S_S_S_S_S_S__param_773,
	.param .u64 .ptr .align 1 _Z4racePiS_S_S_S_S_S_S_S_S_S_S_S_S_S_S_S_S_S_S_S_S_S_S_S_S_S_S_S_S_S_S_S_S_S_S_S_S_S_S_S_S_S_S_S_S_S_S_S_S_S_S_S_S_S_S_S_S_S_S_S_S_S_S_S_S_S_S_S_S_S_S_S_S_S_S_S_S_S_S_S_S_S_S_S_S_S_S_S_S_S_S_S_S_S_S_S_S_S_S_S_S_S_S_S_S_S_S_S_S_S_S_S_S_S_S_S_S_S_S_S_S_S_S_S_S_S_S_S_S_S_S_S_S_S_S_S_S_S_S_S_S_S_S_S_S_S_S_S_S_S_S_S_S_S_S_S_S_S_S_S_S_S_S_S_S_S_S_S_S_S_S_S_S_S_S_S_S_S_S_S_S_S_S_S_S_S_S_S_S_S_S_S_S_S_S_S_S_S_S_S_S_S_S_S_S_S_S_S_S_S_S_S_S_S_S_S_S_S_S_S_S_S_S_S_S_S_S_S_S_S_S_S_S_S_S_S_S_S_S_S_S_S_S_S_S_S_S_S_S_S_S_S_S_S_S_S_S_S_S_S_S_S_S_S_S_S_S_S_S_S_S_S_S_S_S_S_S_S_S_S_S_S_S_S_S_S_S_S_S_S_S_S_S_S_S_S_S_S_S_S_S_S_S_S_S_S_S_S_S_S_S_S_S_S_S_S_S_S_S_S_S_S_S_S_S_S_S_S_S_S_S_S_S_S_S_S_S_S_S_S_S_S_S_S_S_S_S_S_S_S_S_S_S_S_S_S_S_S_S_S_S_S_S_S_S_S_S_S_S_S_S_S_S_S_S_S_S_S_S_S_S_S_S_S_S_S_S_S_S_S_S_S_S_S_S_S_S_S_S_S_S_S_S_S_S_S_S_S_S_S_S_S_S_S_S_S_S_S_S_S_S_S_S_S_S_S_S_S_S_S_S_S_S_S_S_S_S_S_S_S_S_S_S_S_S_S_S_S_S_S_S_S_S_S_S_S_S_S_S_S_S_S_S_S_S_S_S_S_S_S_S_S_S_S_S_S_S_S_S_S_S_S_S_S_S_S_S_S_S_S_S_S_S_S_S_S_S_S_S_S_S_S_S_S_S_S_S_S_S_S_S_S_S_S_S_S_S_S_S_S_S_S_S_S_S_S_S_S_S_S_S_S_S_S_S_S_S_S_S_S_S_S_S_S_S_S_S_S_S_S_S_S_S_S_S_S_S_S_S_S_S_S_S_S_S_S_S_S_S_S_S_S_S_S_S_S_S_S_S_S_S_S_S_S_S_S_S_S_S_S_S_S_S_S_S_S_S_S_S_S_S_S_S_S_S_S_S_S_S_S_S_S_S_S_S_S_S_S_S_S_S_S_S_S_S_S_S_S_S_S_S_S_S_S_S_S_S_S_S_S_S_S_S_S_S_S_S_S_S_S_S_S_S_S_S_S_S_S_S_S_S_S_S_S_S_S_S_S_S_S_S_S_S_S_S_S_S_S_S_S_S_S_S_S_S_S_S_S_S_S_S_S_S_S_S_S_S_S_S_S_S_S_S_S_S_S_S_S_S_S_S_S_S_S_S_S_S_S_S_S_S_S_S_S_S_S_S_S_S_S_S_S_S_S_S_S_S_S_S_S_S_S_S_S_S_S_S_S_S_S_S_S_S_S_S_S_S_S_S_S_S_S_S_S_S_S_S_S_S_S_S_S_S_S_S_S_S_S_S_S_S_S_S_S_S_S_S_S_S_S_S_S_S_S_S_S_S_S_S_S_S_S_S_S_S_S_S_S_S_S_S_S_S_S_S_S_S_S_S_S_S_S_S_S_S_S_S_S_S_S_S_S_S_S_S_S_S_S_S_S_S_S_S_S_S_S_S_S_S_S_S_S_S_S_S_S_S_S_S_S_S_S_S_S_S_S_S_S_S_S_S_S_S_S_S_S_S_S_S_S_S_S_S_S_S_S_S_S_S_S_S_S_S_S_S_S_S_S_S_S_S_S_S_S_S_S_S_S_S_S_S_S_S_S_S_S_S_S_S_S_S_S_S_S_S_S_S_S_S_S_S_S_S_S_S_S_S_S_S_S_S_S_S_S_S_S_S_S_S_S_S_S_S_S_S_S_S_S_S_S_S_S_S_S_S_S_S_S_S_S_S_S_S_S_S_S_S_S_S_S_S_S_S_S_S_S_S_S_S_S_S_S_S_S_S_S_S_S_S_S_S_S_S_S_S_S_S_S_S_S_S_S_S_S_S_S_S_S_S_S_S_S_S__param_774,
	.param .u64 .ptr .align 1 _Z4racePiS_S_S_S_S_S_S_S_S_S_S_S_S_S_S_S_S_S_S_S_S_S_S_S_S_S_S_S_S_S_S_S_S_S_S_S_S_S_S_S_S_S_S_S_S_S_S_S_S_S_S_S_S_S_S_S_S_S_S_S_S_S_S_S_S_S_S_S_S_S_S_S_S_S_S_S_S_S_S_S_S_S_S_S_S_S_S_S_S_S_S_S_S_S_S_S_S_S_S_S_S_S_S_S_S_S_S_S_S_S_S_S_S_S_S_S_S_S_S_S_S_S_S_S_S_S_S_S_S_S_S_S_S_S_S_S_S_S_S_S_S_S_S_S_S_S_S_S_S_S_S_S_S_S_S_S_S_S_S_S_S_S_S_S_S_S_S_S_S_S_S_S_S_S_S_S_S_S_S_S_S_S_S_S_S_S_S_S_S_S_S_S_S_S_S_S_S_S_S_S_S_S_S_S_S_S_S_S_S_S_S_S_S_S_S_S_S_S_S_S_S_S_S_S_S_S_S_S_S_S_S_S_S_S_S_S_S_S_S_S_S_S_S_S_S_S_S_S_S_S_S_S_S_S_S_S_S_S_S_S_S_S_S_S_S_S_S_S_S_S_S_S_S_S_S_S_S_S_S_S_S_S_S_S_S_S_S_S_S_S_S_S_S_S_S_S_S_S_S_S_S_S_S_S_S_S_S_S_S_S_S_S_S_S_S_S_S_S_S_S_S_S_S_S_S_S_S_S_S_S_S_S_S_S_S_S_S_S_S_S_S_S_S_S_S_S_S_S_S_S_S_S_S_S_S_S_S_S_S_S_S_S_S_S_S_S_S_S_S_S_S_S_S_S_S_S_S_S_S_S_S_S_S_S_S_S_S_S_S_S_S_S_S_S_S_S_S_S_S_S_S_S_S_S_S_S_S_S_S_S_S_S_S_S_S_S_S_S_S_S_S_S_S_S_S_S_S_S_S_S_S_S_S_S_S_S_S_S_S_S_S_S_S_S_S_S_S_S_S_S_S_S_S_S_S_S_S_S_S_S_S_S_S_S_S_S_S_S_S_S_S_S_S_S_S_S_S_S_S_S_S_S_S_S_S_S_S_S_S_S_S_S_S_S_S_S_S_S_S_S_S_S_S_S_S_S_S_S_S_S_S_S_S_S_S_S_S_S_S_S_S_S_S_S_S_S_S_S_S_S_S_S_S_S_S_S_S_S_S_S_S_S_S_S_S_S_S_S_S_S_S_S_S_S_S_S_S_S_S_S_S_S_S_S_S_S_S_S_S_S_S_S_S_S_S_S_S_S_S_S_S_S_S_S_S_S_S_S_S_S_S_S_S_S_S_S_S_S_S_S_S_S_S_S_S_S_S_S_S_S_S_S_S_S_S_S_S_S_S_S_S_S_S_S_S_S_S_S_S_S_S_S_S_S_S_S_S_S_S_S_S_S_S_S_S_S_S_S_S_S_S_S_S_S_S_S_S_S_S_S_S_S_S_S_S_S_S_S_S_S_S_S_S_S_S_S_S_S_S_S_S_S_S_S_S_S_S_S_S_S_S_S_S_S_S_S_S_S_S_S_S_S_S_S_S_S_S_S_S_S_S_S_S_S_S_S_S_S_S_S_S_S_S_S_S_S_S_S_S_S_S_S_S_S_S_S_S_S_S_S_S_S_S_S_S_S_S_S_S_S_S_S_S_S_S_S_S_S_S_S_S_S_S_S_S_S_S_S_S_S_S_S_S_S_S_S_S_S_S_S_S_S_S_S_S_S_S_S_S_S_S_S_S_S_S_S_S_S_S_S_S_S_S_S_S_S_S_S_S_S_S_S_S_S_S_S_S_S_S_S_S_S_S_S_S_S_S_S_S_S_S_S_S_S_S_S_S_S_S_S_S_S_S_S_S_S_S_S_S_S_S_S_S_S_S_S_S_S_S_S_S_S_S_S_S_S_S_S_S_S_S_S_S_S_S_S_S_S_S_S_S_S_S_S_S_S_S_S_S_S_S_S_S_S_S_S_S_S_S_S_S_S_S_S_S_S_S_S_S_S_S_S_S_S_S_S_S_S_S_S_S_S_S_S_S_S_S_S_S_S_S_S_S_S_S_S_S_S_S_S_S_S_S_S_S_S_S_S_S_S_S_S_S_S_S_S_S_S_S_S_S_S_S_S_S_S_S_S_S_S_S_S_S_S_S_S_S_S_S_S_S_S_S_S_S_S_S_S_S_S_S_S_S_S_S_S_S_S_S_S_S_S_S_S_S_S_S_S_S_S_S_S_S_S_S_S_S_S_S_S_S_S_S__param_775,
	.param .u64 .ptr .align 1 _Z4racePiS_S_S_S_S_S_S_S_S_S_S_S_S_S_S_S_S_S_S_S_S_S_S_S_S_S_S_S_S_S_S_S_S_S_S_S_S_S_S_S_S_S_S_S_S_S_S_S_S_S_S_S_S_S_S_S_S_S_S_S_S_S_S_S_S_S_S_S_S_S_S_S_S_S_S_S_S_S_S_S_S_S_S_S_S_S_S_S_S_S_S_S_S_S_S_S_S_S_S_S_S_S_S_S_S_S_S_S_S_S_S_S_S_S_S_S_S_S_S_S_S_S_S_S_S_S_S_S_S_S_S_S_S_S_S_S_S_S_S_S_S_S_S_S_S_S_S_S_S_S_S_S_S_S_S_S_S_S_S_S_S_S_S_S_S_S_S_S_S_S_S_S_S_S_S_S_S_S_S_S_S_S_S_S_S_S_S_S_S_S_S_S_S_S_S_S_S_S_S_S_S_S_S_S_S_S_S_S_S_S_S_S_S_S_S_S_S_S_S_S_S_S_S_S_S_S_S_S_S_S_S_S_S_S_S_S_S_S_S_S_S_S_S_S_S_S_S_S_S_S_S_S_S_S_S_S_S_S_S_S_S_S_S_S_S_S_S_S_S_S_S_S_S_S_S_S_S_S_S_S_S_S_S_S_S_S_S_S_S_S_S_S_S_S_S_S_S_S_S_S_S_S_S_S_S_S_S_S_S_S_S_S_S_S_S_S_S_S_S_S_S_S_S_S_S_S_S_S_S_S_S_S_S_S_S_S_S_S_S_S_S_S_S_S_S_S_S_S_S_S_S_S_S_S_S_S_S_S_S_S_S_S_S_S_S_S_S_S_S_S_S_S_S_S_S_S_S_S_S_S_S_S_S_S_S_S_S_S_S_S_S_S_S_S_S_S_S_S_S_S_S_S_S_S_S_S_S_S_S_S_S_S_S_S_S_S_S_S_S_S_S_S_S_S_S_S_S_S_S_S_S_S_S_S_S_S_S_S_S_S_S_S_S_S_S_S_S_S_S_S_S_S_S_S_S_S_S_S_S_S_S_S_S_S_S_S_S_S_S_S_S_S_S_S_S_S_S_S_S_S_S_S_S_S_S_S_S_S_S_S_S_S_S_S_S_S_S_S_S_S_S_S_S_S_S_S_S_S_S_S_S_S_S_S_S_S_S_S_S_S_S_S_S_S_S_S_S_S_S_S_S_S_S_S_S_S_S_S_S_S_S_S_S_S_S_S_S_S_S_S_S_S_S_S_S_S_S_S_S_S_S_S_S_S_S_S_S_S_S_S_S_S_S_S_S_S_S_S_S_S_S_S_S_S_S_S_S_S_S_S_S_S_S_S_S_S_S_S_S_S_S_S_S_S_S_S_S_S_S_S_S_S_S_S_S_S_S_S_S_S_S_S_S_S_S_S_S_S_S_S_S_S_S_S_S_S_S_S_S_S_S_S_S_S_S_S_S_S_S_S_S_S_S_S_S_S_S_S_S_S_S_S_S_S_S_S_S_S_S_S_S_S_S_S_S_S_S_S_S_S_S_S_S_S_S_S_S_S_S_S_S_S_S_S_S_S_S_S_S_S_S_S_S_S_S_S_S_S_S_S_S_S_S_S_S_S_S_S_S_S_S_S_S_S_S_S_S_S_S_S_S_S_S_S_S_S_S_S_S_S_S_S_S_S_S_S_S_S_S_S_S_S_S_S_S_S_S_S_S_S_S_S_S_S_S_S_S_S_S_S_S_S_S_S_S_S_S_S_S_S_S_S_S_S_S_S_S_S_S_S_S_S_S_S_S_S_S_S_S_S_S_S_S_S_S_S_S_S_S_S_S_S_S_S_S_S_S_S_S_S_S_S_S_S_S_S_S_S_S_S_S_S_S_S_S_S_S_S_S_S_S_S_S_S_S_S_S_S_S_S_S_S_S_S_S_S_S_S_S_S_S_S_S_S_S_S_S_S_S_S_S_S_S_S_S_S_S_S_S_S_S_S_S_S_S_S_S_S_S_S_S_S_S_S_S_S_S_S_S_S_S_S_S_S_S_S_S_S_S_S_S_S_S_S_S_S_S_S_S_S_S_S_S_S_S_S_S_S_S_S_S_S_S_S_S_S_S_S_S_S_S_S_S_S_S_S_S_S_S_S_S_S_S_S_S_S_S_S_S_S_S_S_S_S_S_S_S_S_S_S_S_S_S_S_S_S_S_S_S_S_S_S_S_S_S_S_S_S_S_S_S_S_S_S_S_S_S_S_S_S_S_S_S_S_S_S_S_S_S_S_S_S_S_S_S_S_S_S_S_S_S_S_S__param_776,
	.param .u64 .ptr .align 1 _Z4racePiS_S_S_S_S_S_S_S_S_S_S_S_S_S_S_S_S_S_S_S_S_S_S_S_S_S_S_S_S_S_S_S_S_S_S_S_S_S_S_S_S_S_S_S_S_S_S_S_S_S_S_S_S_S_S_S_S_S_S_S_S_S_S_S_S_S_S_S_S_S_S_S_S_S_S_S_S_S_S_S_S_S_S_S_S_S_S_S_S_S_S_S_S_S_S_S_S_S_S_S_S_S_S_S_S_S_S_S_S_S_S_S_S_S_S_S_S_S_S_S_S_S_S_S_S_S_S_S_S_S_S_S_S_S_S_S_S_S_S_S_S_S_S_S_S_S_S_S_S_S_S_S_S_S_S_S_S_S_S_S_S_S_S_S_S_S_S_S_S_S_S_S_S_S_S_S_S_S_S_S_S_S_S_S_S_S_S_S_S_S_S_S_S_S_S_S_S_S_S_S_S_S_S_S_S_S_S_S_S_S_S_S_S_S_S_S_S_S_S_S_S_S_S_S_S_S_S_S_S_S_S_S_S_S_S_S_S_S_S_S_S_S_S_S_S_S_S_S_S_S_S_S_S_S_S_S_S_S_S_S_S_S_S_S_S_S_S_S_S_S_S_S_S_S_S_S_S_S_S_S_S_S_S_S_S_S_S_S_S_S_S_S_S_S_S_S_S_S_S_S_S_S_S_S_S_S_S_S_S_S_S_S_S_S_S_S_S_S_S_S_S_S_S_S_S_S_S_S_S_S_S_S_S_S_S_S_S_S_S_S_S_S_S_S_S_S_S_S_S_S_S_S_S_S_S_S_S_S_S_S_S_S_S_S_S_S_S_S_S_S_S_S_S_S_S_S_S_S_S_S_S_S_S_S_S_S_S_S_S_S_S_S_S_S_S_S_S_S_S_S_S_S_S_S_S_S_S_S_S_S_S_S_S_S_S_S_S_S_S_S_S_S_S_S_S_S_S_S_S_S_S_S_S_S_S_S_S_S_S_S_S_S_S_S_S_S_S_S_S_S_S_S_S_S_S_S_S_S_S_S_S_S_S_S_S_S_S_S_S_S_S_S_S_S_S_S_S_S_S_S_S_S_S_S_S_S_S_S_S_S_S_S_S_S_S_S_S_S_S_S_S_S_S_S_S_S_S_S_S_S_S_S_S_S_S_S_S_S_S_S_S_S_S_S_S_S_S_S_S_S_S_S_S_S_S_S_S_S_S_S_S_S_S_S_S_S_S_S_S_S_S_S_S_S_S_S_S_S_S_S_S_S_S_S_S_S_S_S_S_S_S_S_S_S_S_S_S_S_S_S_S_S_S_S_S_S_S_S_S_S_S_S_S_S_S_S_S_S_S_S_S_S_S_S_S_S_S_S_S_S_S_S_S_S_S_S_S_S_S_S_S_S_S_S_S_S_S_S_S_S_S_S_S_S_S_S_S_S_S_S_S_S_S_S_S_S_S_S_S_S_S_S_S_S_S_S_S_S_S_S_S_S_S_S_S_S_S_S_S_S_S_S_S_S_S_S_S_S_S_S_S_S_S_S_S_S_S_S_S_S_S_S_S_S_S_S_S_S_S_S_S_S_S_S_S_S_S_S_S_S_S_S_S_S_S_S_S_S_S_S_S_S_S_S_S_S_S_S_S_S_S_S_S_S_S_S_S_S_S_S_S_S_S_S_S_S_S_S_S_S_S_S_S_S_S_S_S_S_S_S_S_S_S_S_S_S_S_S_S_S_S_S_S_S_S_S_S_S_S_S_S_S_S_S_S_S_S_S_S_S_S_S_S_S_S_S_S_S_S_S_S_S_S_S_S_S_S_S_S_S_S_S_S_S_S_S_S_S_S_S_S_S_S_S_S_S_S_S_S_S_S_S_S_S_S_S_S_S_S_S_S_S_S_S_S_S_S_S_S_S_S_S_S_S_S_S_S_S_S_S_S_S_S_S_S_S_S_S_S_S_S_S_S_S_S_S_S_S_S_S_S_S_S_S_S_S_S_S_S_S_S_S_S_S_S_S_S_S_S_S_S_S_S_S_S_S_S_S_S_S_S_S_S_S_S_S_S_S_S_S_S_S_S_S_S_S_S_S_S_S_S_S_S_S_S_S_S_S_S_S_S_S_S_S_S_S_S_S_S_S_S_S_S_S_S_S_S_S_S_S_S_S_S_S_S_S_S_S_S_S_S_S_S_S_S_S_S_S_S_S_S_S_S_S_S_S_S_S_S_S_S_S_S_S_S_S_S_S_S_S_S_S_S_S_S_S_S_S_S_S_S_S_S_S_S_S_S_S_S_S_S_S_S__param_777,
	.param .u64 .ptr .align 1 _Z4racePiS_S_S_S_S_S_S_S_S_S_S_S_S_S_S_S_S_S_S_S_S_S_S_S_S_S_S_S_S_S_S_S_S_S_S_S_S_S_S_S_S_S_S_S_S_S_S_S_S_S_S_S_S_S_S_S_S_S_S_S_S_S_S_S_S_S_S_S_S_S_S_S_S_S_S_S_S_S_S_S_S_S_S_S_S_S_S_S_S_S_S_S_S_S_S_S_S_S_S_S_S_S_S_S_S_S_S_S_S_S_S_S_S_S_S_S_S_S_S_S_S_S_S_S_S_S_S_S_S_S_S_S_S_S_S_S_S_S_S_S_S_S_S_S_S_S_S_S_S_S_S_S_S_S_S_S_S_S_S_S_S_S_S_S_S_S_S_S_S_S_S_S_S_S_S_S_S_S_S_S_S_S_S_S_S_S_S_S_S_S_S_S_S_S_S_S_S_S_S_S_S_S_S_S_S_S_S_S_S_S_S_S_S_S_S_S_S_S_S_S_S_S_S_S_S_S_S_S_S_S_S_S_S_S_S_S_S_S_S_S_S_S_S_S_S_S_S_S_S_S_S_S_S_S_S_S_S_S_S_S_S_S_S_S_S_S_S_S_S_S_S_S_S_S_S_S_S_S_S_S_S_S_S_S_S_S_S_S_S_S_S_S_S_S_S_S_S_S_S_S_S_S_S_S_S_S_S_S_S_S_S_S_S_S_S_S_S_S_S_S_S_S_S_S_S_S_S_S_S_S_S_S_S_S_S_S_S_S_S_S_S_S_S_S_S_S_S_S_S_S_S_S_S_S_S_S_S_S_S_S_S_S_S_S_S_S_S_S_S_S_S_S_S_S_S_S_S_S_S_S_S_S_S_S_S_S_S_S_S_S_S_S_S_S_S_S_S_S_S_S_S_S_S_S_S_S_S_S_S_S_S_S_S_S_S_S_S_S_S_S_S_S_S_S_S_S_S_S_S_S_S_S_S_S_S_S_S_S_S_S_S_S_S_S_S_S_S_S_S_S_S_S_S_S_S_S_S_S_S_S_S_S_S_S_S_S_S_S_S_S_S_S_S_S_S_S_S_S_S_S_S_S_S_S_S_S_S_S_S_S_S_S_S_S_S_S_S_S_S_S_S_S_S_S_S_S_S_S_S_S_S_S_S_S_S_S_S_S_S_S_S_S_S_S_S_S_S_S_S_S_S_S_S_S_S_S_S_S_S_S_S_S_S_S_S_S_S_S_S_S_S_S_S_S_S_S_S_S_S_S_S_S_S_S_S_S_S_S_S_S_S_S_S_S_S_S_S_S_S_S_S_S_S_S_S_S_S_S_S_S_S_S_S_S_S_S_S_S_S_S_S_S_S_S_S_S_S_S_S_S_S_S_S_S_S_S_S_S_S_S_S_S_S_S_S_S_S_S_S_S_S_S_S_S_S_S_S_S_S_S_S_S_S_S_S_S_S_S_S_S_S_S_S_S_S_S_S_S_S_S_S_S_S_S_S_S_S_S_S_S_S_S_S_S_S_S_S_S_S_S_S_S_S_S_S_S_S_S_S_S_S_S_S_S_S_S_S_S_S_S_S_S_S_S_S_S_S_S_S_S_S_S_S_S_S_S_S_S_S_S_S_S_S_S_S_S_S_S_S_S_S_S_S_S_S_S_S_S_S_S_S_S_S_S_S_S_S_S_S_S_S_S_S_S_S_S_S_S_S_S_S_S_S_S_S_S_S_S_S_S_S_S_S_S_S_S_S_S_S_S_S_S_S_S_S_S_S_S_S_S_S_S_S_S_S_S_S_S_S_S_S_S_S_S_S_S_S_S_S_S_S_S_S_S_S_S_S_S_S_S_S_S_S_S_S_S_S_S_S_S_S_S_S_S_S_S_S_S_S_S_S_S_S_S_S_S_S_S_S_S_S_S_S_S_S_S_S_S_S_S_S_S_S_S_S_S_S_S_S_S_S_S_S_S_S_S_S_S_S_S_S_S_S_S_S_S_S_S_S_S_S_S_S_S_S_S_S_S_S_S_S_S_S_S_S_S_S_S_S_S_S_S_S_S_S_S_S_S_S_S_S_S_S_S_S_S_S_S_S_S_S_S_S_S_S_S_S_S_S_S_S_S_S_S_S_S_S_S_S_S_S_S_S_S_S_S_S_S_S_S_S_S_S_S_S_S_S_S_S_S_S_S_S_S_S_S_S_S_S_S_S_S_S_S_S_S_S_S_S_S_S_S_S_S_S_S_S_S_S_S_S_S_S_S_S_S_S_S_S_S_S_S_S_S_S_S_S_S_S_S_S_S_S__param_778,
	.param .u64 .ptr .align 1 _Z4racePiS_S_S_S_S_S_S_S_S_S_S_S_S_S_S_S_S_S_S_S_S_S_S_S_S_S_S_S_S_S_S_S_S_S_S_S_S_S_S_S_S_S_S_S_S_S_S_S_S_S_S_S_S_S_S_S_S_S_S_S_S_S_S_S_S_S_S_S_S_S_S_S_S_S_S_S_S_S_S_S_S_S_S_S_S_S_S_S_S_S_S_S_S_S_S_S_S_S_S_S_S_S_S_S_S_S_S_S_S_S_S_S_S_S_S_S_S_S_S_S_S_S_S_S_S_S_S_S_S_S_S_S_S_S_S_S_S_S_S_S_S_S_S_S_S_S_S_S_S_S_S_S_S_S_S_S_S_S_S_S_S_S_S_S_S_S_S_S_S_S_S_S_S_S_S_S_S_S_S_S_S_S_S_S_S_S_S_S_S_S_S_S_S_S_S_S_S_S_S_S_S_S_S_S_S_S_S_S_S_S_S_S_S_S_S_S_S_S_S_S_S_S_S_S_S_S_S_S_S_S_S_S_S_S_S_S_S_S_S_S_S_S_S_S_S_S_S_S_S_S_S_S_S_S_S_S_S_S_S_S_S_S_S_S_S_S_S_S_S_S_S_S_S_S_S_S_S_S_S_S_S_S_S_S_S_S_S_S_S_S_S_S_S_S_S_S_S_S_S_S_S_S_S_S_S_S_S_S_S_S_S_S_S_S_S_S_S_S_S_S_S_S_S_S_S_S_S_S_S_S_S_S_S_S_S_S_S_S_S_S_S_S_S_S_S_S_S_S_S_S_S_S_S_S_S_S_S_S_S_S_S_S_S_S_S_S_S_S_S_S_S_S_S_S_S_S_S_S_S_S_S_S_S_S_S_S_S_S_S_S_S_S_S_S_S_S_S_S_S_S_S_S_S_S_S_S_S_S_S_S_S_S_S_S_S_S_S_S_S_S_S_S_S_S_S_S_S_S_S_S_S_S_S_S_S_S_S_S_S_S_S_S_S_S_S_S_S_S_S_S_S_S_S_S_S_S_S_S_S_S_S_S_S_S_S_S_S_S_S_S_S_S_S_S_S_S_S_S_S_S_S_S_S_S_S_S_S_S_S_S_S_S_S_S_S_S_S_S_S_S_S_S_S_S_S_S_S_S_S_S_S_S_S_S_S_S_S_S_S_S_S_S_S_S_S_S_S_S_S_S_S_S_S_S_S_S_S_S_S_S_S_S_S_S_S_S_S_S_S_S_S_S_S_S_S_S_S_S_S_S_S_S_S_S_S_S_S_S_S_S_S_S_S_S_S_S_S_S_S_S_S_S_S_S_S_S_S_S_S_S_S_S_S_S_S_S_S_S_S_S_S_S_S_S_S_S_S_S_S_S_S_S_S_S_S_S_S_S_S_S_S_S_S_S_S_S_S_S_S_S_S_S_S_S_S_S_S_S_S_S_S_S_S_S_S_S_S_S_S_S_S_S_S_S_S_S_S_S_S_S_S_S_S_S_S_S_S_S_S_S_S_S_S_S_S_S_S_S_S_S_S_S_S_S_S_S_S_S_S_S_S_S_S_S_S_S_S_S_S_S_S_S_S_S_S_S_S_S_S_S_S_S_S_S_S_S_S_S_S_S_S_S_S_S_S_S_S_S_S_S_S_S_S_S_S_S_S_S_S_S_S_S_S_S_S_S_S_S_S_S_S_S_S_S_S_S_S_S_S_S_S_S_S_S_S_S_S_S_S_S_S_S_S_S_S_S_S_S_S_S_S_S_S_S_S_S_S_S_S_S_S_S_S_S_S_S_S_S_S_S_S_S_S_S_S_S_S_S_S_S_S_S_S_S_S_S_S_S_S_S_S_S_S_S_S_S_S_S_S_S_S_S_S_S_S_S_S_S_S_S_S_S_S_S_S_S_S_S_S_S_S_S_S_S_S_S_S_S_S_S_S_S_S_S_S_S_S_S_S_S_S_S_S_S_S_S_S_S_S_S_S_S_S_S_S_S_S_S_S_S_S_S_S_S_S_S_S_S_S_S_S_S_S_S_S_S_S_S_S_S_S_S_S_S_S_S_S_S_S_S_S_S_S_S_S_S_S_S_S_S_S_S_S_S_S_S_S_S_S_S_S_S_S_S_S_S_S_S_S_S_S_S_S_S_S_S_S_S_S_S_S_S_S_S_S_S_S_S_S_S_S_S_S_S_S_S_S_S_S_S_S_S_S_S_S_S_S_S_S_S_S_S_S_S_S_S_S_S_S_S_S_S_S_S_S_S_S_S_S_S_S_S_S_S_S_S_S_S_S_S_S_S_S__param_779,
	.param .u64 .ptr .align 1 _Z4racePiS_S_S_S_S_S_S_S_S_S_S_S_S_S_S_S_S_S_S_S_S_S_S_S_S_S_S_S_S_S_S_S_S_S_S_S_S_S_S_S_S_S_S_S_S_S_S_S_S_S_S_S_S_S_S_S_S_S_S_S_S_S_S_S_S_S_S_S_S_S_S_S_S_S_S_S_S_S_S_S_S_S_S_S_S_S_S_S_S_S_S_S_S_S_S_S_S_S_S_S_S_S_S_S_S_S_S_S_S_S_S_S_S_S_S_S_S_S_S_S_S_S_S_S_S_S_S_S_S_S_S_S_S_S_S_S_S_S_S_S_S_S_S_S_S_S_S_S_S_S_S_S_S_S_S_S_S_S_S_S_S_S_S_S_S_S_S_S_S_S_S_S_S_S_S_S_S_S_S_S_S_S_S_S_S_S_S_S_S_S_S_S_S_S_S_S_S_S_S_S_S_S_S_S_S_S_S_S_S_S_S_S_S_S_S_S_S_S_S_S_S_S_S_S_S_S_S_S_S_S_S_S_S_S_S_S_S_S_S_S_S_S_S_S_S_S_S_S_S_S_S_S_S_S_S_S_S_S_S_S_S_S_S_S_S_S_S_S_S_S_S_S_S_S_S_S_S_S_S_S_S_S_S_S_S_S_S_S_S_S_S_S_S_S_S_S_S_S_S_S_S_S_S_S_S_S_S_S_S_S_S_S_S_S_S_S_S_S_S_S_S_S_S_S_S_S_S_S_S_S_S_S_S_S_S_S_S_S_S_S_S_S_S_S_S_S_S_S_S_S_S_S_S_S_S_S_S_S_S_S_S_S_S_S_S_S_S_S_S_S_S_S_S_S_S_S_S_S_S_S_S_S_S_S_S_S_S_S_S_S_S_S_S_S_S_S_S_S_S_S_S_S_S_S_S_S_S_S_S_S_S_S_S_S_S_S_S_S_S_S_S_S_S_S_S_S_S_S_S_S_S_S_S_S_S_S_S_S_S_S_S_S_S_S_S_S_S_S_S_S_S_S_S_S_S_S_S_S_S_S_S_S_S_S_S_S_S_S_S_S_S_S_S_S_S_S_S_S_S_S_S_S_S_S_S_S_S_S_S_S_S_S_S_S_S_S_S_S_S_S_S_S_S_S_S_S_S_S_S_S_S_S_S_S_S_S_S_S_S_S_S_S_S_S_S_S_S_S_S_S_S_S_S_S_S_S_S_S_S_S_S_S_S_S_S_S_S_S_S_S_S_S_S_S_S_S_S_S_S_S_S_S_S_S_S_S_S_S_S_S_S_S_S_S_S_S_S_S_S_S_S_S_S_S_S_S_S_S_S_S_S_S_S_S_S_S_S_S_S_S_S_S_S_S_S_S_S_S_S_S_S_S_S_S_S_S_S_S_S_S_S_S_S_S_S_S_S_S_S_S_S_S_S_S_S_S_S_S_S_S_S_S_S_S_S_S_S_S_S_S_S_S_S_S_S_S_S_S_S_S_S_S_S_S_S_S_S_S_S_S_S_S_S_S_S_S_S_S_S_S_S_S_S_S_S_S_S_S_S_S_S_S_S_S_S_S_S_S_S_S_S_S_S_S_S_S_S_S_S_S_S_S_S_S_S_S_S_S_S_S_S_S_S_S_S_S_S_S_S_S_S_S_S_S_S_S_S_S_S_S_S_S_S_S_S_S_S_S_S_S_S_S_S_S_S_S_S_S_S_S_S_S_S_S_S_S_S_S_S_S_S_S_S_S_S_S_S_S_S_S_S_S_S_S_S_S_S_S_S_S_S_S_S_S_S_S_S_S_S_S_S_S_S_S_S_S_S_S_S_S_S_S_S_S_S_S_S_S_S_S_S_S_S_S_S_S_S_S_S_S_S_S_S_S_S_S_S_S_S_S_S_S_S_S_S_S_S_S_S_S_S_S_S_S_S_S_S_S_S_S_S_S_S_S_S_S_S_S_S_S_S_S_S_S_S_S_S_S_S_S_S_S_S_S_S_S_S_S_S_S_S_S_S_S_S_S_S_S_S_S_S_S_S_S_S_S_S_S_S_S_S_S_S_S_S_S_S_S_S_S_S_S_S_S_S_S_S_S_S_S_S_S_S_S_S_S_S_S_S_S_S_S_S_S_S_S_S_S_S_S_S_S_S_S_S_S_S_S_S_S_S_S_S_S_S_S_S_S_S_S_S_S_S_S_S_S_S_S_S_S_S_S_S_S_S_S_S_S_S_S_S_S_S_S_S_S_S_S_S_S_S_S_S_S_S_S_S_S_S_S_S_S_S_S_S_S_S_S_S_S_S_S_S__param_780,
	.param .u64 .ptr .align 1 _Z4racePiS_S_S_S_S_S_S_S_S_S_S_S_S_S_S_S_S_S_S_S_S_S_S_S_S_S_S_S_S_S_S_S_S_S_S_S_S_S_S_S_S_S_S_S_S_S_S_S_S_S_S_S_S_S_S_S_S_S_S_S_S_S_S_S_S_S_S_S_S_S_S_S_S_S_S_S_S_S_S_S_S_S_S_S_S_S_S_S_S_S_S_S_S_S_S_S_S_S_S_S_S_S_S_S_S_S_S_S_S_S_S_S_S_S_S_S_S_S_S_S_S_S_S_S_S_S_S_S_S_S_S_S_S_S_S_S_S_S_S_S_S_S_S_S_S_S_S_S_S_S_S_S_S_S_S_S_S_S_S_S_S_S_S_S_S_S_S_S_S_S_S_S_S_S_S_S_S_S_S_S_S_S_S_S_S_S_S_S_S_S_S_S_S_S_S_S_S_S_S_S_S_S_S_S_S_S_S_S_S_S_S_S_S_S_S_S_S_S_S_S_S_S_S_S_S_S_S_S_S_S_S_S_S_S_S_S_S_S_S_S_S_S_S_S_S_S_S_S_S_S_S_S_S_S_S_S_S_S_S_S_S_S_S_S_S_S_S_S_S_S_S_S_S_S_S_S_S_S_S_S_S_S_S_S_S_S_S_S_S_S_S_S_S_S_S_S_S_S_S_S_S_S_S_S_S_S_S_S_S_S_S_S_S_S_S_S_S_S_S_S_S_S_S_S_S_S_S_S_S_S_S_S_S_S_S_S_S_S_S_S_S_S_S_S_S_S_S_S_S_S_S_S_S_S_S_S_S_S_S_S_S_S_S_S_S_S_S_S_S_S_S_S_S_S_S_S_S_S_S_S_S_S_S_S_S_S_S_S_S_S_S_S_S_S_S_S_S_S_S_S_S_S_S_S_S_S_S_S_S_S_S_S_S_S_S_S_S_S_S_S_S_S_S_S_S_S_S_S_S_S_S_S_S_S_S_S_S_S_S_S_S_S_S_S_S_S_S_S_S_S_S_S_S_S_S_S_S_S_S_S_S_S_S_S_S_S_S_S_S_S_S_S_S_S_S_S_S_S_S_S_S_S_S_S_S_S_S_S_S_S_S_S_S_S_S_S_S_S_S_S_S_S_S_S_S_S_S_S_S_S_S_S_S_S_S_S_S_S_S_S_S_S_S_S_S_S_S_S_S_S_S_S_S_S_S_S_S_S_S_S_S_S_S_S_S_S_S_S_S_S_S_S_S_S_S_S_S_S_S_S_S_S_S_S_S_S_S_S_S_S_S_S_S_S_S_S_S_S_S_S_S_S_S_S_S_S_S_S_S_S_S_S_S_S_S_S_S_S_S_S_S_S_S_S_S_S_S_S_S_S_S_S_S_S_S_S_S_S_S_S_S_S_S_S_S_S_S_S_S_S_S_S_S_S_S_S_S_S_S_S_S_S_S_S_S_S_S_S_S_S_S_S_S_S_S_S_S_S_S_S_S_S_S_S_S_S_S_S_S_S_S_S_S_S_S_S_S_S_S_S_S_S_S_S_S_S_S_S_S_S_S_S_S_S_S_S_S_S_S_S_S_S_S_S_S_S_S_S_S_S_S_S_S_S_S_S_S_S_S_S_S_S_S_S_S_S_S_S_S_S_S_S_S_S_S_S_S_S_S_S_S_S_S_S_S_S_S_S_S_S_S_S_S_S_S_S_S_S_S_S_S_S_S_S_S_S_S_S_S_S_S_S_S_S_S_S_S_S_S_S_S_S_S_S_S_S_S_S_S_S_S_S_S_S_S_S_S_S_S_S_S_S_S_S_S_S_S_S_S_S_S_S_S_S_S_S_S_S_S_S_S_S_S_S_S_S_S_S_S_S_S_S_S_S_S_S_S_S_S_S_S_S_S_S_S_S_S_S_S_S_S_S_S_S_S_S_S_S_S_S_S_S_S_S_S_S_S_S_S_S_S_S_S_S_S_S_S_S_S_S_S_S_S_S_S_S_S_S_S_S_S_S_S_S_S_S_S_S_S_S_S_S_S_S_S_S_S_S_S_S_S_S_S_S_S_S_S_S_S_S_S_S_S_S_S_S_S_S_S_S_S_S_S_S_S_S_S_S_S_S_S_S_S_S_S_S_S_S_S_S_S_S_S_S_S_S_S_S_S_S_S_S_S_S_S_S_S_S_S_S_S_S_S_S_S_S_S_S_S_S_S_S_S_S_S_S_S_S_S_S_S_S_S_S_S_S_S_S_S_S_S_S_S_S_S_S_S_S_S_S_S_S_S_S_S_S_S_S_S_S_S_S_S__param_781,
	.param .u64 .ptr .align 1 _Z4racePiS_S_S_S_S_S_S_S_S_S_S_S_S_S_S_S_S_S_S_S_S_S_S_S_S_S_S_S_S_S_S_S_S_S_S_S_S_S_S_S_S_S_S_S_S_S_S_S_S_S_S_S_S_S_S_S_S_S_S_S_S_S_S_S_S_S_S_S_S_S_S_S_S_S_S_S_S_S_S_S_S_S_S_S_S_S_S_S_S_S_S_S_S_S_S_S_S_S_S_S_S_S_S_S_S_S_S_S_S_S_S_S_S_S_S_S_S_S_S_S_S_S_S_S_S_S_S_S_S_S_S_S_S_S_S_S_S_S_S_S_S_S_S_S_S_S_S_S_S_S_S_S_S_S_S_S_S_S_S_S_S_S_S_S_S_S_S_S_S_S_S_S_S_S_S_S_S_S_S_S_S_S_S_S_S_S_S_S_S_S_S_S_S_S_S_S_S_S_S_S_S_S_S_S_S_S_S_S_S_S_S_S_S_S_S_S_S_S_S_S_S_S_S_S_S_S_S_S_S_S_S_S_S_S_S_S_S_S_S_S_S_S_S_S_S_S_S_S_S_S_S_S_S_S_S_S_S_S_S_S_S_S_S_S_S_S_S_S_S_S_S_S_S_S_S_S_S_S_S_S_S_S_S_S_S_S_S_S_S_S_S_S_S_S_S_S_S_S_S_S_S_S_S_S_S_S_S_S_S_S_S_S_S_S_S_S_S_S_S_S_S_S_S_S_S_S_S_S_S_S_S_S_S_S_S_S_S_S_S_S_S_S_S_S_S_S_S_S_S_S_S_S_S_S_S_S_S_S_S_S_S_S_S_S_S_S_S_S_S_S_S_S_S_S_S_S_S_S_S_S_S_S_S_S_S_S_S_S_S_S_S_S_S_S_S_S_S_S_S_S_S_S_S_S_S_S_S_S_S_S_S_S_S_S_S_S_S_S_S_S_S_S_S_S_S_S_S_S_S_S_S_S_S_S_S_S_S_S_S_S_S_S_S_S_S_S_S_S_S_S_S_S_S_S_S_S_S_S_S_S_S_S_S_S_S_S_S_S_S_S_S_S_S_S_S_S_S_S_S_S_S_S_S_S_S_S_S_S_S_S_S_S_S_S_S_S_S_S_S_S_S_S_S_S_S_S_S_S_S_S_S_S_S_S_S_S_S_S_S_S_S_S_S_S_S_S_S_S_S_S_S_S_S_S_S_S_S_S_S_S_S_S_S_S_S_S_S_S_S_S_S_S_S_S_S_S_S_S_S_S_S_S_S_S_S_S_S_S_S_S_S_S_S_S_S_S_S_S_S_S_S_S_S_S_S_S_S_S_S_S_S_S_S_S_S_S_S_S_S_S_S_S_S_S_S_S_S_S_S_S_S_S_S_S_S_S_S_S_S_S_S_S_S_S_S_S_S_S_S_S_S_S_S_S_S_S_S_S_S_S_S_S_S_S_S_S_S_S_S_S_S_S_S_S_S_S_S_S_S_S_S_S_S_S_S_S_S_S_S_S_S_S_S_S_S_S_S_S_S_S_S_S_S_S_S_S_S_S_S_S_S_S_S_S_S_S_S_S_S_S_S_S_S_S_S_S_S_S_S_S_S_S_S_S_S_S_S_S_S_S_S_S_S_S_S_S_S_S_S_S_S_S_S_S_S_S_S_S_S_S_S_S_S_S_S_S_S_S_S_S_S_S_S_S_S_S_S_S_S_S_S_S_S_S_S_S_S_S_S_S_S_S_S_S_S_S_S_S_S_S_S_S_S_S_S_S_S_S_S_S_S_S_S_S_S_S_S_S_S_S_S_S_S_S_S_S_S_S_S_S_S_S_S_S_S_S_S_S_S_S_S_S_S_S_S_S_S_S_S_S_S_S_S_S_S_S_S_S_S_S_S_S_S_S_S_S_S_S_S_S_S_S_S_S_S_S_S_S_S_S_S_S_S_S_S_S_S_S_S_S_S_S_S_S_S_S_S_S_S_S_S_S_S_S_S_S_S_S_S_S_S_S_S_S_S_S_S_S_S_S_S_S_S_S_S_S_S_S_S_S_S_S_S_S_S_S_S_S_S_S_S_S_S_S_S_S_S_S_S_S_S_S_S_S_S_S_S_S_S_S_S_S_S_S_S_S_S_S_S_S_S_S_S_S_S_S_S_S_S_S_S_S_S_S_S_S_S_S_S_S_S_S_S_S_S_S_S_S_S_S_S_S_S_S_S_S_S_S_S_S_S_S_S_S_S_S_S_S_S_S_S_S_S_S_S_S_S_S_S_S_S_S_S_S_S_S_S_S_S_S_S_S_S__param_782,
	.param .u64 .ptr .align 1 _Z4racePiS_S_S_S_S_S_S_S_S_S_S_S_S_S_S_S_S_S_S_S_S_S_S_S_S_S_S_S_S_S_S_S_S_S_S_S_S_S_S_S_S_S_S_S_S_S_S_S_S_S_S_S_S_S_S_S_S_S_S_S_S_S_S_S_S_S_S_S_S_S_S_S_S_S_S_S_S_S_S_S_S_S_S_S_S_S_S_S_S_S_S_S_S_S_S_S_S_S_S_S_S_S_S_S_S_S_S_S_S_S_S_S_S_S_S_S_S_S_S_S_S_S_S_S_S_S_S_S_S_S_S_S_S_S_S_S_S_S_S_S_S_S_S_S_S_S_S_S_S_S_S_S_S_S_S_S_S_S_S_S_S_S_S_S_S_S_S_S_S_S_S_S_S_S_S_S_S_S_S_S_S_S_S_S_S_S_S_S_S_S_S_S_S_S_S_S_S_S_S_S_S_S_S_S_S_S_S_S_S_S_S_S_S_S_S_S_S_S_S_S_S_S_S_S_S_S_S_S_S_S_S_S_S_S_S_S_S_S_S_S_S_S_S_S_S_S_S_S_S_S_S_S_S_S_S_S_S_S_S_S_S_S_S_S_S_S_S_S_S_S_S_S_S_S_S_S_S_S_S_S_S_S_S_S_S_S_S_S_S_S_S_S_S_S_S_S_S_S_S_S_S_S_S_S_S_S_S_S_S_S_S_S_S_S_S_S_S_S_S_S_S_S_S_S_S_S_S_S_S_S_S_S_S_S_S_S_S_S_S_S_S_S_S_S_S_S_S_S_S_S_S_S_S_S_S_S_S_S_S_S_S_S_S_S_S_S_S_S_S_S_S_S_S_S_S_S_S_S_S_S_S_S_S_S_S_S_S_S_S_S_S_S_S_S_S_S_S_S_S_S_S_S_S_S_S_S_S_S_S_S_S_S_S_S_S_S_S_S_S_S_S_S_S_S_S_S_S_S_S_S_S_S_S_S_S_S_S_S_S_S_S_S_S_S_S_S_S_S_S_S_S_S_S_S_S_S_S_S_S_S_S_S_S_S_S_S_S_S_S_S_S_S_S_S_S_S_S_S_S_S_S_S_S_S_S_S_S_S_S_S_S_S_S_S_S_S_S_S_S_S_S_S_S_S_S_S_S_S_S_S_S_S_S_S_S_S_S_S_S_S_S_S_S_S_S_S_S_S_S_S_S_S_S_S_S_S_S_S_S_S_S_S_S_S_S_S_S_S_S_S_S_S_S_S_S_S_S_S_S_S_S_S_S_S_S_S_S_S_S_S_S_S_S_S_S_S_S_S_S_S_S_S_S_S_S_S_S_S_S_S_S_S_S_S_S_S_S_S_S_S_S_S_S_S_S_S_S_S_S_S_S_S_S_S_S_S_S_S_S_S_S_S_S_S_S_S_S_S_S_S_S_S_S_S_S_S_S_S_S_S_S_S_S_S_S_S_S_S_S_S_S_S_S_S_S_S_S_S_S_S_S_S_S_S_S_S_S_S_S_S_S_S_S_S_S_S_S_S_S_S_S_S_S_S_S_S_S_S_S_S_S_S_S_S_S_S_S_S_S_S_S_S_S_S_S_S_S_S_S_S_S_S_S_S_S_S_S_S_S_S_S_S_S_S_S_S_S_S_S_S_S_S_S_S_S_S_S_S_S_S_S_S_S_S_S_S_S_S_S_S_S_S_S_S_S_S_S_S_S_S_S_S_S_S_S_S_S_S_S_S_S_S_S_S_S_S_S_S_S_S_S_S_S_S_S_S_S_S_S_S_S_S_S_S_S_S_S_S_S_S_S_S_S_S_S_S_S_S_S_S_S_S_S_S_S_S_S_S_S_S_S_S_S_S_S_S_S_S_S_S_S_S_S_S_S_S_S_S_S_S_S_S_S_S_S_S_S_S_S_S_S_S_S_S_S_S_S_S_S_S_S_S_S_S_S_S_S_S_S_S_S_S_S_S_S_S_S_S_S_S_S_S_S_S_S_S_S_S_S_S_S_S_S_S_S_S_S_S_S_S_S_S_S_S_S_S_S_S_S_S_S_S_S_S_S_S_S_S_S_S_S_S_S_S_S_S_S_S_S_S_S_S_S_S_S_S_S_S_S_S_S_S_S_S_S_S_S_S_S_S_S_S_S_S_S_S_S_S_S_S_S_S_S_S_S_S_S_S_S_S_S_S_S_S_S_S_S_S_S_S_S_S_S_S_S_S_S_S_S_S_S_S_S_S_S_S_S_S_S_S_S_S_S_S_S_S_S_S_S_S_S_S_S_S_S_S_S_S_S_S_S_S_S__param_783,
	.param .u64 .ptr .align 1 _Z4racePiS_S_S_S_S_S_S_S_S_S_S_S_S_S_S_S_S_S_S_S_S_S_S_S_S_S_S_S_S_S_S_S_S_S_S_S_S_S_S_S_S_S_S_S_S_S_S_S_S_S_S_S_S_S_S_S_S_S_S_S_S_S_S_S_S_S_S_S_S_S_S_S_S_S_S_S_S_S_S_S_S_S_S_S_S_S_S_S_S_S_S_S_S_S_S_S_S_S_S_S_S_S_S_S_S_S_S_S_S_S_S_S_S_S_S_S_S_S_S_S_S_S_S_S_S_S_S_S_S_S_S_S_S_S_S_S_S_S_S_S_S_S_S_S_S_S_S_S_S_S_S_S_S_S_S_S_S_S_S_S_S_S_S_S_S_S_S_S_S_S_S_S_S_S_S_S_S_S_S_S_S_S_S_S_S_S_S_S_S_S_S_S_S_S_S_S_S_S_S_S_S_S_S_S_S_S_S_S_S_S_S_S_S_S_S_S_S_S_S_S_S_S_S_S_S_S_S_S_S_S_S_S_S_S_S_S_S_S_S_S_S_S_S_S_S_S_S_S_S_S_S_S_S_S_S_S_S_S_S_S_S_S_S_S_S_S_S_S_S_S_S_S_S_S_S_S_S_S_S_S_S_S_S_S_S_S_S_S_S_S_S_S_S_S_S_S_S_S_S_S_S_S_S_S_S_S_S_S_S_S_S_S_S_S_S_S_S_S_S_S_S_S_S_S_S_S_S_S_S_S_S_S_S_S_S_S_S_S_S_S_S_S_S_S_S_S_S_S_S_S_S_S_S_S_S_S_S_S_S_S_S_S_S_S_S_S_S_S_S_S_S_S_S_S_S_S_S_S_S_S_S_S_S_S_S_S_S_S_S_S_S_S_S_S_S_S_S_S_S_S_S_S_S_S_S_S_S_S_S_S_S_S_S_S_S_S_S_S_S_S_S_S_S_S_S_S_S_S_S_S_S_S_S_S_S_S_S_S_S_S_S_S_S_S_S_S_S_S_S_S_S_S_S_S_S_S_S_S_S_S_S_S_S_S_S_S_S_S_S_S_S_S_S_S_S_S_S_S_S_S_S_S_S_S_S_S_S_S_S_S_S_S_S_S_S_S_S_S_S_S_S_S_S_S_S_S_S_S_S_S_S_S_S_S_S_S_S_S_S_S_S_S_S_S_S_S_S_S_S_S_S_S_S_S_S_S_S_S_S_S_S_S_S_S_S_S_S_S_S_S_S_S_S_S_S_S_S_S_S_S_S_S_S_S_S_S_S_S_S_S_S_S_S_S_S_S_S_S_S_S_S_S_S_S_S_S_S_S_S_S_S_S_S_S_S_S_S_S_S_S_S_S_S_S_S_S_S_S_S_S_S_S_S_S_S_S_S_S_S_S_S_S_S_S_S_S_S_S_S_S_S_S_S_S_S_S_S_S_S_S_S_S_S_S_S_S_S_S_S_S_S_S_S_S_S_S_S_S_S_S_S_S_S_S_S_S_S_S_S_S_S_S_S_S_S_S_S_S_S_S_S_S_S_S_S_S_S_S_S_S_S_S_S_S_S_S_S_S_S_S_S_S_S_S_S_S_S_S_S_S_S_S_S_S_S_S_S_S_S_S_S_S_S_S_S_S_S_S_S_S_S_S_S_S_S_S_S_S_S_S_S_S_S_S_S_S_S_S_S_S_S_S_S_S_S_S_S_S_S_S_S_S_S_S_S_S_S_S_S_S_S_S_S_S_S_S_S_S_S_S_S_S_S_S_S_S_S_S_S_S_S_S_S_S_S_S_S_S_S_S_S_S_S_S_S_S_S_S_S_S_S_S_S_S_S_S_S_S_S_S_S_S_S_S_S_S_S_S_S_S_S_S_S_S_S_S_S_S_S_S_S_S_S_S_S_S_S_S_S_S_S_S_S_S_S_S_S_S_S_S_S_S_S_S_S_S_S_S_S_S_S_S_S_S_S_S_S_S_S_S_S_S_S_S_S_S_S_S_S_S_S_S_S_S_S_S_S_S_S_S_S_S_S_S_S_S_S_S_S_S_S_S_S_S_S_S_S_S_S_S_S_S_S_S_S_S_S_S_S_S_S_S_S_S_S_S_S_S_S_S_S_S_S_S_S_S_S_S_S_S_S_S_S_S_S_S_S_S_S_S_S_S_S_S_S_S_S_S_S_S_S_S_S_S_S_S_S_S_S_S_S_S_S_S_S_S_S_S_S_S_S_S_S_S_S_S_S_S_S_S_S_S_S_S_S_S_S_S_S_S_S_S_S_S_S_S_S_S_S_S_S_S_S__param_784,
	.param .u64 .ptr .align 1 _Z4racePiS_S_S_S_S_S_S_S_S_S_S_S_S_S_S_S_S_S_S_S_S_S_S_S_S_S_S_S_S_S_S_S_S_S_S_S_S_S_S_S_S_S_S_S_S_S_S_S_S_S_S_S_S_S_S_S_S_S_S_S_S_S_S_S_S_S_S_S_S_S_S_S_S_S_S_S_S_S_S_S_S_S_S_S_S_S_S_S_S_S_S_S_S_S_S_S_S_S_S_S_S_S_S_S_S_S_S_S_S_S_S_S_S_S_S_S_S_S_S_S_S_S_S_S_S_S_S_S_S_S_S_S_S_S_S_S_S_S_S_S_S_S_S_S_S_S_S_S_S_S_S_S_S_S_S_S_S_S_S_S_S_S_S_S_S_S_S_S_S_S_S_S_S_S_S_S_S_S_S_S_S_S_S_S_S_S_S_S_S_S_S_S_S_S_S_S_S_S_S_S_S_S_S_S_S_S_S_S_S_S_S_S_S_S_S_S_S_S_S_S_S_S_S_S_S_S_S_S_S_S_S_S_S_S_S_S_S_S_S_S_S_S_S_S_S_S_S_S_S_S_S_S_S_S_S_S_S_S_S_S_S_S_S_S_S_S_S_S_S_S_S_S_S_S_S_S_S_S_S_S_S_S_S_S_S_S_S_S_S_S_S_S_S_S_S_S_S_S_S_S_S_S_S_S_S_S_S_S_S_S_S_S_S_S_S_S_S_S_S_S_S_S_S_S_S_S_S_S_S_S_S_S_S_S_S_S_S_S_S_S_S_S_S_S_S_S_S_S_S_S_S_S_S_S_S_S_S_S_S_S_S_S_S_S_S_S_S_S_S_S_S_S_S_S_S_S_S_S_S_S_S_S_S_S_S_S_S_S_S_S_S_S_S_S_S_S_S_S_S_S_S_S_S_S_S_S_S_S_S_S_S_S_S_S_S_S_S_S_S_S_S_S_S_S_S_S_S_S_S_S_S_S_S_S_S_S_S_S_S_S_S_S_S_S_S_S_S_S_S_S_S_S_S_S_S_S_S_S_S_S_S_S_S_S_S_S_S_S_S_S_S_S_S_S_S_S_S_S_S_S_S_S_S_S_S_S_S_S_S_S_S_S_S_S_S_S_S_S_S_S_S_S_S_S_S_S_S_S_S_S_S_S_S_S_S_S_S_S_S_S_S_S_S_S_S_S_S_S_S_S_S_S_S_S_S_S_S_S_S_S_S_S_S_S_S_S_S_S_S_S_S_S_S_S_S_S_S_S_S_S_S_S_S_S_S_S_S_S_S_S_S_S_S_S_S_S_S_S_S_S_S_S_S_S_S_S_S_S_S_S_S_S_S_S_S_S_S_S_S_S_S_S_S_S_S_S_S_S_S_S_S_S_S_S_S_S_S_S_S_S_S_S_S_S_S_S_S_S_S_S_S_S_S_S_S_S_S_S_S_S_S_S_S_S_S_S_S_S_S_S_S_S_S_S_S_S_S_S_S_S_S_S_S_S_S_S_S_S_S_S_S_S_S_S_S_S_S_S_S_S_S_S_S_S_S_S_S_S_S_S_S_S_S_S_S_S_S_S_S_S_S_S_S_S_S_S_S_S_S_S_S_S_S_S_S_S_S_S_S_S_S_S_S_S_S_S_S_S_S_S_S_S_S_S_S_S_S_S_S_S_S_S_S_S_S_S_S_S_S_S_S_S_S_S_S_S_S_S_S_S_S_S_S_S_S_S_S_S_S_S_S_S_S_S_S_S_S_S_S_S_S_S_S_S_S_S_S_S_S_S_S_S_S_S_S_S_S_S_S_S_S_S_S_S_S_S_S_S_S_S_S_S_S_S_S_S_S_S_S_S_S_S_S_S_S_S_S_S_S_S_S_S_S_S_S_S_S_S_S_S_S_S_S_S_S_S_S_S_S_S_S_S_S_S_S_S_S_S_S_S_S_S_S_S_S_S_S_S_S_S_S_S_S_S_S_S_S_S_S_S_S_S_S_S_S_S_S_S_S_S_S_S_S_S_S_S_S_S_S_S_S_S_S_S_S_S_S_S_S_S_S_S_S_S_S_S_S_S_S_S_S_S_S_S_S_S_S_S_S_S_S_S_S_S_S_S_S_S_S_S_S_S_S_S_S_S_S_S_S_S_S_S_S_S_S_S_S_S_S_S_S_S_S_S_S_S_S_S_S_S_S_S_S_S_S_S_S_S_S_S_S_S_S_S_S_S_S_S_S_S_S_S_S_S_S_S_S_S_S_S_S_S_S_S_S_S_S_S_S_S_S_S_S_S_S_S_S_S_S_S_S_S_S__param_785,
	.param .u64 .ptr .align 1 _Z4racePiS_S_S_S_S_S_S_S_S_S_S_S_S_S_S_S_S_S_S_S_S_S_S_S_S_S_S_S_S_S_S_S_S_S_S_S_S_S_S_S_S_S_S_S_S_S_S_S_S_S_S_S_S_S_S_S_S_S_S_S_S_S_S_S_S_S_S_S_S_S_S_S_S_S_S_S_S_S_S_S_S_S_S_S_S_S_S_S_S_S_S_S_S_S_S_S_S_S_S_S_S_S_S_S_S_S_S_S_S_S_S_S_S_S_S_S_S_S_S_S_S_S_S_S_S_S_S_S_S_S_S_S_S_S_S_S_S_S_S_S_S_S_S_S_S_S_S_S_S_S_S_S_S_S_S_S_S_S_S_S_S_S_S_S_S_S_S_S_S_S_S_S_S_S_S_S_S_S_S_S_S_S_S_S_S_S_S_S_S_S_S_S_S_S_S_S_S_S_S_S_S_S_S_S_S_S_S_S_S_S_S_S_S_S_S_S_S_S_S_S_S_S_S_S_S_S_S_S_S_S_S_S_S_S_S_S_S_S_S_S_S_S_S_S_S_S_S_S_S_S_S_S_S_S_S_S_S_S_S_S_S_S_S_S_S_S_S_S_S_S_S_S_S_S_S_S_S_S_S_S_S_S_S_S_S_S_S_S_S_S_S_S_S_S_S_S_S_S_S_S_S_S_S_S_S_S_S_S_S_S_S_S_S_S_S_S_S_S_S_S_S_S_S_S_S_S_S_S_S_S_S_S_S_S_S_S_S_S_S_S_S_S_S_S_S_S_S_S_S_S_S_S_S_S_S_S_S_S_S_S_S_S_S_S_S_S_S_S_S_S_S_S_S_S_S_S_S_S_S_S_S_S_S_S_S_S_S_S_S_S_S_S_S_S_S_S_S_S_S_S_S_S_S_S_S_S_S_S_S_S_S_S_S_S_S_S_S_S_S_S_S_S_S_S_S_S_S_S_S_S_S_S_S_S_S_S_S_S_S_S_S_S_S_S_S_S_S_S_S_S_S_S_S_S_S_S_S_S_S_S_S_S_S_S_S_S_S_S_S_S_S_S_S_S_S_S_S_S_S_S_S_S_S_S_S_S_S_S_S_S_S_S_S_S_S_S_S_S_S_S_S_S_S_S_S_S_S_S_S_S_S_S_S_S_S_S_S_S_S_S_S_S_S_S_S_S_S_S_S_S_S_S_S_S_S_S_S_S_S_S_S_S_S_S_S_S_S_S_S_S_S_S_S_S_S_S_S_S_S_S_S_S_S_S_S_S_S_S_S_S_S_S_S_S_S_S_S_S_S_S_S_S_S_S_S_S_S_S_S_S_S_S_S_S_S_S_S_S_S_S_S_S_S_S_S_S_S_S_S_S_S_S_S_S_S_S_S_S_S_S_S_S_S_S_S_S_S_S_S_S_S_S_S_S_S_S_S_S_S_S_S_S_S_S_S_S_S_S_S_S_S_S_S_S_S_S_S_S_S_S_S_S_S_S_S_S_S_S_S_S_S_S_S_S_S_S_S_S_S_S_S_S_S_S_S_S_S_S_S_S_S_S_S_S_S_S_S_S_S_S_S_S_S_S_S_S_S_S_S_S_S_S_S_S_S_S_S_S_S_S_S_S_S_S_S_S_S_S_S_S_S_S_S_S_S_S_S_S_S_S_S_S_S_S_S_S_S_S_S_S_S_S_S_S_S_S_S_S_S_S_S_S_S_S_S_S_S_S_S_S_S_S_S_S_S_S_S_S_S_S_S_S_S_S_S_S_S_S_S_S_S_S_S_S_S_S_S_S_S_S_S_S_S_S_S_S_S_S_S_S_S_S_S_S_S_S_S_S_S_S_S_S_S_S_S_S_S_S_S_S_S_S_S_S_S_S_S_S_S_S_S_S_S_S_S_S_S_S_S_S_S_S_S_S_S_S_S_S_S_S_S_S_S_S_S_S_S_S_S_S_S_S_S_S_S_S_S_S_S_S_S_S_S_S_S_S_S_S_S_S_S_S_S_S_S_S_S_S_S_S_S_S_S_S_S_S_S_S_S_S_S_S_S_S_S_S_S_S_S_S_S_S_S_S_S_S_S_S_S_S_S_S_S_S_S_S_S_S_S_S_S_S_S_S_S_S_S_S_S_S_S_S_S_S_S_S_S_S_S_S_S_S_S_S_S_S_S_S_S_S_S_S_S_S_S_S_S_S_S_S_S_S_S_S_S_S_S_S_S_S_S_S_S_S_S_S_S_S_S_S_S_S_S_S_S_S_S_S_S_S_S_S_S_S_S_S_S_S_S_S_S_S_S__param_786,
	.param .u64 .ptr .align 1 _Z4racePiS_S_S_S_S_S_S_S_S_S_S_S_S_S_S_S_S_S_S_S_S_S_S_S_S_S_S_S_S_S_S_S_S_S_S_S_S_S_S_S_S_S_S_S_S_S_S_S_S_S_S_S_S_S_S_S_S_S_S_S_S_S_S_S_S_S_S_S_S_S_S_S_S_S_S_S_S_S_S_S_S_S_S_S_S_S_S_S_S_S_S_S_S_S_S_S_S_S_S_S_S_S_S_S_S_S_S_S_S_S_S_S_S_S_S_S_S_S_S_S_S_S_S_S_S_S_S_S_S_S_S_S_S_S_S_S_S_S_S_S_S_S_S_S_S_S_S_S_S_S_S_S_S_S_S_S_S_S_S_S_S_S_S_S_S_S_S_S_S_S_S_S_S_S_S_S_S_S_S_S_S_S_S_S_S_S_S_S_S_S_S_S_S_S_S_S_S_S_S_S_S_S_S_S_S_S_S_S_S_S_S_S_S_S_S_S_S_S_S_S_S_S_S_S_S_S_S_S_S_S_S_S_S_S_S_S_S_S_S_S_S_S_S_S_S_S_S_S_S_S_S_S_S_S_S_S_S_S_S_S_S_S_S_S_S_S_S_S_S_S_S_S_S_S_S_S_S_S_S_S_S_S_S_S_S_S_S_S_S_S_S_S_S_S_S_S_S_S_S_S_S_S_S_S_S_S_S_S_S_S_S_S_S_S_S_S_S_S_S_S_S_S_S_S_S_S_S_S_S_S_S_S_S_S_S_S_S_S_S_S_S_S_S_S_S_S_S_S_S_S_S_S_S_S_S_S_S_S_S_S_S_S_S_S_S_S_S_S_S_S_S_S_S_S_S_S_S_S_S_S_S_S_S_S_S_S_S_S_S_S_S_S_S_S_S_S_S_S_S_S_S_S_S_S_S_S_S_S_S_S_S_S_S_S_S_S_S_S_S_S_S_S_S_S_S_S_S_S_S_S_S_S_S_S_S_S_S_S_S_S_S_S_S_S_S_S_S_S_S_S_S_S_S_S_S_S_S_S_S_S_S_S_S_S_S_S_S_S_S_S_S_S_S_S_S_S_S_S_S_S_S_S_S_S_S_S_S_S_S_S_S_S_S_S_S_S_S_S_S_S_S_S_S_S_S_S_S_S_S_S_S_S_S_S_S_S_S_S_S_S_S_S_S_S_S_S_S_S_S_S_S_S_S_S_S_S_S_S_S_S_S_S_S_S_S_S_S_S_S_S_S_S_S_S_S_S_S_S_S_S_S_S_S_S_S_S_S_S_S_S_S_S_S_S_S_S_S_S_S_S_S_S_S_S_S_S_S_S_S_S_S_S_S_S_S_S_S_S_S_S_S_S_S_S_S_S_S_S_S_S_S_S_S_S_S_S_S_S_S_S_S_S_S_S_S_S_S_S_S_S_S_S_S_S_S_S_S_S_S_S_S_S_S_S_S_S_S_S_S_S_S_S_S_S_S_S_S_S_S_S_S_S_S_S_S_S_S_S_S_S_S_S_S_S_S_S_S_S_S_S_S_S_S_S_S_S_S_S_S_S_S_S_S_S_S_S_S_S_S_S_S_S_S_S_S_S_S_S_S_S_S_S_S_S_S_S_S_S_S_S_S_S_S_S_S_S_S_S_S_S_S_S_S_S_S_S_S_S_S_S_S_S_S_S_S_S_S_S_S_S_S_S_S_S_S_S_S_S_S_S_S_S_S_S_S_S_S_S_S_S_S_S_S_S_S_S_S_S_S_S_S_S_S_S_S_S_S_S_S_S_S_S_S_S_S_S_S_S_S_S_S_S_S_S_S_S_S_S_S_S_S_S_S_S_S_S_S_S_S_S_S_S_S_S_S_S_S_S_S_S_S_S_S_S_S_S_S_S_S_S_S_S_S_S_S_S_S_S_S_S_S_S_S_S_S_S_S_S_S_S_S_S_S_S_S_S_S_S_S_S_S_S_S_S_S_S_S_S_S_S_S_S_S_S_S_S_S_S_S_S_S_S_S_S_S_S_S_S_S_S_S_S_S_S_S_S_S_S_S_S_S_S_S_S_S_S_S_S_S_S_S_S_S_S_S_S_S_S_S_S_S_S_S_S_S_S_S_S_S_S_S_S_S_S_S_S_S_S_S_S_S_S_S_S_S_S_S_S_S_S_S_S_S_S_S_S_S_S_S_S_S_S_S_S_S_S_S_S_S_S_S_S_S_S_S_S_S_S_S_S_S_S_S_S_S_S_S_S_S_S_S_S_S_S_S_S_S_S_S_S_S_S_S_S_S_S_S_S_S_S_S_S_S__param_787,
	.param .u64 .ptr .align 1 _Z4racePiS_S_S_S_S_S_S_S_S_S_S_S_S_S_S_S_S_S_S_S_S_S_S_S_S_S_S_S_S_S_S_S_S_S_S_S_S_S_S_S_S_S_S_S_S_S_S_S_S_S_S_S_S_S_S_S_S_S_S_S_S_S_S_S_S_S_S_S_S_S_S_S_S_S_S_S_S_S_S_S_S_S_S_S_S_S_S_S_S_S_S_S_S_S_S_S_S_S_S_S_S_S_S_S_S_S_S_S_S_S_S_S_S_S_S_S_S_S_S_S_S_S_S_S_S_S_S_S_S_S_S_S_S_S_S_S_S_S_S_S_S_S_S_S_S_S_S_S_S_S_S_S_S_S_S_S_S_S_S_S_S_S_S_S_S_S_S_S_S_S_S_S_S_S_S_S_S_S_S_S_S_S_S_S_S_S_S_S_S_S_S_S_S_S_S_S_S_S_S_S_S_S_S_S_S_S_S_S_S_S_S_S_S_S_S_S_S_S_S_S_S_S_S_S_S_S_S_S_S_S_S_S_S_S_S_S_S_S_S_S_S_S_S_S_S_S_S_S_S_S_S_S_S_S_S_S_S_S_S_S_S_S_S_S_S_S_S_S_S_S_S_S_S_S_S_S_S_S_S_S_S_S_S_S_S_S_S_S_S_S_S_S_S_S_S_S_S_S_S_S_S_S_S_S_S_S_S_S_S_S_S_S_S_S_S_S_S_S_S_S_S_S_S_S_S_S_S_S_S_S_S_S_S_S_S_S_S_S_S_S_S_S_S_S_S_S_S_S_S_S_S_S_S_S_S_S_S_S_S_S_S_S_S_S_S_S_S_S_S_S_S_S_S_S_S_S_S_S_S_S_S_S_S_S_S_S_S_S_S_S_S_S_S_S_S_S_S_S_S_S_S_S_S_S_S_S_S_S_S_S_S_S_S_S_S_S_S_S_S_S_S_S_S_S_S_S_S_S_S_S_S_S_S_S_S_S_S_S_S_S_S_S_S_S_S_S_S_S_S_S_S_S_S_S_S_S_S_S_S_S_S_S_S_S_S_S_S_S_S_S_S_S_S_S_S_S_S_S_S_S_S_S_S_S_S_S_S_S_S_S_S_S_S_S_S_S_S_S_S_S_S_S_S_S_S_S_S_S_S_S_S_S_S_S_S_S_S_S_S_S_S_S_S_S_S_S_S_S_S_S_S_S_S_S_S_S_S_S_S_S_S_S_S_S_S_S_S_S_S_S_S_S_S_S_S_S_S_S_S_S_S_S_S_S_S_S_S_S_S_S_S_S_S_S_S_S_S_S_S_S_S_S_S_S_S_S_S_S_S_S_S_S_S_S_S_S_S_S_S_S_S_S_S_S_S_S_S_S_S_S_S_S_S_S_S_S_S_S_S_S_S_S_S_S_S_S_S_S_S_S_S_S_S_S_S_S_S_S_S_S_S_S_S_S_S_S_S_S_S_S_S_S_S_S_S_S_S_S_S_S_S_S_S_S_S_S_S_S_S_S_S_S_S_S_S_S_S_S_S_S_S_S_S_S_S_S_S_S_S_S_S_S_S_S_S_S_S_S_S_S_S_S_S_S_S_S_S_S_S_S_S_S_S_S_S_S_S_S_S_S_S_S_S_S_S_S_S_S_S_S_S_S_S_S_S_S_S_S_S_S_S_S_S_S_S_S_S_S_S_S_S_S_S_S_S_S_S_S_S_S_S_S_S_S_S_S_S_S_S_S_S_S_S_S_S_S_S_S_S_S_S_S_S_S_S_S_S_S_S_S_S_S_S_S_S_S_S_S_S_S_S_S_S_S_S_S_S_S_S_S_S_S_S_S_S_S_S_S_S_S_S_S_S_S_S_S_S_S_S_S_S_S_S_S_S_S_S_S_S_S_S_S_S_S_S_S_S_S_S_S_S_S_S_S_S_S_S_S_S_S_S_S_S_S_S_S_S_S_S_S_S_S_S_S_S_S_S_S_S_S_S_S_S_S_S_S_S_S_S_S_S_S_S_S_S_S_S_S_S_S_S_S_S_S_S_S_S_S_S_S_S_S_S_S_S_S_S_S_S_S_S_S_S_S_S_S_S_S_S_S_S_S_S_S_S_S_S_S_S_S_S_S_S_S_S_S_S_S_S_S_S_S_S_S_S_S_S_S_S_S_S_S_S_S_S_S_S_S_S_S_S_S_S_S_S_S_S_S_S_S_S_S_S_S_S_S_S_S_S_S_S_S_S_S_S_S_S_S_S_S_S_S_S_S_S_S_S_S_S_S_S_S_S_S_S_S_S_S_S_S_S_S_S__param_788,
	.param .u64 .ptr .align 1 _Z4racePiS_S_S_S_S_S_S_S_S_S_S_S_S_S_S_S_S_S_S_S_S_S_S_S_S_S_S_S_S_S_S_S_S_S_S_S_S_S_S_S_S_S_S_S_S_S_S_S_S_S_S_S_S_S_S_S_S_S_S_S_S_S_S_S_S_S_S_S_S_S_S_S_S_S_S_S_S_S_S_S_S_S_S_S_S_S_S_S_S_S_S_S_S_S_S_S_S_S_S_S_S_S_S_S_S_S_S_S_S_S_S_S_S_S_S_S_S_S_S_S_S_S_S_S_S_S_S_S_S_S_S_S_S_S_S_S_S_S_S_S_S_S_S_S_S_S_S_S_S_S_S_S_S_S_S_S_S_S_S_S_S_S_S_S_S_S_S_S_S_S_S_S_S_S_S_S_S_S_S_S_S_S_S_S_S_S_S_S_S_S_S_S_S_S_S_S_S_S_S_S_S_S_S_S_S_S_S_S_S_S_S_S_S_S_S_S_S_S_S_S_S_S_S_S_S_S_S_S_S_S_S_S_S_S_S_S_S_S_S_S_S_S_S_S_S_S_S_S_S_S_S_S_S_S_S_S_S_S_S_S_S_S_S_S_S_S_S_S_S_S_S_S_S_S_S_S_S_S_S_S_S_S_S_S_S_S_S_S_S_S_S_S_S_S_S_S_S_S_S_S_S_S_S_S_S_S_S_S_S_S_S_S_S_S_S_S_S_S_S_S_S_S_S_S_S_S_S_S_S_S_S_S_S_S_S_S_S_S_S_S_S_S_S_S_S_S_S_S_S_S_S_S_S_S_S_S_S_S_S_S_S_S_S_S_S_S_S_S_S_S_S_S_S_S_S_S_S_S_S_S_S_S_S_S_S_S_S_S_S_S_S_S_S_S_S_S_S_S_S_S_S_S_S_S_S_S_S_S_S_S_S_S_S_S_S_S_S_S_S_S_S_S_S_S_S_S_S_S_S_S_S_S_S_S_S_S_S_S_S_S_S_S_S_S_S_S_S_S_S_S_S_S_S_S_S_S_S_S_S_S_S_S_S_S_S_S_S_S_S_S_S_S_S_S_S_S_S_S_S_S_S_S_S_S_S_S_S_S_S_S_S_S_S_S_S_S_S_S_S_S_S_S_S_S_S_S_S_S_S_S_S_S_S_S_S_S_S_S_S_S_S_S_S_S_S_S_S_S_S_S_S_S_S_S_S_S_S_S_S_S_S_S_S_S_S_S_S_S_S_S_S_S_S_S_S_S_S_S_S_S_S_S_S_S_S_S_S_S_S_S_S_S_S_S_S_S_S_S_S_S_S_S_S_S_S_S_S_S_S_S_S_S_S_S_S_S_S_S_S_S_S_S_S_S_S_S_S_S_S_S_S_S_S_S_S_S_S_S_S_S_S_S_S_S_S_S_S_S_S_S_S_S_S_S_S_S_S_S_S_S_S_S_S_S_S_S_S_S_S_S_S_S_S_S_S_S_S_S_S_S_S_S_S_S_S_S_S_S_S_S_S_S_S_S_S_S_S_S_S_S_S_S_S_S_S_S_S_S_S_S_S_S_S_S_S_S_S_S_S_S_S_S_S_S_S_S_S_S_S_S_S_S_S_S_S_S_S_S_S_S_S_S_S_S_S_S_S_S_S_S_S_S_S_S_S_S_S_S_S_S_S_S_S_S_S_S_S_S_S_S_S_S_S_S_S_S_S_S_S_S_S_S_S_S_S_S_S_S_S_S_S_S_S_S_S_S_S_S_S_S_S_S_S_S_S_S_S_S_S_S_S_S_S_S_S_S_S_S_S_S_S_S_S_S_S_S_S_S_S_S_S_S_S_S_S_S_S_S_S_S_S_S_S_S_S_S_S_S_S_S_S_S_S_S_S_S_S_S_S_S_S_S_S_S_S_S_S_S_S_S_S_S_S_S_S_S_S_S_S_S_S_S_S_S_S_S_S_S_S_S_S_S_S_S_S_S_S_S_S_S_S_S_S_S_S_S_S_S_S_S_S_S_S_S_S_S_S_S_S_S_S_S_S_S_S_S_S_S_S_S_S_S_S_S_S_S_S_S_S_S_S_S_S_S_S_S_S_S_S_S_S_S_S_S_S_S_S_S_S_S_S_S_S_S_S_S_S_S_S_S_S_S_S_S_S_S_S_S_S_S_S_S_S_S_S_S_S_S_S_S_S_S_S_S_S_S_S_S_S_S_S_S_S_S_S_S_S_S_S_S_S_S_S_S_S_S_S_S_S_S_S_S_S_S_S_S_S_S_S_S_S_S_S_S_S_S_S_S_S_S_S_S_S__param_789,
	.param .u64 .ptr .align 1 _Z4racePiS_S_S_S_S_S_S_S_S_S_S_S_S_S_S_S_S_S_S_S_S_S_S_S_S_S_S_S_S_S_S_S_S_S_S_S_S_S_S_S_S_S_S_S_S_S_S_S_S_S_S_S_S_S_S_S_S_S_S_S_S_S_S_S_S_S_S_S_S_S_S_S_S_S_S_S_S_S_S_S_S_S_S_S_S_S_S_S_S_S_S_S_S_S_S_S_S_S_S_S_S_S_S_S_S_S_S_S_S_S_S_S_S_S_S_S_S_S_S_S_S_S_S_S_S_S_S_S_S_S_S_S_S_S_S_S_S_S_S_S_S_S_S_S_S_S_S_S_S_S_S_S_S_S_S_S_S_S_S_S_S_S_S_S_S_S_S_S_S_S_S_S_S_S_S_S_S_S_S_S_S_S_S_S_S_S_S_S_S_S_S_S_S_S_S_S_S_S_S_S_S_S_S_S_S_S_S_S_S_S_S_S_S_S_S_S_S_S_S_S_S_S_S_S_S_S_S_S_S_S_S_S_S_S_S_S_S_S_S_S_S_S_S_S_S_S_S_S_S_S_S_S_S_S_S_S_S_S_S_S_S_S_S_S_S_S_S_S_S_S_S_S_S_S_S_S_S_S_S_S_S_S_S_S_S_S_S_S_S_S_S_S_S_S_S_S_S_S_S_S_S_S_S_S_S_S_S_S_S_S_S_S_S_S_S_S_S_S_S_S_S_S_S_S_S_S_S_S_S_S_S_S_S_S_S_S_S_S_S_S_S_S_S_S_S_S_S_S_S_S_S_S_S_S_S_S_S_S_S_S_S_S_S_S_S_S_S_S_S_S_S_S_S_S_S_S_S_S_S_S_S_S_S_S_S_S_S_S_S_S_S_S_S_S_S_S_S_S_S_S_S_S_S_S_S_S_S_S_S_S_S_S_S_S_S_S_S_S_S_S_S_S_S_S_S_S_S_S_S_S_S_S_S_S_S_S_S_S_S_S_S_S_S_S_S_S_S_S_S_S_S_S_S_S_S_S_S_S_S_S_S_S_S_S_S_S_S_S_S_S_S_S_S_S_S_S_S_S_S_S_S_S_S_S_S_S_S_S_S_S_S_S_S_S_S_S_S_S_S_S_S_S_S_S_S_S_S_S_S_S_S_S_S_S_S_S_S_S_S_S_S_S_S_S_S_S_S_S_S_S_S_S_S_S_S_S_S_S_S_S_S_S_S_S_S_S_S_S_S_S_S_S_S_S_S_S_S_S_S_S_S_S_S_S_S_S_S_S_S_S_S_S_S_S_S_S_S_S_S_S_S_S_S_S_S_S_S_S_S_S_S_S_S_S_S_S_S_S_S_S_S_S_S_S_S_S_S_S_S_S_S_S_S_S_S_S_S_S_S_S_S_S_S_S_S_S_S_S_S_S_S_S_S_S_S_S_S_S_S_S_S_S_S_S_S_S_S_S_S_S_S_S_S_S_S_S_S_S_S_S_S_S_S_S_S_S_S_S_S_S_S_S_S_S_S_S_S_S_S_S_S_S_S_S_S_S_S_S_S_S_S_S_S_S_S_S_S_S_S_S_S_S_S_S_S_S_S_S_S_S_S_S_S_S_S_S_S_S_S_S_S_S_S_S_S_S_S_S_S_S_S_S_S_S_S_S_S_S_S_S_S_S_S_S_S_S_S_S_S_S_S_S_S_S_S_S_S_S_S_S_S_S_S_S_S_S_S_S_S_S_S_S_S_S_S_S_S_S_S_S_S_S_S_S_S_S_S_S_S_S_S_S_S_S_S_S_S_S_S_S_S_S_S_S_S_S_S_S_S_S_S_S_S_S_S_S_S_S_S_S_S_S_S_S_S_S_S_S_S_S_S_S_S_S_S_S_S_S_S_S_S_S_S_S_S_S_S_S_S_S_S_S_S_S_S_S_S_S_S_S_S_S_S_S_S_S_S_S_S_S_S_S_S_S_S_S_S_S_S_S_S_S_S_S_S_S_S_S_S_S_S_S_S_S_S_S_S_S_S_S_S_S_S_S_S_S_S_S_S_S_S_S_S_S_S_S_S_S_S_S_S_S_S_S_S_S_S_S_S_S_S_S_S_S_S_S_S_S_S_S_S_S_S_S_S_S_S_S_S_S_S_S_S_S_S_S_S_S_S_S_S_S_S_S_S_S_S_S_S_S_S_S_S_S_S_S_S_S_S_S_S_S_S_S_S_S_S_S_S_S_S_S_S_S_S_S_S_S_S_S_S_S_S_S_S_S_S_S_S_S_S_S_S_S_S_S_S_S_S_S_S_S_S__param_790,
	.param .u64 .ptr .align 1 _Z4racePiS_S_S_S_S_S_S_S_S_S_S_S_S_S_S_S_S_S_S_S_S_S_S_S_S_S_S_S_S_S_S_S_S_S_S_S_S_S_S_S_S_S_S_S_S_S_S_S_S_S_S_S_S_S_S_S_S_S_S_S_S_S_S_S_S_S_S_S_S_S_S_S_S_S_S_S_S_S_S_S_S_S_S_S_S_S_S_S_S_S_S_S_S_S_S_S_S_S_S_S_S_S_S_S_S_S_S_S_S_S_S_S_S_S_S_S_S_S_S_S_S_S_S_S_S_S_S_S_S_S_S_S_S_S_S_S_S_S_S_S_S_S_S_S_S_S_S_S_S_S_S_S_S_S_S_S_S_S_S_S_S_S_S_S_S_S_S_S_S_S_S_S_S_S_S_S_S_S_S_S_S_S_S_S_S_S_S_S_S_S_S_S_S_S_S_S_S_S_S_S_S_S_S_S_S_S_S_S_S_S_S_S_S_S_S_S_S_S_S_S_S_S_S_S_S_S_S_S_S_S_S_S_S_S_S_S_S_S_S_S_S_S_S_S_S_S_S_S_S_S_S_S_S_S_S_S_S_S_S_S_S_S_S_S_S_S_S_S_S_S_S_S_S_S_S_S_S_S_S_S_S_S_S_S_S_S_S_S_S_S_S_S_S_S_S_S_S_S_S_S_S_S_S_S_S_S_S_S_S_S_S_S_S_S_S_S_S_S_S_S_S_S_S_S_S_S_S_S_S_S_S_S_S_S_S_S_S_S_S_S_S_S_S_S_S_S_S_S_S_S_S_S_S_S_S_S_S_S_S_S_S_S_S_S_S_S_S_S_S_S_S_S_S_S_S_S_S_S_S_S_S_S_S_S_S_S_S_S_S_S_S_S_S_S_S_S_S_S_S_S_S_S_S_S_S_S_S_S_S_S_S_S_S_S_S_S_S_S_S_S_S_S_S_S_S_S_S_S_S_S_S_S_S_S_S_S_S_S_S_S_S_S_S_S_S_S_S_S_S_S_S_S_S_S_S_S_S_S_S_S_S_S_S_S_S_S_S_S_S_S_S_S_S_S_S_S_S_S_S_S_S_S_S_S_S_S_S_S_S_S_S_S_S_S_S_S_S_S_S_S_S_S_S_S_S_S_S_S_S_S_S_S_S_S_S_S_S_S_S_S_S_S_S_S_S_S_S_S_S_S_S_S_S_S_S_S_S_S_S_S_S_S_S_S_S_S_S_S_S_S_S_S_S_S_S_S_S_S_S_S_S_S_S_S_S_S_S_S_S_S_S_S_S_S_S_S_S_S_S_S_S_S_S_S_S_S_S_S_S_S_S_S_S_S_S_S_S_S_S_S_S_S_S_S_S_S_S_S_S_S_S_S_S_S_S_S_S_S_S_S_S_S_S_S_S_S_S_S_S_S_S_S_S_S_S_S_S_S_S_S_S_S_S_S_S_S_S_S_S_S_S_S_S_S_S_S_S_S_S_S_S_S_S_S_S_S_S_S_S_S_S_S_S_S_S_S_S_S_S_S_S_S_S_S_S_S_S_S_S_S_S_S_S_S_S_S_S_S_S_S_S_S_S_S_S_S_S_S_S_S_S_S_S_S_S_S_S_S_S_S_S_S_S_S_S_S_S_S_S_S_S_S_S_S_S_S_S_S_S_S_S_S_S_S_S_S_S_S_S_S_S_S_S_S_S_S_S_S_S_S_S_S_S_S_S_S_S_S_S_S_S_S_S_S_S_S_S_S_S_S_S_S_S_S_S_S_S_S_S_S_S_S_S_S_S_S_S_S_S_S_S_S_S_S_S_S_S_S_S_S_S_S_S_S_S_S_S_S_S_S_S_S_S_S_S_S_S_S_S_S_S_S_S_S_S_S_S_S_S_S_S_S_S_S_S_S_S_S_S_S_S_S_S_S_S_S_S_S_S_S_S_S_S_S_S_S_S_S_S_S_S_S_S_S_S_S_S_S_S_S_S_S_S_S_S_S_S_S_S_S_S_S_S_S_S_S_S_S_S_S_S_S_S_S_S_S_S_S_S_S_S_S_S_S_S_S_S_S_S_S_S_S_S_S_S_S_S_S_S_S_S_S_S_S_S_S_S_S_S_S_S_S_S_S_S_S_S_S_S_S_S_S_S_S_S_S_S_S_S_S_S_S_S_S_S_S_S_S_S_S_S_S_S_S_S_S_S_S_S_S_S_S_S_S_S_S_S_S_S_S_S_S_S_S_S_S_S_S_S_S_S_S_S_S_S_S_S_S_S_S_S_S_S_S_S_S_S_S_S_S_S_S_S__param_791,
	.param .u64 .ptr .align 1 _Z4racePiS_S_S_S_S_S_S_S_S_S_S_S_S_S_S_S_S_S_S_S_S_S_S_S_S_S_S_S_S_S_S_S_S_S_S_S_S_S_S_S_S_S_S_S_S_S_S_S_S_S_S_S_S_S_S_S_S_S_S_S_S_S_S_S_S_S_S_S_S_S_S_S_S_S_S_S_S_S_S_S_S_S_S_S_S_S_S_S_S_S_S_S_S_S_S_S_S_S_S_S_S_S_S_S_S_S_S_S_S_S_S_S_S_S_S_S_S_S_S_S_S_S_S_S_S_S_S_S_S_S_S_S_S_S_S_S_S_S_S_S_S_S_S_S_S_S_S_S_S_S_S_S_S_S_S_S_S_S_S_S_S_S_S_S_S_S_S_S_S_S_S_S_S_S_S_S_S_S_S_S_S_S_S_S_S_S_S_S_S_S_S_S_S_S_S_S_S_S_S_S_S_S_S_S_S_S_S_S_S_S_S_S_S_S_S_S_S_S_S_S_S_S_S_S_S_S_S_S_S_S_S_S_S_S_S_S_S_S_S_S_S_S_S_S_S_S_S_S_S_S_S_S_S_S_S_S_S_S_S_S_S_S_S_S_S_S_S_S_S_S_S_S_S_S_S_S_S_S_S_S_S_S_S_S_S_S_S_S_S_S_S_S_S_S_S_S_S_S_S_S_S_S_S_S_S_S_S_S_S_S_S_S_S_S_S_S_S_S_S_S_S_S_S_S_S_S_S_S_S_S_S_S_S_S_S_S_S_S_S_S_S_S_S_S_S_S_S_S_S_S_S_S_S_S_S_S_S_S_S_S_S_S_S_S_S_S_S_S_S_S_S_S_S_S_S_S_S_S_S_S_S_S_S_S_S_S_S_S_S_S_S_S_S_S_S_S_S_S_S_S_S_S_S_S_S_S_S_S_S_S_S_S_S_S_S_S_S_S_S_S_S_S_S_S_S_S_S_S_S_S_S_S_S_S_S_S_S_S_S_S_S_S_S_S_S_S_S_S_S_S_S_S_S_S_S_S_S_S_S_S_S_S_S_S_S_S_S_S_S_S_S_S_S_S_S_S_S_S_S_S_S_S_S_S_S_S_S_S_S_S_S_S_S_S_S_S_S_S_S_S_S_S_S_S_S_S_S_S_S_S_S_S_S_S_S_S_S_S_S_S_S_S_S_S_S_S_S_S_S_S_S_S_S_S_S_S_S_S_S_S_S_S_S_S_S_S_S_S_S_S_S_S_S_S_S_S_S_S_S_S_S_S_S_S_S_S_S_S_S_S_S_S_S_S_S_S_S_S_S_S_S_S_S_S_S_S_S_S_S_S_S_S_S_S_S_S_S_S_S_S_S_S_S_S_S_S_S_S_S_S_S_S_S_S_S_S_S_S_S_S_S_S_S_S_S_S_S_S_S_S_S_S_S_S_S_S_S_S_S_S_S_S_S_S_S_S_S_S_S_S_S_S_S_S_S_S_S_S_S_S_S_S_S_S_S_S_S_S_S_S_S_S_S_S_S_S_S_S_S_S_S_S_S_S_S_S_S_S_S_S_S_S_S_S_S_S_S_S_S_S_S_S_S_S_S_S_S_S_S_S_S_S_S_S_S_S_S_S_S_S_S_S_S_S_S_S_S_S_S_S_S_S_S_S_S_S_S_S_S_S_S_S_S_S_S_S_S_S_S_S_S_S_S_S_S_S_S_S_S_S_S_S_S_S_S_S_S_S_S_S_S_S_S_S_S_S_S_S_S_S_S_S_S_S_S_S_S_S_S_S_S_S_S_S_S_S_S_S_S_S_S_S_S_S_S_S_S_S_S_S_S_S_S_S_S_S_S_S_S_S_S_S_S_S_S_S_S_S_S_S_S_S_S_S_S_S_S_S_S_S_S_S_S_S_S_S_S_S_S_S_S_S_S_S_S_S_S_S_S_S_S_S_S_S_S_S_S_S_S_S_S_S_S_S_S_S_S_S_S_S_S_S_S_S_S_S_S_S_S_S_S_S_S_S_S_S_S_S_S_S_S_S_S_S_S_S_S_S_S_S_S_S_S_S_S_S_S_S_S_S_S_S_S_S_S_S_S_S_S_S_S_S_S_S_S_S_S_S_S_S_S_S_S_S_S_S_S_S_S_S_S_S_S_S_S_S_S_S_S_S_S_S_S_S_S_S_S_S_S_S_S_S_S_S_S_S_S_S_S_S_S_S_S_S_S_S_S_S_S_S_S_S_S_S_S_S_S_S_S_S_S_S_S_S_S_S_S_S_S_S_S_S_S_S_S_S_S_S_S_S_S_S_S__param_792,
	.param .u64 .ptr .align 1 _Z4racePiS_S_S_S_S_S_S_S_S_S_S_S_S_S_S_S_S_S_S_S_S_S_S_S_S_S_S_S_S_S_S_S_S_S_S_S_S_S_S_S_S_S_S_S_S_S_S_S_S_S_S_S_S_S_S_S_S_S_S_S_S_S_S_S_S_S_S_S_S_S_S_S_S_S_S_S_S_S_S_S_S_S_S_S_S_S_S_S_S_S_S_S_S_S_S_S_S_S_S_S_S_S_S_S_S_S_S_S_S_S_S_S_S_S_S_S_S_S_S_S_S_S_S_S_S_S_S_S_S_S_S_S_S_S_S_S_S_S_S_S_S_S_S_S_S_S_S_S_S_S_S_S_S_S_S_S_S_S_S_S_S_S_S_S_S_S_S_S_S_S_S_S_S_S_S_S_S_S_S_S_S_S_S_S_S_S_S_S_S_S_S_S_S_S_S_S_S_S_S_S_S_S_S_S_S_S_S_S_S_S_S_S_S_S_S_S_S_S_S_S_S_S_S_S_S_S_S_S_S_S_S_S_S_S_S_S_S_S_S_S_S_S_S_S_S_S_S_S_S_S_S_S_S_S_S_S_S_S_S_S_S_S_S_S_S_S_S_S_S_S_S_S_S_S_S_S_S_S_S_S_S_S_S_S_S_S_S_S_S_S_S_S_S_S_S_S_S_S_S_S_S_S_S_S_S_S_S_S_S_S_S_S_S_S_S_S_S_S_S_S_S_S_S_S_S_S_S_S_S_S_S_S_S_S_S_S_S_S_S_S_S_S_S_S_S_S_S_S_S_S_S_S_S_S_S_S_S_S_S_S_S_S_S_S_S_S_S_S_S_S_S_S_S_S_S_S_S_S_S_S_S_S_S_S_S_S_S_S_S_S_S_S_S_S_S_S_S_S_S_S_S_S_S_S_S_S_S_S_S_S_S_S_S_S_S_S_S_S_S_S_S_S_S_S_S_S_S_S_S_S_S_S_S_S_S_S_S_S_S_S_S_S_S_S_S_S_S_S_S_S_S_S_S_S_S_S_S_S_S_S_S_S_S_S_S_S_S_S_S_S_S_S_S_S_S_S_S_S_S_S_S_S_S_S_S_S_S_S_S_S_S_S_S_S_S_S_S_S_S_S_S_S_S_S_S_S_S_S_S_S_S_S_S_S_S_S_S_S_S_S_S_S_S_S_S_S_S_S_S_S_S_S_S_S_S_S_S_S_S_S_S_S_S_S_S_S_S_S_S_S_S_S_S_S_S_S_S_S_S_S_S_S_S_S_S_S_S_S_S_S_S_S_S_S_S_S_S_S_S_S_S_S_S_S_S_S_S_S_S_S_S_S_S_S_S_S_S_S_S_S_S_S_S_S_S_S_S_S_S_S_S_S_S_S_S_S_S_S_S_S_S_S_S_S_S_S_S_S_S_S_S_S_S_S_S_S_S_S_S_S_S_S_S_S_S_S_S_S_S_S_S_S_S_S_S_S_S_S_S_S_S_S_S_S_S_S_S_S_S_S_S_S_S_S_S_S_S_S_S_S_S_S_S_S_S_S_S_S_S_S_S_S_S_S_S_S_S_S_S_S_S_S_S_S_S_S_S_S_S_S_S_S_S_S_S_S_S_S_S_S_S_S_S_S_S_S_S_S_S_S_S_S_S_S_S_S_S_S_S_S_S_S_S_S_S_S_S_S_S_S_S_S_S_S_S_S_S_S_S_S_S_S_S_S_S_S_S_S_S_S_S_S_S_S_S_S_S_S_S_S_S_S_S_S_S_S_S_S_S_S_S_S_S_S_S_S_S_S_S_S_S_S_S_S_S_S_S_S_S_S_S_S_S_S_S_S_S_S_S_S_S_S_S_S_S_S_S_S_S_S_S_S_S_S_S_S_S_S_S_S_S_S_S_S_S_S_S_S_S_S_S_S_S_S_S_S_S_S_S_S_S_S_S_S_S_S_S_S_S_S_S_S_S_S_S_S_S_S_S_S_S_S_S_S_S_S_S_S_S_S_S_S_S_S_S_S_S_S_S_S_S_S_S_S_S_S_S_S_S_S_S_S_S_S_S_S_S_S_S_S_S_S_S_S_S_S_S_S_S_S_S_S_S_S_S_S_S_S_S_S_S_S_S_S_S_S_S_S_S_S_S_S_S_S_S_S_S_S_S_S_S_S_S_S_S_S_S_S_S_S_S_S_S_S_S_S_S_S_S_S_S_S_S_S_S_S_S_S_S_S_S_S_S_S_S_S_S_S_S_S_S_S_S_S_S_S_S_S_S_S_S_S_S_S_S_S_S_S_S_S_S_S_S__param_793,
	.param .u64 .ptr .align 1 _Z4racePiS_S_S_S_S_S_S_S_S_S_S_S_S_S_S_S_S_S_S_S_S_S_S_S_S_S_S_S_S_S_S_S_S_S_S_S_S_S_S_S_S_S_S_S_S_S_S_S_S_S_S_S_S_S_S_S_S_S_S_S_S_S_S_S_S_S_S_S_S_S_S_S_S_S_S_S_S_S_S_S_S_S_S_S_S_S_S_S_S_S_S_S_S_S_S_S_S_S_S_S_S_S_S_S_S_S_S_S_S_S_S_S_S_S_S_S_S_S_S_S_S_S_S_S_S_S_S_S_S_S_S_S_S_S_S_S_S_S_S_S_S_S_S_S_S_S_S_S_S_S_S_S_S_S_S_S_S_S_S_S_S_S_S_S_S_S_S_S_S_S_S_S_S_S_S_S_S_S_S_S_S_S_S_S_S_S_S_S_S_S_S_S_S_S_S_S_S_S_S_S_S_S_S_S_S_S_S_S_S_S_S_S_S_S_S_S_S_S_S_S_S_S_S_S_S_S_S_S_S_S_S_S_S_S_S_S_S_S_S_S_S_S_S_S_S_S_S_S_S_S_S_S_S_S_S_S_S_S_S_S_S_S_S_S_S_S_S_S_S_S_S_S_S_S_S_S_S_S_S_S_S_S_S_S_S_S_S_S_S_S_S_S_S_S_S_S_S_S_S_S_S_S_S_S_S_S_S_S_S_S_S_S_S_S_S_S_S_S_S_S_S_S_S_S_S_S_S_S_S_S_S_S_S_S_S_S_S_S_S_S_S_S_S_S_S_S_S_S_S_S_S_S_S_S_S_S_S_S_S_S_S_S_S_S_S_S_S_S_S_S_S_S_S_S_S_S_S_S_S_S_S_S_S_S_S_S_S_S_S_S_S_S_S_S_S_S_S_S_S_S_S_S_S_S_S_S_S_S_S_S_S_S_S_S_S_S_S_S_S_S_S_S_S_S_S_S_S_S_S_S_S_S_S_S_S_S_S_S_S_S_S_S_S_S_S_S_S_S_S_S_S_S_S_S_S_S_S_S_S_S_S_S_S_S_S_S_S_S_S_S_S_S_S_S_S_S_S_S_S_S_S_S_S_S_S_S_S_S_S_S_S_S_S_S_S_S_S_S_S_S_S_S_S_S_S_S_S_S_S_S_S_S_S_S_S_S_S_S_S_S_S_S_S_S_S_S_S_S_S_S_S_S_S_S_S_S_S_S_S_S_S_S_S_S_S_S_S_S_S_S_S_S_S_S_S_S_S_S_S_S_S_S_S_S_S_S_S_S_S_S_S_S_S_S_S_S_S_S_S_S_S_S_S_S_S_S_S_S_S_S_S_S_S_S_S_S_S_S_S_S_S_S_S_S_S_S_S_S_S_S_S_S_S_S_S_S_S_S_S_S_S_S_S_S_S_S_S_S_S_S_S_S_S_S_S_S_S_S_S_S_S_S_S_S_S_S_S_S_S_S_S_S_S_S_S_S_S_S_S_S_S_S_S_S_S_S_S_S_S_S_S_S_S_S_S_S_S_S_S_S_S_S_S_S_S_S_S_S_S_S_S_S_S_S_S_S_S_S_S_S_S_S_S_S_S_S_S_S_S_S_S_S_S_S_S_S_S_S_S_S_S_S_S_S_S_S_S_S_S_S_S_S_S_S_S_S_S_S_S_S_S_S_S_S_S_S_S_S_S_S_S_S_S_S_S_S_S_S_S_S_S_S_S_S_S_S_S_S_S_S_S_S_S_S_S_S_S_S_S_S_S_S_S_S_S_S_S_S_S_S_S_S_S_S_S_S_S_S_S_S_S_S_S_S_S_S_S_S_S_S_S_S_S_S_S_S_S_S_S_S_S_S_S_S_S_S_S_S_S_S_S_S_S_S_S_S_S_S_S_S_S_S_S_S_S_S_S_S_S_S_S_S_S_S_S_S_S_S_S_S_S_S_S_S_S_S_S_S_S_S_S_S_S_S_S_S_S_S_S_S_S_S_S_S_S_S_S_S_S_S_S_S_S_S_S_S_S_S_S_S_S_S_S_S_S_S_S_S_S_S_S_S_S_S_S_S_S_S_S_S_S_S_S_S_S_S_S_S_S_S_S_S_S_S_S_S_S_S_S_S_S_S_S_S_S_S_S_S_S_S_S_S_S_S_S_S_S_S_S_S_S_S_S_S_S_S_S_S_S_S_S_S_S_S_S_S_S_S_S_S_S_S_S_S_S_S_S_S_S_S_S_S_S_S_S_S_S_S_S_S_S_S_S_S_S_S_S_S_S_S_S_S_S_S_S_S_S_S_S_S_S_S_S__param_794,
	.param .u64 .ptr .align 1 _Z4racePiS_S_S_S_S_S_S_S_S_S_S_S_S_S_S_S_S_S_S_S_S_S_S_S_S_S_S_S_S_S_S_S_S_S_S_S_S_S_S_S_S_S_S_S_S_S_S_S_S_S_S_S_S_S_S_S_S_S_S_S_S_S_S_S_S_S_S_S_S_S_S_S_S_S_S_S_S_S_S_S_S_S_S_S_S_S_S_S_S_S_S_S_S_S_S_S_S_S_S_S_S_S_S_S_S_S_S_S_S_S_S_S_S_S_S_S_S_S_S_S_S_S_S_S_S_S_S_S_S_S_S_S_S_S_S_S_S_S_S_S_S_S_S_S_S_S_S_S_S_S_S_S_S_S_S_S_S_S_S_S_S_S_S_S_S_S_S_S_S_S_S_S_S_S_S_S_S_S_S_S_S_S_S_S_S_S_S_S_S_S_S_S_S_S_S_S_S_S_S_S_S_S_S_S_S_S_S_S_S_S_S_S_S_S_S_S_S_S_S_S_S_S_S_S_S_S_S_S_S_S_S_S_S_S_S_S_S_S_S_S_S_S_S_S_S_S_S_S_S_S_S_S_S_S_S_S_S_S_S_S_S_S_S_S_S_S_S_S_S_S_S_S_S_S_S_S_S_S_S_S_S_S_S_S_S_S_S_S_S_S_S_S_S_S_S_S_S_S_S_S_S_S_S_S_S_S_S_S_S_S_S_S_S_S_S_S_S_S_S_S_S_S_S_S_S_S_S_S_S_S_S_S_S_S_S_S_S_S_S_S_S_S_S_S_S_S_S_S_S_S_S_S_S_S_S_S_S_S_S_S_S_S_S_S_S_S_S_S_S_S_S_S_S_S_S_S_S_S_S_S_S_S_S_S_S_S_S_S_S_S_S_S_S_S_S_S_S_S_S_S_S_S_S_S_S_S_S_S_S_S_S_S_S_S_S_S_S_S_S_S_S_S_S_S_S_S_S_S_S_S_S_S_S_S_S_S_S_S_S_S_S_S_S_S_S_S_S_S_S_S_S_S_S_S_S_S_S_S_S_S_S_S_S_S_S_S_S_S_S_S_S_S_S_S_S_S_S_S_S_S_S_S_S_S_S_S_S_S_S_S_S_S_S_S_S_S_S_S_S_S_S_S_S_S_S_S_S_S_S_S_S_S_S_S_S_S_S_S_S_S_S_S_S_S_S_S_S_S_S_S_S_S_S_S_S_S_S_S_S_S_S_S_S_S_S_S_S_S_S_S_S_S_S_S_S_S_S_S_S_S_S_S_S_S_S_S_S_S_S_S_S_S_S_S_S_S_S_S_S_S_S_S_S_S_S_S_S_S_S_S_S_S_S_S_S_S_S_S_S_S_S_S_S_S_S_S_S_S_S_S_S_S_S_S_S_S_S_S_S_S_S_S_S_S_S_S_S_S_S_S_S_S_S_S_S_S_S_S_S_S_S_S_S_S_S_S_S_S_S_S_S_S_S_S_S_S_S_S_S_S_S_S_S_S_S_S_S_S_S_S_S_S_S_S_S_S_S_S_S_S_S_S_S_S_S_S_S_S_S_S_S_S_S_S_S_S_S_S_S_S_S_S_S_S_S_S_S_S_S_S_S_S_S_S_S_S_S_S_S_S_S_S_S_S_S_S_S_S_S_S_S_S_S_S_S_S_S_S_S_S_S_S_S_S_S_S_S_S_S_S_S_S_S_S_S_S_S_S_S_S_S_S_S_S_S_S_S_S_S_S_S_S_S_S_S_S_S_S_S_S_S_S_S_S_S_S_S_S_S_S_S_S_S_S_S_S_S_S_S_S_S_S_S_S_S_S_S_S_S_S_S_S_S_S_S_S_S_S_S_S_S_S_S_S_S_S_S_S_S_S_S_S_S_S_S_S_S_S_S_S_S_S_S_S_S_S_S_S_S_S_S_S_S_S_S_S_S_S_S_S_S_S_S_S_S_S_S_S_S_S_S_S_S_S_S_S_S_S_S_S_S_S_S_S_S_S_S_S_S_S_S_S_S_S_S_S_S_S_S_S_S_S_S_S_S_S_S_S_S_S_S_S_S_S_S_S_S_S_S_S_S_S_S_S_S_S_S_S_S_S_S_S_S_S_S_S_S_S_S_S_S_S_S_S_S_S_S_S_S_S_S_S_S_S_S_S_S_S_S_S_S_S_S_S_S_S_S_S_S_S_S_S_S_S_S_S_S_S_S_S_S_S_S_S_S_S_S_S_S_S_S_S_S_S_S_S_S_S_S_S_S_S_S_S_S_S_S_S_S_S_S_S_S_S_S_S_S_S_S_S_S_S_S__param_795,
	.param .u64 .ptr .align 1 _Z4racePiS_S_S_S_S_S_S_S_S_S_S_S_S_S_S_S_S_S_S_S_S_S_S_S_S_S_S_S_S_S_S_S_S_S_S_S_S_S_S_S_S_S_S_S_S_S_S_S_S_S_S_S_S_S_S_S_S_S_S_S_S_S_S_S_S_S_S_S_S_S_S_S_S_S_S_S_S_S_S_S_S_S_S_S_S_S_S_S_S_S_S_S_S_S_S_S_S_S_S_S_S_S_S_S_S_S_S_S_S_S_S_S_S_S_S_S_S_S_S_S_S_S_S_S_S_S_S_S_S_S_S_S_S_S_S_S_S_S_S_S_S_S_S_S_S_S_S_S_S_S_S_S_S_S_S_S_S_S_S_S_S_S_S_S_S_S_S_S_S_S_S_S_S_S_S_S_S_S_S_S_S_S_S_S_S_S_S_S_S_S_S_S_S_S_S_S_S_S_S_S_S_S_S_S_S_S_S_S_S_S_S_S_S_S_S_S_S_S_S_S_S_S_S_S_S_S_S_S_S_S_S_S_S_S_S_S_S_S_S_S_S_S_S_S_S_S_S_S_S_S_S_S_S_S_S_S_S_S_S_S_S_S_S_S_S_S_S_S_S_S_S_S_S_S_S_S_S_S_S_S_S_S_S_S_S_S_S_S_S_S_S_S_S_S_S_S_S_S_S_S_S_S_S_S_S_S_S_S_S_S_S_S_S_S_S_S_S_S_S_S_S_S_S_S_S_S_S_S_S_S_S_S_S_S_S_S_S_S_S_S_S_S_S_S_S_S_S_S_S_S_S_S_S_S_S_S_S_S_S_S_S_S_S_S_S_S_S_S_S_S_S_S_S_S_S_S_S_S_S_S_S_S_S_S_S_S_S_S_S_S_S_S_S_S_S_S_S_S_S_S_S_S_S_S_S_S_S_S_S_S_S_S_S_S_S_S_S_S_S_S_S_S_S_S_S_S_S_S_S_S_S_S_S_S_S_S_S_S_S_S_S_S_S_S_S_S_S_S_S_S_S_S_S_S_S_S_S_S_S_S_S_S_S_S_S_S_S_S_S_S_S_S_S_S_S_S_S_S_S_S_S_S_S_S_S_S_S_S_S_S_S_S_S_S_S_S_S_S_S_S_S_S_S_S_S_S_S_S_S_S_S_S_S_S_S_S_S_S_S_S_S_S_S_S_S_S_S_S_S_S_S_S_S_S_S_S_S_S_S_S_S_S_S_S_S_S_S_S_S_S_S_S_S_S_S_S_S_S_S_S_S_S_S_S_S_S_S_S_S_S_S_S_S_S_S_S_S_S_S_S_S_S_S_S_S_S_S_S_S_S_S_S_S_S_S_S_S_S_S_S_S_S_S_S_S_S_S_S_S_S_S_S_S_S_S_S_S_S_S_S_S_S_S_S_S_S_S_S_S_S_S_S_S_S_S_S_S_S_S_S_S_S_S_S_S_S_S_S_S_S_S_S_S_S_S_S_S_S_S_S_S_S_S_S_S_S_S_S_S_S_S_S_S_S_S_S_S_S_S_S_S_S_S_S_S_S_S_S_S_S_S_S_S_S_S_S_S_S_S_S_S_S_S_S_S_S_S_S_S_S_S_S_S_S_S_S_S_S_S_S_S_S_S_S_S_S_S_S_S_S_S_S_S_S_S_S_S_S_S_S_S_S_S_S_S_S_S_S_S_S_S_S_S_S_S_S_S_S_S_S_S_S_S_S_S_S_S_S_S_S_S_S_S_S_S_S_S_S_S_S_S_S_S_S_S_S_S_S_S_S_S_S_S_S_S_S_S_S_S_S_S_S_S_S_S_S_S_S_S_S_S_S_S_S_S_S_S_S_S_S_S_S_S_S_S_S_S_S_S_S_S_S_S_S_S_S_S_S_S_S_S_S_S_S_S_S_S_S_S_S_S_S_S_S_S_S_S_S_S_S_S_S_S_S_S_S_S_S_S_S_S_S_S_S_S_S_S_S_S_S_S_S_S_S_S_S_S_S_S_S_S_S_S_S_S_S_S_S_S_S_S_S_S_S_S_S_S_S_S_S_S_S_S_S_S_S_S_S_S_S_S_S_S_S_S_S_S_S_S_S_S_S_S_S_S_S_S_S_S_S_S_S_S_S_S_S_S_S_S_S_S_S_S_S_S_S_S_S_S_S_S_S_S_S_S_S_S_S_S_S_S_S_S_S_S_S_S_S_S_S_S_S_S_S_S_S_S_S_S_S_S_S_S_S_S_S_S_S_S_S_S_S_S_S_S_S_S_S_S_S_S_S_S_S_S_S_S_S_S_S_S_S_S__param_796,
	.param .u64 .ptr .align 1 _Z4racePiS_S_S_S_S_S_S_S_S_S_S_S_S_S_S_S_S_S_S_S_S_S_S_S_S_S_S_S_S_S_S_S_S_S_S_S_S_S_S_S_S_S_S_S_S_S_S_S_S_S_S_S_S_S_S_S_S_S_S_S_S_S_S_S_S_S_S_S_S_S_S_S_S_S_S_S_S_S_S_S_S_S_S_S_S_S_S_S_S_S_S_S_S_S_S_S_S_S_S_S_S_S_S_S_S_S_S_S_S_S_S_S_S_S_S_S_S_S_S_S_S_S_S_S_S_S_S_S_S_S_S_S_S_S_S_S_S_S_S_S_S_S_S_S_S_S_S_S_S_S_S_S_S_S_S_S_S_S_S_S_S_S_S_S_S_S_S_S_S_S_S_S_S_S_S_S_S_S_S_S_S_S_S_S_S_S_S_S_S_S_S_S_S_S_S_S_S_S_S_S_S_S_S_S_S_S_S_S_S_S_S_S_S_S_S_S_S_S_S_S_S_S_S_S_S_S_S_S_S_S_S_S_S_S_S_S_S_S_S_S_S_S_S_S_S_S_S_S_S_S_S_S_S_S_S_S_S_S_S_S_S_S_S_S_S_S_S_S_S_S_S_S_S_S_S_S_S_S_S_S_S_S_S_S_S_S_S_S_S_S_S_S_S_S_S_S_S_S_S_S_S_S_S_S_S_S_S_S_S_S_S_S_S_S_S_S_S_S_S_S_S_S_S_S_S_S_S_S_S_S_S_S_S_S_S_S_S_S_S_S_S_S_S_S_S_S_S_S_S_S_S_S_S_S_S_S_S_S_S_S_S_S_S_S_S_S_S_S_S_S_S_S_S_S_S_S_S_S_S_S_S_S_S_S_S_S_S_S_S_S_S_S_S_S_S_S_S_S_S_S_S_S_S_S_S_S_S_S_S_S_S_S_S_S_S_S_S_S_S_S_S_S_S_S_S_S_S_S_S_S_S_S_S_S_S_S_S_S_S_S_S_S_S_S_S_S_S_S_S_S_S_S_S_S_S_S_S_S_S_S_S_S_S_S_S_S_S_S_S_S_S_S_S_S_S_S_S_S_S_S_S_S_S_S_S_S_S_S_S_S_S_S_S_S_S_S_S_S_S_S_S_S_S_S_S_S_S_S_S_S_S_S_S_S_S_S_S_S_S_S_S_S_S_S_S_S_S_S_S_S_S_S_S_S_S_S_S_S_S_S_S_S_S_S_S_S_S_S_S_S_S_S_S_S_S_S_S_S_S_S_S_S_S_S_S_S_S_S_S_S_S_S_S_S_S_S_S_S_S_S_S_S_S_S_S_S_S_S_S_S_S_S_S_S_S_S_S_S_S_S_S_S_S_S_S_S_S_S_S_S_S_S_S_S_S_S_S_S_S_S_S_S_S_S_S_S_S_S_S_S_S_S_S_S_S_S_S_S_S_S_S_S_S_S_S_S_S_S_S_S_S_S_S_S_S_S_S_S_S_S_S_S_S_S_S_S_S_S_S_S_S_S_S_S_S_S_S_S_S_S_S_S_S_S_S_S_S_S_S_S_S_S_S_S_S_S_S_S_S_S_S_S_S_S_S_S_S_S_S_S_S_S_S_S_S_S_S_S_S_S_S_S_S_S_S_S_S_S_S_S_S_S_S_S_S_S_S_S_S_S_S_S_S_S_S_S_S_S_S_S_S_S_S_S_S_S_S_S_S_S_S_S_S_S_S_S_S_S_S_S_S_S_S_S_S_S_S_S_S_S_S_S_S_S_S_S_S_S_S_S_S_S_S_S_S_S_S_S_S_S_S_S_S_S_S_S_S_S_S_S_S_S_S_S_S_S_S_S_S_S_S_S_S_S_S_S_S_S_S_S_S_S_S_S_S_S_S_S_S_S_S_S_S_S_S_S_S_S_S_S_S_S_S_S_S_S_S_S_S_S_S_S_S_S_S_S_S_S_S_S_S_S_S_S_S_S_S_S_S_S_S_S_S_S_S_S_S_S_S_S_S_S_S_S_S_S_S_S_S_S_S_S_S_S_S_S_S_S_S_S_S_S_S_S_S_S_S_S_S_S_S_S_S_S_S_S_S_S_S_S_S_S_S_S_S_S_S_S_S_S_S_S_S_S_S_S_S_S_S_S_S_S_S_S_S_S_S_S_S_S_S_S_S_S_S_S_S_S_S_S_S_S_S_S_S_S_S_S_S_S_S_S_S_S_S_S_S_S_S_S_S_S_S_S_S_S_S_S_S_S_S_S_S_S_S_S_S_S_S_S_S_S_S_S_S_S_S_S_S_S_S_S_S__param_797,
	.param .u64 .ptr .align 1 _Z4racePiS_S_S_S_S_S_S_S_S_S_S_S_S_S_S_S_S_S_S_S_S_S_S_S_S_S_S_S_S_S_S_S_S_S_S_S_S_S_S_S_S_S_S_S_S_S_S_S_S_S_S_S_S_S_S_S_S_S_S_S_S_S_S_S_S_S_S_S_S_S_S_S_S_S_S_S_S_S_S_S_S_S_S_S_S_S_S_S_S_S_S_S_S_S_S_S_S_S_S_S_S_S_S_S_S_S_S_S_S_S_S_S_S_S_S_S_S_S_S_S_S_S_S_S_S_S_S_S_S_S_S_S_S_S_S_S_S_S_S_S_S_S_S_S_S_S_S_S_S_S_S_S_S_S_S_S_S_S_S_S_S_S_S_S_S_S_S_S_S_S_S_S_S_S_S_S_S_S_S_S_S_S_S_S_S_S_S_S_S_S_S_S_S_S_S_S_S_S_S_S_S_S_S_S_S_S_S_S_S_S_S_S_S_S_S_S_S_S_S_S_S_S_S_S_S_S_S_S_S_S_S_S_S_S_S_S_S_S_S_S_S_S_S_S_S_S_S_S_S_S_S_S_S_S_S_S_S_S_S_S_S_S_S_S_S_S_S_S_S_S_S_S_S_S_S_S_S_S_S_S_S_S_S_S_S_S_S_S_S_S_S_S_S_S_S_S_S_S_S_S_S_S_S_S_S_S_S_S_S_S_S_S_S_S_S_S_S_S_S_S_S_S_S_S_S_S_S_S_S_S_S_S_S_S_S_S_S_S_S_S_S_S_S_S_S_S_S_S_S_S_S_S_S_S_S_S_S_S_S_S_S_S_S_S_S_S_S_S_S_S_S_S_S_S_S_S_S_S_S_S_S_S_S_S_S_S_S_S_S_S_S_S_S_S_S_S_S_S_S_S_S_S_S_S_S_S_S_S_S_S_S_S_S_S_S_S_S_S_S_S_S_S_S_S_S_S_S_S_S_S_S_S_S_S_S_S_S_S_S_S_S_S_S_S_S_S_S_S_S_S_S_S_S_S_S_S_S_S_S_S_S_S_S_S_S_S_S_S_S_S_S_S_S_S_S_S_S_S_S_S_S_S_S_S_S_S_S_S_S_S_S_S_S_S_S_S_S_S_S_S_S_S_S_S_S_S_S_S_S_S_S_S_S_S_S_S_S_S_S_S_S_S_S_S_S_S_S_S_S_S_S_S_S_S_S_S_S_S_S_S_S_S_S_S_S_S_S_S_S_S_S_S_S_S_S_S_S_S_S_S_S_S_S_S_S_S_S_S_S_S_S_S_S_S_S_S_S_S_S_S_S_S_S_S_S_S_S_S_S_S_S_S_S_S_S_S_S_S_S_S_S_S_S_S_S_S_S_S_S_S_S_S_S_S_S_S_S_S_S_S_S_S_S_S_S_S_S_S_S_S_S_S_S_S_S_S_S_S_S_S_S_S_S_S_S_S_S_S_S_S_S_S_S_S_S_S_S_S_S_S_S_S_S_S_S_S_S_S_S_S_S_S_S_S_S_S_S_S_S_S_S_S_S_S_S_S_S_S_S_S_S_S_S_S_S_S_S_S_S_S_S_S_S_S_S_S_S_S_S_S_S_S_S_S_S_S_S_S_S_S_S_S_S_S_S_S_S_S_S_S_S_S_S_S_S_S_S_S_S_S_S_S_S_S_S_S_S_S_S_S_S_S_S_S_S_S_S_S_S_S_S_S_S_S_S_S_S_S_S_S_S_S_S_S_S_S_S_S_S_S_S_S_S_S_S_S_S_S_S_S_S_S_S_S_S_S_S_S_S_S_S_S_S_S_S_S_S_S_S_S_S_S_S_S_S_S_S_S_S_S_S_S_S_S_S_S_S_S_S_S_S_S_S_S_S_S_S_S_S_S_S_S_S_S_S_S_S_S_S_S_S_S_S_S_S_S_S_S_S_S_S_S_S_S_S_S_S_S_S_S_S_S_S_S_S_S_S_S_S_S_S_S_S_S_S_S_S_S_S_S_S_S_S_S_S_S_S_S_S_S_S_S_S_S_S_S_S_S_S_S_S_S_S_S_S_S_S_S_S_S_S_S_S_S_S_S_S_S_S_S_S_S_S_S_S_S_S_S_S_S_S_S_S_S_S_S_S_S_S_S_S_S_S_S_S_S_S_S_S_S_S_S_S_S_S_S_S_S_S_S_S_S_S_S_S_S_S_S_S_S_S_S_S_S_S_S_S_S_S_S_S_S_S_S_S_S_S_S_S_S_S_S_S_S_S_S_S_S_S_S_S_S_S_S_S_S_S_S_S_S_S_S_S__param_798,
	.param .u64 .ptr .align 1 _Z4racePiS_S_S_S_S_S_S_S_S_S_S_S_S_S_S_S_S_S_S_S_S_S_S_S_S_S_S_S_S_S_S_S_S_S_S_S_S_S_S_S_S_S_S_S_S_S_S_S_S_S_S_S_S_S_S_S_S_S_S_S_S_S_S_S_S_S_S_S_S_S_S_S_S_S_S_S_S_S_S_S_S_S_S_S_S_S_S_S_S_S_S_S_S_S_S_S_S_S_S_S_S_S_S_S_S_S_S_S_S_S_S_S_S_S_S_S_S_S_S_S_S_S_S_S_S_S_S_S_S_S_S_S_S_S_S_S_S_S_S_S_S_S_S_S_S_S_S_S_S_S_S_S_S_S_S_S_S_S_S_S_S_S_S_S_S_S_S_S_S_S_S_S_S_S_S_S_S_S_S_S_S_S_S_S_S_S_S_S_S_S_S_S_S_S_S_S_S_S_S_S_S_S_S_S_S_S_S_S_S_S_S_S_S_S_S_S_S_S_S_S_S_S_S_S_S_S_S_S_S_S_S_S_S_S_S_S_S_S_S_S_S_S_S_S_S_S_S_S_S_S_S_S_S_S_S_S_S_S_S_S_S_S_S_S_S_S_S_S_S_S_S_S_S_S_S_S_S_S_S_S_S_S_S_S_S_S_S_S_S_S_S_S_S_S_S_S_S_S_S_S_S_S_S_S_S_S_S_S_S_S_S_S_S_S_S_S_S_S_S_S_S_S_S_S_S_S_S_S_S_S_S_S_S_S_S_S_S_S_S_S_S_S_S_S_S_S_S_S_S_S_S_S_S_S_S_S_S_S_S_S_S_S_S_S_S_S_S_S_S_S_S_S_S_S_S_S_S_S_S_S_S_S_S_S_S_S_S_S_S_S_S_S_S_S_S_S_S_S_S_S_S_S_S_S_S_S_S_S_S_S_S_S_S_S_S_S_S_S_S_S_S_S_S_S_S_S_S_S_S_S_S_S_S_S_S_S_S_S_S_S_S_S_S_S_S_S_S_S_S_S_S_S_S_S_S_S_S_S_S_S_S_S_S_S_S_S_S_S_S_S_S_S_S_S_S_S_S_S_S_S_S_S_S_S_S_S_S_S_S_S_S_S_S_S_S_S_S_S_S_S_S_S_S_S_S_S_S_S_S_S_S_S_S_S_S_S_S_S_S_S_S_S_S_S_S_S_S_S_S_S_S_S_S_S_S_S_S_S_S_S_S_S_S_S_S_S_S_S_S_S_S_S_S_S_S_S_S_S_S_S_S_S_S_S_S_S_S_S_S_S_S_S_S_S_S_S_S_S_S_S_S_S_S_S_S_S_S_S_S_S_S_S_S_S_S_S_S_S_S_S_S_S_S_S_S_S_S_S_S_S_S_S_S_S_S_S_S_S_S_S_S_S_S_S_S_S_S_S_S_S_S_S_S_S_S_S_S_S_S_S_S_S_S_S_S_S_S_S_S_S_S_S_S_S_S_S_S_S_S_S_S_S_S_S_S_S_S_S_S_S_S_S_S_S_S_S_S_S_S_S_S_S_S_S_S_S_S_S_S_S_S_S_S_S_S_S_S_S_S_S_S_S_S_S_S_S_S_S_S_S_S_S_S_S_S_S_S_S_S_S_S_S_S_S_S_S_S_S_S_S_S_S_S_S_S_S_S_S_S_S_S_S_S_S_S_S_S_S_S_S_S_S_S_S_S_S_S_S_S_S_S_S_S_S_S_S_S_S_S_S_S_S_S_S_S_S_S_S_S_S_S_S_S_S_S_S_S_S_S_S_S_S_S_S_S_S_S_S_S_S_S_S_S_S_S_S_S_S_S_S_S_S_S_S_S_S_S_S_S_S_S_S_S_S_S_S_S_S_S_S_S_S_S_S_S_S_S_S_S_S_S_S_S_S_S_S_S_S_S_S_S_S_S_S_S_S_S_S_S_S_S_S_S_S_S_S_S_S_S_S_S_S_S_S_S_S_S_S_S_S_S_S_S_S_S_S_S_S_S_S_S_S_S_S_S_S_S_S_S_S_S_S_S_S_S_S_S_S_S_S_S_S_S_S_S_S_S_S_S_S_S_S_S_S_S_S_S_S_S_S_S_S_S_S_S_S_S_S_S_S_S_S_S_S_S_S_S_S_S_S_S_S_S_S_S_S_S_S_S_S_S_S_S_S_S_S_S_S_S_S_S_S_S_S_S_S_S_S_S_S_S_S_S_S_S_S_S_S_S_S_S_S_S_S_S_S_S_S_S_S_S_S_S_S_S_S_S_S_S_S_S_S_S_S_S_S_S_S_S_S_S_S_S__param_799,
	.param .u64 .ptr .align 1 _Z4racePiS_S_S_S_S_S_S_S_S_S_S_S_S_S_S_S_S_S_S_S_S_S_S_S_S_S_S_S_S_S_S_S_S_S_S_S_S_S_S_S_S_S_S_S_S_S_S_S_S_S_S_S_S_S_S_S_S_S_S_S_S_S_S_S_S_S_S_S_S_S_S_S_S_S_S_S_S_S_S_S_S_S_S_S_S_S_S_S_S_S_S_S_S_S_S_S_S_S_S_S_S_S_S_S_S_S_S_S_S_S_S_S_S_S_S_S_S_S_S_S_S_S_S_S_S_S_S_S_S_S_S_S_S_S_S_S_S_S_S_S_S_S_S_S_S_S_S_S_S_S_S_S_S_S_S_S_S_S_S_S_S_S_S_S_S_S_S_S_S_S_S_S_S_S_S_S_S_S_S_S_S_S_S_S_S_S_S_S_S_S_S_S_S_S_S_S_S_S_S_S_S_S_S_S_S_S_S_S_S_S_S_S_S_S_S_S_S_S_S_S_S_S_S_S_S_S_S_S_S_S_S_S_S_S_S_S_S_S_S_S_S_S_S_S_S_S_S_S_S_S_S_S_S_S_S_S_S_S_S_S_S_S_S_S_S_S_S_S_S_S_S_S_S_S_S_S_S_S_S_S_S_S_S_S_S_S_S_S_S_S_S_S_S_S_S_S_S_S_S_S_S_S_S_S_S_S_S_S_S_S_S_S_S_S_S_S_S_S_S_S_S_S_S_S_S_S_S_S_S_S_S_S_S_S_S_S_S_S_S_S_S_S_S_S_S_S_S_S_S_S_S_S_S_S_S_S_S_S_S_S_S_S_S_S_S_S_S_S_S_S_S_S_S_S_S_S_S_S_S_S_S_S_S_S_S_S_S_S_S_S_S_S_S_S_S_S_S_S_S_S_S_S_S_S_S_S_S_S_S_S_S_S_S_S_S_S_S_S_S_S_S_S_S_S_S_S_S_S_S_S_S_S_S_S_S_S_S_S_S_S_S_S_S_S_S_S_S_S_S_S_S_S_S_S_S_S_S_S_S_S_S_S_S_S_S_S_S_S_S_S_S_S_S_S_S_S_S_S_S_S_S_S_S_S_S_S_S_S_S_S_S_S_S_S_S_S_S_S_S_S_S_S_S_S_S_S_S_S_S_S_S_S_S_S_S_S_S_S_S_S_S_S_S_S_S_S_S_S_S_S_S_S_S_S_S_S_S_S_S_S_S_S_S_S_S_S_S_S_S_S_S_S_S_S_S_S_S_S_S_S_S_S_S_S_S_S_S_S_S_S_S_S_S_S_S_S_S_S_S_S_S_S_S_S_S_S_S_S_S_S_S_S_S_S_S_S_S_S_S_S_S_S_S_S_S_S_S_S_S_S_S_S_S_S_S_S_S_S_S_S_S_S_S_S_S_S_S_S_S_S_S_S_S_S_S_S_S_S_S_S_S_S_S_S_S_S_S_S_S_S_S_S_S_S_S_S_S_S_S_S_S_S_S_S_S_S_S_S_S_S_S_S_S_S_S_S_S_S_S_S_S_S_S_S_S_S_S_S_S_S_S_S_S_S_S_S_S_S_S_S_S_S_S_S_S_S_S_S_S_S_S_S_S_S_S_S_S_S_S_S_S_S_S_S_S_S_S_S_S_S_S_S_S_S_S_S_S_S_S_S_S_S_S_S_S_S_S_S_S_S_S_S_S_S_S_S_S_S_S_S_S_S_S_S_S_S_S_S_S_S_S_S_S_S_S_S_S_S_S_S_S_S_S_S_S_S_S_S_S_S_S_S_S_S_S_S_S_S_S_S_S_S_S_S_S_S_S_S_S_S_S_S_S_S_S_S_S_S_S_S_S_S_S_S_S_S_S_S_S_S_S_S_S_S_S_S_S_S_S_S_S_S_S_S_S_S_S_S_S_S_S_S_S_S_S_S_S_S_S_S_S_S_S_S_S_S_S_S_S_S_S_S_S_S_S_S_S_S_S_S_S_S_S_S_S_S_S_S_S_S_S_S_S_S_S_S_S_S_S_S_S_S_S_S_S_S_S_S_S_S_S_S_S_S_S_S_S_S_S_S_S_S_S_S_S_S_S_S_S_S_S_S_S_S_S_S_S_S_S_S_S_S_S_S_S_S_S_S_S_S_S_S_S_S_S_S_S_S_S_S_S_S_S_S_S_S_S_S_S_S_S_S_S_S_S_S_S_S_S_S_S_S_S_S_S_S_S_S_S_S_S_S_S_S_S_S_S_S_S_S_S_S_S_S_S_S_S_S_S_S_S_S_S_S_S_S_S_S_S_S_S_S_S__param_800,
	.param .u64 .ptr .align 1 _Z4racePiS_S_S_S_S_S_S_S_S_S_S_S_S_S_S_S_S_S_S_S_S_S_S_S_S_S_S_S_S_S_S_S_S_S_S_S_S_S_S_S_S_S_S_S_S_S_S_S_S_S_S_S_S_S_S_S_S_S_S_S_S_S_S_S_S_S_S_S_S_S_S_S_S_S_S_S_S_S_S_S_S_S_S_S_S_S_S_S_S_S_S_S_S_S_S_S_S_S_S_S_S_S_S_S_S_S_S_S_S_S_S_S_S_S_S_S_S_S_S_S_S_S_S_S_S_S_S_S_S_S_S_S_S_S_S_S_S_S_S_S_S_S_S_S_S_S_S_S_S_S_S_S_S_S_S_S_S_S_S_S_S_S_S_S_S_S_S_S_S_S_S_S_S_S_S_S_S_S_S_S_S_S_S_S_S_S_S_S_S_S_S_S_S_S_S_S_S_S_S_S_S_S_S_S_S_S_S_S_S_S_S_S_S_S_S_S_S_S_S_S_S_S_S_S_S_S_S_S_S_S_S_S_S_S_S_S_S_S_S_S_S_S_S_S_S_S_S_S_S_S_S_S_S_S_S_S_S_S_S_S_S_S_S_S_S_S_S_S_S_S_S_S_S_S_S_S_S_S_S_S_S_S_S_S_S_S_S_S_S_S_S_S_S_S_S_S_S_S_S_S_S_S_S_S_S_S_S_S_S_S_S_S_S_S_S_S_S_S_S_S_S_S_S_S_S_S_S_S_S_S_S_S_S_S_S_S_S_S_S_S_S_S_S_S_S_S_S_S_S_S_S_S_S_S_S_S_S_S_S_S_S_S_S_S_S_S_S_S_S_S_S_S_S_S_S_S_S_S_S_S_S_S_S_S_S_S_S_S_S_S_S_S_S_S_S_S_S_S_S_S_S_S_S_S_S_S_S_S_S_S_S_S_S_S_S_S_S_S_S_S_S_S_S_S_S_S_S_S_S_S_S_S_S_S_S_S_S_S_S_S_S_S_S_S_S_S_S_S_S_S_S_S_S_S_S_S_S_S_S_S_S_S_S_S_S_S_S_S_S_S_S_S_S_S_S_S_S_S_S_S_S_S_S_S_S_S_S_S_S_S_S_S_S_S_S_S_S_S_S_S_S_S_S_S_S_S_S_S_S_S_S_S_S_S_S_S_S_S_S_S_S_S_S_S_S_S_S_S_S_S_S_S_S_S_S_S_S_S_S_S_S_S_S_S_S_S_S_S_S_S_S_S_S_S_S_S_S_S_S_S_S_S_S_S_S_S_S_S_S_S_S_S_S_S_S_S_S_S_S_S_S_S_S_S_S_S_S_S_S_S_S_S_S_S_S_S_S_S_S_S_S_S_S_S_S_S_S_S_S_S_S_S_S_S_S_S_S_S_S_S_S_S_S_S_S_S_S_S_S_S_S_S_S_S_S_S_S_S_S_S_S_S_S_S_S_S_S_S_S_S_S_S_S_S_S_S_S_S_S_S_S_S_S_S_S_S_S_S_S_S_S_S_S_S_S_S_S_S_S_S_S_S_S_S_S_S_S_S_S_S_S_S_S_S_S_S_S_S_S_S_S_S_S_S_S_S_S_S_S_S_S_S_S_S_S_S_S_S_S_S_S_S_S_S_S_S_S_S_S_S_S_S_S_S_S_S_S_S_S_S_S_S_S_S_S_S_S_S_S_S_S_S_S_S_S_S_S_S_S_S_S_S_S_S_S_S_S_S_S_S_S_S_S_S_S_S_S_S_S_S_S_S_S_S_S_S_S_S_S_S_S_S_S_S_S_S_S_S_S_S_S_S_S_S_S_S_S_S_S_S_S_S_S_S_S_S_S_S_S_S_S_S_S_S_S_S_S_S_S_S_S_S_S_S_S_S_S_S_S_S_S_S_S_S_S_S_S_S_S_S_S_S_S_S_S_S_S_S_S_S_S_S_S_S_S_S_S_S_S_S_S_S_S_S_S_S_S_S_S_S_S_S_S_S_S_S_S_S_S_S_S_S_S_S_S_S_S_S_S_S_S_S_S_S_S_S_S_S_S_S_S_S_S_S_S_S_S_S_S_S_S_S_S_S_S_S_S_S_S_S_S_S_S_S_S_S_S_S_S_S_S_S_S_S_S_S_S_S_S_S_S_S_S_S_S_S_S_S_S_S_S_S_S_S_S_S_S_S_S_S_S_S_S_S_S_S_S_S_S_S_S_S_S_S_S_S_S_S_S_S_S_S_S_S_S_S_S_S_S_S_S_S_S_S_S_S_S_S_S_S_S_S_S_S_S_S_S_S_S_S_S_S_S__param_801,
	.param .u64 .ptr .align 1 _Z4racePiS_S_S_S_S_S_S_S_S_S_S_S_S_S_S_S_S_S_S_S_S_S_S_S_S_S_S_S_S_S_S_S_S_S_S_S_S_S_S_S_S_S_S_S_S_S_S_S_S_S_S_S_S_S_S_S_S_S_S_S_S_S_S_S_S_S_S_S_S_S_S_S_S_S_S_S_S_S_S_S_S_S_S_S_S_S_S_S_S_S_S_S_S_S_S_S_S_S_S_S_S_S_S_S_S_S_S_S_S_S_S_S_S_S_S_S_S_S_S_S_S_S_S_S_S_S_S_S_S_S_S_S_S_S_S_S_S_S_S_S_S_S_S_S_S_S_S_S_S_S_S_S_S_S_S_S_S_S_S_S_S_S_S_S_S_S_S_S_S_S_S_S_S_S_S_S_S_S_S_S_S_S_S_S_S_S_S_S_S_S_S_S_S_S_S_S_S_S_S_S_S_S_S_S_S_S_S_S_S_S_S_S_S_S_S_S_S_S_S_S_S_S_S_S_S_S_S_S_S_S_S_S_S_S_S_S_S_S_S_S_S_S_S_S_S_S_S_S_S_S_S_S_S_S_S_S_S_S_S_S_S_S_S_S_S_S_S_S_S_S_S_S_S_S_S_S_S_S_S_S_S_S_S_S_S_S_S_S_S_S_S_S_S_S_S_S_S_S_S_S_S_S_S_S_S_S_S_S_S_S_S_S_S_S_S_S_S_S_S_S_S_S_S_S_S_S_S_S_S_S_S_S_S_S_S_S_S_S_S_S_S_S_S_S_S_S_S_S_S_S_S_S_S_S_S_S_S_S_S_S_S_S_S_S_S_S_S_S_S_S_S_S_S_S_S_S_S_S_S_S_S_S_S_S_S_S_S_S_S_S_S_S_S_S_S_S_S_S_S_S_S_S_S_S_S_S_S_S_S_S_S_S_S_S_S_S_S_S_S_S_S_S_S_S_S_S_S_S_S_S_S_S_S_S_S_S_S_S_S_S_S_S_S_S_S_S_S_S_S_S_S_S_S_S_S_S_S_S_S_S_S_S_S_S_S_S_S_S_S_S_S_S_S_S_S_S_S_S_S_S_S_S_S_S_S_S_S_S_S_S_S_S_S_S_S_S_S_S_S_S_S_S_S_S_S_S_S_S_S_S_S_S_S_S_S_S_S_S_S_S_S_S_S_S_S_S_S_S_S_S_S_S_S_S_S_S_S_S_S_S_S_S_S_S_S_S_S_S_S_S_S_S_S_S_S_S_S_S_S_S_S_S_S_S_S_S_S_S_S_S_S_S_S_S_S_S_S_S_S_S_S_S_S_S_S_S_S_S_S_S_S_S_S_S_S_S_S_S_S_S_S_S_S_S_S_S_S_S_S_S_S_S_S_S_S_S_S_S_S_S_S_S_S_S_S_S_S_S_S_S_S_S_S_S_S_S_S_S_S_S_S_S_S_S_S_S_S_S_S_S_S_S_S_S_S_S_S_S_S_S_S_S_S_S_S_S_S_S_S_S_S_S_S_S_S_S_S_S_S_S_S_S_S_S_S_S_S_S_S_S_S_S_S_S_S_S_S_S_S_S_S_S_S_S_S_S_S_S_S_S_S_S_S_S_S_S_S_S_S_S_S_S_S_S_S_S_S_S_S_S_S_S_S_S_S_S_S_S_S_S_S_S_S_S_S_S_S_S_S_S_S_S_S_S_S_S_S_S_S_S_S_S_S_S_S_S_S_S_S_S_S_S_S_S_S_S_S_S_S_S_S_S_S_S_S_S_S_S_S_S_S_S_S_S_S_S_S_S_S_S_S_S_S_S_S_S_S_S_S_S_S_S_S_S_S_S_S_S_S_S_S_S_S_S_S_S_S_S_S_S_S_S_S_S_S_S_S_S_S_S_S_S_S_S_S_S_S_S_S_S_S_S_S_S_S_S_S_S_S_S_S_S_S_S_S_S_S_S_S_S_S_S_S_S_S_S_S_S_S_S_S_S_S_S_S_S_S_S_S_S_S_S_S_S_S_S_S_S_S_S_S_S_S_S_S_S_S_S_S_S_S_S_S_S_S_S_S_S_S_S_S_S_S_S_S_S_S_S_S_S_S_S_S_S_S_S_S_S_S_S_S_S_S_S_S_S_S_S_S_S_S_S_S_S_S_S_S_S_S_S_S_S_S_S_S_S_S_S_S_S_S_S_S_S_S_S_S_S_S_S_S_S_S_S_S_S_S_S_S_S_S_S_S_S_S_S_S_S_S_S_S_S_S_S_S_S_S_S_S_S_S_S_S_S_S_S_S_S_S_S_S_S_S__param_802,
	.param .u64 .ptr .align 1 _Z4racePiS_S_S_S_S_S_S_S_S_S_S_S_S_S_S_S_S_S_S_S_S_S_S_S_S_S_S_S_S_S_S_S_S_S_S_S_S_S_S_S_S_S_S_S_S_S_S_S_S_S_S_S_S_S_S_S_S_S_S_S_S_S_S_S_S_S_S_S_S_S_S_S_S_S_S_S_S_S_S_S_S_S_S_S_S_S_S_S_S_S_S_S_S_S_S_S_S_S_S_S_S_S_S_S_S_S_S_S_S_S_S_S_S_S_S_S_S_S_S_S_S_S_S_S_S_S_S_S_S_S_S_S_S_S_S_S_S_S_S_S_S_S_S_S_S_S_S_S_S_S_S_S_S_S_S_S_S_S_S_S_S_S_S_S_S_S_S_S_S_S_S_S_S_S_S_S_S_S_S_S_S_S_S_S_S_S_S_S_S_S_S_S_S_S_S_S_S_S_S_S_S_S_S_S_S_S_S_S_S_S_S_S_S_S_S_S_S_S_S_S_S_S_S_S_S_S_S_S_S_S_S_S_S_S_S_S_S_S_S_S_S_S_S_S_S_S_S_S_S_S_S_S_S_S_S_S_S_S_S_S_S_S_S_S_S_S_S_S_S_S_S_S_S_S_S_S_S_S_S_S_S_S_S_S_S_S_S_S_S_S_S_S_S_S_S_S_S_S_S_S_S_S_S_S_S_S_S_S_S_S_S_S_S_S_S_S_S_S_S_S_S_S_S_S_S_S_S_S_S_S_S_S_S_S_S_S_S_S_S_S_S_S_S_S_S_S_S_S_S_S_S_S_S_S_S_S_S_S_S_S_S_S_S_S_S_S_S_S_S_S_S_S_S_S_S_S_S_S_S_S_S_S_S_S_S_S_S_S_S_S_S_S_S_S_S_S_S_S_S_S_S_S_S_S_S_S_S_S_S_S_S_S_S_S_S_S_S_S_S_S_S_S_S_S_S_S_S_S_S_S_S_S_S_S_S_S_S_S_S_S_S_S_S_S_S_S_S_S_S_S_S_S_S_S_S_S_S_S_S_S_S_S_S_S_S_S_S_S_S_S_S_S_S_S_S_S_S_S_S_S_S_S_S_S_S_S_S_S_S_S_S_S_S_S_S_S_S_S_S_S_S_S_S_S_S_S_S_S_S_S_S_S_S_S_S_S_S_S_S_S_S_S_S_S_S_S_S_S_S_S_S_S_S_S_S_S_S_S_S_S_S_S_S_S_S_S_S_S_S_S_S_S_S_S_S_S_S_S_S_S_S_S_S_S_S_S_S_S_S_S_S_S_S_S_S_S_S_S_S_S_S_S_S_S_S_S_S_S_S_S_S_S_S_S_S_S_S_S_S_S_S_S_S_S_S_S_S_S_S_S_S_S_S_S_S_S_S_S_S_S_S_S_S_S_S_S_S_S_S_S_S_S_S_S_S_S_S_S_S_S_S_S_S_S_S_S_S_S_S_S_S_S_S_S_S_S_S_S_S_S_S_S_S_S_S_S_S_S_S_S_S_S_S_S_S_S_S_S_S_S_S_S_S_S_S_S_S_S_S_S_S_S_S_S_S_S_S_S_S_S_S_S_S_S_S_S_S_S_S_S_S_S_S_S_S_S_S_S_S_S_S_S_S_S_S_S_S_S_S_S_S_S_S_S_S_S_S_S_S_S_S_S_S_S_S_S_S_S_S_S_S_S_S_S_S_S_S_S_S_S_S_S_S_S_S_S_S_S_S_S_S_S_S_S_S_S_S_S_S_S_S_S_S_S_S_S_S_S_S_S_S_S_S_S_S_S_S_S_S_S_S_S_S_S_S_S_S_S_S_S_S_S_S_S_S_S_S_S_S_S_S_S_S_S_S_S_S_S_S_S_S_S_S_S_S_S_S_S_S_S_S_S_S_S_S_S_S_S_S_S_S_S_S_S_S_S_S_S_S_S_S_S_S_S_S_S_S_S_S_S_S_S_S_S_S_S_S_S_S_S_S_S_S_S_S_S_S_S_S_S_S_S_S_S_S_S_S_S_S_S_S_S_S_S_S_S_S_S_S_S_S_S_S_S_S_S_S_S_S_S_S_S_S_S_S_S_S_S_S_S_S_S_S_S_S_S_S_S_S_S_S_S_S_S_S_S_S_S_S_S_S_S_S_S_S_S_S_S_S_S_S_S_S_S_S_S_S_S_S_S_S_S_S_S_S_S_S_S_S_S_S_S_S_S_S_S_S_S_S_S_S_S_S_S_S_S_S_S_S_S_S_S_S_S_S_S_S_S_S_S_S_S_S_S_S_S_S_S_S_S_S_S_S__param_803,
	.param .u64 .ptr .align 1 _Z4racePiS_S_S_S_S_S_S_S_S_S_S_S_S_S_S_S_S_S_S_S_S_S_S_S_S_S_S_S_S_S_S_S_S_S_S_S_S_S_S_S_S_S_S_S_S_S_S_S_S_S_S_S_S_S_S_S_S_S_S_S_S_S_S_S_S_S_S_S_S_S_S_S_S_S_S_S_S_S_S_S_S_S_S_S_S_S_S_S_S_S_S_S_S_S_S_S_S_S_S_S_S_S_S_S_S_S_S_S_S_S_S_S_S_S_S_S_S_S_S_S_S_S_S_S_S_S_S_S_S_S_S_S_S_S_S_S_S_S_S_S_S_S_S_S_S_S_S_S_S_S_S_S_S_S_S_S_S_S_S_S_S_S_S_S_S_S_S_S_S_S_S_S_S_S_S_S_S_S_S_S_S_S_S_S_S_S_S_S_S_S_S_S_S_S_S_S_S_S_S_S_S_S_S_S_S_S_S_S_S_S_S_S_S_S_S_S_S_S_S_S_S_S_S_S_S_S_S_S_S_S_S_S_S_S_S_S_S_S_S_S_S_S_S_S_S_S_S_S_S_S_S_S_S_S_S_S_S_S_S_S_S_S_S_S_S_S_S_S_S_S_S_S_S_S_S_S_S_S_S_S_S_S_S_S_S_S_S_S_S_S_S_S_S_S_S_S_S_S_S_S_S_S_S_S_S_S_S_S_S_S_S_S_S_S_S_S_S_S_S_S_S_S_S_S_S_S_S_S_S_S_S_S_S_S_S_S_S_S_S_S_S_S_S_S_S_S_S_S_S_S_S_S_S_S_S_S_S_S_S_S_S_S_S_S_S_S_S_S_S_S_S_S_S_S_S_S_S_S_S_S_S_S_S_S_S_S_S_S_S_S_S_S_S_S_S_S_S_S_S_S_S_S_S_S_S_S_S_S_S_S_S_S_S_S_S_S_S_S_S_S_S_S_S_S_S_S_S_S_S_S_S_S_S_S_S_S_S_S_S_S_S_S_S_S_S_S_S_S_S_S_S_S_S_S_S_S_S_S_S_S_S_S_S_S_S_S_S_S_S_S_S_S_S_S_S_S_S_S_S_S_S_S_S_S_S_S_S_S_S_S_S_S_S_S_S_S_S_S_S_S_S_S_S_S_S_S_S_S_S_S_S_S_S_S_S_S_S_S_S_S_S_S_S_S_S_S_S_S_S_S_S_S_S_S_S_S_S_S_S_S_S_S_S_S_S_S_S_S_S_S_S_S_S_S_S_S_S_S_S_S_S_S_S_S_S_S_S_S_S_S_S_S_S_S_S_S_S_S_S_S_S_S_S_S_S_S_S_S_S_S_S_S_S_S_S_S_S_S_S_S_S_S_S_S_S_S_S_S_S_S_S_S_S_S_S_S_S_S_S_S_S_S_S_S_S_S_S_S_S_S_S_S_S_S_S_S_S_S_S_S_S_S_S_S_S_S_S_S_S_S_S_S_S_S_S_S_S_S_S_S_S_S_S_S_S_S_S_S_S_S_S_S_S_S_S_S_S_S_S_S_S_S_S_S_S_S_S_S_S_S_S_S_S_S_S_S_S_S_S_S_S_S_S_S_S_S_S_S_S_S_S_S_S_S_S_S_S_S_S_S_S_S_S_S_S_S_S_S_S_S_S_S_S_S_S_S_S_S_S_S_S_S_S_S_S_S_S_S_S_S_S_S_S_S_S_S_S_S_S_S_S_S_S_S_S_S_S_S_S_S_S_S_S_S_S_S_S_S_S_S_S_S_S_S_S_S_S_S_S_S_S_S_S_S_S_S_S_S_S_S_S_S_S_S_S_S_S_S_S_S_S_S_S_S_S_S_S_S_S_S_S_S_S_S_S_S_S_S_S_S_S_S_S_S_S_S_S_S_S_S_S_S_S_S_S_S_S_S_S_S_S_S_S_S_S_S_S_S_S_S_S_S_S_S_S_S_S_S_S_S_S_S_S_S_S_S_S_S_S_S_S_S_S_S_S_S_S_S_S_S_S_S_S_S_S_S_S_S_S_S_S_S_S_S_S_S_S_S_S_S_S_S_S_S_S_S_S_S_S_S_S_S_S_S_S_S_S_S_S_S_S_S_S_S_S_S_S_S_S_S_S_S_S_S_S_S_S_S_S_S_S_S_S_S_S_S_S_S_S_S_S_S_S_S_S_S_S_S_S_S_S_S_S_S_S_S_S_S_S_S_S_S_S_S_S_S_S_S_S_S_S_S_S_S_S_S_S_S_S_S_S_S_S_S_S_S_S_S_S_S_S_S_S_S_S_S_S_S_S_S_S_S_S__param_804,
	.param .u64 .ptr .align 1 _Z4racePiS_S_S_S_S_S_S_S_S_S_S_S_S_S_S_S_S_S_S_S_S_S_S_S_S_S_S_S_S_S_S_S_S_S_S_S_S_S_S_S_S_S_S_S_S_S_S_S_S_S_S_S_S_S_S_S_S_S_S_S_S_S_S_S_S_S_S_S_S_S_S_S_S_S_S_S_S_S_S_S_S_S_S_S_S_S_S_S_S_S_S_S_S_S_S_S_S_S_S_S_S_S_S_S_S_S_S_S_S_S_S_S_S_S_S_S_S_S_S_S_S_S_S_S_S_S_S_S_S_S_S_S_S_S_S_S_S_S_S_S_S_S_S_S_S_S_S_S_S_S_S_S_S_S_S_S_S_S_S_S_S_S_S_S_S_S_S_S_S_S_S_S_S_S_S_S_S_S_S_S_S_S_S_S_S_S_S_S_S_S_S_S_S_S_S_S_S_S_S_S_S_S_S_S_S_S_S_S_S_S_S_S_S_S_S_S_S_S_S_S_S_S_S_S_S_S_S_S_S_S_S_S_S_S_S_S_S_S_S_S_S_S_S_S_S_S_S_S_S_S_S_S_S_S_S_S_S_S_S_S_S_S_S_S_S_S_S_S_S_S_S_S_S_S_S_S_S_S_S_S_S_S_S_S_S_S_S_S_S_S_S_S_S_S_S_S_S_S_S_S_S_S_S_S_S_S_S_S_S_S_S_S_S_S_S_S_S_S_S_S_S_S_S_S_S_S_S_S_S_S_S_S_S_S_S_S_S_S_S_S_S_S_S_S_S_S_S_S_S_S_S_S_S_S_S_S_S_S_S_S_S_S_S_S_S_S_S_S_S_S_S_S_S_S_S_S_S_S_S_S_S_S_S_S_S_S_S_S_S_S_S_S_S_S_S_S_S_S_S_S_S_S_S_S_S_S_S_S_S_S_S_S_S_S_S_S_S_S_S_S_S_S_S_S_S_S_S_S_S_S_S_S_S_S_S_S_S_S_S_S_S_S_S_S_S_S_S_S_S_S_S_S_S_S_S_S_S_S_S_S_S_S_S_S_S_S_S_S_S_S_S_S_S_S_S_S_S_S_S_S_S_S_S_S_S_S_S_S_S_S_S_S_S_S_S_S_S_S_S_S_S_S_S_S_S_S_S_S_S_S_S_S_S_S_S_S_S_S_S_S_S_S_S_S_S_S_S_S_S_S_S_S_S_S_S_S_S_S_S_S_S_S_S_S_S_S_S_S_S_S_S_S_S_S_S_S_S_S_S_S_S_S_S_S_S_S_S_S_S_S_S_S_S_S_S_S_S_S_S_S_S_S_S_S_S_S_S_S_S_S_S_S_S_S_S_S_S_S_S_S_S_S_S_S_S_S_S_S_S_S_S_S_S_S_S_S_S_S_S_S_S_S_S_S_S_S_S_S_S_S_S_S_S_S_S_S_S_S_S_S_S_S_S_S_S_S_S_S_S_S_S_S_S_S_S_S_S_S_S_S_S_S_S_S_S_S_S_S_S_S_S_S_S_S_S_S_S_S_S_S_S_S_S_S_S_S_S_S_S_S_S_S_S_S_S_S_S_S_S_S_S_S_S_S_S_S_S_S_S_S_S_S_S_S_S_S_S_S_S_S_S_S_S_S_S_S_S_S_S_S_S_S_S_S_S_S_S_S_S_S_S_S_S_S_S_S_S_S_S_S_S_S_S_S_S_S_S_S_S_S_S_S_S_S_S_S_S_S_S_S_S_S_S_S_S_S_S_S_S_S_S_S_S_S_S_S_S_S_S_S_S_S_S_S_S_S_S_S_S_S_S_S_S_S_S_S_S_S_S_S_S_S_S_S_S_S_S_S_S_S_S_S_S_S_S_S_S_S_S_S_S_S_S_S_S_S_S_S_S_S_S_S_S_S_S_S_S_S_S_S_S_S_S_S_S_S_S_S_S_S_S_S_S_S_S_S_S_S_S_S_S_S_S_S_S_S_S_S_S_S_S_S_S_S_S_S_S_S_S_S_S_S_S_S_S_S_S_S_S_S_S_S_S_S_S_S_S_S_S_S_S_S_S_S_S_S_S_S_S_S_S_S_S_S_S_S_S_S_S_S_S_S_S_S_S_S_S_S_S_S_S_S_S_S_S_S_S_S_S_S_S_S_S_S_S_S_S_S_S_S_S_S_S_S_S_S_S_S_S_S_S_S_S_S_S_S_S_S_S_S_S_S_S_S_S_S_S_S_S_S_S_S_S_S_S_S_S_S_S_S_S_S_S_S_S_S_S_S_S_S_S_S_S_S_S_S_S_S_S_S_S_S_S__param_805,
	.param .u64 .ptr .align 1 _Z4racePiS_S_S_S_S_S_S_S_S_S_S_S_S_S_S_S_S_S_S_S_S_S_S_S_S_S_S_S_S_S_S_S_S_S_S_S_S_S_S_S_S_S_S_S_S_S_S_S_S_S_S_S_S_S_S_S_S_S_S_S_S_S_S_S_S_S_S_S_S_S_S_S_S_S_S_S_S_S_S_S_S_S_S_S_S_S_S_S_S_S_S_S_S_S_S_S_S_S_S_S_S_S_S_S_S_S_S_S_S_S_S_S_S_S_S_S_S_S_S_S_S_S_S_S_S_S_S_S_S_S_S_S_S_S_S_S_S_S_S_S_S_S_S_S_S_S_S_S_S_S_S_S_S_S_S_S_S_S_S_S_S_S_S_S_S_S_S_S_S_S_S_S_S_S_S_S_S_S_S_S_S_S_S_S_S_S_S_S_S_S_S_S_S_S_S_S_S_S_S_S_S_S_S_S_S_S_S_S_S_S_S_S_S_S_S_S_S_S_S_S_S_S_S_S_S_S_S_S_S_S_S_S_S_S_S_S_S_S_S_S_S_S_S_S_S_S_S_S_S_S_S_S_S_S_S_S_S_S_S_S_S_S_S_S_S_S_S_S_S_S_S_S_S_S_S_S_S_S_S_S_S_S_S_S_S_S_S_S_S_S_S_S_S_S_S_S_S_S_S_S_S_S_S_S_S_S_S_S_S_S_S_S_S_S_S_S_S_S_S_S_S_S_S_S_S_S_S_S_S_S_S_S_S_S_S_S_S_S_S_S_S_S_S_S_S_S_S_S_S_S_S_S_S_S_S_S_S_S_S_S_S_S_S_S_S_S_S_S_S_S_S_S_S_S_S_S_S_S_S_S_S_S_S_S_S_S_S_S_S_S_S_S_S_S_S_S_S_S_S_S_S_S_S_S_S_S_S_S_S_S_S_S_S_S_S_S_S_S_S_S_S_S_S_S_S_S_S_S_S_S_S_S_S_S_S_S_S_S_S_S_S_S_S_S_S_S_S_S_S_S_S_S_S_S_S_S_S_S_S_S_S_S_S_S_S_S_S_S_S_S_S_S_S_S_S_S_S_S_S_S_S_S_S_S_S_S_S_S_S_S_S_S_S_S_S_S_S_S_S_S_S_S_S_S_S_S_S_S_S_S_S_S_S_S_S_S_S_S_S_S_S_S_S_S_S_S_S_S_S_S_S_S_S_S_S_S_S_S_S_S_S_S_S_S_S_S_S_S_S_S_S_S_S_S_S_S_S_S_S_S_S_S_S_S_S_S_S_S_S_S_S_S_S_S_S_S_S_S_S_S_S_S_S_S_S_S_S_S_S_S_S_S_S_S_S_S_S_S_S_S_S_S_S_S_S_S_S_S_S_S_S_S_S_S_S_S_S_S_S_S_S_S_S_S_S_S_S_S_S_S_S_S_S_S_S_S_S_S_S_S_S_S_S_S_S_S_S_S_S_S_S_S_S_S_S_S_S_S_S_S_S_S_S_S_S_S_S_S_S_S_S_S_S_S_S_S_S_S_S_S_S_S_S_S_S_S_S_S_S_S_S_S_S_S_S_S_S_S_S_S_S_S_S_S_S_S_S_S_S_S_S_S_S_S_S_S_S_S_S_S_S_S_S_S_S_S_S_S_S_S_S_S_S_S_S_S_S_S_S_S_S_S_S_S_S_S_S_S_S_S_S_S_S_S_S_S_S_S_S_S_S_S_S_S_S_S_S_S_S_S_S_S_S_S_S_S_S_S_S_S_S_S_S_S_S_S_S_S_S_S_S_S_S_S_S_S_S_S_S_S_S_S_S_S_S_S_S_S_S_S_S_S_S_S_S_S_S_S_S_S_S_S_S_S_S_S_S_S_S_S_S_S_S_S_S_S_S_S_S_S_S_S_S_S_S_S_S_S_S_S_S_S_S_S_S_S_S_S_S_S_S_S_S_S_S_S_S_S_S_S_S_S_S_S_S_S_S_S_S_S_S_S_S_S_S_S_S_S_S_S_S_S_S_S_S_S_S_S_S_S_S_S_S_S_S_S_S_S_S_S_S_S_S_S_S_S_S_S_S_S_S_S_S_S_S_S_S_S_S_S_S_S_S_S_S_S_S_S_S_S_S_S_S_S_S_S_S_S_S_S_S_S_S_S_S_S_S_S_S_S_S_S_S_S_S_S_S_S_S_S_S_S_S_S_S_S_S_S_S_S_S_S_S_S_S_S_S_S_S_S_S_S_S_S_S_S_S_S_S_S_S_S_S_S_S_S_S_S_S_S_S_S_S_S_S_S_S_S_S_S_S_S_S__param_806,
	.param .u64 .ptr .align 1 _Z4racePiS_S_S_S_S_S_S_S_S_S_S_S_S_S_S_S_S_S_S_S_S_S_S_S_S_S_S_S_S_S_S_S_S_S_S_S_S_S_S_S_S_S_S_S_S_S_S_S_S_S_S_S_S_S_S_S_S_S_S_S_S_S_S_S_S_S_S_S_S_S_S_S_S_S_S_S_S_S_S_S_S_S_S_S_S_S_S_S_S_S_S_S_S_S_S_S_S_S_S_S_S_S_S_S_S_S_S_S_S_S_S_S_S_S_S_S_S_S_S_S_S_S_S_S_S_S_S_S_S_S_S_S_S_S_S_S_S_S_S_S_S_S_S_S_S_S_S_S_S_S_S_S_S_S_S_S_S_S_S_S_S_S_S_S_S_S_S_S_S_S_S_S_S_S_S_S_S_S_S_S_S_S_S_S_S_S_S_S_S_S_S_S_S_S_S_S_S_S_S_S_S_S_S_S_S_S_S_S_S_S_S_S_S_S_S_S_S_S_S_S_S_S_S_S_S_S_S_S_S_S_S_S_S_S_S_S_S_S_S_S_S_S_S_S_S_S_S_S_S_S_S_S_S_S_S_S_S_S_S_S_S_S_S_S_S_S_S_S_S_S_S_S_S_S_S_S_S_S_S_S_S_S_S_S_S_S_S_S_S_S_S_S_S_S_S_S_S_S_S_S_S_S_S_S_S_S_S_S_S_S_S_S_S_S_S_S_S_S_S_S_S_S_S_S_S_S_S_S_S_S_S_S_S_S_S_S_S_S_S_S_S_S_S_S_S_S_S_S_S_S_S_S_S_S_S_S_S_S_S_S_S_S_S_S_S_S_S_S_S_S_S_S_S_S_S_S_S_S_S_S_S_S_S_S_S_S_S_S_S_S_S_S_S_S_S_S_S_S_S_S_S_S_S_S_S_S_S_S_S_S_S_S_S_S_S_S_S_S_S_S_S_S_S_S_S_S_S_S_S_S_S_S_S_S_S_S_S_S_S_S_S_S_S_S_S_S_S_S_S_S_S_S_S_S_S_S_S_S_S_S_S_S_S_S_S_S_S_S_S_S_S_S_S_S_S_S_S_S_S_S_S_S_S_S_S_S_S_S_S_S_S_S_S_S_S_S_S_S_S_S_S_S_S_S_S_S_S_S_S_S_S_S_S_S_S_S_S_S_S_S_S_S_S_S_S_S_S_S_S_S_S_S_S_S_S_S_S_S_S_S_S_S_S_S_S_S_S_S_S_S_S_S_S_S_S_S_S_S_S_S_S_S_S_S_S_S_S_S_S_S_S_S_S_S_S_S_S_S_S_S_S_S_S_S_S_S_S_S_S_S_S_S_S_S_S_S_S_S_S_S_S_S_S_S_S_S_S_S_S_S_S_S_S_S_S_S_S_S_S_S_S_S_S_S_S_S_S_S_S_S_S_S_S_S_S_S_S_S_S_S_S_S_S_S_S_S_S_S_S_S_S_S_S_S_S_S_S_S_S_S_S_S_S_S_S_S_S_S_S_S_S_S_S_S_S_S_S_S_S_S_S_S_S_S_S_S_S_S_S_S_S_S_S_S_S_S_S_S_S_S_S_S_S_S_S_S_S_S_S_S_S_S_S_S_S_S_S_S_S_S_S_S_S_S_S_S_S_S_S_S_S_S_S_S_S_S_S_S_S_S_S_S_S_S_S_S_S_S_S_S_S_S_S_S_S_S_S_S_S_S_S_S_S_S_S_S_S_S_S_S_S_S_S_S_S_S_S_S_S_S_S_S_S_S_S_S_S_S_S_S_S_S_S_S_S_S_S_S_S_S_S_S_S_S_S_S_S_S_S_S_S_S_S_S_S_S_S_S_S_S_S_S_S_S_S_S_S_S_S_S_S_S_S_S_S_S_S_S_S_S_S_S_S_S_S_S_S_S_S_S_S_S_S_S_S_S_S_S_S_S_S_S_S_S_S_S_S_S_S_S_S_S_S_S_S_S_S_S_S_S_S_S_S_S_S_S_S_S_S_S_S_S_S_S_S_S_S_S_S_S_S_S_S_S_S_S_S_S_S_S_S_S_S_S_S_S_S_S_S_S_S_S_S_S_S_S_S_S_S_S_S_S_S_S_S_S_S_S_S_S_S_S_S_S_S_S_S_S_S_S_S_S_S_S_S_S_S_S_S_S_S_S_S_S_S_S_S_S_S_S_S_S_S_S_S_S_S_S_S_S_S_S_S_S_S_S_S_S_S_S_S_S_S_S_S_S_S_S_S_S_S_S_S_S_S_S_S_S_S_S_S_S_S_S_S_S_S_S_S_S_S_S_S__param_807,
	.param .u64 .ptr .align 1 _Z4racePiS_S_S_S_S_S_S_S_S_S_S_S_S_S_S_S_S_S_S_S_S_S_S_S_S_S_S_S_S_S_S_S_S_S_S_S_S_S_S_S_S_S_S_S_S_S_S_S_S_S_S_S_S_S_S_S_S_S_S_S_S_S_S_S_S_S_S_S_S_S_S_S_S_S_S_S_S_S_S_S_S_S_S_S_S_S_S_S_S_S_S_S_S_S_S_S_S_S_S_S_S_S_S_S_S_S_S_S_S_S_S_S_S_S_S_S_S_S_S_S_S_S_S_S_S_S_S_S_S_S_S_S_S_S_S_S_S_S_S_S_S_S_S_S_S_S_S_S_S_S_S_S_S_S_S_S_S_S_S_S_S_S_S_S_S_S_S_S_S_S_S_S_S_S_S_S_S_S_S_S_S_S_S_S_S_S_S_S_S_S_S_S_S_S_S_S_S_S_S_S_S_S_S_S_S_S_S_S_S_S_S_S_S_S_S_S_S_S_S_S_S_S_S_S_S_S_S_S_S_S_S_S_S_S_S_S_S_S_S_S_S_S_S_S_S_S_S_S_S_S_S_S_S_S_S_S_S_S_S_S_S_S_S_S_S_S_S_S_S_S_S_S_S_S_S_S_S_S_S_S_S_S_S_S_S_S_S_S_S_S_S_S_S_S_S_S_S_S_S_S_S_S_S_S_S_S_S_S_S_S_S_S_S_S_S_S_S_S_S_S_S_S_S_S_S_S_S_S_S_S_S_S_S_S_S_S_S_S_S_S_S_S_S_S_S_S_S_S_S_S_S_S_S_S_S_S_S_S_S_S_S_S_S_S_S_S_S_S_S_S_S_S_S_S_S_S_S_S_S_S_S_S_S_S_S_S_S_S_S_S_S_S_S_S_S_S_S_S_S_S_S_S_S_S_S_S_S_S_S_S_S_S_S_S_S_S_S_S_S_S_S_S_S_S_S_S_S_S_S_S_S_S_S_S_S_S_S_S_S_S_S_S_S_S_S_S_S_S_S_S_S_S_S_S_S_S_S_S_S_S_S_S_S_S_S_S_S_S_S_S_S_S_S_S_S_S_S_S_S_S_S_S_S_S_S_S_S_S_S_S_S_S_S_S_S_S_S_S_S_S_S_S_S_S_S_S_S_S_S_S_S_S_S_S_S_S_S_S_S_S_S_S_S_S_S_S_S_S_S_S_S_S_S_S_S_S_S_S_S_S_S_S_S_S_S_S_S_S_S_S_S_S_S_S_S_S_S_S_S_S_S_S_S_S_S_S_S_S_S_S_S_S_S_S_S_S_S_S_S_S_S_S_S_S_S_S_S_S_S_S_S_S_S_S_S_S_S_S_S_S_S_S_S_S_S_S_S_S_S_S_S_S_S_S_S_S_S_S_S_S_S_S_S_S_S_S_S_S_S_S_S_S_S_S_S_S_S_S_S_S_S_S_S_S_S_S_S_S_S_S_S_S_S_S_S_S_S_S_S_S_S_S_S_S_S_S_S_S_S_S_S_S_S_S_S_S_S_S_S_S_S_S_S_S_S_S_S_S_S_S_S_S_S_S_S_S_S_S_S_S_S_S_S_S_S_S_S_S_S_S_S_S_S_S_S_S_S_S_S_S_S_S_S_S_S_S_S_S_S_S_S_S_S_S_S_S_S_S_S_S_S_S_S_S_S_S_S_S_S_S_S_S_S_S_S_S_S_S_S_S_S_S_S_S_S_S_S_S_S_S_S_S_S_S_S_S_S_S_S_S_S_S_S_S_S_S_S_S_S_S_S_S_S_S_S_S_S_S_S_S_S_S_S_S_S_S_S_S_S_S_S_S_S_S_S_S_S_S_S_S_S_S_S_S_S_S_S_S_S_S_S_S_S_S_S_S_S_S_S_S_S_S_S_S_S_S_S_S_S_S_S_S_S_S_S_S_S_S_S_S_S_S_S_S_S_S_S_S_S_S_S_S_S_S_S_S_S_S_S_S_S_S_S_S_S_S_S_S_S_S_S_S_S_S_S_S_S_S_S_S_S_S_S_S_S_S_S_S_S_S_S_S_S_S_S_S_S_S_S_S_S_S_S_S_S_S_S_S_S_S_S_S_S_S_S_S_S_S_S_S_S_S_S_S_S_S_S_S_S_S_S_S_S_S_S_S_S_S_S_S_S_S_S_S_S_S_S_S_S_S_S_S_S_S_S_S_S_S_S_S_S_S_S_S_S_S_S_S_S_S_S_S_S_S_S_S_S_S_S_S_S_S_S_S_S_S_S_S_S_S_S_S_S_S_S_S_S_S_S_S_S_S_S__param_808,
	.param .u64 .ptr .align 1 _Z4racePiS_S_S_S_S_S_S_S_S_S_S_S_S_S_S_S_S_S_S_S_S_S_S_S_S_S_S_S_S_S_S_S_S_S_S_S_S_S_S_S_S_S_S_S_S_S_S_S_S_S_S_S_S_S_S_S_S_S_S_S_S_S_S_S_S_S_S_S_S_S_S_S_S_S_S_S_S_S_S_S_S_S_S_S_S_S_S_S_S_S_S_S_S_S_S_S_S_S_S_S_S_S_S_S_S_S_S_S_S_S_S_S_S_S_S_S_S_S_S_S_S_S_S_S_S_S_S_S_S_S_S_S_S_S_S_S_S_S_S_S_S_S_S_S_S_S_S_S_S_S_S_S_S_S_S_S_S_S_S_S_S_S_S_S_S_S_S_S_S_S_S_S_S_S_S_S_S_S_S_S_S_S_S_S_S_S_S_S_S_S_S_S_S_S_S_S_S_S_S_S_S_S_S_S_S_S_S_S_S_S_S_S_S_S_S_S_S_S_S_S_S_S_S_S_S_S_S_S_S_S_S_S_S_S_S_S_S_S_S_S_S_S_S_S_S_S_S_S_S_S_S_S_S_S_S_S_S_S_S_S_S_S_S_S_S_S_S_S_S_S_S_S_S_S_S_S_S_S_S_S_S_S_S_S_S_S_S_S_S_S_S_S_S_S_S_S_S_S_S_S_S_S_S_S_S_S_S_S_S_S_S_S_S_S_S_S_S_S_S_S_S_S_S_S_S_S_S_S_S_S_S_S_S_S_S_S_S_S_S_S_S_S_S_S_S_S_S_S_S_S_S_S_S_S_S_S_S_S_S_S_S_S_S_S_S_S_S_S_S_S_S_S_S_S_S_S_S_S_S_S_S_S_S_S_S_S_S_S_S_S_S_S_S_S_S_S_S_S_S_S_S_S_S_S_S_S_S_S_S_S_S_S_S_S_S_S_S_S_S_S_S_S_S_S_S_S_S_S_S_S_S_S_S_S_S_S_S_S_S_S_S_S_S_S_S_S_S_S_S_S_S_S_S_S_S_S_S_S_S_S_S_S_S_S_S_S_S_S_S_S_S_S_S_S_S_S_S_S_S_S_S_S_S_S_S_S_S_S_S_S_S_S_S_S_S_S_S_S_S_S_S_S_S_S_S_S_S_S_S_S_S_S_S_S_S_S_S_S_S_S_S_S_S_S_S_S_S_S_S_S_S_S_S_S_S_S_S_S_S_S_S_S_S_S_S_S_S_S_S_S_S_S_S_S_S_S_S_S_S_S_S_S_S_S_S_S_S_S_S_S_S_S_S_S_S_S_S_S_S_S_S_S_S_S_S_S_S_S_S_S_S_S_S_S_S_S_S_S_S_S_S_S_S_S_S_S_S_S_S_S_S_S_S_S_S_S_S_S_S_S_S_S_S_S_S_S_S_S_S_S_S_S_S_S_S_S_S_S_S_S_S_S_S_S_S_S_S_S_S_S_S_S_S_S_S_S_S_S_S_S_S_S_S_S_S_S_S_S_S_S_S_S_S_S_S_S_S_S_S_S_S_S_S_S_S_S_S_S_S_S_S_S_S_S_S_S_S_S_S_S_S_S_S_S_S_S_S_S_S_S_S_S_S_S_S_S_S_S_S_S_S_S_S_S_S_S_S_S_S_S_S_S_S_S_S_S_S_S_S_S_S_S_S_S_S_S_S_S_S_S_S_S_S_S_S_S_S_S_S_S_S_S_S_S_S_S_S_S_S_S_S_S_S_S_S_S_S_S_S_S_S_S_S_S_S_S_S_S_S_S_S_S_S_S_S_S_S_S_S_S_S_S_S_S_S_S_S_S_S_S_S_S_S_S_S_S_S_S_S_S_S_S_S_S_S_S_S_S_S_S_S_S_S_S_S_S_S_S_S_S_S_S_S_S_S_S_S_S_S_S_S_S_S_S_S_S_S_S_S_S_S_S_S_S_S_S_S_S_S_S_S_S_S_S_S_S_S_S_S_S_S_S_S_S_S_S_S_S_S_S_S_S_S_S_S_S_S_S_S_S_S_S_S_S_S_S_S_S_S_S_S_S_S_S_S_S_S_S_S_S_S_S_S_S_S_S_S_S_S_S_S_S_S_S_S_S_S_S_S_S_S_S_S_S_S_S_S_S_S_S_S_S_S_S_S_S_S_S_S_S_S_S_S_S_S_S_S_S_S_S_S_S_S_S_S_S_S_S_S_S_S_S_S_S_S_S_S_S_S_S_S_S_S_S_S_S_S_S_S_S_S_S_S_S_S_S_S_S_S_S_S_S_S_S_S_S_S_S_S_S_S_S_S__param_809,
	.param .u64 .ptr .align 1 _Z4racePiS_S_S_S_S_S_S_S_S_S_S_S_S_S_S_S_S_S_S_S_S_S_S_S_S_S_S_S_S_S_S_S_S_S_S_S_S_S_S_S_S_S_S_S_S_S_S_S_S_S_S_S_S_S_S_S_S_S_S_S_S_S_S_S_S_S_S_S_S_S_S_S_S_S_S_S_S_S_S_S_S_S_S_S_S_S_S_S_S_S_S_S_S_S_S_S_S_S_S_S_S_S_S_S_S_S_S_S_S_S_S_S_S_S_S_S_S_S_S_S_S_S_S_S_S_S_S_S_S_S_S_S_S_S_S_S_S_S_S_S_S_S_S_S_S_S_S_S_S_S_S_S_S_S_S_S_S_S_S_S_S_S_S_S_S_S_S_S_S_S_S_S_S_S_S_S_S_S_S_S_S_S_S_S_S_S_S_S_S_S_S_S_S_S_S_S_S_S_S_S_S_S_S_S_S_S_S_S_S_S_S_S_S_S_S_S_S_S_S_S_S_S_S_S_S_S_S_S_S_S_S_S_S_S_S_S_S_S_S_S_S_S_S_S_S_S_S_S_S_S_S_S_S_S_S_S_S_S_S_S_S_S_S_S_S_S_S_S_S_S_S_S_S_S_S_S_S_S_S_S_S_S_S_S_S_S_S_S_S_S_S_S_S_S_S_S_S_S_S_S_S_S_S_S_S_S_S_S_S_S_S_S_S_S_S_S_S_S_S_S_S_S_S_S_S_S_S_S_S_S_S_S_S_S_S_S_S_S_S_S_S_S_S_S_S_S_S_S_S_S_S_S_S_S_S_S_S_S_S_S_S_S_S_S_S_S_S_S_S_S_S_S_S_S_S_S_S_S_S_S_S_S_S_S_S_S_S_S_S_S_S_S_S_S_S_S_S_S_S_S_S_S_S_S_S_S_S_S_S_S_S_S_S_S_S_S_S_S_S_S_S_S_S_S_S_S_S_S_S_S_S_S_S_S_S_S_S_S_S_S_S_S_S_S_S_S_S_S_S_S_S_S_S_S_S_S_S_S_S_S_S_S_S_S_S_S_S_S_S_S_S_S_S_S_S_S_S_S_S_S_S_S_S_S_S_S_S_S_S_S_S_S_S_S_S_S_S_S_S_S_S_S_S_S_S_S_S_S_S_S_S_S_S_S_S_S_S_S_S_S_S_S_S_S_S_S_S_S_S_S_S_S_S_S_S_S_S_S_S_S_S_S_S_S_S_S_S_S_S_S_S_S_S_S_S_S_S_S_S_S_S_S_S_S_S_S_S_S_S_S_S_S_S_S_S_S_S_S_S_S_S_S_S_S_S_S_S_S_S_S_S_S_S_S_S_S_S_S_S_S_S_S_S_S_S_S_S_S_S_S_S_S_S_S_S_S_S_S_S_S_S_S_S_S_S_S_S_S_S_S_S_S_S_S_S_S_S_S_S_S_S_S_S_S_S_S_S_S_S_S_S_S_S_S_S_S_S_S_S_S_S_S_S_S_S_S_S_S_S_S_S_S_S_S_S_S_S_S_S_S_S_S_S_S_S_S_S_S_S_S_S_S_S_S_S_S_S_S_S_S_S_S_S_S_S_S_S_S_S_S_S_S_S_S_S_S_S_S_S_S_S_S_S_S_S_S_S_S_S_S_S_S_S_S_S_S_S_S_S_S_S_S_S_S_S_S_S_S_S_S_S_S_S_S_S_S_S_S_S_S_S_S_S_S_S_S_S_S_S_S_S_S_S_S_S_S_S_S_S_S_S_S_S_S_S_S_S_S_S_S_S_S_S_S_S_S_S_S_S_S_S_S_S_S_S_S_S_S_S_S_S_S_S_S_S_S_S_S_S_S_S_S_S_S_S_S_S_S_S_S_S_S_S_S_S_S_S_S_S_S_S_S_S_S_S_S_S_S_S_S_S_S_S_S_S_S_S_S_S_S_S_S_S_S_S_S_S_S_S_S_S_S_S_S_S_S_S_S_S_S_S_S_S_S_S_S_S_S_S_S_S_S_S_S_S_S_S_S_S_S_S_S_S_S_S_S_S_S_S_S_S_S_S_S_S_S_S_S_S_S_S_S_S_S_S_S_S_S_S_S_S_S_S_S_S_S_S_S_S_S_S_S_S_S_S_S_S_S_S_S_S_S_S_S_S_S_S_S_S_S_S_S_S_S_S_S_S_S_S_S_S_S_S_S_S_S_S_S_S_S_S_S_S_S_S_S_S_S_S_S_S_S_S_S_S_S_S_S_S_S_S_S_S_S_S_S_S_S_S_S_S_S_S_S_S_S_S_S_S_S_S_S_S__param_810,
	.param .u64 .ptr .align 1 _Z4racePiS_S_S_S_S_S_S_S_S_S_S_S_S_S_S_S_S_S_S_S_S_S_S_S_S_S_S_S_S_S_S_S_S_S_S_S_S_S_S_S_S_S_S_S_S_S_S_S_S_S_S_S_S_S_S_S_S_S_S_S_S_S_S_S_S_S_S_S_S_S_S_S_S_S_S_S_S_S_S_S_S_S_S_S_S_S_S_S_S_S_S_S_S_S_S_S_S_S_S_S_S_S_S_S_S_S_S_S_S_S_S_S_S_S_S_S_S_S_S_S_S_S_S_S_S_S_S_S_S_S_S_S_S_S_S_S_S_S_S_S_S_S_S_S_S_S_S_S_S_S_S_S_S_S_S_S_S_S_S_S_S_S_S_S_S_S_S_S_S_S_S_S_S_S_S_S_S_S_S_S_S_S_S_S_S_S_S_S_S_S_S_S_S_S_S_S_S_S_S_S_S_S_S_S_S_S_S_S_S_S_S_S_S_S_S_S_S_S_S_S_S_S_S_S_S_S_S_S_S_S_S_S_S_S_S_S_S_S_S_S_S_S_S_S_S_S_S_S_S_S_S_S_S_S_S_S_S_S_S_S_S_S_S_S_S_S_S_S_S_S_S_S_S_S_S_S_S_S_S_S_S_S_S_S_S_S_S_S_S_S_S_S_S_S_S_S_S_S_S_S_S_S_S_S_S_S_S_S_S_S_S_S_S_S_S_S_S_S_S_S_S_S_S_S_S_S_S_S_S_S_S_S_S_S_S_S_S_S_S_S_S_S_S_S_S_S_S_S_S_S_S_S_S_S_S_S_S_S_S_S_S_S_S_S_S_S_S_S_S_S_S_S_S_S_S_S_S_S_S_S_S_S_S_S_S_S_S_S_S_S_S_S_S_S_S_S_S_S_S_S_S_S_S_S_S_S_S_S_S_S_S_S_S_S_S_S_S_S_S_S_S_S_S_S_S_S_S_S_S_S_S_S_S_S_S_S_S_S_S_S_S_S_S_S_S_S_S_S_S_S_S_S_S_S_S_S_S_S_S_S_S_S_S_S_S_S_S_S_S_S_S_S_S_S_S_S_S_S_S_S_S_S_S_S_S_S_S_S_S_S_S_S_S_S_S_S_S_S_S_S_S_S_S_S_S_S_S_S_S_S_S_S_S_S_S_S_S_S_S_S_S_S_S_S_S_S_S_S_S_S_S_S_S_S_S_S_S_S_S_S_S_S_S_S_S_S_S_S_S_S_S_S_S_S_S_S_S_S_S_S_S_S_S_S_S_S_S_S_S_S_S_S_S_S_S_S_S_S_S_S_S_S_S_S_S_S_S_S_S_S_S_S_S_S_S_S_S_S_S_S_S_S_S_S_S_S_S_S_S_S_S_S_S_S_S_S_S_S_S_S_S_S_S_S_S_S_S_S_S_S_S_S_S_S_S_S_S_S_S_S_S_S_S_S_S_S_S_S_S_S_S_S_S_S_S_S_S_S_S_S_S_S_S_S_S_S_S_S_S_S_S_S_S_S_S_S_S_S_S_S_S_S_S_S_S_S_S_S_S_S_S_S_S_S_S_S_S_S_S_S_S_S_S_S_S_S_S_S_S_S_S_S_S_S_S_S_S_S_S_S_S_S_S_S_S_S_S_S_S_S_S_S_S_S_S_S_S_S_S_S_S_S_S_S_S_S_S_S_S_S_S_S_S_S_S_S_S_S_S_S_S_S_S_S_S_S_S_S_S_S_S_S_S_S_S_S_S_S_S_S_S_S_S_S_S_S_S_S_S_S_S_S_S_S_S_S_S_S_S_S_S_S_S_S_S_S_S_S_S_S_S_S_S_S_S_S_S_S_S_S_S_S_S_S_S_S_S_S_S_S_S_S_S_S_S_S_S_S_S_S_S_S_S_S_S_S_S_S_S_S_S_S_S_S_S_S_S_S_S_S_S_S_S_S_S_S_S_S_S_S_S_S_S_S_S_S_S_S_S_S_S_S_S_S_S_S_S_S_S_S_S_S_S_S_S_S_S_S_S_S_S_S_S_S_S_S_S_S_S_S_S_S_S_S_S_S_S_S_S_S_S_S_S_S_S_S_S_S_S_S_S_S_S_S_S_S_S_S_S_S_S_S_S_S_S_S_S_S_S_S_S_S_S_S_S_S_S_S_S_S_S_S_S_S_S_S_S_S_S_S_S_S_S_S_S_S_S_S_S_S_S_S_S_S_S_S_S_S_S_S_S_S_S_S_S_S_S_S_S_S_S_S_S_S_S_S_S_S_S_S_S_S_S_S_S_S_S_S_S_S_S_S_S__param_811,
	.param .u64 .ptr .align 1 _Z4racePiS_S_S_S_S_S_S_S_S_S_S_S_S_S_S_S_S_S_S_S_S_S_S_S_S_S_S_S_S_S_S_S_S_S_S_S_S_S_S_S_S_S_S_S_S_S_S_S_S_S_S_S_S_S_S_S_S_S_S_S_S_S_S_S_S_S_S_S_S_S_S_S_S_S_S_S_S_S_S_S_S_S_S_S_S_S_S_S_S_S_S_S_S_S_S_S_S_S_S_S_S_S_S_S_S_S_S_S_S_S_S_S_S_S_S_S_S_S_S_S_S_S_S_S_S_S_S_S_S_S_S_S_S_S_S_S_S_S_S_S_S_S_S_S_S_S_S_S_S_S_S_S_S_S_S_S_S_S_S_S_S_S_S_S_S_S_S_S_S_S_S_S_S_S_S_S_S_S_S_S_S_S_S_S_S_S_S_S_S_S_S_S_S_S_S_S_S_S_S_S_S_S_S_S_S_S_S_S_S_S_S_S_S_S_S_S_S_S_S_S_S_S_S_S_S_S_S_S_S_S_S_S_S_S_S_S_S_S_S_S_S_S_S_S_S_S_S_S_S_S_S_S_S_S_S_S_S_S_S_S_S_S_S_S_S_S_S_S_S_S_S_S_S_S_S_S_S_S_S_S_S_S_S_S_S_S_S_S_S_S_S_S_S_S_S_S_S_S_S_S_S_S_S_S_S_S_S_S_S_S_S_S_S_S_S_S_S_S_S_S_S_S_S_S_S_S_S_S_S_S_S_S_S_S_S_S_S_S_S_S_S_S_S_S_S_S_S_S_S_S_S_S_S_S_S_S_S_S_S_S_S_S_S_S_S_S_S_S_S_S_S_S_S_S_S_S_S_S_S_S_S_S_S_S_S_S_S_S_S_S_S_S_S_S_S_S_S_S_S_S_S_S_S_S_S_S_S_S_S_S_S_S_S_S_S_S_S_S_S_S_S_S_S_S_S_S_S_S_S_S_S_S_S_S_S_S_S_S_S_S_S_S_S_S_S_S_S_S_S_S_S_S_S_S_S_S_S_S_S_S_S_S_S_S_S_S_S_S_S_S_S_S_S_S_S_S_S_S_S_S_S_S_S_S_S_S_S_S_S_S_S_S_S_S_S_S_S_S_S_S_S_S_S_S_S_S_S_S_S_S_S_S_S_S_S_S_S_S_S_S_S_S_S_S_S_S_S_S_S_S_S_S_S_S_S_S_S_S_S_S_S_S_S_S_S_S_S_S_S_S_S_S_S_S_S_S_S_S_S_S_S_S_S_S_S_S_S_S_S_S_S_S_S_S_S_S_S_S_S_S_S_S_S_S_S_S_S_S_S_S_S_S_S_S_S_S_S_S_S_S_S_S_S_S_S_S_S_S_S_S_S_S_S_S_S_S_S_S_S_S_S_S_S_S_S_S_S_S_S_S_S_S_S_S_S_S_S_S_S_S_S_S_S_S_S_S_S_S_S_S_S_S_S_S_S_S_S_S_S_S_S_S_S_S_S_S_S_S_S_S_S_S_S_S_S_S_S_S_S_S_S_S_S_S_S_S_S_S_S_S_S_S_S_S_S_S_S_S_S_S_S_S_S_S_S_S_S_S_S_S_S_S_S_S_S_S_S_S_S_S_S_S_S_S_S_S_S_S_S_S_S_S_S_S_S_S_S_S_S_S_S_S_S_S_S_S_S_S_S_S_S_S_S_S_S_S_S_S_S_S_S_S_S_S_S_S_S_S_S_S_S_S_S_S_S_S_S_S_S_S_S_S_S_S_S_S_S_S_S_S_S_S_S_S_S_S_S_S_S_S_S_S_S_S_S_S_S_S_S_S_S_S_S_S_S_S_S_S_S_S_S_S_S_S_S_S_S_S_S_S_S_S_S_S_S_S_S_S_S_S_S_S_S_S_S_S_S_S_S_S_S_S_S_S_S_S_S_S_S_S_S_S_S_S_S_S_S_S_S_S_S_S_S_S_S_S_S_S_S_S_S_S_S_S_S_S_S_S_S_S_S_S_S_S_S_S_S_S_S_S_S_S_S_S_S_S_S_S_S_S_S_S_S_S_S_S_S_S_S_S_S_S_S_S_S_S_S_S_S_S_S_S_S_S_S_S_S_S_S_S_S_S_S_S_S_S_S_S_S_S_S_S_S_S_S_S_S_S_S_S_S_S_S_S_S_S_S_S_S_S_S_S_S_S_S_S_S_S_S_S_S_S_S_S_S_S_S_S_S_S_S_S_S_S_S_S_S_S_S_S_S_S_S_S_S_S_S_S_S_S_S_S_S_S_S_S_S_S_S_S_S_S_S__param_812,
	.param .u64 .ptr .align 1 _Z4racePiS_S_S_S_S_S_S_S_S_S_S_S_S_S_S_S_S_S_S_S_S_S_S_S_S_S_S_S_S_S_S_S_S_S_S_S_S_S_S_S_S_S_S_S_S_S_S_S_S_S_S_S_S_S_S_S_S_S_S_S_S_S_S_S_S_S_S_S_S_S_S_S_S_S_S_S_S_S_S_S_S_S_S_S_S_S_S_S_S_S_S_S_S_S_S_S_S_S_S_S_S_S_S_S_S_S_S_S_S_S_S_S_S_S_S_S_S_S_S_S_S_S_S_S_S_S_S_S_S_S_S_S_S_S_S_S_S_S_S_S_S_S_S_S_S_S_S_S_S_S_S_S_S_S_S_S_S_S_S_S_S_S_S_S_S_S_S_S_S_S_S_S_S_S_S_S_S_S_S_S_S_S_S_S_S_S_S_S_S_S_S_S_S_S_S_S_S_S_S_S_S_S_S_S_S_S_S_S_S_S_S_S_S_S_S_S_S_S_S_S_S_S_S_S_S_S_S_S_S_S_S_S_S_S_S_S_S_S_S_S_S_S_S_S_S_S_S_S_S_S_S_S_S_S_S_S_S_S_S_S_S_S_S_S_S_S_S_S_S_S_S_S_S_S_S_S_S_S_S_S_S_S_S_S_S_S_S_S_S_S_S_S_S_S_S_S_S_S_S_S_S_S_S_S_S_S_S_S_S_S_S_S_S_S_S_S_S_S_S_S_S_S_S_S_S_S_S_S_S_S_S_S_S_S_S_S_S_S_S_S_S_S_S_S_S_S_S_S_S_S_S_S_S_S_S_S_S_S_S_S_S_S_S_S_S_S_S_S_S_S_S_S_S_S_S_S_S_S_S_S_S_S_S_S_S_S_S_S_S_S_S_S_S_S_S_S_S_S_S_S_S_S_S_S_S_S_S_S_S_S_S_S_S_S_S_S_S_S_S_S_S_S_S_S_S_S_S_S_S_S_S_S_S_S_S_S_S_S_S_S_S_S_S_S_S_S_S_S_S_S_S_S_S_S_S_S_S_S_S_S_S_S_S_S_S_S_S_S_S_S_S_S_S_S_S_S_S_S_S_S_S_S_S_S_S_S_S_S_S_S_S_S_S_S_S_S_S_S_S_S_S_S_S_S_S_S_S_S_S_S_S_S_S_S_S_S_S_S_S_S_S_S_S_S_S_S_S_S_S_S_S_S_S_S_S_S_S_S_S_S_S_S_S_S_S_S_S_S_S_S_S_S_S_S_S_S_S_S_S_S_S_S_S_S_S_S_S_S_S_S_S_S_S_S_S_S_S_S_S_S_S_S_S_S_S_S_S_S_S_S_S_S_S_S_S_S_S_S_S_S_S_S_S_S_S_S_S_S_S_S_S_S_S_S_S_S_S_S_S_S_S_S_S_S_S_S_S_S_S_S_S_S_S_S_S_S_S_S_S_S_S_S_S_S_S_S_S_S_S_S_S_S_S_S_S_S_S_S_S_S_S_S_S_S_S_S_S_S_S_S_S_S_S_S_S_S_S_S_S_S_S_S_S_S_S_S_S_S_S_S_S_S_S_S_S_S_S_S_S_S_S_S_S_S_S_S_S_S_S_S_S_S_S_S_S_S_S_S_S_S_S_S_S_S_S_S_S_S_S_S_S_S_S_S_S_S_S_S_S_S_S_S_S_S_S_S_S_S_S_S_S_S_S_S_S_S_S_S_S_S_S_S_S_S_S_S_S_S_S_S_S_S_S_S_S_S_S_S_S_S_S_S_S_S_S_S_S_S_S_S_S_S_S_S_S_S_S_S_S_S_S_S_S_S_S_S_S_S_S_S_S_S_S_S_S_S_S_S_S_S_S_S_S_S_S_S_S_S_S_S_S_S_S_S_S_S_S_S_S_S_S_S_S_S_S_S_S_S_S_S_S_S_S_S_S_S_S_S_S_S_S_S_S_S_S_S_S_S_S_S_S_S_S_S_S_S_S_S_S_S_S_S_S_S_S_S_S_S_S_S_S_S_S_S_S_S_S_S_S_S_S_S_S_S_S_S_S_S_S_S_S_S_S_S_S_S_S_S_S_S_S_S_S_S_S_S_S_S_S_S_S_S_S_S_S_S_S_S_S_S_S_S_S_S_S_S_S_S_S_S_S_S_S_S_S_S_S_S_S_S_S_S_S_S_S_S_S_S_S_S_S_S_S_S_S_S_S_S_S_S_S_S_S_S_S_S_S_S_S_S_S_S_S_S_S_S_S_S_S_S_S_S_S_S_S_S_S_S_S_S_S_S_S_S_S_S_S_S_S_S_S_S_S__param_813,
	.param .u64 .ptr .align 1 _Z4racePiS_S_S_S_S_S_S_S_S_S_S_S_S_S_S_S_S_S_S_S_S_S_S_S_S_S_S_S_S_S_S_S_S_S_S_S_S_S_S_S_S_S_S_S_S_S_S_S_S_S_S_S_S_S_S_S_S_S_S_S_S_S_S_S_S_S_S_S_S_S_S_S_S_S_S_S_S_S_S_S_S_S_S_S_S_S_S_S_S_S_S_S_S_S_S_S_S_S_S_S_S_S_S_S_S_S_S_S_S_S_S_S_S_S_S_S_S_S_S_S_S_S_S_S_S_S_S_S_S_S_S_S_S_S_S_S_S_S_S_S_S_S_S_S_S_S_S_S_S_S_S_S_S_S_S_S_S_S_S_S_S_S_S_S_S_S_S_S_S_S_S_S_S_S_S_S_S_S_S_S_S_S_S_S_S_S_S_S_S_S_S_S_S_S_S_S_S_S_S_S_S_S_S_S_S_S_S_S_S_S_S_S_S_S_S_S_S_S_S_S_S_S_S_S_S_S_S_S_S_S_S_S_S_S_S_S_S_S_S_S_S_S_S_S_S_S_S_S_S_S_S_S_S_S_S_S_S_S_S_S_S_S_S_S_S_S_S_S_S_S_S_S_S_S_S_S_S_S_S_S_S_S_S_S_S_S_S_S_S_S_S_S_S_S_S_S_S_S_S_S_S_S_S_S_S_S_S_S_S_S_S_S_S_S_S_S_S_S_S_S_S_S_S_S_S_S_S_S_S_S_S_S_S_S_S_S_S_S_S_S_S_S_S_S_S_S_S_S_S_S_S_S_S_S_S_S_S_S_S_S_S_S_S_S_S_S_S_S_S_S_S_S_S_S_S_S_S_S_S_S_S_S_S_S_S_S_S_S_S_S_S_S_S_S_S_S_S_S_S_S_S_S_S_S_S_S_S_S_S_S_S_S_S_S_S_S_S_S_S_S_S_S_S_S_S_S_S_S_S_S_S_S_S_S_S_S_S_S_S_S_S_S_S_S_S_S_S_S_S_S_S_S_S_S_S_S_S_S_S_S_S_S_S_S_S_S_S_S_S_S_S_S_S_S_S_S_S_S_S_S_S_S_S_S_S_S_S_S_S_S_S_S_S_S_S_S_S_S_S_S_S_S_S_S_S_S_S_S_S_S_S_S_S_S_S_S_S_S_S_S_S_S_S_S_S_S_S_S_S_S_S_S_S_S_S_S_S_S_S_S_S_S_S_S_S_S_S_S_S_S_S_S_S_S_S_S_S_S_S_S_S_S_S_S_S_S_S_S_S_S_S_S_S_S_S_S_S_S_S_S_S_S_S_S_S_S_S_S_S_S_S_S_S_S_S_S_S_S_S_S_S_S_S_S_S_S_S_S_S_S_S_S_S_S_S_S_S_S_S_S_S_S_S_S_S_S_S_S_S_S_S_S_S_S_S_S_S_S_S_S_S_S_S_S_S_S_S_S_S_S_S_S_S_S_S_S_S_S_S_S_S_S_S_S_S_S_S_S_S_S_S_S_S_S_S_S_S_S_S_S_S_S_S_S_S_S_S_S_S_S_S_S_S_S_S_S_S_S_S_S_S_S_S_S_S_S_S_S_S_S_S_S_S_S_S_S_S_S_S_S_S_S_S_S_S_S_S_S_S_S_S_S_S_S_S_S_S_S_S_S_S_S_S_S_S_S_S_S_S_S_S_S_S_S_S_S_S_S_S_S_S_S_S_S_S_S_S_S_S_S_S_S_S_S_S_S_S_S_S_S_S_S_S_S_S_S_S_S_S_S_S_S_S_S_S_S_S_S_S_S_S_S_S_S_S_S_S_S_S_S_S_S_S_S_S_S_S_S_S_S_S_S_S_S_S_S_S_S_S_S_S_S_S_S_S_S_S_S_S_S_S_S_S_S_S_S_S_S_S_S_S_S_S_S_S_S_S_S_S_S_S_S_S_S_S_S_S_S_S_S_S_S_S_S_S_S_S_S_S_S_S_S_S_S_S_S_S_S_S_S_S_S_S_S_S_S_S_S_S_S_S_S_S_S_S_S_S_S_S_S_S_S_S_S_S_S_S_S_S_S_S_S_S_S_S_S_S_S_S_S_S_S_S_S_S_S_S_S_S_S_S_S_S_S_S_S_S_S_S_S_S_S_S_S_S_S_S_S_S_S_S_S_S_S_S_S_S_S_S_S_S_S_S_S_S_S_S_S_S_S_S_S_S_S_S_S_S_S_S_S_S_S_S_S_S_S_S_S_S_S_S_S_S_S_S_S_S_S_S_S_S_S_S_S_S_S_S_S_S_S_S_S_S__param_814,
	.param .u64 .ptr .align 1 _Z4racePiS_S_S_S_S_S_S_S_S_S_S_S_S_S_S_S_S_S_S_S_S_S_S_S_S_S_S_S_S_S_S_S_S_S_S_S_S_S_S_S_S_S_S_S_S_S_S_S_S_S_S_S_S_S_S_S_S_S_S_S_S_S_S_S_S_S_S_S_S_S_S_S_S_S_S_S_S_S_S_S_S_S_S_S_S_S_S_S_S_S_S_S_S_S_S_S_S_S_S_S_S_S_S_S_S_S_S_S_S_S_S_S_S_S_S_S_S_S_S_S_S_S_S_S_S_S_S_S_S_S_S_S_S_S_S_S_S_S_S_S_S_S_S_S_S_S_S_S_S_S_S_S_S_S_S_S_S_S_S_S_S_S_S_S_S_S_S_S_S_S_S_S_S_S_S_S_S_S_S_S_S_S_S_S_S_S_S_S_S_S_S_S_S_S_S_S_S_S_S_S_S_S_S_S_S_S_S_S_S_S_S_S_S_S_S_S_S_S_S_S_S_S_S_S_S_S_S_S_S_S_S_S_S_S_S_S_S_S_S_S_S_S_S_S_S_S_S_S_S_S_S_S_S_S_S_S_S_S_S_S_S_S_S_S_S_S_S_S_S_S_S_S_S_S_S_S_S_S_S_S_S_S_S_S_S_S_S_S_S_S_S_S_S_S_S_S_S_S_S_S_S_S_S_S_S_S_S_S_S_S_S_S_S_S_S_S_S_S_S_S_S_S_S_S_S_S_S_S_S_S_S_S_S_S_S_S_S_S_S_S_S_S_S_S_S_S_S_S_S_S_S_S_S_S_S_S_S_S_S_S_S_S_S_S_S_S_S_S_S_S_S_S_S_S_S_S_S_S_S_S_S_S_S_S_S_S_S_S_S_S_S_S_S_S_S_S_S_S_S_S_S_S_S_S_S_S_S_S_S_S_S_S_S_S_S_S_S_S_S_S_S_S_S_S_S_S_S_S_S_S_S_S_S_S_S_S_S_S_S_S_S_S_S_S_S_S_S_S_S_S_S_S_S_S_S_S_S_S_S_S_S_S_S_S_S_S_S_S_S_S_S_S_S_S_S_S_S_S_S_S_S_S_S_S_S_S_S_S_S_S_S_S_S_S_S_S_S_S_S_S_S_S_S_S_S_S_S_S_S_S_S_S_S_S_S_S_S_S_S_S_S_S_S_S_S_S_S_S_S_S_S_S_S_S_S_S_S_S_S_S_S_S_S_S_S_S_S_S_S_S_S_S_S_S_S_S_S_S_S_S_S_S_S_S_S_S_S_S_S_S_S_S_S_S_S_S_S_S_S_S_S_S_S_S_S_S_S_S_S_S_S_S_S_S_S_S_S_S_S_S_S_S_S_S_S_S_S_S_S_S_S_S_S_S_S_S_S_S_S_S_S_S_S_S_S_S_S_S_S_S_S_S_S_S_S_S_S_S_S_S_S_S_S_S_S_S_S_S_S_S_S_S_S_S_S_S_S_S_S_S_S_S_S_S_S_S_S_S_S_S_S_S_S_S_S_S_S_S_S_S_S_S_S_S_S_S_S_S_S_S_S_S_S_S_S_S_S_S_S_S_S_S_S_S_S_S_S_S_S_S_S_S_S_S_S_S_S_S_S_S_S_S_S_S_S_S_S_S_S_S_S_S_S_S_S_S_S_S_S_S_S_S_S_S_S_S_S_S_S_S_S_S_S_S_S_S_S_S_S_S_S_S_S_S_S_S_S_S_S_S_S_S_S_S_S_S_S_S_S_S_S_S_S_S_S_S_S_S_S_S_S_S_S_S_S_S_S_S_S_S_S_S_S_S_S_S_S_S_S_S_S_S_S_S_S_S_S_S_S_S_S_S_S_S_S_S_S_S_S_S_S_S_S_S_S_S_S_S_S_S_S_S_S_S_S_S_S_S_S_S_S_S_S_S_S_S_S_S_S_S_S_S_S_S_S_S_S_S_S_S_S_S_S_S_S_S_S_S_S_S_S_S_S_S_S_S_S_S_S_S_S_S_S_S_S_S_S_S_S_S_S_S_S_S_S_S_S_S_S_S_S_S_S_S_S_S_S_S_S_S_S_S_S_S_S_S_S_S_S_S_S_S_S_S_S_S_S_S_S_S_S_S_S_S_S_S_S_S_S_S_S_S_S_S_S_S_S_S_S_S_S_S_S_S_S_S_S_S_S_S_S_S_S_S_S_S_S_S_S_S_S_S_S_S_S_S_S_S_S_S_S_S_S_S_S_S_S_S_S_S_S_S_S_S_S_S_S_S_S_S_S_S_S_S_S_S_S_S_S_S_S_S_S__param_815,
	.param .u64 .ptr .align 1 _Z4racePiS_S_S_S_S_S_S_S_S_S_S_S_S_S_S_S_S_S_S_S_S_S_S_S_S_S_S_S_S_S_S_S_S_S_S_S_S_S_S_S_S_S_S_S_S_S_S_S_S_S_S_S_S_S_S_S_S_S_S_S_S_S_S_S_S_S_S_S_S_S_S_S_S_S_S_S_S_S_S_S_S_S_S_S_S_S_S_S_S_S_S_S_S_S_S_S_S_S_S_S_S_S_S_S_S_S_S_S_S_S_S_S_S_S_S_S_S_S_S_S_S_S_S_S_S_S_S_S_S_S_S_S_S_S_S_S_S_S_S_S_S_S_S_S_S_S_S_S_S_S_S_S_S_S_S_S_S_S_S_S_S_S_S_S_S_S_S_S_S_S_S_S_S_S_S_S_S_S_S_S_S_S_S_S_S_S_S_S_S_S_S_S_S_S_S_S_S_S_S_S_S_S_S_S_S_S_S_S_S_S_S_S_S_S_S_S_S_S_S_S_S_S_S_S_S_S_S_S_S_S_S_S_S_S_S_S_S_S_S_S_S_S_S_S_S_S_S_S_S_S_S_S_S_S_S_S_S_S_S_S_S_S_S_S_S_S_S_S_S_S_S_S_S_S_S_S_S_S_S_S_S_S_S_S_S_S_S_S_S_S_S_S_S_S_S_S_S_S_S_S_S_S_S_S_S_S_S_S_S_S_S_S_S_S_S_S_S_S_S_S_S_S_S_S_S_S_S_S_S_S_S_S_S_S_S_S_S_S_S_S_S_S_S_S_S_S_S_S_S_S_S_S_S_S_S_S_S_S_S_S_S_S_S_S_S_S_S_S_S_S_S_S_S_S_S_S_S_S_S_S_S_S_S_S_S_S_S_S_S_S_S_S_S_S_S_S_S_S_S_S_S_S_S_S_S_S_S_S_S_S_S_S_S_S_S_S_S_S_S_S_S_S_S_S_S_S_S_S_S_S_S_S_S_S_S_S_S_S_S_S_S_S_S_S_S_S_S_S_S_S_S_S_S_S_S_S_S_S_S_S_S_S_S_S_S_S_S_S_S_S_S_S_S_S_S_S_S_S_S_S_S_S_S_S_S_S_S_S_S_S_S_S_S_S_S_S_S_S_S_S_S_S_S_S_S_S_S_S_S_S_S_S_S_S_S_S_S_S_S_S_S_S_S_S_S_S_S_S_S_S_S_S_S_S_S_S_S_S_S_S_S_S_S_S_S_S_S_S_S_S_S_S_S_S_S_S_S_S_S_S_S_S_S_S_S_S_S_S_S_S_S_S_S_S_S_S_S_S_S_S_S_S_S_S_S_S_S_S_S_S_S_S_S_S_S_S_S_S_S_S_S_S_S_S_S_S_S_S_S_S_S_S_S_S_S_S_S_S_S_S_S_S_S_S_S_S_S_S_S_S_S_S_S_S_S_S_S_S_S_S_S_S_S_S_S_S_S_S_S_S_S_S_S_S_S_S_S_S_S_S_S_S_S_S_S_S_S_S_S_S_S_S_S_S_S_S_S_S_S_S_S_S_S_S_S_S_S_S_S_S_S_S_S_S_S_S_S_S_S_S_S_S_S_S_S_S_S_S_S_S_S_S_S_S_S_S_S_S_S_S_S_S_S_S_S_S_S_S_S_S_S_S_S_S_S_S_S_S_S_S_S_S_S_S_S_S_S_S_S_S_S_S_S_S_S_S_S_S_S_S_S_S_S_S_S_S_S_S_S_S_S_S_S_S_S_S_S_S_S_S_S_S_S_S_S_S_S_S_S_S_S_S_S_S_S_S_S_S_S_S_S_S_S_S_S_S_S_S_S_S_S_S_S_S_S_S_S_S_S_S_S_S_S_S_S_S_S_S_S_S_S_S_S_S_S_S_S_S_S_S_S_S_S_S_S_S_S_S_S_S_S_S_S_S_S_S_S_S_S_S_S_S_S_S_S_S_S_S_S_S_S_S_S_S_S_S_S_S_S_S_S_S_S_S_S_S_S_S_S_S_S_S_S_S_S_S_S_S_S_S_S_S_S_S_S_S_S_S_S_S_S_S_S_S_S_S_S_S_S_S_S_S_S_S_S_S_S_S_S_S_S_S_S_S_S_S_S_S_S_S_S_S_S_S_S_S_S_S_S_S_S_S_S_S_S_S_S_S_S_S_S_S_S_S_S_S_S_S_S_S_S_S_S_S_S_S_S_S_S_S_S_S_S_S_S_S_S_S_S_S_S_S_S_S_S_S_S_S_S_S_S_S_S_S_S_S_S_S_S_S_S_S_S_S_S_S_S_S_S_S_S_S_S__param_816,
	.param .u64 .ptr .align 1 _Z4racePiS_S_S_S_S_S_S_S_S_S_S_S_S_S_S_S_S_S_S_S_S_S_S_S_S_S_S_S_S_S_S_S_S_S_S_S_S_S_S_S_S_S_S_S_S_S_S_S_S_S_S_S_S_S_S_S_S_S_S_S_S_S_S_S_S_S_S_S_S_S_S_S_S_S_S_S_S_S_S_S_S_S_S_S_S_S_S_S_S_S_S_S_S_S_S_S_S_S_S_S_S_S_S_S_S_S_S_S_S_S_S_S_S_S_S_S_S_S_S_S_S_S_S_S_S_S_S_S_S_S_S_S_S_S_S_S_S_S_S_S_S_S_S_S_S_S_S_S_S_S_S_S_S_S_S_S_S_S_S_S_S_S_S_S_S_S_S_S_S_S_S_S_S_S_S_S_S_S_S_S_S_S_S_S_S_S_S_S_S_S_S_S_S_S_S_S_S_S_S_S_S_S_S_S_S_S_S_S_S_S_S_S_S_S_S_S_S_S_S_S_S_S_S_S_S_S_S_S_S_S_S_S_S_S_S_S_S_S_S_S_S_S_S_S_S_S_S_S_S_S_S_S_S_S_S_S_S_S_S_S_S_S_S_S_S_S_S_S_S_S_S_S_S_S_S_S_S_S_S_S_S_S_S_S_S_S_S_S_S_S_S_S_S_S_S_S_S_S_S_S_S_S_S_S_S_S_S_S_S_S_S_S_S_S_S_S_S_S_S_S_S_S_S_S_S_S_S_S_S_S_S_S_S_S_S_S_S_S_S_S_S_S_S_S_S_S_S_S_S_S_S_S_S_S_S_S_S_S_S_S_S_S_S_S_S_S_S_S_S_S_S_S_S_S_S_S_S_S_S_S_S_S_S_S_S_S_S_S_S_S_S_S_S_S_S_S_S_S_S_S_S_S_S_S_S_S_S_S_S_S_S_S_S_S_S_S_S_S_S_S_S_S_S_S_S_S_S_S_S_S_S_S_S_S_S_S_S_S_S_S_S_S_S_S_S_S_S_S_S_S_S_S_S_S_S_S_S_S_S_S_S_S_S_S_S_S_S_S_S_S_S_S_S_S_S_S_S_S_S_S_S_S_S_S_S_S_S_S_S_S_S_S_S_S_S_S_S_S_S_S_S_S_S_S_S_S_S_S_S_S_S_S_S_S_S_S_S_S_S_S_S_S_S_S_S_S_S_S_S_S_S_S_S_S_S_S_S_S_S_S_S_S_S_S_S_S_S_S_S_S_S_S_S_S_S_S_S_S_S_S_S_S_S_S_S_S_S_S_S_S_S_S_S_S_S_S_S_S_S_S_S_S_S_S_S_S_S_S_S_S_S_S_S_S_S_S_S_S_S_S_S_S_S_S_S_S_S_S_S_S_S_S_S_S_S_S_S_S_S_S_S_S_S_S_S_S_S_S_S_S_S_S_S_S_S_S_S_S_S_S_S_S_S_S_S_S_S_S_S_S_S_S_S_S_S_S_S_S_S_S_S_S_S_S_S_S_S_S_S_S_S_S_S_S_S_S_S_S_S_S_S_S_S_S_S_S_S_S_S_S_S_S_S_S_S_S_S_S_S_S_S_S_S_S_S_S_S_S_S_S_S_S_S_S_S_S_S_S_S_S_S_S_S_S_S_S_S_S_S_S_S_S_S_S_S_S_S_S_S_S_S_S_S_S_S_S_S_S_S_S_S_S_S_S_S_S_S_S_S_S_S_S_S_S_S_S_S_S_S_S_S_S_S_S_S_S_S_S_S_S_S_S_S_S_S_S_S_S_S_S_S_S_S_S_S_S_S_S_S_S_S_S_S_S_S_S_S_S_S_S_S_S_S_S_S_S_S_S_S_S_S_S_S_S_S_S_S_S_S_S_S_S_S_S_S_S_S_S_S_S_S_S_S_S_S_S_S_S_S_S_S_S_S_S_S_S_S_S_S_S_S_S_S_S_S_S_S_S_S_S_S_S_S_S_S_S_S_S_S_S_S_S_S_S_S_S_S_S_S_S_S_S_S_S_S_S_S_S_S_S_S_S_S_S_S_S_S_S_S_S_S_S_S_S_S_S_S_S_S_S_S_S_S_S_S_S_S_S_S_S_S_S_S_S_S_S_S_S_S_S_S_S_S_S_S_S_S_S_S_S_S_S_S_S_S_S_S_S_S_S_S_S_S_S_S_S_S_S_S_S_S_S_S_S_S_S_S_S_S_S_S_S_S_S_S_S_S_S_S_S_S_S_S_S_S_S_S_S_S_S_S_S_S_S_S_S_S_S_S_S_S_S_S_S_S_S_S_S_S_S_S_S_S__param_817,
	.param .u64 .ptr .align 1 _Z4racePiS_S_S_S_S_S_S_S_S_S_S_S_S_S_S_S_S_S_S_S_S_S_S_S_S_S_S_S_S_S_S_S_S_S_S_S_S_S_S_S_S_S_S_S_S_S_S_S_S_S_S_S_S_S_S_S_S_S_S_S_S_S_S_S_S_S_S_S_S_S_S_S_S_S_S_S_S_S_S_S_S_S_S_S_S_S_S_S_S_S_S_S_S_S_S_S_S_S_S_S_S_S_S_S_S_S_S_S_S_S_S_S_S_S_S_S_S_S_S_S_S_S_S_S_S_S_S_S_S_S_S_S_S_S_S_S_S_S_S_S_S_S_S_S_S_S_S_S_S_S_S_S_S_S_S_S_S_S_S_S_S_S_S_S_S_S_S_S_S_S_S_S_S_S_S_S_S_S_S_S_S_S_S_S_S_S_S_S_S_S_S_S_S_S_S_S_S_S_S_S_S_S_S_S_S_S_S_S_S_S_S_S_S_S_S_S_S_S_S_S_S_S_S_S_S_S_S_S_S_S_S_S_S_S_S_S_S_S_S_S_S_S_S_S_S_S_S_S_S_S_S_S_S_S_S_S_S_S_S_S_S_S_S_S_S_S_S_S_S_S_S_S_S_S_S_S_S_S_S_S_S_S_S_S_S_S_S_S_S_S_S_S_S_S_S_S_S_S_S_S_S_S_S_S_S_S_S_S_S_S_S_S_S_S_S_S_S_S_S_S_S_S_S_S_S_S_S_S_S_S_S_S_S_S_S_S_S_S_S_S_S_S_S_S_S_S_S_S_S_S_S_S_S_S_S_S_S_S_S_S_S_S_S_S_S_S_S_S_S_S_S_S_S_S_S_S_S_S_S_S_S_S_S_S_S_S_S_S_S_S_S_S_S_S_S_S_S_S_S_S_S_S_S_S_S_S_S_S_S_S_S_S_S_S_S_S_S_S_S_S_S_S_S_S_S_S_S_S_S_S_S_S_S_S_S_S_S_S_S_S_S_S_S_S_S_S_S_S_S_S_S_S_S_S_S_S_S_S_S_S_S_S_S_S_S_S_S_S_S_S_S_S_S_S_S_S_S_S_S_S_S_S_S_S_S_S_S_S_S_S_S_S_S_S_S_S_S_S_S_S_S_S_S_S_S_S_S_S_S_S_S_S_S_S_S_S_S_S_S_S_S_S_S_S_S_S_S_S_S_S_S_S_S_S_S_S_S_S_S_S_S_S_S_S_S_S_S_S_S_S_S_S_S_S_S_S_S_S_S_S_S_S_S_S_S_S_S_S_S_S_S_S_S_S_S_S_S_S_S_S_S_S_S_S_S_S_S_S_S_S_S_S_S_S_S_S_S_S_S_S_S_S_S_S_S_S_S_S_S_S_S_S_S_S_S_S_S_S_S_S_S_S_S_S_S_S_S_S_S_S_S_S_S_S_S_S_S_S_S_S_S_S_S_S_S_S_S_S_S_S_S_S_S_S_S_S_S_S_S_S_S_S_S_S_S_S_S_S_S_S_S_S_S_S_S_S_S_S_S_S_S_S_S_S_S_S_S_S_S_S_S_S_S_S_S_S_S_S_S_S_S_S_S_S_S_S_S_S_S_S_S_S_S_S_S_S_S_S_S_S_S_S_S_S_S_S_S_S_S_S_S_S_S_S_S_S_S_S_S_S_S_S_S_S_S_S_S_S_S_S_S_S_S_S_S_S_S_S_S_S_S_S_S_S_S_S_S_S_S_S_S_S_S_S_S_S_S_S_S_S_S_S_S_S_S_S_S_S_S_S_S_S_S_S_S_S_S_S_S_S_S_S_S_S_S_S_S_S_S_S_S_S_S_S_S_S_S_S_S_S_S_S_S_S_S_S_S_S_S_S_S_S_S_S_S_S_S_S_S_S_S_S_S_S_S_S_S_S_S_S_S_S_S_S_S_S_S_S_S_S_S_S_S_S_S_S_S_S_S_S_S_S_S_S_S_S_S_S_S_S_S_S_S_S_S_S_S_S_S_S_S_S_S_S_S_S_S_S_S_S_S_S_S_S_S_S_S_S_S_S_S_S_S_S_S_S_S_S_S_S_S_S_S_S_S_S_S_S_S_S_S_S_S_S_S_S_S_S_S_S_S_S_S_S_S_S_S_S_S_S_S_S_S_S_S_S_S_S_S_S_S_S_S_S_S_S_S_S_S_S_S_S_S_S_S_S_S_S_S_S_S_S_S_S_S_S_S_S_S_S_S_S_S_S_S_S_S_S_S_S_S_S_S_S_S_S_S_S_S_S_S_S_S_S_S_S_S_S_S_S_S_S_S__param_818,
	.param .u64 .ptr .align 1 _Z4racePiS_S_S_S_S_S_S_S_S_S_S_S_S_S_S_S_S_S_S_S_S_S_S_S_S_S_S_S_S_S_S_S_S_S_S_S_S_S_S_S_S_S_S_S_S_S_S_S_S_S_S_S_S_S_S_S_S_S_S_S_S_S_S_S_S_S_S_S_S_S_S_S_S_S_S_S_S_S_S_S_S_S_S_S_S_S_S_S_S_S_S_S_S_S_S_S_S_S_S_S_S_S_S_S_S_S_S_S_S_S_S_S_S_S_S_S_S_S_S_S_S_S_S_S_S_S_S_S_S_S_S_S_S_S_S_S_S_S_S_S_S_S_S_S_S_S_S_S_S_S_S_S_S_S_S_S_S_S_S_S_S_S_S_S_S_S_S_S_S_S_S_S_S_S_S_S_S_S_S_S_S_S_S_S_S_S_S_S_S_S_S_S_S_S_S_S_S_S_S_S_S_S_S_S_S_S_S_S_S_S_S_S_S_S_S_S_S_S_S_S_S_S_S_S_S_S_S_S_S_S_S_S_S_S_S_S_S_S_S_S_S_S_S_S_S_S_S_S_S_S_S_S_S_S_S_S_S_S_S_S_S_S_S_S_S_S_S_S_S_S_S_S_S_S_S_S_S_S_S_S_S_S_S_S_S_S_S_S_S_S_S_S_S_S_S_S_S_S_S_S_S_S_S_S_S_S_S_S_S_S_S_S_S_S_S_S_S_S_S_S_S_S_S_S_S_S_S_S_S_S_S_S_S_S_S_S_S_S_S_S_S_S_S_S_S_S_S_S_S_S_S_S_S_S_S_S_S_S_S_S_S_S_S_S_S_S_S_S_S_S_S_S_S_S_S_S_S_S_S_S_S_S_S_S_S_S_S_S_S_S_S_S_S_S_S_S_S_S_S_S_S_S_S_S_S_S_S_S_S_S_S_S_S_S_S_S_S_S_S_S_S_S_S_S_S_S_S_S_S_S_S_S_S_S_S_S_S_S_S_S_S_S_S_S_S_S_S_S_S_S_S_S_S_S_S_S_S_S_S_S_S_S_S_S_S_S_S_S_S_S_S_S_S_S_S_S_S_S_S_S_S_S_S_S_S_S_S_S_S_S_S_S_S_S_S_S_S_S_S_S_S_S_S_S_S_S_S_S_S_S_S_S_S_S_S_S_S_S_S_S_S_S_S_S_S_S_S_S_S_S_S_S_S_S_S_S_S_S_S_S_S_S_S_S_S_S_S_S_S_S_S_S_S_S_S_S_S_S_S_S_S_S_S_S_S_S_S_S_S_S_S_S_S_S_S_S_S_S_S_S_S_S_S_S_S_S_S_S_S_S_S_S_S_S_S_S_S_S_S_S_S_S_S_S_S_S_S_S_S_S_S_S_S_S_S_S_S_S_S_S_S_S_S_S_S_S_S_S_S_S_S_S_S_S_S_S_S_S_S_S_S_S_S_S_S_S_S_S_S_S_S_S_S_S_S_S_S_S_S_S_S_S_S_S_S_S_S_S_S_S_S_S_S_S_S_S_S_S_S_S_S_S_S_S_S_S_S_S_S_S_S_S_S_S_S_S_S_S_S_S_S_S_S_S_S_S_S_S_S_S_S_S_S_S_S_S_S_S_S_S_S_S_S_S_S_S_S_S_S_S_S_S_S_S_S_S_S_S_S_S_S_S_S_S_S_S_S_S_S_S_S_S_S_S_S_S_S_S_S_S_S_S_S_S_S_S_S_S_S_S_S_S_S_S_S_S_S_S_S_S_S_S_S_S_S_S_S_S_S_S_S_S_S_S_S_S_S_S_S_S_S_S_S_S_S_S_S_S_S_S_S_S_S_S_S_S_S_S_S_S_S_S_S_S_S_S_S_S_S_S_S_S_S_S_S_S_S_S_S_S_S_S_S_S_S_S_S_S_S_S_S_S_S_S_S_S_S_S_S_S_S_S_S_S_S_S_S_S_S_S_S_S_S_S_S_S_S_S_S_S_S_S_S_S_S_S_S_S_S_S_S_S_S_S_S_S_S_S_S_S_S_S_S_S_S_S_S_S_S_S_S_S_S_S_S_S_S_S_S_S_S_S_S_S_S_S_S_S_S_S_S_S_S_S_S_S_S_S_S_S_S_S_S_S_S_S_S_S_S_S_S_S_S_S_S_S_S_S_S_S_S_S_S_S_S_S_S_S_S_S_S_S_S_S_S_S_S_S_S_S_S_S_S_S_S_S_S_S_S_S_S_S_S_S_S_S_S_S_S_S_S_S_S_S_S_S_S_S_S_S_S_S_S_S_S_S_S_S_S_S_S_S_S__param_819,
	.param .u64 .ptr .align 1 _Z4racePiS_S_S_S_S_S_S_S_S_S_S_S_S_S_S_S_S_S_S_S_S_S_S_S_S_S_S_S_S_S_S_S_S_S_S_S_S_S_S_S_S_S_S_S_S_S_S_S_S_S_S_S_S_S_S_S_S_S_S_S_S_S_S_S_S_S_S_S_S_S_S_S_S_S_S_S_S_S_S_S_S_S_S_S_S_S_S_S_S_S_S_S_S_S_S_S_S_S_S_S_S_S_S_S_S_S_S_S_S_S_S_S_S_S_S_S_S_S_S_S_S_S_S_S_S_S_S_S_S_S_S_S_S_S_S_S_S_S_S_S_S_S_S_S_S_S_S_S_S_S_S_S_S_S_S_S_S_S_S_S_S_S_S_S_S_S_S_S_S_S_S_S_S_S_S_S_S_S_S_S_S_S_S_S_S_S_S_S_S_S_S_S_S_S_S_S_S_S_S_S_S_S_S_S_S_S_S_S_S_S_S_S_S_S_S_S_S_S_S_S_S_S_S_S_S_S_S_S_S_S_S_S_S_S_S_S_S_S_S_S_S_S_S_S_S_S_S_S_S_S_S_S_S_S_S_S_S_S_S_S_S_S_S_S_S_S_S_S_S_S_S_S_S_S_S_S_S_S_S_S_S_S_S_S_S_S_S_S_S_S_S_S_S_S_S_S_S_S_S_S_S_S_S_S_S_S_S_S_S_S_S_S_S_S_S_S_S_S_S_S_S_S_S_S_S_S_S_S_S_S_S_S_S_S_S_S_S_S_S_S_S_S_S_S_S_S_S_S_S_S_S_S_S_S_S_S_S_S_S_S_S_S_S_S_S_S_S_S_S_S_S_S_S_S_S_S_S_S_S_S_S_S_S_S_S_S_S_S_S_S_S_S_S_S_S_S_S_S_S_S_S_S_S_S_S_S_S_S_S_S_S_S_S_S_S_S_S_S_S_S_S_S_S_S_S_S_S_S_S_S_S_S_S_S_S_S_S_S_S_S_S_S_S_S_S_S_S_S_S_S_S_S_S_S_S_S_S_S_S_S_S_S_S_S_S_S_S_S_S_S_S_S_S_S_S_S_S_S_S_S_S_S_S_S_S_S_S_S_S_S_S_S_S_S_S_S_S_S_S_S_S_S_S_S_S_S_S_S_S_S_S_S_S_S_S_S_S_S_S_S_S_S_S_S_S_S_S_S_S_S_S_S_S_S_S_S_S_S_S_S_S_S_S_S_S_S_S_S_S_S_S_S_S_S_S_S_S_S_S_S_S_S_S_S_S_S_S_S_S_S_S_S_S_S_S_S_S_S_S_S_S_S_S_S_S_S_S_S_S_S_S_S_S_S_S_S_S_S_S_S_S_S_S_S_S_S_S_S_S_S_S_S_S_S_S_S_S_S_S_S_S_S_S_S_S_S_S_S_S_S_S_S_S_S_S_S_S_S_S_S_S_S_S_S_S_S_S_S_S_S_S_S_S_S_S_S_S_S_S_S_S_S_S_S_S_S_S_S_S_S_S_S_S_S_S_S_S_S_S_S_S_S_S_S_S_S_S_S_S_S_S_S_S_S_S_S_S_S_S_S_S_S_S_S_S_S_S_S_S_S_S_S_S_S_S_S_S_S_S_S_S_S_S_S_S_S_S_S_S_S_S_S_S_S_S_S_S_S_S_S_S_S_S_S_S_S_S_S_S_S_S_S_S_S_S_S_S_S_S_S_S_S_S_S_S_S_S_S_S_S_S_S_S_S_S_S_S_S_S_S_S_S_S_S_S_S_S_S_S_S_S_S_S_S_S_S_S_S_S_S_S_S_S_S_S_S_S_S_S_S_S_S_S_S_S_S_S_S_S_S_S_S_S_S_S_S_S_S_S_S_S_S_S_S_S_S_S_S_S_S_S_S_S_S_S_S_S_S_S_S_S_S_S_S_S_S_S_S_S_S_S_S_S_S_S_S_S_S_S_S_S_S_S_S_S_S_S_S_S_S_S_S_S_S_S_S_S_S_S_S_S_S_S_S_S_S_S_S_S_S_S_S_S_S_S_S_S_S_S_S_S_S_S_S_S_S_S_S_S_S_S_S_S_S_S_S_S_S_S_S_S_S_S_S_S_S_S_S_S_S_S_S_S_S_S_S_S_S_S_S_S_S_S_S_S_S_S_S_S_S_S_S_S_S_S_S_S_S_S_S_S_S_S_S_S_S_S_S_S_S_S_S_S_S_S_S_S_S_S_S_S_S_S_S_S_S_S_S_S_S_S_S_S_S_S_S_S_S_S_S_S_S_S_S_S_S_S_S_S_S_S_S_S__param_820,
	.param .u64 .ptr .align 1 _Z4racePiS_S_S_S_S_S_S_S_S_S_S_S_S_S_S_S_S_S_S_S_S_S_S_S_S_S_S_S_S_S_S_S_S_S_S_S_S_S_S_S_S_S_S_S_S_S_S_S_S_S_S_S_S_S_S_S_S_S_S_S_S_S_S_S_S_S_S_S_S_S_S_S_S_S_S_S_S_S_S_S_S_S_S_S_S_S_S_S_S_S_S_S_S_S_S_S_S_S_S_S_S_S_S_S_S_S_S_S_S_S_S_S_S_S_S_S_S_S_S_S_S_S_S_S_S_S_S_S_S_S_S_S_S_S_S_S_S_S_S_S_S_S_S_S_S_S_S_S_S_S_S_S_S_S_S_S_S_S_S_S_S_S_S_S_S_S_S_S_S_S_S_S_S_S_S_S_S_S_S_S_S_S_S_S_S_S_S_S_S_S_S_S_S_S_S_S_S_S_S_S_S_S_S_S_S_S_S_S_S_S_S_S_S_S_S_S_S_S_S_S_S_S_S_S_S_S_S_S_S_S_S_S_S_S_S_S_S_S_S_S_S_S_S_S_S_S_S_S_S_S_S_S_S_S_S_S_S_S_S_S_S_S_S_S_S_S_S_S_S_S_S_S_S_S_S_S_S_S_S_S_S_S_S_S_S_S_S_S_S_S_S_S_S_S_S_S_S_S_S_S_S_S_S_S_S_S_S_S_S_S_S_S_S_S_S_S_S_S_S_S_S_S_S_S_S_S_S_S_S_S_S_S_S_S_S_S_S_S_S_S_S_S_S_S_S_S_S_S_S_S_S_S_S_S_S_S_S_S_S_S_S_S_S_S_S_S_S_S_S_S_S_S_S_S_S_S_S_S_S_S_S_S_S_S_S_S_S_S_S_S_S_S_S_S_S_S_S_S_S_S_S_S_S_S_S_S_S_S_S_S_S_S_S_S_S_S_S_S_S_S_S_S_S_S_S_S_S_S_S_S_S_S_S_S_S_S_S_S_S_S_S_S_S_S_S_S_S_S_S_S_S_S_S_S_S_S_S_S_S_S_S_S_S_S_S_S_S_S_S_S_S_S_S_S_S_S_S_S_S_S_S_S_S_S_S_S_S_S_S_S_S_S_S_S_S_S_S_S_S_S_S_S_S_S_S_S_S_S_S_S_S_S_S_S_S_S_S_S_S_S_S_S_S_S_S_S_S_S_S_S_S_S_S_S_S_S_S_S_S_S_S_S_S_S_S_S_S_S_S_S_S_S_S_S_S_S_S_S_S_S_S_S_S_S_S_S_S_S_S_S_S_S_S_S_S_S_S_S_S_S_S_S_S_S_S_S_S_S_S_S_S_S_S_S_S_S_S_S_S_S_S_S_S_S_S_S_S_S_S_S_S_S_S_S_S_S_S_S_S_S_S_S_S_S_S_S_S_S_S_S_S_S_S_S_S_S_S_S_S_S_S_S_S_S_S_S_S_S_S_S_S_S_S_S_S_S_S_S_S_S_S_S_S_S_S_S_S_S_S_S_S_S_S_S_S_S_S_S_S_S_S_S_S_S_S_S_S_S_S_S_S_S_S_S_S_S_S_S_S_S_S_S_S_S_S_S_S_S_S_S_S_S_S_S_S_S_S_S_S_S_S_S_S_S_S_S_S_S_S_S_S_S_S_S_S_S_S_S_S_S_S_S_S_S_S_S_S_S_S_S_S_S_S_S_S_S_S_S_S_S_S_S_S_S_S_S_S_S_S_S_S_S_S_S_S_S_S_S_S_S_S_S_S_S_S_S_S_S_S_S_S_S_S_S_S_S_S_S_S_S_S_S_S_S_S_S_S_S_S_S_S_S_S_S_S_S_S_S_S_S_S_S_S_S_S_S_S_S_S_S_S_S_S_S_S_S_S_S_S_S_S_S_S_S_S_S_S_S_S_S_S_S_S_S_S_S_S_S_S_S_S_S_S_S_S_S_S_S_S_S_S_S_S_S_S_S_S_S_S_S_S_S_S_S_S_S_S_S_S_S_S_S_S_S_S_S_S_S_S_S_S_S_S_S_S_S_S_S_S_S_S_S_S_S_S_S_S_S_S_S_S_S_S_S_S_S_S_S_S_S_S_S_S_S_S_S_S_S_S_S_S_S_S_S_S_S_S_S_S_S_S_S_S_S_S_S_S_S_S_S_S_S_S_S_S_S_S_S_S_S_S_S_S_S_S_S_S_S_S_S_S_S_S_S_S_S_S_S_S_S_S_S_S_S_S_S_S_S_S_S_S_S_S_S_S_S_S_S_S_S_S_S_S_S_S_S_S_S_S_S_S_S_S__param_821,
	.param .u64 .ptr .align 1 _Z4racePiS_S_S_S_S_S_S_S_S_S_S_S_S_S_S_S_S_S_S_S_S_S_S_S_S_S_S_S_S_S_S_S_S_S_S_S_S_S_S_S_S_S_S_S_S_S_S_S_S_S_S_S_S_S_S_S_S_S_S_S_S_S_S_S_S_S_S_S_S_S_S_S_S_S_S_S_S_S_S_S_S_S_S_S_S_S_S_S_S_S_S_S_S_S_S_S_S_S_S_S_S_S_S_S_S_S_S_S_S_S_S_S_S_S_S_S_S_S_S_S_S_S_S_S_S_S_S_S_S_S_S_S_S_S_S_S_S_S_S_S_S_S_S_S_S_S_S_S_S_S_S_S_S_S_S_S_S_S_S_S_S_S_S_S_S_S_S_S_S_S_S_S_S_S_S_S_S_S_S_S_S_S_S_S_S_S_S_S_S_S_S_S_S_S_S_S_S_S_S_S_S_S_S_S_S_S_S_S_S_S_S_S_S_S_S_S_S_S_S_S_S_S_S_S_S_S_S_S_S_S_S_S_S_S_S_S_S_S_S_S_S_S_S_S_S_S_S_S_S_S_S_S_S_S_S_S_S_S_S_S_S_S_S_S_S_S_S_S_S_S_S_S_S_S_S_S_S_S_S_S_S_S_S_S_S_S_S_S_S_S_S_S_S_S_S_S_S_S_S_S_S_S_S_S_S_S_S_S_S_S_S_S_S_S_S_S_S_S_S_S_S_S_S_S_S_S_S_S_S_S_S_S_S_S_S_S_S_S_S_S_S_S_S_S_S_S_S_S_S_S_S_S_S_S_S_S_S_S_S_S_S_S_S_S_S_S_S_S_S_S_S_S_S_S_S_S_S_S_S_S_S_S_S_S_S_S_S_S_S_S_S_S_S_S_S_S_S_S_S_S_S_S_S_S_S_S_S_S_S_S_S_S_S_S_S_S_S_S_S_S_S_S_S_S_S_S_S_S_S_S_S_S_S_S_S_S_S_S_S_S_S_S_S_S_S_S_S_S_S_S_S_S_S_S_S_S_S_S_S_S_S_S_S_S_S_S_S_S_S_S_S_S_S_S_S_S_S_S_S_S_S_S_S_S_S_S_S_S_S_S_S_S_S_S_S_S_S_S_S_S_S_S_S_S_S_S_S_S_S_S_S_S_S_S_S_S_S_S_S_S_S_S_S_S_S_S_S_S_S_S_S_S_S_S_S_S_S_S_S_S_S_S_S_S_S_S_S_S_S_S_S_S_S_S_S_S_S_S_S_S_S_S_S_S_S_S_S_S_S_S_S_S_S_S_S_S_S_S_S_S_S_S_S_S_S_S_S_S_S_S_S_S_S_S_S_S_S_S_S_S_S_S_S_S_S_S_S_S_S_S_S_S_S_S_S_S_S_S_S_S_S_S_S_S_S_S_S_S_S_S_S_S_S_S_S_S_S_S_S_S_S_S_S_S_S_S_S_S_S_S_S_S_S_S_S_S_S_S_S_S_S_S_S_S_S_S_S_S_S_S_S_S_S_S_S_S_S_S_S_S_S_S_S_S_S_S_S_S_S_S_S_S_S_S_S_S_S_S_S_S_S_S_S_S_S_S_S_S_S_S_S_S_S_S_S_S_S_S_S_S_S_S_S_S_S_S_S_S_S_S_S_S_S_S_S_S_S_S_S_S_S_S_S_S_S_S_S_S_S_S_S_S_S_S_S_S_S_S_S_S_S_S_S_S_S_S_S_S_S_S_S_S_S_S_S_S_S_S_S_S_S_S_S_S_S_S_S_S_S_S_S_S_S_S_S_S_S_S_S_S_S_S_S_S_S_S_S_S_S_S_S_S_S_S_S_S_S_S_S_S_S_S_S_S_S_S_S_S_S_S_S_S_S_S_S_S_S_S_S_S_S_S_S_S_S_S_S_S_S_S_S_S_S_S_S_S_S_S_S_S_S_S_S_S_S_S_S_S_S_S_S_S_S_S_S_S_S_S_S_S_S_S_S_S_S_S_S_S_S_S_S_S_S_S_S_S_S_S_S_S_S_S_S_S_S_S_S_S_S_S_S_S_S_S_S_S_S_S_S_S_S_S_S_S_S_S_S_S_S_S_S_S_S_S_S_S_S_S_S_S_S_S_S_S_S_S_S_S_S_S_S_S_S_S_S_S_S_S_S_S_S_S_S_S_S_S_S_S_S_S_S_S_S_S_S_S_S_S_S_S_S_S_S_S_S_S_S_S_S_S_S_S_S_S_S_S_S_S_S_S_S_S_S_S_S_S_S_S_S_S_S_S_S_S_S_S_S_S_S_S_S_S_S__param_822,
	.param .u64 .ptr .align 1 _Z4racePiS_S_S_S_S_S_S_S_S_S_S_S_S_S_S_S_S_S_S_S_S_S_S_S_S_S_S_S_S_S_S_S_S_S_S_S_S_S_S_S_S_S_S_S_S_S_S_S_S_S_S_S_S_S_S_S_S_S_S_S_S_S_S_S_S_S_S_S_S_S_S_S_S_S_S_S_S_S_S_S_S_S_S_S_S_S_S_S_S_S_S_S_S_S_S_S_S_S_S_S_S_S_S_S_S_S_S_S_S_S_S_S_S_S_S_S_S_S_S_S_S_S_S_S_S_S_S_S_S_S_S_S_S_S_S_S_S_S_S_S_S_S_S_S_S_S_S_S_S_S_S_S_S_S_S_S_S_S_S_S_S_S_S_S_S_S_S_S_S_S_S_S_S_S_S_S_S_S_S_S_S_S_S_S_S_S_S_S_S_S_S_S_S_S_S_S_S_S_S_S_S_S_S_S_S_S_S_S_S_S_S_S_S_S_S_S_S_S_S_S_S_S_S_S_S_S_S_S_S_S_S_S_S_S_S_S_S_S_S_S_S_S_S_S_S_S_S_S_S_S_S_S_S_S_S_S_S_S_S_S_S_S_S_S_S_S_S_S_S_S_S_S_S_S_S_S_S_S_S_S_S_S_S_S_S_S_S_S_S_S_S_S_S_S_S_S_S_S_S_S_S_S_S_S_S_S_S_S_S_S_S_S_S_S_S_S_S_S_S_S_S_S_S_S_S_S_S_S_S_S_S_S_S_S_S_S_S_S_S_S_S_S_S_S_S_S_S_S_S_S_S_S_S_S_S_S_S_S_S_S_S_S_S_S_S_S_S_S_S_S_S_S_S_S_S_S_S_S_S_S_S_S_S_S_S_S_S_S_S_S_S_S_S_S_S_S_S_S_S_S_S_S_S_S_S_S_S_S_S_S_S_S_S_S_S_S_S_S_S_S_S_S_S_S_S_S_S_S_S_S_S_S_S_S_S_S_S_S_S_S_S_S_S_S_S_S_S_S_S_S_S_S_S_S_S_S_S_S_S_S_S_S_S_S_S_S_S_S_S_S_S_S_S_S_S_S_S_S_S_S_S_S_S_S_S_S_S_S_S_S_S_S_S_S_S_S_S_S_S_S_S_S_S_S_S_S_S_S_S_S_S_S_S_S_S_S_S_S_S_S_S_S_S_S_S_S_S_S_S_S_S_S_S_S_S_S_S_S_S_S_S_S_S_S_S_S_S_S_S_S_S_S_S_S_S_S_S_S_S_S_S_S_S_S_S_S_S_S_S_S_S_S_S_S_S_S_S_S_S_S_S_S_S_S_S_S_S_S_S_S_S_S_S_S_S_S_S_S_S_S_S_S_S_S_S_S_S_S_S_S_S_S_S_S_S_S_S_S_S_S_S_S_S_S_S_S_S_S_S_S_S_S_S_S_S_S_S_S_S_S_S_S_S_S_S_S_S_S_S_S_S_S_S_S_S_S_S_S_S_S_S_S_S_S_S_S_S_S_S_S_S_S_S_S_S_S_S_S_S_S_S_S_S_S_S_S_S_S_S_S_S_S_S_S_S_S_S_S_S_S_S_S_S_S_S_S_S_S_S_S_S_S_S_S_S_S_S_S_S_S_S_S_S_S_S_S_S_S_S_S_S_S_S_S_S_S_S_S_S_S_S_S_S_S_S_S_S_S_S_S_S_S_S_S_S_S_S_S_S_S_S_S_S_S_S_S_S_S_S_S_S_S_S_S_S_S_S_S_S_S_S_S_S_S_S_S_S_S_S_S_S_S_S_S_S_S_S_S_S_S_S_S_S_S_S_S_S_S_S_S_S_S_S_S_S_S_S_S_S_S_S_S_S_S_S_S_S_S_S_S_S_S_S_S_S_S_S_S_S_S_S_S_S_S_S_S_S_S_S_S_S_S_S_S_S_S_S_S_S_S_S_S_S_S_S_S_S_S_S_S_S_S_S_S_S_S_S_S_S_S_S_S_S_S_S_S_S_S_S_S_S_S_S_S_S_S_S_S_S_S_S_S_S_S_S_S_S_S_S_S_S_S_S_S_S_S_S_S_S_S_S_S_S_S_S_S_S_S_S_S_S_S_S_S_S_S_S_S_S_S_S_S_S_S_S_S_S_S_S_S_S_S_S_S_S_S_S_S_S_S_S_S_S_S_S_S_S_S_S_S_S_S_S_S_S_S_S_S_S_S_S_S_S_S_S_S_S_S_S_S_S_S_S_S_S_S_S_S_S_S_S_S_S_S_S_S_S_S_S_S_S_S_S_S_S_S_S_S_S_S_S_S_S__param_823,
	.param .u64 .ptr .align 1 _Z4racePiS_S_S_S_S_S_S_S_S_S_S_S_S_S_S_S_S_S_S_S_S_S_S_S_S_S_S_S_S_S_S_S_S_S_S_S_S_S_S_S_S_S_S_S_S_S_S_S_S_S_S_S_S_S_S_S_S_S_S_S_S_S_S_S_S_S_S_S_S_S_S_S_S_S_S_S_S_S_S_S_S_S_S_S_S_S_S_S_S_S_S_S_S_S_S_S_S_S_S_S_S_S_S_S_S_S_S_S_S_S_S_S_S_S_S_S_S_S_S_S_S_S_S_S_S_S_S_S_S_S_S_S_S_S_S_S_S_S_S_S_S_S_S_S_S_S_S_S_S_S_S_S_S_S_S_S_S_S_S_S_S_S_S_S_S_S_S_S_S_S_S_S_S_S_S_S_S_S_S_S_S_S_S_S_S_S_S_S_S_S_S_S_S_S_S_S_S_S_S_S_S_S_S_S_S_S_S_S_S_S_S_S_S_S_S_S_S_S_S_S_S_S_S_S_S_S_S_S_S_S_S_S_S_S_S_S_S_S_S_S_S_S_S_S_S_S_S_S_S_S_S_S_S_S_S_S_S_S_S_S_S_S_S_S_S_S_S_S_S_S_S_S_S_S_S_S_S_S_S_S_S_S_S_S_S_S_S_S_S_S_S_S_S_S_S_S_S_S_S_S_S_S_S_S_S_S_S_S_S_S_S_S_S_S_S_S_S_S_S_S_S_S_S_S_S_S_S_S_S_S_S_S_S_S_S_S_S_S_S_S_S_S_S_S_S_S_S_S_S_S_S_S_S_S_S_S_S_S_S_S_S_S_S_S_S_S_S_S_S_S_S_S_S_S_S_S_S_S_S_S_S_S_S_S_S_S_S_S_S_S_S_S_S_S_S_S_S_S_S_S_S_S_S_S_S_S_S_S_S_S_S_S_S_S_S_S_S_S_S_S_S_S_S_S_S_S_S_S_S_S_S_S_S_S_S_S_S_S_S_S_S_S_S_S_S_S_S_S_S_S_S_S_S_S_S_S_S_S_S_S_S_S_S_S_S_S_S_S_S_S_S_S_S_S_S_S_S_S_S_S_S_S_S_S_S_S_S_S_S_S_S_S_S_S_S_S_S_S_S_S_S_S_S_S_S_S_S_S_S_S_S_S_S_S_S_S_S_S_S_S_S_S_S_S_S_S_S_S_S_S_S_S_S_S_S_S_S_S_S_S_S_S_S_S_S_S_S_S_S_S_S_S_S_S_S_S_S_S_S_S_S_S_S_S_S_S_S_S_S_S_S_S_S_S_S_S_S_S_S_S_S_S_S_S_S_S_S_S_S_S_S_S_S_S_S_S_S_S_S_S_S_S_S_S_S_S_S_S_S_S_S_S_S_S_S_S_S_S_S_S_S_S_S_S_S_S_S_S_S_S_S_S_S_S_S_S_S_S_S_S_S_S_S_S_S_S_S_S_S_S_S_S_S_S_S_S_S_S_S_S_S_S_S_S_S_S_S_S_S_S_S_S_S_S_S_S_S_S_S_S_S_S_S_S_S_S_S_S_S_S_S_S_S_S_S_S_S_S_S_S_S_S_S_S_S_S_S_S_S_S_S_S_S_S_S_S_S_S_S_S_S_S_S_S_S_S_S_S_S_S_S_S_S_S_S_S_S_S_S_S_S_S_S_S_S_S_S_S_S_S_S_S_S_S_S_S_S_S_S_S_S_S_S_S_S_S_S_S_S_S_S_S_S_S_S_S_S_S_S_S_S_S_S_S_S_S_S_S_S_S_S_S_S_S_S_S_S_S_S_S_S_S_S_S_S_S_S_S_S_S_S_S_S_S_S_S_S_S_S_S_S_S_S_S_S_S_S_S_S_S_S_S_S_S_S_S_S_S_S_S_S_S_S_S_S_S_S_S_S_S_S_S_S_S_S_S_S_S_S_S_S_S_S_S_S_S_S_S_S_S_S_S_S_S_S_S_S_S_S_S_S_S_S_S_S_S_S_S_S_S_S_S_S_S_S_S_S_S_S_S_S_S_S_S_S_S_S_S_S_S_S_S_S_S_S_S_S_S_S_S_S_S_S_S_S_S_S_S_S_S_S_S_S_S_S_S_S_S_S_S_S_S_S_S_S_S_S_S_S_S_S_S_S_S_S_S_S_S_S_S_S_S_S_S_S_S_S_S_S_S_S_S_S_S_S_S_S_S_S_S_S_S_S_S_S_S_S_S_S_S_S_S_S_S_S_S_S_S_S_S_S_S_S_S_S_S_S_S_S_S_S_S_S_S_S_S_S_S_S_S_S_S_S__param_824,
	.param .u64 .ptr .align 1 _Z4racePiS_S_S_S_S_S_S_S_S_S_S_S_S_S_S_S_S_S_S_S_S_S_S_S_S_S_S_S_S_S_S_S_S_S_S_S_S_S_S_S_S_S_S_S_S_S_S_S_S_S_S_S_S_S_S_S_S_S_S_S_S_S_S_S_S_S_S_S_S_S_S_S_S_S_S_S_S_S_S_S_S_S_S_S_S_S_S_S_S_S_S_S_S_S_S_S_S_S_S_S_S_S_S_S_S_S_S_S_S_S_S_S_S_S_S_S_S_S_S_S_S_S_S_S_S_S_S_S_S_S_S_S_S_S_S_S_S_S_S_S_S_S_S_S_S_S_S_S_S_S_S_S_S_S_S_S_S_S_S_S_S_S_S_S_S_S_S_S_S_S_S_S_S_S_S_S_S_S_S_S_S_S_S_S_S_S_S_S_S_S_S_S_S_S_S_S_S_S_S_S_S_S_S_S_S_S_S_S_S_S_S_S_S_S_S_S_S_S_S_S_S_S_S_S_S_S_S_S_S_S_S_S_S_S_S_S_S_S_S_S_S_S_S_S_S_S_S_S_S_S_S_S_S_S_S_S_S_S_S_S_S_S_S_S_S_S_S_S_S_S_S_S_S_S_S_S_S_S_S_S_S_S_S_S_S_S_S_S_S_S_S_S_S_S_S_S_S_S_S_S_S_S_S_S_S_S_S_S_S_S_S_S_S_S_S_S_S_S_S_S_S_S_S_S_S_S_S_S_S_S_S_S_S_S_S_S_S_S_S_S_S_S_S_S_S_S_S_S_S_S_S_S_S_S_S_S_S_S_S_S_S_S_S_S_S_S_S_S_S_S_S_S_S_S_S_S_S_S_S_S_S_S_S_S_S_S_S_S_S_S_S_S_S_S_S_S_S_S_S_S_S_S_S_S_S_S_S_S_S_S_S_S_S_S_S_S_S_S_S_S_S_S_S_S_S_S_S_S_S_S_S_S_S_S_S_S_S_S_S_S_S_S_S_S_S_S_S_S_S_S_S_S_S_S_S_S_S_S_S_S_S_S_S_S_S_S_S_S_S_S_S_S_S_S_S_S_S_S_S_S_S_S_S_S_S_S_S_S_S_S_S_S_S_S_S_S_S_S_S_S_S_S_S_S_S_S_S_S_S_S_S_S_S_S_S_S_S_S_S_S_S_S_S_S_S_S_S_S_S_S_S_S_S_S_S_S_S_S_S_S_S_S_S_S_S_S_S_S_S_S_S_S_S_S_S_S_S_S_S_S_S_S_S_S_S_S_S_S_S_S_S_S_S_S_S_S_S_S_S_S_S_S_S_S_S_S_S_S_S_S_S_S_S_S_S_S_S_S_S_S_S_S_S_S_S_S_S_S_S_S_S_S_S_S_S_S_S_S_S_S_S_S_S_S_S_S_S_S_S_S_S_S_S_S_S_S_S_S_S_S_S_S_S_S_S_S_S_S_S_S_S_S_S_S_S_S_S_S_S_S_S_S_S_S_S_S_S_S_S_S_S_S_S_S_S_S_S_S_S_S_S_S_S_S_S_S_S_S_S_S_S_S_S_S_S_S_S_S_S_S_S_S_S_S_S_S_S_S_S_S_S_S_S_S_S_S_S_S_S_S_S_S_S_S_S_S_S_S_S_S_S_S_S_S_S_S_S_S_S_S_S_S_S_S_S_S_S_S_S_S_S_S_S_S_S_S_S_S_S_S_S_S_S_S_S_S_S_S_S_S_S_S_S_S_S_S_S_S_S_S_S_S_S_S_S_S_S_S_S_S_S_S_S_S_S_S_S_S_S_S_S_S_S_S_S_S_S_S_S_S_S_S_S_S_S_S_S_S_S_S_S_S_S_S_S_S_S_S_S_S_S_S_S_S_S_S_S_S_S_S_S_S_S_S_S_S_S_S_S_S_S_S_S_S_S_S_S_S_S_S_S_S_S_S_S_S_S_S_S_S_S_S_S_S_S_S_S_S_S_S_S_S_S_S_S_S_S_S_S_S_S_S_S_S_S_S_S_S_S_S_S_S_S_S_S_S_S_S_S_S_S_S_S_S_S_S_S_S_S_S_S_S_S_S_S_S_S_S_S_S_S_S_S_S_S_S_S_S_S_S_S_S_S_S_S_S_S_S_S_S_S_S_S_S_S_S_S_S_S_S_S_S_S_S_S_S_S_S_S_S_S_S_S_S_S_S_S_S_S_S_S_S_S_S_S_S_S_S_S_S_S_S_S_S_S_S_S_S_S_S_S_S_S_S_S_S_S_S_S_S_S_S_S_S_S_S_S_S_S_S_S_S_S__param_825,
	.param .u64 .ptr .align 1 _Z4racePiS_S_S_S_S_S_S_S_S_S_S_S_S_S_S_S_S_S_S_S_S_S_S_S_S_S_S_S_S_S_S_S_S_S_S_S_S_S_S_S_S_S_S_S_S_S_S_S_S_S_S_S_S_S_S_S_S_S_S_S_S_S_S_S_S_S_S_S_S_S_S_S_S_S_S_S_S_S_S_S_S_S_S_S_S_S_S_S_S_S_S_S_S_S_S_S_S_S_S_S_S_S_S_S_S_S_S_S_S_S_S_S_S_S_S_S_S_S_S_S_S_S_S_S_S_S_S_S_S_S_S_S_S_S_S_S_S_S_S_S_S_S_S_S_S_S_S_S_S_S_S_S_S_S_S_S_S_S_S_S_S_S_S_S_S_S_S_S_S_S_S_S_S_S_S_S_S_S_S_S_S_S_S_S_S_S_S_S_S_S_S_S_S_S_S_S_S_S_S_S_S_S_S_S_S_S_S_S_S_S_S_S_S_S_S_S_S_S_S_S_S_S_S_S_S_S_S_S_S_S_S_S_S_S_S_S_S_S_S_S_S_S_S_S_S_S_S_S_S_S_S_S_S_S_S_S_S_S_S_S_S_S_S_S_S_S_S_S_S_S_S_S_S_S_S_S_S_S_S_S_S_S_S_S_S_S_S_S_S_S_S_S_S_S_S_S_S_S_S_S_S_S_S_S_S_S_S_S_S_S_S_S_S_S_S_S_S_S_S_S_S_S_S_S_S_S_S_S_S_S_S_S_S_S_S_S_S_S_S_S_S_S_S_S_S_S_S_S_S_S_S_S_S_S_S_S_S_S_S_S_S_S_S_S_S_S_S_S_S_S_S_S_S_S_S_S_S_S_S_S_S_S_S_S_S_S_S_S_S_S_S_S_S_S_S_S_S_S_S_S_S_S_S_S_S_S_S_S_S_S_S_S_S_S_S_S_S_S_S_S_S_S_S_S_S_S_S_S_S_S_S_S_S_S_S_S_S_S_S_S_S_S_S_S_S_S_S_S_S_S_S_S_S_S_S_S_S_S_S_S_S_S_S_S_S_S_S_S_S_S_S_S_S_S_S_S_S_S_S_S_S_S_S_S_S_S_S_S_S_S_S_S_S_S_S_S_S_S_S_S_S_S_S_S_S_S_S_S_S_S_S_S_S_S_S_S_S_S_S_S_S_S_S_S_S_S_S_S_S_S_S_S_S_S_S_S_S_S_S_S_S_S_S_S_S_S_S_S_S_S_S_S_S_S_S_S_S_S_S_S_S_S_S_S_S_S_S_S_S_S_S_S_S_S_S_S_S_S_S_S_S_S_S_S_S_S_S_S_S_S_S_S_S_S_S_S_S_S_S_S_S_S_S_S_S_S_S_S_S_S_S_S_S_S_S_S_S_S_S_S_S_S_S_S_S_S_S_S_S_S_S_S_S_S_S_S_S_S_S_S_S_S_S_S_S_S_S_S_S_S_S_S_S_S_S_S_S_S_S_S_S_S_S_S_S_S_S_S_S_S_S_S_S_S_S_S_S_S_S_S_S_S_S_S_S_S_S_S_S_S_S_S_S_S_S_S_S_S_S_S_S_S_S_S_S_S_S_S_S_S_S_S_S_S_S_S_S_S_S_S_S_S_S_S_S_S_S_S_S_S_S_S_S_S_S_S_S_S_S_S_S_S_S_S_S_S_S_S_S_S_S_S_S_S_S_S_S_S_S_S_S_S_S_S_S_S_S_S_S_S_S_S_S_S_S_S_S_S_S_S_S_S_S_S_S_S_S_S_S_S_S_S_S_S_S_S_S_S_S_S_S_S_S_S_S_S_S_S_S_S_S_S_S_S_S_S_S_S_S_S_S_S_S_S_S_S_S_S_S_S_S_S_S_S_S_S_S_S_S_S_S_S_S_S_S_S_S_S_S_S_S_S_S_S_S_S_S_S_S_S_S_S_S_S_S_S_S_S_S_S_S_S_S_S_S_S_S_S_S_S_S_S_S_S_S_S_S_S_S_S_S_S_S_S_S_S_S_S_S_S_S_S_S_S_S_S_S_S_S_S_S_S_S_S_S_S_S_S_S_S_S_S_S_S_S_S_S_S_S_S_S_S_S_S_S_S_S_S_S_S_S_S_S_S_S_S_S_S_S_S_S_S_S_S_S_S_S_S_S_S_S_S_S_S_S_S_S_S_S_S_S_S_S_S_S_S_S_S_S_S_S_S_S_S_S_S_S_S_S_S_S_S_S_S_S_S_S_S_S_S_S_S_S_S_S_S_S_S_S_S_S_S_S_S_S_S_S_S_S_S_S_S_S__param_826,
	.param .u64 .ptr .align 1 _Z4racePiS_S_S_S_S_S_S_S_S_S_S_S_S_S_S_S_S_S_S_S_S_S_S_S_S_S_S_S_S_S_S_S_S_S_S_S_S_S_S_S_S_S_S_S_S_S_S_S_S_S_S_S_S_S_S_S_S_S_S_S_S_S_S_S_S_S_S_S_S_S_S_S_S_S_S_S_S_S_S_S_S_S_S_S_S_S_S_S_S_S_S_S_S_S_S_S_S_S_S_S_S_S_S_S_S_S_S_S_S_S_S_S_S_S_S_S_S_S_S_S_S_S_S_S_S_S_S_S_S_S_S_S_S_S_S_S_S_S_S_S_S_S_S_S_S_S_S_S_S_S_S_S_S_S_S_S_S_S_S_S_S_S_S_S_S_S_S_S_S_S_S_S_S_S_S_S_S_S_S_S_S_S_S_S_S_S_S_S_S_S_S_S_S_S_S_S_S_S_S_S_S_S_S_S_S_S_S_S_S_S_S_S_S_S_S_S_S_S_S_S_S_S_S_S_S_S_S_S_S_S_S_S_S_S_S_S_S_S_S_S_S_S_S_S_S_S_S_S_S_S_S_S_S_S_S_S_S_S_S_S_S_S_S_S_S_S_S_S_S_S_S_S_S_S_S_S_S_S_S_S_S_S_S_S_S_S_S_S_S_S_S_S_S_S_S_S_S_S_S_S_S_S_S_S_S_S_S_S_S_S_S_S_S_S_S_S_S_S_S_S_S_S_S_S_S_S_S_S_S_S_S_S_S_S_S_S_S_S_S_S_S_S_S_S_S_S_S_S_S_S_S_S_S_S_S_S_S_S_S_S_S_S_S_S_S_S_S_S_S_S_S_S_S_S_S_S_S_S_S_S_S_S_S_S_S_S_S_S_S_S_S_S_S_S_S_S_S_S_S_S_S_S_S_S_S_S_S_S_S_S_S_S_S_S_S_S_S_S_S_S_S_S_S_S_S_S_S_S_S_S_S_S_S_S_S_S_S_S_S_S_S_S_S_S_S_S_S_S_S_S_S_S_S_S_S_S_S_S_S_S_S_S_S_S_S_S_S_S_S_S_S_S_S_S_S_S_S_S_S_S_S_S_S_S_S_S_S_S_S_S_S_S_S_S_S_S_S_S_S_S_S_S_S_S_S_S_S_S_S_S_S_S_S_S_S_S_S_S_S_S_S_S_S_S_S_S_S_S_S_S_S_S_S_S_S_S_S_S_S_S_S_S_S_S_S_S_S_S_S_S_S_S_S_S_S_S_S_S_S_S_S_S_S_S_S_S_S_S_S_S_S_S_S_S_S_S_S_S_S_S_S_S_S_S_S_S_S_S_S_S_S_S_S_S_S_S_S_S_S_S_S_S_S_S_S_S_S_S_S_S_S_S_S_S_S_S_S_S_S_S_S_S_S_S_S_S_S_S_S_S_S_S_S_S_S_S_S_S_S_S_S_S_S_S_S_S_S_S_S_S_S_S_S_S_S_S_S_S_S_S_S_S_S_S_S_S_S_S_S_S_S_S_S_S_S_S_S_S_S_S_S_S_S_S_S_S_S_S_S_S_S_S_S_S_S_S_S_S_S_S_S_S_S_S_S_S_S_S_S_S_S_S_S_S_S_S_S_S_S_S_S_S_S_S_S_S_S_S_S_S_S_S_S_S_S_S_S_S_S_S_S_S_S_S_S_S_S_S_S_S_S_S_S_S_S_S_S_S_S_S_S_S_S_S_S_S_S_S_S_S_S_S_S_S_S_S_S_S_S_S_S_S_S_S_S_S_S_S_S_S_S_S_S_S_S_S_S_S_S_S_S_S_S_S_S_S_S_S_S_S_S_S_S_S_S_S_S_S_S_S_S_S_S_S_S_S_S_S_S_S_S_S_S_S_S_S_S_S_S_S_S_S_S_S_S_S_S_S_S_S_S_S_S_S_S_S_S_S_S_S_S_S_S_S_S_S_S_S_S_S_S_S_S_S_S_S_S_S_S_S_S_S_S_S_S_S_S_S_S_S_S_S_S_S_S_S_S_S_S_S_S_S_S_S_S_S_S_S_S_S_S_S_S_S_S_S_S_S_S_S_S_S_S_S_S_S_S_S_S_S_S_S_S_S_S_S_S_S_S_S_S_S_S_S_S_S_S_S_S_S_S_S_S_S_S_S_S_S_S_S_S_S_S_S_S_S_S_S_S_S_S_S_S_S_S_S_S_S_S_S_S_S_S_S_S_S_S_S_S_S_S_S_S_S_S_S_S_S_S_S_S_S_S_S_S_S_S_S_S_S_S_S_S_S_S_S_S_S_S_S_S_S_S__param_827,
	.param .u64 .ptr .align 1 _Z4racePiS_S_S_S_S_S_S_S_S_S_S_S_S_S_S_S_S_S_S_S_S_S_S_S_S_S_S_S_S_S_S_S_S_S_S_S_S_S_S_S_S_S_S_S_S_S_S_S_S_S_S_S_S_S_S_S_S_S_S_S_S_S_S_S_S_S_S_S_S_S_S_S_S_S_S_S_S_S_S_S_S_S_S_S_S_S_S_S_S_S_S_S_S_S_S_S_S_S_S_S_S_S_S_S_S_S_S_S_S_S_S_S_S_S_S_S_S_S_S_S_S_S_S_S_S_S_S_S_S_S_S_S_S_S_S_S_S_S_S_S_S_S_S_S_S_S_S_S_S_S_S_S_S_S_S_S_S_S_S_S_S_S_S_S_S_S_S_S_S_S_S_S_S_S_S_S_S_S_S_S_S_S_S_S_S_S_S_S_S_S_S_S_S_S_S_S_S_S_S_S_S_S_S_S_S_S_S_S_S_S_S_S_S_S_S_S_S_S_S_S_S_S_S_S_S_S_S_S_S_S_S_S_S_S_S_S_S_S_S_S_S_S_S_S_S_S_S_S_S_S_S_S_S_S_S_S_S_S_S_S_S_S_S_S_S_S_S_S_S_S_S_S_S_S_S_S_S_S_S_S_S_S_S_S_S_S_S_S_S_S_S_S_S_S_S_S_S_S_S_S_S_S_S_S_S_S_S_S_S_S_S_S_S_S_S_S_S_S_S_S_S_S_S_S_S_S_S_S_S_S_S_S_S_S_S_S_S_S_S_S_S_S_S_S_S_S_S_S_S_S_S_S_S_S_S_S_S_S_S_S_S_S_S_S_S_S_S_S_S_S_S_S_S_S_S_S_S_S_S_S_S_S_S_S_S_S_S_S_S_S_S_S_S_S_S_S_S_S_S_S_S_S_S_S_S_S_S_S_S_S_S_S_S_S_S_S_S_S_S_S_S_S_S_S_S_S_S_S_S_S_S_S_S_S_S_S_S_S_S_S_S_S_S_S_S_S_S_S_S_S_S_S_S_S_S_S_S_S_S_S_S_S_S_S_S_S_S_S_S_S_S_S_S_S_S_S_S_S_S_S_S_S_S_S_S_S_S_S_S_S_S_S_S_S_S_S_S_S_S_S_S_S_S_S_S_S_S_S_S_S_S_S_S_S_S_S_S_S_S_S_S_S_S_S_S_S_S_S_S_S_S_S_S_S_S_S_S_S_S_S_S_S_S_S_S_S_S_S_S_S_S_S_S_S_S_S_S_S_S_S_S_S_S_S_S_S_S_S_S_S_S_S_S_S_S_S_S_S_S_S_S_S_S_S_S_S_S_S_S_S_S_S_S_S_S_S_S_S_S_S_S_S_S_S_S_S_S_S_S_S_S_S_S_S_S_S_S_S_S_S_S_S_S_S_S_S_S_S_S_S_S_S_S_S_S_S_S_S_S_S_S_S_S_S_S_S_S_S_S_S_S_S_S_S_S_S_S_S_S_S_S_S_S_S_S_S_S_S_S_S_S_S_S_S_S_S_S_S_S_S_S_S_S_S_S_S_S_S_S_S_S_S_S_S_S_S_S_S_S_S_S_S_S_S_S_S_S_S_S_S_S_S_S_S_S_S_S_S_S_S_S_S_S_S_S_S_S_S_S_S_S_S_S_S_S_S_S_S_S_S_S_S_S_S_S_S_S_S_S_S_S_S_S_S_S_S_S_S_S_S_S_S_S_S_S_S_S_S_S_S_S_S_S_S_S_S_S_S_S_S_S_S_S_S_S_S_S_S_S_S_S_S_S_S_S_S_S_S_S_S_S_S_S_S_S_S_S_S_S_S_S_S_S_S_S_S_S_S_S_S_S_S_S_S_S_S_S_S_S_S_S_S_S_S_S_S_S_S_S_S_S_S_S_S_S_S_S_S_S_S_S_S_S_S_S_S_S_S_S_S_S_S_S_S_S_S_S_S_S_S_S_S_S_S_S_S_S_S_S_S_S_S_S_S_S_S_S_S_S_S_S_S_S_S_S_S_S_S_S_S_S_S_S_S_S_S_S_S_S_S_S_S_S_S_S_S_S_S_S_S_S_S_S_S_S_S_S_S_S_S_S_S_S_S_S_S_S_S_S_S_S_S_S_S_S_S_S_S_S_S_S_S_S_S_S_S_S_S_S_S_S_S_S_S_S_S_S_S_S_S_S_S_S_S_S_S_S_S_S_S_S_S_S_S_S_S_S_S_S_S_S_S_S_S_S_S_S_S_S_S_S_S_S_S_S_S_S_S_S_S_S_S_S_S_S_S_S_S_S_S_S_S_S__param_828,
	.param .u64 .ptr .align 1 _Z4racePiS_S_S_S_S_S_S_S_S_S_S_S_S_S_S_S_S_S_S_S_S_S_S_S_S_S_S_S_S_S_S_S_S_S_S_S_S_S_S_S_S_S_S_S_S_S_S_S_S_S_S_S_S_S_S_S_S_S_S_S_S_S_S_S_S_S_S_S_S_S_S_S_S_S_S_S_S_S_S_S_S_S_S_S_S_S_S_S_S_S_S_S_S_S_S_S_S_S_S_S_S_S_S_S_S_S_S_S_S_S_S_S_S_S_S_S_S_S_S_S_S_S_S_S_S_S_S_S_S_S_S_S_S_S_S_S_S_S_S_S_S_S_S_S_S_S_S_S_S_S_S_S_S_S_S_S_S_S_S_S_S_S_S_S_S_S_S_S_S_S_S_S_S_S_S_S_S_S_S_S_S_S_S_S_S_S_S_S_S_S_S_S_S_S_S_S_S_S_S_S_S_S_S_S_S_S_S_S_S_S_S_S_S_S_S_S_S_S_S_S_S_S_S_S_S_S_S_S_S_S_S_S_S_S_S_S_S_S_S_S_S_S_S_S_S_S_S_S_S_S_S_S_S_S_S_S_S_S_S_S_S_S_S_S_S_S_S_S_S_S_S_S_S_S_S_S_S_S_S_S_S_S_S_S_S_S_S_S_S_S_S_S_S_S_S_S_S_S_S_S_S_S_S_S_S_S_S_S_S_S_S_S_S_S_S_S_S_S_S_S_S_S_S_S_S_S_S_S_S_S_S_S_S_S_S_S_S_S_S_S_S_S_S_S_S_S_S_S_S_S_S_S_S_S_S_S_S_S_S_S_S_S_S_S_S_S_S_S_S_S_S_S_S_S_S_S_S_S_S_S_S_S_S_S_S_S_S_S_S_S_S_S_S_S_S_S_S_S_S_S_S_S_S_S_S_S_S_S_S_S_S_S_S_S_S_S_S_S_S_S_S_S_S_S_S_S_S_S_S_S_S_S_S_S_S_S_S_S_S_S_S_S_S_S_S_S_S_S_S_S_S_S_S_S_S_S_S_S_S_S_S_S_S_S_S_S_S_S_S_S_S_S_S_S_S_S_S_S_S_S_S_S_S_S_S_S_S_S_S_S_S_S_S_S_S_S_S_S_S_S_S_S_S_S_S_S_S_S_S_S_S_S_S_S_S_S_S_S_S_S_S_S_S_S_S_S_S_S_S_S_S_S_S_S_S_S_S_S_S_S_S_S_S_S_S_S_S_S_S_S_S_S_S_S_S_S_S_S_S_S_S_S_S_S_S_S_S_S_S_S_S_S_S_S_S_S_S_S_S_S_S_S_S_S_S_S_S_S_S_S_S_S_S_S_S_S_S_S_S_S_S_S_S_S_S_S_S_S_S_S_S_S_S_S_S_S_S_S_S_S_S_S_S_S_S_S_S_S_S_S_S_S_S_S_S_S_S_S_S_S_S_S_S_S_S_S_S_S_S_S_S_S_S_S_S_S_S_S_S_S_S_S_S_S_S_S_S_S_S_S_S_S_S_S_S_S_S_S_S_S_S_S_S_S_S_S_S_S_S_S_S_S_S_S_S_S_S_S_S_S_S_S_S_S_S_S_S_S_S_S_S_S_S_S_S_S_S_S_S_S_S_S_S_S_S_S_S_S_S_S_S_S_S_S_S_S_S_S_S_S_S_S_S_S_S_S_S_S_S_S_S_S_S_S_S_S_S_S_S_S_S_S_S_S_S_S_S_S_S_S_S_S_S_S_S_S_S_S_S_S_S_S_S_S_S_S_S_S_S_S_S_S_S_S_S_S_S_S_S_S_S_S_S_S_S_S_S_S_S_S_S_S_S_S_S_S_S_S_S_S_S_S_S_S_S_S_S_S_S_S_S_S_S_S_S_S_S_S_S_S_S_S_S_S_S_S_S_S_S_S_S_S_S_S_S_S_S_S_S_S_S_S_S_S_S_S_S_S_S_S_S_S_S_S_S_S_S_S_S_S_S_S_S_S_S_S_S_S_S_S_S_S_S_S_S_S_S_S_S_S_S_S_S_S_S_S_S_S_S_S_S_S_S_S_S_S_S_S_S_S_S_S_S_S_S_S_S_S_S_S_S_S_S_S_S_S_S_S_S_S_S_S_S_S_S_S_S_S_S_S_S_S_S_S_S_S_S_S_S_S_S_S_S_S_S_S_S_S_S_S_S_S_S_S_S_S_S_S_S_S_S_S_S_S_S_S_S_S_S_S_S_S_S_S_S_S_S_S_S_S_S_S_S_S_S_S_S_S_S_S_S_S_S_S_S_S_S_S_S_S_S_S_S__param_829,
	.param .u64 .ptr .align 1 _Z4racePiS_S_S_S_S_S_S_S_S_S_S_S_S_S_S_S_S_S_S_S_S_S_S_S_S_S_S_S_S_S_S_S_S_S_S_S_S_S_S_S_S_S_S_S_S_S_S_S_S_S_S_S_S_S_S_S_S_S_S_S_S_S_S_S_S_S_S_S_S_S_S_S_S_S_S_S_S_S_S_S_S_S_S_S_S_S_S_S_S_S_S_S_S_S_S_S_S_S_S_S_S_S_S_S_S_S_S_S_S_S_S_S_S_S_S_S_S_S_S_S_S_S_S_S_S_S_S_S_S_S_S_S_S_S_S_S_S_S_S_S_S_S_S_S_S_S_S_S_S_S_S_S_S_S_S_S_S_S_S_S_S_S_S_S_S_S_S_S_S_S_S_S_S_S_S_S_S_S_S_S_S_S_S_S_S_S_S_S_S_S_S_S_S_S_S_S_S_S_S_S_S_S_S_S_S_S_S_S_S_S_S_S_S_S_S_S_S_S_S_S_S_S_S_S_S_S_S_S_S_S_S_S_S_S_S_S_S_S_S_S_S_S_S_S_S_S_S_S_S_S_S_S_S_S_S_S_S_S_S_S_S_S_S_S_S_S_S_S_S_S_S_S_S_S_S_S_S_S_S_S_S_S_S_S_S_S_S_S_S_S_S_S_S_S_S_S_S_S_S_S_S_S_S_S_S_S_S_S_S_S_S_S_S_S_S_S_S_S_S_S_S_S_S_S_S_S_S_S_S_S_S_S_S_S_S_S_S_S_S_S_S_S_S_S_S_S_S_S_S_S_S_S_S_S_S_S_S_S_S_S_S_S_S_S_S_S_S_S_S_S_S_S_S_S_S_S_S_S_S_S_S_S_S_S_S_S_S_S_S_S_S_S_S_S_S_S_S_S_S_S_S_S_S_S_S_S_S_S_S_S_S_S_S_S_S_S_S_S_S_S_S_S_S_S_S_S_S_S_S_S_S_S_S_S_S_S_S_S_S_S_S_S_S_S_S_S_S_S_S_S_S_S_S_S_S_S_S_S_S_S_S_S_S_S_S_S_S_S_S_S_S_S_S_S_S_S_S_S_S_S_S_S_S_S_S_S_S_S_S_S_S_S_S_S_S_S_S_S_S_S_S_S_S_S_S_S_S_S_S_S_S_S_S_S_S_S_S_S_S_S_S_S_S_S_S_S_S_S_S_S_S_S_S_S_S_S_S_S_S_S_S_S_S_S_S_S_S_S_S_S_S_S_S_S_S_S_S_S_S_S_S_S_S_S_S_S_S_S_S_S_S_S_S_S_S_S_S_S_S_S_S_S_S_S_S_S_S_S_S_S_S_S_S_S_S_S_S_S_S_S_S_S_S_S_S_S_S_S_S_S_S_S_S_S_S_S_S_S_S_S_S_S_S_S_S_S_S_S_S_S_S_S_S_S_S_S_S_S_S_S_S_S_S_S_S_S_S_S_S_S_S_S_S_S_S_S_S_S_S_S_S_S_S_S_S_S_S_S_S_S_S_S_S_S_S_S_S_S_S_S_S_S_S_S_S_S_S_S_S_S_S_S_S_S_S_S_S_S_S_S_S_S_S_S_S_S_S_S_S_S_S_S_S_S_S_S_S_S_S_S_S_S_S_S_S_S_S_S_S_S_S_S_S_S_S_S_S_S_S_S_S_S_S_S_S_S_S_S_S_S_S_S_S_S_S_S_S_S_S_S_S_S_S_S_S_S_S_S_S_S_S_S_S_S_S_S_S_S_S_S_S_S_S_S_S_S_S_S_S_S_S_S_S_S_S_S_S_S_S_S_S_S_S_S_S_S_S_S_S_S_S_S_S_S_S_S_S_S_S_S_S_S_S_S_S_S_S_S_S_S_S_S_S_S_S_S_S_S_S_S_S_S_S_S_S_S_S_S_S_S_S_S_S_S_S_S_S_S_S_S_S_S_S_S_S_S_S_S_S_S_S_S_S_S_S_S_S_S_S_S_S_S_S_S_S_S_S_S_S_S_S_S_S_S_S_S_S_S_S_S_S_S_S_S_S_S_S_S_S_S_S_S_S_S_S_S_S_S_S_S_S_S_S_S_S_S_S_S_S_S_S_S_S_S_S_S_S_S_S_S_S_S_S_S_S_S_S_S_S_S_S_S_S_S_S_S_S_S_S_S_S_S_S_S_S_S_S_S_S_S_S_S_S_S_S_S_S_S_S_S_S_S_S_S_S_S_S_S_S_S_S_S_S_S_S_S_S_S_S_S_S_S_S_S_S_S_S_S_S_S_S_S_S_S_S_S_S_S_S_S_S_S_S__param_830,
	.param .u64 .ptr .align 1 _Z4racePiS_S_S_S_S_S_S_S_S_S_S_S_S_S_S_S_S_S_S_S_S_S_S_S_S_S_S_S_S_S_S_S_S_S_S_S_S_S_S_S_S_S_S_S_S_S_S_S_S_S_S_S_S_S_S_S_S_S_S_S_S_S_S_S_S_S_S_S_S_S_S_S_S_S_S_S_S_S_S_S_S_S_S_S_S_S_S_S_S_S_S_S_S_S_S_S_S_S_S_S_S_S_S_S_S_S_S_S_S_S_S_S_S_S_S_S_S_S_S_S_S_S_S_S_S_S_S_S_S_S_S_S_S_S_S_S_S_S_S_S_S_S_S_S_S_S_S_S_S_S_S_S_S_S_S_S_S_S_S_S_S_S_S_S_S_S_S_S_S_S_S_S_S_S_S_S_S_S_S_S_S_S_S_S_S_S_S_S_S_S_S_S_S_S_S_S_S_S_S_S_S_S_S_S_S_S_S_S_S_S_S_S_S_S_S_S_S_S_S_S_S_S_S_S_S_S_S_S_S_S_S_S_S_S_S_S_S_S_S_S_S_S_S_S_S_S_S_S_S_S_S_S_S_S_S_S_S_S_S_S_S_S_S_S_S_S_S_S_S_S_S_S_S_S_S_S_S_S_S_S_S_S_S_S_S_S_S_S_S_S_S_S_S_S_S_S_S_S_S_S_S_S_S_S_S_S_S_S_S_S_S_S_S_S_S_S_S_S_S_S_S_S_S_S_S_S_S_S_S_S_S_S_S_S_S_S_S_S_S_S_S_S_S_S_S_S_S_S_S_S_S_S_S_S_S_S_S_S_S_S_S_S_S_S_S_S_S_S_S_S_S_S_S_S_S_S_S_S_S_S_S_S_S_S_S_S_S_S_S_S_S_S_S_S_S_S_S_S_S_S_S_S_S_S_S_S_S_S_S_S_S_S_S_S_S_S_S_S_S_S_S_S_S_S_S_S_S_S_S_S_S_S_S_S_S_S_S_S_S_S_S_S_S_S_S_S_S_S_S_S_S_S_S_S_S_S_S_S_S_S_S_S_S_S_S_S_S_S_S_S_S_S_S_S_S_S_S_S_S_S_S_S_S_S_S_S_S_S_S_S_S_S_S_S_S_S_S_S_S_S_S_S_S_S_S_S_S_S_S_S_S_S_S_S_S_S_S_S_S_S_S_S_S_S_S_S_S_S_S_S_S_S_S_S_S_S_S_S_S_S_S_S_S_S_S_S_S_S_S_S_S_S_S_S_S_S_S_S_S_S_S_S_S_S_S_S_S_S_S_S_S_S_S_S_S_S_S_S_S_S_S_S_S_S_S_S_S_S_S_S_S_S_S_S_S_S_S_S_S_S_S_S_S_S_S_S_S_S_S_S_S_S_S_S_S_S_S_S_S_S_S_S_S_S_S_S_S_S_S_S_S_S_S_S_S_S_S_S_S_S_S_S_S_S_S_S_S_S_S_S_S_S_S_S_S_S_S_S_S_S_S_S_S_S_S_S_S_S_S_S_S_S_S_S_S_S_S_S_S_S_S_S_S_S_S_S_S_S_S_S_S_S_S_S_S_S_S_S_S_S_S_S_S_S_S_S_S_S_S_S_S_S_S_S_S_S_S_S_S_S_S_S_S_S_S_S_S_S_S_S_S_S_S_S_S_S_S_S_S_S_S_S_S_S_S_S_S_S_S_S_S_S_S_S_S_S_S_S_S_S_S_S_S_S_S_S_S_S_S_S_S_S_S_S_S_S_S_S_S_S_S_S_S_S_S_S_S_S_S_S_S_S_S_S_S_S_S_S_S_S_S_S_S_S_S_S_S_S_S_S_S_S_S_S_S_S_S_S_S_S_S_S_S_S_S_S_S_S_S_S_S_S_S_S_S_S_S_S_S_S_S_S_S_S_S_S_S_S_S_S_S_S_S_S_S_S_S_S_S_S_S_S_S_S_S_S_S_S_S_S_S_S_S_S_S_S_S_S_S_S_S_S_S_S_S_S_S_S_S_S_S_S_S_S_S_S_S_S_S_S_S_S_S_S_S_S_S_S_S_S_S_S_S_S_S_S_S_S_S_S_S_S_S_S_S_S_S_S_S_S_S_S_S_S_S_S_S_S_S_S_S_S_S_S_S_S_S_S_S_S_S_S_S_S_S_S_S_S_S_S_S_S_S_S_S_S_S_S_S_S_S_S_S_S_S_S_S_S_S_S_S_S_S_S_S_S_S_S_S_S_S_S_S_S_S_S_S_S_S_S_S_S_S_S_S_S_S_S_S_S_S_S_S_S_S_S_S_S_S_S_S_S_S__param_831,
	.param .u64 .ptr .align 1 _Z4racePiS_S_S_S_S_S_S_S_S_S_S_S_S_S_S_S_S_S_S_S_S_S_S_S_S_S_S_S_S_S_S_S_S_S_S_S_S_S_S_S_S_S_S_S_S_S_S_S_S_S_S_S_S_S_S_S_S_S_S_S_S_S_S_S_S_S_S_S_S_S_S_S_S_S_S_S_S_S_S_S_S_S_S_S_S_S_S_S_S_S_S_S_S_S_S_S_S_S_S_S_S_S_S_S_S_S_S_S_S_S_S_S_S_S_S_S_S_S_S_S_S_S_S_S_S_S_S_S_S_S_S_S_S_S_S_S_S_S_S_S_S_S_S_S_S_S_S_S_S_S_S_S_S_S_S_S_S_S_S_S_S_S_S_S_S_S_S_S_S_S_S_S_S_S_S_S_S_S_S_S_S_S_S_S_S_S_S_S_S_S_S_S_S_S_S_S_S_S_S_S_S_S_S_S_S_S_S_S_S_S_S_S_S_S_S_S_S_S_S_S_S_S_S_S_S_S_S_S_S_S_S_S_S_S_S_S_S_S_S_S_S_S_S_S_S_S_S_S_S_S_S_S_S_S_S_S_S_S_S_S_S_S_S_S_S_S_S_S_S_S_S_S_S_S_S_S_S_S_S_S_S_S_S_S_S_S_S_S_S_S_S_S_S_S_S_S_S_S_S_S_S_S_S_S_S_S_S_S_S_S_S_S_S_S_S_S_S_S_S_S_S_S_S_S_S_S_S_S_S_S_S_S_S_S_S_S_S_S_S_S_S_S_S_S_S_S_S_S_S_S_S_S_S_S_S_S_S_S_S_S_S_S_S_S_S_S_S_S_S_S_S_S_S_S_S_S_S_S_S_S_S_S_S_S_S_S_S_S_S_S_S_S_S_S_S_S_S_S_S_S_S_S_S_S_S_S_S_S_S_S_S_S_S_S_S_S_S_S_S_S_S_S_S_S_S_S_S_S_S_S_S_S_S_S_S_S_S_S_S_S_S_S_S_S_S_S_S_S_S_S_S_S_S_S_S_S_S_S_S_S_S_S_S_S_S_S_S_S_S_S_S_S_S_S_S_S_S_S_S_S_S_S_S_S_S_S_S_S_S_S_S_S_S_S_S_S_S_S_S_S_S_S_S_S_S_S_S_S_S_S_S_S_S_S_S_S_S_S_S_S_S_S_S_S_S_S_S_S_S_S_S_S_S_S_S_S_S_S_S_S_S_S_S_S_S_S_S_S_S_S_S_S_S_S_S_S_S_S_S_S_S_S_S_S_S_S_S_S_S_S_S_S_S_S_S_S_S_S_S_S_S_S_S_S_S_S_S_S_S_S_S_S_S_S_S_S_S_S_S_S_S_S_S_S_S_S_S_S_S_S_S_S_S_S_S_S_S_S_S_S_S_S_S_S_S_S_S_S_S_S_S_S_S_S_S_S_S_S_S_S_S_S_S_S_S_S_S_S_S_S_S_S_S_S_S_S_S_S_S_S_S_S_S_S_S_S_S_S_S_S_S_S_S_S_S_S_S_S_S_S_S_S_S_S_S_S_S_S_S_S_S_S_S_S_S_S_S_S_S_S_S_S_S_S_S_S_S_S_S_S_S_S_S_S_S_S_S_S_S_S_S_S_S_S_S_S_S_S_S_S_S_S_S_S_S_S_S_S_S_S_S_S_S_S_S_S_S_S_S_S_S_S_S_S_S_S_S_S_S_S_S_S_S_S_S_S_S_S_S_S_S_S_S_S_S_S_S_S_S_S_S_S_S_S_S_S_S_S_S_S_S_S_S_S_S_S_S_S_S_S_S_S_S_S_S_S_S_S_S_S_S_S_S_S_S_S_S_S_S_S_S_S_S_S_S_S_S_S_S_S_S_S_S_S_S_S_S_S_S_S_S_S_S_S_S_S_S_S_S_S_S_S_S_S_S_S_S_S_S_S_S_S_S_S_S_S_S_S_S_S_S_S_S_S_S_S_S_S_S_S_S_S_S_S_S_S_S_S_S_S_S_S_S_S_S_S_S_S_S_S_S_S_S_S_S_S_S_S_S_S_S_S_S_S_S_S_S_S_S_S_S_S_S_S_S_S_S_S_S_S_S_S_S_S_S_S_S_S_S_S_S_S_S_S_S_S_S_S_S_S_S_S_S_S_S_S_S_S_S_S_S_S_S_S_S_S_S_S_S_S_S_S_S_S_S_S_S_S_S_S_S_S_S_S_S_S_S_S_S_S_S_S_S_S_S_S_S_S_S_S_S_S_S_S_S_S_S_S_S_S_S_S_S_S_S_S_S_S_S_S_S_S_S__param_832,
	.param .u64 .ptr .align 1 _Z4racePiS_S_S_S_S_S_S_S_S_S_S_S_S_S_S_S_S_S_S_S_S_S_S_S_S_S_S_S_S_S_S_S_S_S_S_S_S_S_S_S_S_S_S_S_S_S_S_S_S_S_S_S_S_S_S_S_S_S_S_S_S_S_S_S_S_S_S_S_S_S_S_S_S_S_S_S_S_S_S_S_S_S_S_S_S_S_S_S_S_S_S_S_S_S_S_S_S_S_S_S_S_S_S_S_S_S_S_S_S_S_S_S_S_S_S_S_S_S_S_S_S_S_S_S_S_S_S_S_S_S_S_S_S_S_S_S_S_S_S_S_S_S_S_S_S_S_S_S_S_S_S_S_S_S_S_S_S_S_S_S_S_S_S_S_S_S_S_S_S_S_S_S_S_S_S_S_S_S_S_S_S_S_S_S_S_S_S_S_S_S_S_S_S_S_S_S_S_S_S_S_S_S_S_S_S_S_S_S_S_S_S_S_S_S_S_S_S_S_S_S_S_S_S_S_S_S_S_S_S_S_S_S_S_S_S_S_S_S_S_S_S_S_S_S_S_S_S_S_S_S_S_S_S_S_S_S_S_S_S_S_S_S_S_S_S_S_S_S_S_S_S_S_S_S_S_S_S_S_S_S_S_S_S_S_S_S_S_S_S_S_S_S_S_S_S_S_S_S_S_S_S_S_S_S_S_S_S_S_S_S_S_S_S_S_S_S_S_S_S_S_S_S_S_S_S_S_S_S_S_S_S_S_S_S_S_S_S_S_S_S_S_S_S_S_S_S_S_S_S_S_S_S_S_S_S_S_S_S_S_S_S_S_S_S_S_S_S_S_S_S_S_S_S_S_S_S_S_S_S_S_S_S_S_S_S_S_S_S_S_S_S_S_S_S_S_S_S_S_S_S_S_S_S_S_S_S_S_S_S_S_S_S_S_S_S_S_S_S_S_S_S_S_S_S_S_S_S_S_S_S_S_S_S_S_S_S_S_S_S_S_S_S_S_S_S_S_S_S_S_S_S_S_S_S_S_S_S_S_S_S_S_S_S_S_S_S_S_S_S_S_S_S_S_S_S_S_S_S_S_S_S_S_S_S_S_S_S_S_S_S_S_S_S_S_S_S_S_S_S_S_S_S_S_S_S_S_S_S_S_S_S_S_S_S_S_S_S_S_S_S_S_S_S_S_S_S_S_S_S_S_S_S_S_S_S_S_S_S_S_S_S_S_S_S_S_S_S_S_S_S_S_S_S_S_S_S_S_S_S_S_S_S_S_S_S_S_S_S_S_S_S_S_S_S_S_S_S_S_S_S_S_S_S_S_S_S_S_S_S_S_S_S_S_S_S_S_S_S_S_S_S_S_S_S_S_S_S_S_S_S_S_S_S_S_S_S_S_S_S_S_S_S_S_S_S_S_S_S_S_S_S_S_S_S_S_S_S_S_S_S_S_S_S_S_S_S_S_S_S_S_S_S_S_S_S_S_S_S_S_S_S_S_S_S_S_S_S_S_S_S_S_S_S_S_S_S_S_S_S_S_S_S_S_S_S_S_S_S_S_S_S_S_S_S_S_S_S_S_S_S_S_S_S_S_S_S_S_S_S_S_S_S_S_S_S_S_S_S_S_S_S_S_S_S_S_S_S_S_S_S_S_S_S_S_S_S_S_S_S_S_S_S_S_S_S_S_S_S_S_S_S_S_S_S_S_S_S_S_S_S_S_S_S_S_S_S_S_S_S_S_S_S_S_S_S_S_S_S_S_S_S_S_S_S_S_S_S_S_S_S_S_S_S_S_S_S_S_S_S_S_S_S_S_S_S_S_S_S_S_S_S_S_S_S_S_S_S_S_S_S_S_S_S_S_S_S_S_S_S_S_S_S_S_S_S_S_S_S_S_S_S_S_S_S_S_S_S_S_S_S_S_S_S_S_S_S_S_S_S_S_S_S_S_S_S_S_S_S_S_S_S_S_S_S_S_S_S_S_S_S_S_S_S_S_S_S_S_S_S_S_S_S_S_S_S_S_S_S_S_S_S_S_S_S_S_S_S_S_S_S_S_S_S_S_S_S_S_S_S_S_S_S_S_S_S_S_S_S_S_S_S_S_S_S_S_S_S_S_S_S_S_S_S_S_S_S_S_S_S_S_S_S_S_S_S_S_S_S_S_S_S_S_S_S_S_S_S_S_S_S_S_S_S_S_S_S_S_S_S_S_S_S_S_S_S_S_S_S_S_S_S_S_S_S_S_S_S_S_S_S_S_S_S_S_S_S_S_S_S_S_S_S_S_S_S_S_S_S_S_S_S_S_S__param_833,
	.param .u64 .ptr .align 1 _Z4racePiS_S_S_S_S_S_S_S_S_S_S_S_S_S_S_S_S_S_S_S_S_S_S_S_S_S_S_S_S_S_S_S_S_S_S_S_S_S_S_S_S_S_S_S_S_S_S_S_S_S_S_S_S_S_S_S_S_S_S_S_S_S_S_S_S_S_S_S_S_S_S_S_S_S_S_S_S_S_S_S_S_S_S_S_S_S_S_S_S_S_S_S_S_S_S_S_S_S_S_S_S_S_S_S_S_S_S_S_S_S_S_S_S_S_S_S_S_S_S_S_S_S_S_S_S_S_S_S_S_S_S_S_S_S_S_S_S_S_S_S_S_S_S_S_S_S_S_S_S_S_S_S_S_S_S_S_S_S_S_S_S_S_S_S_S_S_S_S_S_S_S_S_S_S_S_S_S_S_S_S_S_S_S_S_S_S_S_S_S_S_S_S_S_S_S_S_S_S_S_S_S_S_S_S_S_S_S_S_S_S_S_S_S_S_S_S_S_S_S_S_S_S_S_S_S_S_S_S_S_S_S_S_S_S_S_S_S_S_S_S_S_S_S_S_S_S_S_S_S_S_S_S_S_S_S_S_S_S_S_S_S_S_S_S_S_S_S_S_S_S_S_S_S_S_S_S_S_S_S_S_S_S_S_S_S_S_S_S_S_S_S_S_S_S_S_S_S_S_S_S_S_S_S_S_S_S_S_S_S_S_S_S_S_S_S_S_S_S_S_S_S_S_S_S_S_S_S_S_S_S_S_S_S_S_S_S_S_S_S_S_S_S_S_S_S_S_S_S_S_S_S_S_S_S_S_S_S_S_S_S_S_S_S_S_S_S_S_S_S_S_S_S_S_S_S_S_S_S_S_S_S_S_S_S_S_S_S_S_S_S_S_S_S_S_S_S_S_S_S_S_S_S_S_S_S_S_S_S_S_S_S_S_S_S_S_S_S_S_S_S_S_S_S_S_S_S_S_S_S_S_S_S_S_S_S_S_S_S_S_S_S_S_S_S_S_S_S_S_S_S_S_S_S_S_S_S_S_S_S_S_S_S_S_S_S_S_S_S_S_S_S_S_S_S_S_S_S_S_S_S_S_S_S_S_S_S_S_S_S_S_S_S_S_S_S_S_S_S_S_S_S_S_S_S_S_S_S_S_S_S_S_S_S_S_S_S_S_S_S_S_S_S_S_S_S_S_S_S_S_S_S_S_S_S_S_S_S_S_S_S_S_S_S_S_S_S_S_S_S_S_S_S_S_S_S_S_S_S_S_S_S_S_S_S_S_S_S_S_S_S_S_S_S_S_S_S_S_S_S_S_S_S_S_S_S_S_S_S_S_S_S_S_S_S_S_S_S_S_S_S_S_S_S_S_S_S_S_S_S_S_S_S_S_S_S_S_S_S_S_S_S_S_S_S_S_S_S_S_S_S_S_S_S_S_S_S_S_S_S_S_S_S_S_S_S_S_S_S_S_S_S_S_S_S_S_S_S_S_S_S_S_S_S_S_S_S_S_S_S_S_S_S_S_S_S_S_S_S_S_S_S_S_S_S_S_S_S_S_S_S_S_S_S_S_S_S_S_S_S_S_S_S_S_S_S_S_S_S_S_S_S_S_S_S_S_S_S_S_S_S_S_S_S_S_S_S_S_S_S_S_S_S_S_S_S_S_S_S_S_S_S_S_S_S_S_S_S_S_S_S_S_S_S_S_S_S_S_S_S_S_S_S_S_S_S_S_S_S_S_S_S_S_S_S_S_S_S_S_S_S_S_S_S_S_S_S_S_S_S_S_S_S_S_S_S_S_S_S_S_S_S_S_S_S_S_S_S_S_S_S_S_S_S_S_S_S_S_S_S_S_S_S_S_S_S_S_S_S_S_S_S_S_S_S_S_S_S_S_S_S_S_S_S_S_S_S_S_S_S_S_S_S_S_S_S_S_S_S_S_S_S_S_S_S_S_S_S_S_S_S_S_S_S_S_S_S_S_S_S_S_S_S_S_S_S_S_S_S_S_S_S_S_S_S_S_S_S_S_S_S_S_S_S_S_S_S_S_S_S_S_S_S_S_S_S_S_S_S_S_S_S_S_S_S_S_S_S_S_S_S_S_S_S_S_S_S_S_S_S_S_S_S_S_S_S_S_S_S_S_S_S_S_S_S_S_S_S_S_S_S_S_S_S_S_S_S_S_S_S_S_S_S_S_S_S_S_S_S_S_S_S_S_S_S_S_S_S_S_S_S_S_S_S_S_S_S_S_S_S_S_S_S_S_S_S_S_S_S_S_S_S_S_S_S_S_S_S_S_S_S_S_S_S__param_834,
	.param .u64 .ptr .align 1 _Z4racePiS_S_S_S_S_S_S_S_S_S_S_S_S_S_S_S_S_S_S_S_S_S_S_S_S_S_S_S_S_S_S_S_S_S_S_S_S_S_S_S_S_S_S_S_S_S_S_S_S_S_S_S_S_S_S_S_S_S_S_S_S_S_S_S_S_S_S_S_S_S_S_S_S_S_S_S_S_S_S_S_S_S_S_S_S_S_S_S_S_S_S_S_S_S_S_S_S_S_S_S_S_S_S_S_S_S_S_S_S_S_S_S_S_S_S_S_S_S_S_S_S_S_S_S_S_S_S_S_S_S_S_S_S_S_S_S_S_S_S_S_S_S_S_S_S_S_S_S_S_S_S_S_S_S_S_S_S_S_S_S_S_S_S_S_S_S_S_S_S_S_S_S_S_S_S_S_S_S_S_S_S_S_S_S_S_S_S_S_S_S_S_S_S_S_S_S_S_S_S_S_S_S_S_S_S_S_S_S_S_S_S_S_S_S_S_S_S_S_S_S_S_S_S_S_S_S_S_S_S_S_S_S_S_S_S_S_S_S_S_S_S_S_S_S_S_S_S_S_S_S_S_S_S_S_S_S_S_S_S_S_S_S_S_S_S_S_S_S_S_S_S_S_S_S_S_S_S_S_S_S_S_S_S_S_S_S_S_S_S_S_S_S_S_S_S_S_S_S_S_S_S_S_S_S_S_S_S_S_S_S_S_S_S_S_S_S_S_S_S_S_S_S_S_S_S_S_S_S_S_S_S_S_S_S_S_S_S_S_S_S_S_S_S_S_S_S_S_S_S_S_S_S_S_S_S_S_S_S_S_S_S_S_S_S_S_S_S_S_S_S_S_S_S_S_S_S_S_S_S_S_S_S_S_S_S_S_S_S_S_S_S_S_S_S_S_S_S_S_S_S_S_S_S_S_S_S_S_S_S_S_S_S_S_S_S_S_S_S_S_S_S_S_S_S_S_S_S_S_S_S_S_S_S_S_S_S_S_S_S_S_S_S_S_S_S_S_S_S_S_S_S_S_S_S_S_S_S_S_S_S_S_S_S_S_S_S_S_S_S_S_S_S_S_S_S_S_S_S_S_S_S_S_S_S_S_S_S_S_S_S_S_S_S_S_S_S_S_S_S_S_S_S_S_S_S_S_S_S_S_S_S_S_S_S_S_S_S_S_S_S_S_S_S_S_S_S_S_S_S_S_S_S_S_S_S_S_S_S_S_S_S_S_S_S_S_S_S_S_S_S_S_S_S_S_S_S_S_S_S_S_S_S_S_S_S_S_S_S_S_S_S_S_S_S_S_S_S_S_S_S_S_S_S_S_S_S_S_S_S_S_S_S_S_S_S_S_S_S_S_S_S_S_S_S_S_S_S_S_S_S_S_S_S_S_S_S_S_S_S_S_S_S_S_S_S_S_S_S_S_S_S_S_S_S_S_S_S_S_S_S_S_S_S_S_S_S_S_S_S_S_S_S_S_S_S_S_S_S_S_S_S_S_S_S_S_S_S_S_S_S_S_S_S_S_S_S_S_S_S_S_S_S_S_S_S_S_S_S_S_S_S_S_S_S_S_S_S_S_S_S_S_S_S_S_S_S_S_S_S_S_S_S_S_S_S_S_S_S_S_S_S_S_S_S_S_S_S_S_S_S_S_S_S_S_S_S_S_S_S_S_S_S_S_S_S_S_S_S_S_S_S_S_S_S_S_S_S_S_S_S_S_S_S_S_S_S_S_S_S_S_S_S_S_S_S_S_S_S_S_S_S_S_S_S_S_S_S_S_S_S_S_S_S_S_S_S_S_S_S_S_S_S_S_S_S_S_S_S_S_S_S_S_S_S_S_S_S_S_S_S_S_S_S_S_S_S_S_S_S_S_S_S_S_S_S_S_S_S_S_S_S_S_S_S_S_S_S_S_S_S_S_S_S_S_S_S_S_S_S_S_S_S_S_S_S_S_S_S_S_S_S_S_S_S_S_S_S_S_S_S_S_S_S_S_S_S_S_S_S_S_S_S_S_S_S_S_S_S_S_S_S_S_S_S_S_S_S_S_S_S_S_S_S_S_S_S_S_S_S_S_S_S_S_S_S_S_S_S_S_S_S_S_S_S_S_S_S_S_S_S_S_S_S_S_S_S_S_S_S_S_S_S_S_S_S_S_S_S_S_S_S_S_S_S_S_S_S_S_S_S_S_S_S_S_S_S_S_S_S_S_S_S_S_S_S_S_S_S_S_S_S_S_S_S_S_S_S_S_S_S_S_S_S_S_S_S_S_S_S_S_S_S_S_S_S_S_S_S_S_S_S_S_S__param_835,
	.param .u64 .ptr .align 1 _Z4racePiS_S_S_S_S_S_S_S_S_S_S_S_S_S_S_S_S_S_S_S_S_S_S_S_S_S_S_S_S_S_S_S_S_S_S_S_S_S_S_S_S_S_S_S_S_S_S_S_S_S_S_S_S_S_S_S_S_S_S_S_S_S_S_S_S_S_S_S_S_S_S_S_S_S_S_S_S_S_S_S_S_S_S_S_S_S_S_S_S_S_S_S_S_S_S_S_S_S_S_S_S_S_S_S_S_S_S_S_S_S_S_S_S_S_S_S_S_S_S_S_S_S_S_S_S_S_S_S_S_S_S_S_S_S_S_S_S_S_S_S_S_S_S_S_S_S_S_S_S_S_S_S_S_S_S_S_S_S_S_S_S_S_S_S_S_S_S_S_S_S_S_S_S_S_S_S_S_S_S_S_S_S_S_S_S_S_S_S_S_S_S_S_S_S_S_S_S_S_S_S_S_S_S_S_S_S_S_S_S_S_S_S_S_S_S_S_S_S_S_S_S_S_S_S_S_S_S_S_S_S_S_S_S_S_S_S_S_S_S_S_S_S_S_S_S_S_S_S_S_S_S_S_S_S_S_S_S_S_S_S_S_S_S_S_S_S_S_S_S_S_S_S_S_S_S_S_S_S_S_S_S_S_S_S_S_S_S_S_S_S_S_S_S_S_S_S_S_S_S_S_S_S_S_S_S_S_S_S_S_S_S_S_S_S_S_S_S_S_S_S_S_S_S_S_S_S_S_S_S_S_S_S_S_S_S_S_S_S_S_S_S_S_S_S_S_S_S_S_S_S_S_S_S_S_S_S_S_S_S_S_S_S_S_S_S_S_S_S_S_S_S_S_S_S_S_S_S_S_S_S_S_S_S_S_S_S_S_S_S_S_S_S_S_S_S_S_S_S_S_S_S_S_S_S_S_S_S_S_S_S_S_S_S_S_S_S_S_S_S_S_S_S_S_S_S_S_S_S_S_S_S_S_S_S_S_S_S_S_S_S_S_S_S_S_S_S_S_S_S_S_S_S_S_S_S_S_S_S_S_S_S_S_S_S_S_S_S_S_S_S_S_S_S_S_S_S_S_S_S_S_S_S_S_S_S_S_S_S_S_S_S_S_S_S_S_S_S_S_S_S_S_S_S_S_S_S_S_S_S_S_S_S_S_S_S_S_S_S_S_S_S_S_S_S_S_S_S_S_S_S_S_S_S_S_S_S_S_S_S_S_S_S_S_S_S_S_S_S_S_S_S_S_S_S_S_S_S_S_S_S_S_S_S_S_S_S_S_S_S_S_S_S_S_S_S_S_S_S_S_S_S_S_S_S_S_S_S_S_S_S_S_S_S_S_S_S_S_S_S_S_S_S_S_S_S_S_S_S_S_S_S_S_S_S_S_S_S_S_S_S_S_S_S_S_S_S_S_S_S_S_S_S_S_S_S_S_S_S_S_S_S_S_S_S_S_S_S_S_S_S_S_S_S_S_S_S_S_S_S_S_S_S_S_S_S_S_S_S_S_S_S_S_S_S_S_S_S_S_S_S_S_S_S_S_S_S_S_S_S_S_S_S_S_S_S_S_S_S_S_S_S_S_S_S_S_S_S_S_S_S_S_S_S_S_S_S_S_S_S_S_S_S_S_S_S_S_S_S_S_S_S_S_S_S_S_S_S_S_S_S_S_S_S_S_S_S_S_S_S_S_S_S_S_S_S_S_S_S_S_S_S_S_S_S_S_S_S_S_S_S_S_S_S_S_S_S_S_S_S_S_S_S_S_S_S_S_S_S_S_S_S_S_S_S_S_S_S_S_S_S_S_S_S_S_S_S_S_S_S_S_S_S_S_S_S_S_S_S_S_S_S_S_S_S_S_S_S_S_S_S_S_S_S_S_S_S_S_S_S_S_S_S_S_S_S_S_S_S_S_S_S_S_S_S_S_S_S_S_S_S_S_S_S_S_S_S_S_S_S_S_S_S_S_S_S_S_S_S_S_S_S_S_S_S_S_S_S_S_S_S_S_S_S_S_S_S_S_S_S_S_S_S_S_S_S_S_S_S_S_S_S_S_S_S_S_S_S_S_S_S_S_S_S_S_S_S_S_S_S_S_S_S_S_S_S_S_S_S_S_S_S_S_S_S_S_S_S_S_S_S_S_S_S_S_S_S_S_S_S_S_S_S_S_S_S_S_S_S_S_S_S_S_S_S_S_S_S_S_S_S_S_S_S_S_S_S_S_S_S_S_S_S_S_S_S_S_S_S_S_S_S_S_S_S_S_S_S_S_S_S_S_S_S_S_S_S_S_S_S_S_S_S_S__param_836,
	.param .u64 .ptr .align 1 _Z4racePiS_S_S_S_S_S_S_S_S_S_S_S_S_S_S_S_S_S_S_S_S_S_S_S_S_S_S_S_S_S_S_S_S_S_S_S_S_S_S_S_S_S_S_S_S_S_S_S_S_S_S_S_S_S_S_S_S_S_S_S_S_S_S_S_S_S_S_S_S_S_S_S_S_S_S_S_S_S_S_S_S_S_S_S_S_S_S_S_S_S_S_S_S_S_S_S_S_S_S_S_S_S_S_S_S_S_S_S_S_S_S_S_S_S_S_S_S_S_S_S_S_S_S_S_S_S_S_S_S_S_S_S_S_S_S_S_S_S_S_S_S_S_S_S_S_S_S_S_S_S_S_S_S_S_S_S_S_S_S_S_S_S_S_S_S_S_S_S_S_S_S_S_S_S_S_S_S_S_S_S_S_S_S_S_S_S_S_S_S_S_S_S_S_S_S_S_S_S_S_S_S_S_S_S_S_S_S_S_S_S_S_S_S_S_S_S_S_S_S_S_S_S_S_S_S_S_S_S_S_S_S_S_S_S_S_S_S_S_S_S_S_S_S_S_S_S_S_S_S_S_S_S_S_S_S_S_S_S_S_S_S_S_S_S_S_S_S_S_S_S_S_S_S_S_S_S_S_S_S_S_S_S_S_S_S_S_S_S_S_S_S_S_S_S_S_S_S_S_S_S_S_S_S_S_S_S_S_S_S_S_S_S_S_S_S_S_S_S_S_S_S_S_S_S_S_S_S_S_S_S_S_S_S_S_S_S_S_S_S_S_S_S_S_S_S_S_S_S_S_S_S_S_S_S_S_S_S_S_S_S_S_S_S_S_S_S_S_S_S_S_S_S_S_S_S_S_S_S_S_S_S_S_S_S_S_S_S_S_S_S_S_S_S_S_S_S_S_S_S_S_S_S_S_S_S_S_S_S_S_S_S_S_S_S_S_S_S_S_S_S_S_S_S_S_S_S_S_S_S_S_S_S_S_S_S_S_S_S_S_S_S_S_S_S_S_S_S_S_S_S_S_S_S_S_S_S_S_S_S_S_S_S_S_S_S_S_S_S_S_S_S_S_S_S_S_S_S_S_S_S_S_S_S_S_S_S_S_S_S_S_S_S_S_S_S_S_S_S_S_S_S_S_S_S_S_S_S_S_S_S_S_S_S_S_S_S_S_S_S_S_S_S_S_S_S_S_S_S_S_S_S_S_S_S_S_S_S_S_S_S_S_S_S_S_S_S_S_S_S_S_S_S_S_S_S_S_S_S_S_S_S_S_S_S_S_S_S_S_S_S_S_S_S_S_S_S_S_S_S_S_S_S_S_S_S_S_S_S_S_S_S_S_S_S_S_S_S_S_S_S_S_S_S_S_S_S_S_S_S_S_S_S_S_S_S_S_S_S_S_S_S_S_S_S_S_S_S_S_S_S_S_S_S_S_S_S_S_S_S_S_S_S_S_S_S_S_S_S_S_S_S_S_S_S_S_S_S_S_S_S_S_S_S_S_S_S_S_S_S_S_S_S_S_S_S_S_S_S_S_S_S_S_S_S_S_S_S_S_S_S_S_S_S_S_S_S_S_S_S_S_S_S_S_S_S_S_S_S_S_S_S_S_S_S_S_S_S_S_S_S_S_S_S_S_S_S_S_S_S_S_S_S_S_S_S_S_S_S_S_S_S_S_S_S_S_S_S_S_S_S_S_S_S_S_S_S_S_S_S_S_S_S_S_S_S_S_S_S_S_S_S_S_S_S_S_S_S_S_S_S_S_S_S_S_S_S_S_S_S_S_S_S_S_S_S_S_S_S_S_S_S_S_S_S_S_S_S_S_S_S_S_S_S_S_S_S_S_S_S_S_S_S_S_S_S_S_S_S_S_S_S_S_S_S_S_S_S_S_S_S_S_S_S_S_S_S_S_S_S_S_S_S_S_S_S_S_S_S_S_S_S_S_S_S_S_S_S_S_S_S_S_S_S_S_S_S_S_S_S_S_S_S_S_S_S_S_S_S_S_S_S_S_S_S_S_S_S_S_S_S_S_S_S_S_S_S_S_S_S_S_S_S_S_S_S_S_S_S_S_S_S_S_S_S_S_S_S_S_S_S_S_S_S_S_S_S_S_S_S_S_S_S_S_S_S_S_S_S_S_S_S_S_S_S_S_S_S_S_S_S_S_S_S_S_S_S_S_S_S_S_S_S_S_S_S_S_S_S_S_S_S_S_S_S_S_S_S_S_S_S_S_S_S_S_S_S_S_S_S_S_S_S_S_S_S_S_S_S_S_S_S_S_S_S_S_S_S_S_S_S_S_S_S__param_837,
	.param .u64 .ptr .align 1 _Z4racePiS_S_S_S_S_S_S_S_S_S_S_S_S_S_S_S_S_S_S_S_S_S_S_S_S_S_S_S_S_S_S_S_S_S_S_S_S_S_S_S_S_S_S_S_S_S_S_S_S_S_S_S_S_S_S_S_S_S_S_S_S_S_S_S_S_S_S_S_S_S_S_S_S_S_S_S_S_S_S_S_S_S_S_S_S_S_S_S_S_S_S_S_S_S_S_S_S_S_S_S_S_S_S_S_S_S_S_S_S_S_S_S_S_S_S_S_S_S_S_S_S_S_S_S_S_S_S_S_S_S_S_S_S_S_S_S_S_S_S_S_S_S_S_S_S_S_S_S_S_S_S_S_S_S_S_S_S_S_S_S_S_S_S_S_S_S_S_S_S_S_S_S_S_S_S_S_S_S_S_S_S_S_S_S_S_S_S_S_S_S_S_S_S_S_S_S_S_S_S_S_S_S_S_S_S_S_S_S_S_S_S_S_S_S_S_S_S_S_S_S_S_S_S_S_S_S_S_S_S_S_S_S_S_S_S_S_S_S_S_S_S_S_S_S_S_S_S_S_S_S_S_S_S_S_S_S_S_S_S_S_S_S_S_S_S_S_S_S_S_S_S_S_S_S_S_S_S_S_S_S_S_S_S_S_S_S_S_S_S_S_S_S_S_S_S_S_S_S_S_S_S_S_S_S_S_S_S_S_S_S_S_S_S_S_S_S_S_S_S_S_S_S_S_S_S_S_S_S_S_S_S_S_S_S_S_S_S_S_S_S_S_S_S_S_S_S_S_S_S_S_S_S_S_S_S_S_S_S_S_S_S_S_S_S_S_S_S_S_S_S_S_S_S_S_S_S_S_S_S_S_S_S_S_S_S_S_S_S_S_S_S_S_S_S_S_S_S_S_S_S_S_S_S_S_S_S_S_S_S_S_S_S_S_S_S_S_S_S_S_S_S_S_S_S_S_S_S_S_S_S_S_S_S_S_S_S_S_S_S_S_S_S_S_S_S_S_S_S_S_S_S_S_S_S_S_S_S_S_S_S_S_S_S_S_S_S_S_S_S_S_S_S_S_S_S_S_S_S_S_S_S_S_S_S_S_S_S_S_S_S_S_S_S_S_S_S_S_S_S_S_S_S_S_S_S_S_S_S_S_S_S_S_S_S_S_S_S_S_S_S_S_S_S_S_S_S_S_S_S_S_S_S_S_S_S_S_S_S_S_S_S_S_S_S_S_S_S_S_S_S_S_S_S_S_S_S_S_S_S_S_S_S_S_S_S_S_S_S_S_S_S_S_S_S_S_S_S_S_S_S_S_S_S_S_S_S_S_S_S_S_S_S_S_S_S_S_S_S_S_S_S_S_S_S_S_S_S_S_S_S_S_S_S_S_S_S_S_S_S_S_S_S_S_S_S_S_S_S_S_S_S_S_S_S_S_S_S_S_S_S_S_S_S_S_S_S_S_S_S_S_S_S_S_S_S_S_S_S_S_S_S_S_S_S_S_S_S_S_S_S_S_S_S_S_S_S_S_S_S_S_S_S_S_S_S_S_S_S_S_S_S_S_S_S_S_S_S_S_S_S_S_S_S_S_S_S_S_S_S_S_S_S_S_S_S_S_S_S_S_S_S_S_S_S_S_S_S_S_S_S_S_S_S_S_S_S_S_S_S_S_S_S_S_S_S_S_S_S_S_S_S_S_S_S_S_S_S_S_S_S_S_S_S_S_S_S_S_S_S_S_S_S_S_S_S_S_S_S_S_S_S_S_S_S_S_S_S_S_S_S_S_S_S_S_S_S_S_S_S_S_S_S_S_S_S_S_S_S_S_S_S_S_S_S_S_S_S_S_S_S_S_S_S_S_S_S_S_S_S_S_S_S_S_S_S_S_S_S_S_S_S_S_S_S_S_S_S_S_S_S_S_S_S_S_S_S_S_S_S_S_S_S_S_S_S_S_S_S_S_S_S_S_S_S_S_S_S_S_S_S_S_S_S_S_S_S_S_S_S_S_S_S_S_S_S_S_S_S_S_S_S_S_S_S_S_S_S_S_S_S_S_S_S_S_S_S_S_S_S_S_S_S_S_S_S_S_S_S_S_S_S_S_S_S_S_S_S_S_S_S_S_S_S_S_S_S_S_S_S_S_S_S_S_S_S_S_S_S_S_S_S_S_S_S_S_S_S_S_S_S_S_S_S_S_S_S_S_S_S_S_S_S_S_S_S_S_S_S_S_S_S_S_S_S_S_S_S_S_S_S_S_S_S_S_S_S_S_S_S_S_S_S_S_S_S_S_S_S_S_S_S_S_S__param_838,
	.param .u64 .ptr .align 1 _Z4racePiS_S_S_S_S_S_S_S_S_S_S_S_S_S_S_S_S_S_S_S_S_S_S_S_S_S_S_S_S_S_S_S_S_S_S_S_S_S_S_S_S_S_S_S_S_S_S_S_S_S_S_S_S_S_S_S_S_S_S_S_S_S_S_S_S_S_S_S_S_S_S_S_S_S_S_S_S_S_S_S_S_S_S_S_S_S_S_S_S_S_S_S_S_S_S_S_S_S_S_S_S_S_S_S_S_S_S_S_S_S_S_S_S_S_S_S_S_S_S_S_S_S_S_S_S_S_S_S_S_S_S_S_S_S_S_S_S_S_S_S_S_S_S_S_S_S_S_S_S_S_S_S_S_S_S_S_S_S_S_S_S_S_S_S_S_S_S_S_S_S_S_S_S_S_S_S_S_S_S_S_S_S_S_S_S_S_S_S_S_S_S_S_S_S_S_S_S_S_S_S_S_S_S_S_S_S_S_S_S_S_S_S_S_S_S_S_S_S_S_S_S_S_S_S_S_S_S_S_S_S_S_S_S_S_S_S_S_S_S_S_S_S_S_S_S_S_S_S_S_S_S_S_S_S_S_S_S_S_S_S_S_S_S_S_S_S_S_S_S_S_S_S_S_S_S_S_S_S_S_S_S_S_S_S_S_S_S_S_S_S_S_S_S_S_S_S_S_S_S_S_S_S_S_S_S_S_S_S_S_S_S_S_S_S_S_S_S_S_S_S_S_S_S_S_S_S_S_S_S_S_S_S_S_S_S_S_S_S_S_S_S_S_S_S_S_S_S_S_S_S_S_S_S_S_S_S_S_S_S_S_S_S_S_S_S_S_S_S_S_S_S_S_S_S_S_S_S_S_S_S_S_S_S_S_S_S_S_S_S_S_S_S_S_S_S_S_S_S_S_S_S_S_S_S_S_S_S_S_S_S_S_S_S_S_S_S_S_S_S_S_S_S_S_S_S_S_S_S_S_S_S_S_S_S_S_S_S_S_S_S_S_S_S_S_S_S_S_S_S_S_S_S_S_S_S_S_S_S_S_S_S_S_S_S_S_S_S_S_S_S_S_S_S_S_S_S_S_S_S_S_S_S_S_S_S_S_S_S_S_S_S_S_S_S_S_S_S_S_S_S_S_S_S_S_S_S_S_S_S_S_S_S_S_S_S_S_S_S_S_S_S_S_S_S_S_S_S_S_S_S_S_S_S_S_S_S_S_S_S_S_S_S_S_S_S_S_S_S_S_S_S_S_S_S_S_S_S_S_S_S_S_S_S_S_S_S_S_S_S_S_S_S_S_S_S_S_S_S_S_S_S_S_S_S_S_S_S_S_S_S_S_S_S_S_S_S_S_S_S_S_S_S_S_S_S_S_S_S_S_S_S_S_S_S_S_S_S_S_S_S_S_S_S_S_S_S_S_S_S_S_S_S_S_S_S_S_S_S_S_S_S_S_S_S_S_S_S_S_S_S_S_S_S_S_S_S_S_S_S_S_S_S_S_S_S_S_S_S_S_S_S_S_S_S_S_S_S_S_S_S_S_S_S_S_S_S_S_S_S_S_S_S_S_S_S_S_S_S_S_S_S_S_S_S_S_S_S_S_S_S_S_S_S_S_S_S_S_S_S_S_S_S_S_S_S_S_S_S_S_S_S_S_S_S_S_S_S_S_S_S_S_S_S_S_S_S_S_S_S_S_S_S_S_S_S_S_S_S_S_S_S_S_S_S_S_S_S_S_S_S_S_S_S_S_S_S_S_S_S_S_S_S_S_S_S_S_S_S_S_S_S_S_S_S_S_S_S_S_S_S_S_S_S_S_S_S_S_S_S_S_S_S_S_S_S_S_S_S_S_S_S_S_S_S_S_S_S_S_S_S_S_S_S_S_S_S_S_S_S_S_S_S_S_S_S_S_S_S_S_S_S_S_S_S_S_S_S_S_S_S_S_S_S_S_S_S_S_S_S_S_S_S_S_S_S_S_S_S_S_S_S_S_S_S_S_S_S_S_S_S_S_S_S_S_S_S_S_S_S_S_S_S_S_S_S_S_S_S_S_S_S_S_S_S_S_S_S_S_S_S_S_S_S_S_S_S_S_S_S_S_S_S_S_S_S_S_S_S_S_S_S_S_S_S_S_S_S_S_S_S_S_S_S_S_S_S_S_S_S_S_S_S_S_S_S_S_S_S_S_S_S_S_S_S_S_S_S_S_S_S_S_S_S_S_S_S_S_S_S_S_S_S_S_S_S_S_S_S_S_S_S_S_S_S_S_S_S_S_S_S_S_S_S_S_S_S_S_S_S_S_S_S_S__param_839,
	.param .u64 .ptr .align 1 _Z4racePiS_S_S_S_S_S_S_S_S_S_S_S_S_S_S_S_S_S_S_S_S_S_S_S_S_S_S_S_S_S_S_S_S_S_S_S_S_S_S_S_S_S_S_S_S_S_S_S_S_S_S_S_S_S_S_S_S_S_S_S_S_S_S_S_S_S_S_S_S_S_S_S_S_S_S_S_S_S_S_S_S_S_S_S_S_S_S_S_S_S_S_S_S_S_S_S_S_S_S_S_S_S_S_S_S_S_S_S_S_S_S_S_S_S_S_S_S_S_S_S_S_S_S_S_S_S_S_S_S_S_S_S_S_S_S_S_S_S_S_S_S_S_S_S_S_S_S_S_S_S_S_S_S_S_S_S_S_S_S_S_S_S_S_S_S_S_S_S_S_S_S_S_S_S_S_S_S_S_S_S_S_S_S_S_S_S_S_S_S_S_S_S_S_S_S_S_S_S_S_S_S_S_S_S_S_S_S_S_S_S_S_S_S_S_S_S_S_S_S_S_S_S_S_S_S_S_S_S_S_S_S_S_S_S_S_S_S_S_S_S_S_S_S_S_S_S_S_S_S_S_S_S_S_S_S_S_S_S_S_S_S_S_S_S_S_S_S_S_S_S_S_S_S_S_S_S_S_S_S_S_S_S_S_S_S_S_S_S_S_S_S_S_S_S_S_S_S_S_S_S_S_S_S_S_S_S_S_S_S_S_S_S_S_S_S_S_S_S_S_S_S_S_S_S_S_S_S_S_S_S_S_S_S_S_S_S_S_S_S_S_S_S_S_S_S_S_S_S_S_S_S_S_S_S_S_S_S_S_S_S_S_S_S_S_S_S_S_S_S_S_S_S_S_S_S_S_S_S_S_S_S_S_S_S_S_S_S_S_S_S_S_S_S_S_S_S_S_S_S_S_S_S_S_S_S_S_S_S_S_S_S_S_S_S_S_S_S_S_S_S_S_S_S_S_S_S_S_S_S_S_S_S_S_S_S_S_S_S_S_S_S_S_S_S_S_S_S_S_S_S_S_S_S_S_S_S_S_S_S_S_S_S_S_S_S_S_S_S_S_S_S_S_S_S_S_S_S_S_S_S_S_S_S_S_S_S_S_S_S_S_S_S_S_S_S_S_S_S_S_S_S_S_S_S_S_S_S_S_S_S_S_S_S_S_S_S_S_S_S_S_S_S_S_S_S_S_S_S_S_S_S_S_S_S_S_S_S_S_S_S_S_S_S_S_S_S_S_S_S_S_S_S_S_S_S_S_S_S_S_S_S_S_S_S_S_S_S_S_S_S_S_S_S_S_S_S_S_S_S_S_S_S_S_S_S_S_S_S_S_S_S_S_S_S_S_S_S_S_S_S_S_S_S_S_S_S_S_S_S_S_S_S_S_S_S_S_S_S_S_S_S_S_S_S_S_S_S_S_S_S_S_S_S_S_S_S_S_S_S_S_S_S_S_S_S_S_S_S_S_S_S_S_S_S_S_S_S_S_S_S_S_S_S_S_S_S_S_S_S_S_S_S_S_S_S_S_S_S_S_S_S_S_S_S_S_S_S_S_S_S_S_S_S_S_S_S_S_S_S_S_S_S_S_S_S_S_S_S_S_S_S_S_S_S_S_S_S_S_S_S_S_S_S_S_S_S_S_S_S_S_S_S_S_S_S_S_S_S_S_S_S_S_S_S_S_S_S_S_S_S_S_S_S_S_S_S_S_S_S_S_S_S_S_S_S_S_S_S_S_S_S_S_S_S_S_S_S_S_S_S_S_S_S_S_S_S_S_S_S_S_S_S_S_S_S_S_S_S_S_S_S_S_S_S_S_S_S_S_S_S_S_S_S_S_S_S_S_S_S_S_S_S_S_S_S_S_S_S_S_S_S_S_S_S_S_S_S_S_S_S_S_S_S_S_S_S_S_S_S_S_S_S_S_S_S_S_S_S_S_S_S_S_S_S_S_S_S_S_S_S_S_S_S_S_S_S_S_S_S_S_S_S_S_S_S_S_S_S_S_S_S_S_S_S_S_S_S_S_S_S_S_S_S_S_S_S_S_S_S_S_S_S_S_S_S_S_S_S_S_S_S_S_S_S_S_S_S_S_S_S_S_S_S_S_S_S_S_S_S_S_S_S_S_S_S_S_S_S_S_S_S_S_S_S_S_S_S_S_S_S_S_S_S_S_S_S_S_S_S_S_S_S_S_S_S_S_S_S_S_S_S_S_S_S_S_S_S_S_S_S_S_S_S_S_S_S_S_S_S_S_S_S_S_S_S_S_S_S_S_S_S_S_S_S_S_S_S_S_S_S_S_S_S__param_840,
	.param .u64 .ptr .align 1 _Z4racePiS_S_S_S_S_S_S_S_S_S_S_S_S_S_S_S_S_S_S_S_S_S_S_S_S_S_S_S_S_S_S_S_S_S_S_S_S_S_S_S_S_S_S_S_S_S_S_S_S_S_S_S_S_S_S_S_S_S_S_S_S_S_S_S_S_S_S_S_S_S_S_S_S_S_S_S_S_S_S_S_S_S_S_S_S_S_S_S_S_S_S_S_S_S_S_S_S_S_S_S_S_S_S_S_S_S_S_S_S_S_S_S_S_S_S_S_S_S_S_S_S_S_S_S_S_S_S_S_S_S_S_S_S_S_S_S_S_S_S_S_S_S_S_S_S_S_S_S_S_S_S_S_S_S_S_S_S_S_S_S_S_S_S_S_S_S_S_S_S_S_S_S_S_S_S_S_S_S_S_S_S_S_S_S_S_S_S_S_S_S_S_S_S_S_S_S_S_S_S_S_S_S_S_S_S_S_S_S_S_S_S_S_S_S_S_S_S_S_S_S_S_S_S_S_S_S_S_S_S_S_S_S_S_S_S_S_S_S_S_S_S_S_S_S_S_S_S_S_S_S_S_S_S_S_S_S_S_S_S_S_S_S_S_S_S_S_S_S_S_S_S_S_S_S_S_S_S_S_S_S_S_S_S_S_S_S_S_S_S_S_S_S_S_S_S_S_S_S_S_S_S_S_S_S_S_S_S_S_S_S_S_S_S_S_S_S_S_S_S_S_S_S_S_S_S_S_S_S_S_S_S_S_S_S_S_S_S_S_S_S_S_S_S_S_S_S_S_S_S_S_S_S_S_S_S_S_S_S_S_S_S_S_S_S_S_S_S_S_S_S_S_S_S_S_S_S_S_S_S_S_S_S_S_S_S_S_S_S_S_S_S_S_S_S_S_S_S_S_S_S_S_S_S_S_S_S_S_S_S_S_S_S_S_S_S_S_S_S_S_S_S_S_S_S_S_S_S_S_S_S_S_S_S_S_S_S_S_S_S_S_S_S_S_S_S_S_S_S_S_S_S_S_S_S_S_S_S_S_S_S_S_S_S_S_S_S_S_S_S_S_S_S_S_S_S_S_S_S_S_S_S_S_S_S_S_S_S_S_S_S_S_S_S_S_S_S_S_S_S_S_S_S_S_S_S_S_S_S_S_S_S_S_S_S_S_S_S_S_S_S_S_S_S_S_S_S_S_S_S_S_S_S_S_S_S_S_S_S_S_S_S_S_S_S_S_S_S_S_S_S_S_S_S_S_S_S_S_S_S_S_S_S_S_S_S_S_S_S_S_S_S_S_S_S_S_S_S_S_S_S_S_S_S_S_S_S_S_S_S_S_S_S_S_S_S_S_S_S_S_S_S_S_S_S_S_S_S_S_S_S_S_S_S_S_S_S_S_S_S_S_S_S_S_S_S_S_S_S_S_S_S_S_S_S_S_S_S_S_S_S_S_S_S_S_S_S_S_S_S_S_S_S_S_S_S_S_S_S_S_S_S_S_S_S_S_S_S_S_S_S_S_S_S_S_S_S_S_S_S_S_S_S_S_S_S_S_S_S_S_S_S_S_S_S_S_S_S_S_S_S_S_S_S_S_S_S_S_S_S_S_S_S_S_S_S_S_S_S_S_S_S_S_S_S_S_S_S_S_S_S_S_S_S_S_S_S_S_S_S_S_S_S_S_S_S_S_S_S_S_S_S_S_S_S_S_S_S_S_S_S_S_S_S_S_S_S_S_S_S_S_S_S_S_S_S_S_S_S_S_S_S_S_S_S_S_S_S_S_S_S_S_S_S_S_S_S_S_S_S_S_S_S_S_S_S_S_S_S_S_S_S_S_S_S_S_S_S_S_S_S_S_S_S_S_S_S_S_S_S_S_S_S_S_S_S_S_S_S_S_S_S_S_S_S_S_S_S_S_S_S_S_S_S_S_S_S_S_S_S_S_S_S_S_S_S_S_S_S_S_S_S_S_S_S_S_S_S_S_S_S_S_S_S_S_S_S_S_S_S_S_S_S_S_S_S_S_S_S_S_S_S_S_S_S_S_S_S_S_S_S_S_S_S_S_S_S_S_S_S_S_S_S_S_S_S_S_S_S_S_S_S_S_S_S_S_S_S_S_S_S_S_S_S_S_S_S_S_S_S_S_S_S_S_S_S_S_S_S_S_S_S_S_S_S_S_S_S_S_S_S_S_S_S_S_S_S_S_S_S_S_S_S_S_S_S_S_S_S_S_S_S_S_S_S_S_S_S_S_S_S_S_S_S_S_S_S_S_S_S_S_S_S_S_S_S_S_S_S_S_S_S_S_S__param_841,
	.param .u64 .ptr .align 1 _Z4racePiS_S_S_S_S_S_S_S_S_S_S_S_S_S_S_S_S_S_S_S_S_S_S_S_S_S_S_S_S_S_S_S_S_S_S_S_S_S_S_S_S_S_S_S_S_S_S_S_S_S_S_S_S_S_S_S_S_S_S_S_S_S_S_S_S_S_S_S_S_S_S_S_S_S_S_S_S_S_S_S_S_S_S_S_S_S_S_S_S_S_S_S_S_S_S_S_S_S_S_S_S_S_S_S_S_S_S_S_S_S_S_S_S_S_S_S_S_S_S_S_S_S_S_S_S_S_S_S_S_S_S_S_S_S_S_S_S_S_S_S_S_S_S_S_S_S_S_S_S_S_S_S_S_S_S_S_S_S_S_S_S_S_S_S_S_S_S_S_S_S_S_S_S_S_S_S_S_S_S_S_S_S_S_S_S_S_S_S_S_S_S_S_S_S_S_S_S_S_S_S_S_S_S_S_S_S_S_S_S_S_S_S_S_S_S_S_S_S_S_S_S_S_S_S_S_S_S_S_S_S_S_S_S_S_S_S_S_S_S_S_S_S_S_S_S_S_S_S_S_S_S_S_S_S_S_S_S_S_S_S_S_S_S_S_S_S_S_S_S_S_S_S_S_S_S_S_S_S_S_S_S_S_S_S_S_S_S_S_S_S_S_S_S_S_S_S_S_S_S_S_S_S_S_S_S_S_S_S_S_S_S_S_S_S_S_S_S_S_S_S_S_S_S_S_S_S_S_S_S_S_S_S_S_S_S_S_S_S_S_S_S_S_S_S_S_S_S_S_S_S_S_S_S_S_S_S_S_S_S_S_S_S_S_S_S_S_S_S_S_S_S_S_S_S_S_S_S_S_S_S_S_S_S_S_S_S_S_S_S_S_S_S_S_S_S_S_S_S_S_S_S_S_S_S_S_S_S_S_S_S_S_S_S_S_S_S_S_S_S_S_S_S_S_S_S_S_S_S_S_S_S_S_S_S_S_S_S_S_S_S_S_S_S_S_S_S_S_S_S_S_S_S_S_S_S_S_S_S_S_S_S_S_S_S_S_S_S_S_S_S_S_S_S_S_S_S_S_S_S_S_S_S_S_S_S_S_S_S_S_S_S_S_S_S_S_S_S_S_S_S_S_S_S_S_S_S_S_S_S_S_S_S_S_S_S_S_S_S_S_S_S_S_S_S_S_S_S_S_S_S_S_S_S_S_S_S_S_S_S_S_S_S_S_S_S_S_S_S_S_S_S_S_S_S_S_S_S_S_S_S_S_S_S_S_S_S_S_S_S_S_S_S_S_S_S_S_S_S_S_S_S_S_S_S_S_S_S_S_S_S_S_S_S_S_S_S_S_S_S_S_S_S_S_S_S_S_S_S_S_S_S_S_S_S_S_S_S_S_S_S_S_S_S_S_S_S_S_S_S_S_S_S_S_S_S_S_S_S_S_S_S_S_S_S_S_S_S_S_S_S_S_S_S_S_S_S_S_S_S_S_S_S_S_S_S_S_S_S_S_S_S_S_S_S_S_S_S_S_S_S_S_S_S_S_S_S_S_S_S_S_S_S_S_S_S_S_S_S_S_S_S_S_S_S_S_S_S_S_S_S_S_S_S_S_S_S_S_S_S_S_S_S_S_S_S_S_S_S_S_S_S_S_S_S_S_S_S_S_S_S_S_S_S_S_S_S_S_S_S_S_S_S_S_S_S_S_S_S_S_S_S_S_S_S_S_S_S_S_S_S_S_S_S_S_S_S_S_S_S_S_S_S_S_S_S_S_S_S_S_S_S_S_S_S_S_S_S_S_S_S_S_S_S_S_S_S_S_S_S_S_S_S_S_S_S_S_S_S_S_S_S_S_S_S_S_S_S_S_S_S_S_S_S_S_S_S_S_S_S_S_S_S_S_S_S_S_S_S_S_S_S_S_S_S_S_S_S_S_S_S_S_S_S_S_S_S_S_S_S_S_S_S_S_S_S_S_S_S_S_S_S_S_S_S_S_S_S_S_S_S_S_S_S_S_S_S_S_S_S_S_S_S_S_S_S_S_S_S_S_S_S_S_S_S_S_S_S_S_S_S_S_S_S_S_S_S_S_S_S_S_S_S_S_S_S_S_S_S_S_S_S_S_S_S_S_S_S_S_S_S_S_S_S_S_S_S_S_S_S_S_S_S_S_S_S_S_S_S_S_S_S_S_S_S_S_S_S_S_S_S_S_S_S_S_S_S_S_S_S_S_S_S_S_S_S_S_S_S_S_S_S_S_S_S_S_S_S_S_S_S_S_S_S_S_S_S_S_S_S_S_S_S_S__param_842,
	.param .u64 .ptr .align 1 _Z4racePiS_S_S_S_S_S_S_S_S_S_S_S_S_S_S_S_S_S_S_S_S_S_S_S_S_S_S_S_S_S_S_S_S_S_S_S_S_S_S_S_S_S_S_S_S_S_S_S_S_S_S_S_S_S_S_S_S_S_S_S_S_S_S_S_S_S_S_S_S_S_S_S_S_S_S_S_S_S_S_S_S_S_S_S_S_S_S_S_S_S_S_S_S_S_S_S_S_S_S_S_S_S_S_S_S_S_S_S_S_S_S_S_S_S_S_S_S_S_S_S_S_S_S_S_S_S_S_S_S_S_S_S_S_S_S_S_S_S_S_S_S_S_S_S_S_S_S_S_S_S_S_S_S_S_S_S_S_S_S_S_S_S_S_S_S_S_S_S_S_S_S_S_S_S_S_S_S_S_S_S_S_S_S_S_S_S_S_S_S_S_S_S_S_S_S_S_S_S_S_S_S_S_S_S_S_S_S_S_S_S_S_S_S_S_S_S_S_S_S_S_S_S_S_S_S_S_S_S_S_S_S_S_S_S_S_S_S_S_S_S_S_S_S_S_S_S_S_S_S_S_S_S_S_S_S_S_S_S_S_S_S_S_S_S_S_S_S_S_S_S_S_S_S_S_S_S_S_S_S_S_S_S_S_S_S_S_S_S_S_S_S_S_S_S_S_S_S_S_S_S_S_S_S_S_S_S_S_S_S_S_S_S_S_S_S_S_S_S_S_S_S_S_S_S_S_S_S_S_S_S_S_S_S_S_S_S_S_S_S_S_S_S_S_S_S_S_S_S_S_S_S_S_S_S_S_S_S_S_S_S_S_S_S_S_S_S_S_S_S_S_S_S_S_S_S_S_S_S_S_S_S_S_S_S_S_S_S_S_S_S_S_S_S_S_S_S_S_S_S_S_S_S_S_S_S_S_S_S_S_S_S_S_S_S_S_S_S_S_S_S_S_S_S_S_S_S_S_S_S_S_S_S_S_S_S_S_S_S_S_S_S_S_S_S_S_S_S_S_S_S_S_S_S_S_S_S_S_S_S_S_S_S_S_S_S_S_S_S_S_S_S_S_S_S_S_S_S_S_S_S_S_S_S_S_S_S_S_S_S_S_S_S_S_S_S_S_S_S_S_S_S_S_S_S_S_S_S_S_S_S_S_S_S_S_S_S_S_S_S_S_S_S_S_S_S_S_S_S_S_S_S_S_S_S_S_S_S_S_S_S_S_S_S_S_S_S_S_S_S_S_S_S_S_S_S_S_S_S_S_S_S_S_S_S_S_S_S_S_S_S_S_S_S_S_S_S_S_S_S_S_S_S_S_S_S_S_S_S_S_S_S_S_S_S_S_S_S_S_S_S_S_S_S_S_S_S_S_S_S_S_S_S_S_S_S_S_S_S_S_S_S_S_S_S_S_S_S_S_S_S_S_S_S_S_S_S_S_S_S_S_S_S_S_S_S_S_S_S_S_S_S_S_S_S_S_S_S_S_S_S_S_S_S_S_S_S_S_S_S_S_S_S_S_S_S_S_S_S_S_S_S_S_S_S_S_S_S_S_S_S_S_S_S_S_S_S_S_S_S_S_S_S_S_S_S_S_S_S_S_S_S_S_S_S_S_S_S_S_S_S_S_S_S_S_S_S_S_S_S_S_S_S_S_S_S_S_S_S_S_S_S_S_S_S_S_S_S_S_S_S_S_S_S_S_S_S_S_S_S_S_S_S_S_S_S_S_S_S_S_S_S_S_S_S_S_S_S_S_S_S_S_S_S_S_S_S_S_S_S_S_S_S_S_S_S_S_S_S_S_S_S_S_S_S_S_S_S_S_S_S_S_S_S_S_S_S_S_S_S_S_S_S_S_S_S_S_S_S_S_S_S_S_S_S_S_S_S_S_S_S_S_S_S_S_S_S_S_S_S_S_S_S_S_S_S_S_S_S_S_S_S_S_S_S_S_S_S_S_S_S_S_S_S_S_S_S_S_S_S_S_S_S_S_S_S_S_S_S_S_S_S_S_S_S_S_S_S_S_S_S_S_S_S_S_S_S_S_S_S_S_S_S_S_S_S_S_S_S_S_S_S_S_S_S_S_S_S_S_S_S_S_S_S_S_S_S_S_S_S_S_S_S_S_S_S_S_S_S_S_S_S_S_S_S_S_S_S_S_S_S_S_S_S_S_S_S_S_S_S_S_S_S_S_S_S_S_S_S_S_S_S_S_S_S_S_S_S_S_S_S_S_S_S_S_S_S_S_S_S_S_S_S_S_S_S_S_S_S_S_S_S_S_S_S_S_S_S_S_S_S_S_S_S__param_843,
	.param .u64 .ptr .align 1 _Z4racePiS_S_S_S_S_S_S_S_S_S_S_S_S_S_S_S_S_S_S_S_S_S_S_S_S_S_S_S_S_S_S_S_S_S_S_S_S_S_S_S_S_S_S_S_S_S_S_S_S_S_S_S_S_S_S_S_S_S_S_S_S_S_S_S_S_S_S_S_S_S_S_S_S_S_S_S_S_S_S_S_S_S_S_S_S_S_S_S_S_S_S_S_S_S_S_S_S_S_S_S_S_S_S_S_S_S_S_S_S_S_S_S_S_S_S_S_S_S_S_S_S_S_S_S_S_S_S_S_S_S_S_S_S_S_S_S_S_S_S_S_S_S_S_S_S_S_S_S_S_S_S_S_S_S_S_S_S_S_S_S_S_S_S_S_S_S_S_S_S_S_S_S_S_S_S_S_S_S_S_S_S_S_S_S_S_S_S_S_S_S_S_S_S_S_S_S_S_S_S_S_S_S_S_S_S_S_S_S_S_S_S_S_S_S_S_S_S_S_S_S_S_S_S_S_S_S_S_S_S_S_S_S_S_S_S_S_S_S_S_S_S_S_S_S_S_S_S_S_S_S_S_S_S_S_S_S_S_S_S_S_S_S_S_S_S_S_S_S_S_S_S_S_S_S_S_S_S_S_S_S_S_S_S_S_S_S_S_S_S_S_S_S_S_S_S_S_S_S_S_S_S_S_S_S_S_S_S_S_S_S_S_S_S_S_S_S_S_S_S_S_S_S_S_S_S_S_S_S_S_S_S_S_S_S_S_S_S_S_S_S_S_S_S_S_S_S_S_S_S_S_S_S_S_S_S_S_S_S_S_S_S_S_S_S_S_S_S_S_S_S_S_S_S_S_S_S_S_S_S_S_S_S_S_S_S_S_S_S_S_S_S_S_S_S_S_S_S_S_S_S_S_S_S_S_S_S_S_S_S_S_S_S_S_S_S_S_S_S_S_S_S_S_S_S_S_S_S_S_S_S_S_S_S_S_S_S_S_S_S_S_S_S_S_S_S_S_S_S_S_S_S_S_S_S_S_S_S_S_S_S_S_S_S_S_S_S_S_S_S_S_S_S_S_S_S_S_S_S_S_S_S_S_S_S_S_S_S_S_S_S_S_S_S_S_S_S_S_S_S_S_S_S_S_S_S_S_S_S_S_S_S_S_S_S_S_S_S_S_S_S_S_S_S_S_S_S_S_S_S_S_S_S_S_S_S_S_S_S_S_S_S_S_S_S_S_S_S_S_S_S_S_S_S_S_S_S_S_S_S_S_S_S_S_S_S_S_S_S_S_S_S_S_S_S_S_S_S_S_S_S_S_S_S_S_S_S_S_S_S_S_S_S_S_S_S_S_S_S_S_S_S_S_S_S_S_S_S_S_S_S_S_S_S_S_S_S_S_S_S_S_S_S_S_S_S_S_S_S_S_S_S_S_S_S_S_S_S_S_S_S_S_S_S_S_S_S_S_S_S_S_S_S_S_S_S_S_S_S_S_S_S_S_S_S_S_S_S_S_S_S_S_S_S_S_S_S_S_S_S_S_S_S_S_S_S_S_S_S_S_S_S_S_S_S_S_S_S_S_S_S_S_S_S_S_S_S_S_S_S_S_S_S_S_S_S_S_S_S_S_S_S_S_S_S_S_S_S_S_S_S_S_S_S_S_S_S_S_S_S_S_S_S_S_S_S_S_S_S_S_S_S_S_S_S_S_S_S_S_S_S_S_S_S_S_S_S_S_S_S_S_S_S_S_S_S_S_S_S_S_S_S_S_S_S_S_S_S_S_S_S_S_S_S_S_S_S_S_S_S_S_S_S_S_S_S_S_S_S_S_S_S_S_S_S_S_S_S_S_S_S_S_S_S_S_S_S_S_S_S_S_S_S_S_S_S_S_S_S_S_S_S_S_S_S_S_S_S_S_S_S_S_S_S_S_S_S_S_S_S_S_S_S_S_S_S_S_S_S_S_S_S_S_S_S_S_S_S_S_S_S_S_S_S_S_S_S_S_S_S_S_S_S_S_S_S_S_S_S_S_S_S_S_S_S_S_S_S_S_S_S_S_S_S_S_S_S_S_S_S_S_S_S_S_S_S_S_S_S_S_S_S_S_S_S_S_S_S_S_S_S_S_S_S_S_S_S_S_S_S_S_S_S_S_S_S_S_S_S_S_S_S_S_S_S_S_S_S_S_S_S_S_S_S_S_S_S_S_S_S_S_S_S_S_S_S_S_S_S_S_S_S_S_S_S_S_S_S_S_S_S_S_S_S_S_S_S_S_S_S_S_S_S_S_S_S_S_S_S_S_S_S_S_S__param_844,
	.param .u64 .ptr .align 1 _Z4racePiS_S_S_S_S_S_S_S_S_S_S_S_S_S_S_S_S_S_S_S_S_S_S_S_S_S_S_S_S_S_S_S_S_S_S_S_S_S_S_S_S_S_S_S_S_S_S_S_S_S_S_S_S_S_S_S_S_S_S_S_S_S_S_S_S_S_S_S_S_S_S_S_S_S_S_S_S_S_S_S_S_S_S_S_S_S_S_S_S_S_S_S_S_S_S_S_S_S_S_S_S_S_S_S_S_S_S_S_S_S_S_S_S_S_S_S_S_S_S_S_S_S_S_S_S_S_S_S_S_S_S_S_S_S_S_S_S_S_S_S_S_S_S_S_S_S_S_S_S_S_S_S_S_S_S_S_S_S_S_S_S_S_S_S_S_S_S_S_S_S_S_S_S_S_S_S_S_S_S_S_S_S_S_S_S_S_S_S_S_S_S_S_S_S_S_S_S_S_S_S_S_S_S_S_S_S_S_S_S_S_S_S_S_S_S_S_S_S_S_S_S_S_S_S_S_S_S_S_S_S_S_S_S_S_S_S_S_S_S_S_S_S_S_S_S_S_S_S_S_S_S_S_S_S_S_S_S_S_S_S_S_S_S_S_S_S_S_S_S_S_S_S_S_S_S_S_S_S_S_S_S_S_S_S_S_S_S_S_S_S_S_S_S_S_S_S_S_S_S_S_S_S_S_S_S_S_S_S_S_S_S_S_S_S_S_S_S_S_S_S_S_S_S_S_S_S_S_S_S_S_S_S_S_S_S_S_S_S_S_S_S_S_S_S_S_S_S_S_S_S_S_S_S_S_S_S_S_S_S_S_S_S_S_S_S_S_S_S_S_S_S_S_S_S_S_S_S_S_S_S_S_S_S_S_S_S_S_S_S_S_S_S_S_S_S_S_S_S_S_S_S_S_S_S_S_S_S_S_S_S_S_S_S_S_S_S_S_S_S_S_S_S_S_S_S_S_S_S_S_S_S_S_S_S_S_S_S_S_S_S_S_S_S_S_S_S_S_S_S_S_S_S_S_S_S_S_S_S_S_S_S_S_S_S_S_S_S_S_S_S_S_S_S_S_S_S_S_S_S_S_S_S_S_S_S_S_S_S_S_S_S_S_S_S_S_S_S_S_S_S_S_S_S_S_S_S_S_S_S_S_S_S_S_S_S_S_S_S_S_S_S_S_S_S_S_S_S_S_S_S_S_S_S_S_S_S_S_S_S_S_S_S_S_S_S_S_S_S_S_S_S_S_S_S_S_S_S_S_S_S_S_S_S_S_S_S_S_S_S_S_S_S_S_S_S_S_S_S_S_S_S_S_S_S_S_S_S_S_S_S_S_S_S_S_S_S_S_S_S_S_S_S_S_S_S_S_S_S_S_S_S_S_S_S_S_S_S_S_S_S_S_S_S_S_S_S_S_S_S_S_S_S_S_S_S_S_S_S_S_S_S_S_S_S_S_S_S_S_S_S_S_S_S_S_S_S_S_S_S_S_S_S_S_S_S_S_S_S_S_S_S_S_S_S_S_S_S_S_S_S_S_S_S_S_S_S_S_S_S_S_S_S_S_S_S_S_S_S_S_S_S_S_S_S_S_S_S_S_S_S_S_S_S_S_S_S_S_S_S_S_S_S_S_S_S_S_S_S_S_S_S_S_S_S_S_S_S_S_S_S_S_S_S_S_S_S_S_S_S_S_S_S_S_S_S_S_S_S_S_S_S_S_S_S_S_S_S_S_S_S_S_S_S_S_S_S_S_S_S_S_S_S_S_S_S_S_S_S_S_S_S_S_S_S_S_S_S_S_S_S_S_S_S_S_S_S_S_S_S_S_S_S_S_S_S_S_S_S_S_S_S_S_S_S_S_S_S_S_S_S_S_S_S_S_S_S_S_S_S_S_S_S_S_S_S_S_S_S_S_S_S_S_S_S_S_S_S_S_S_S_S_S_S_S_S_S_S_S_S_S_S_S_S_S_S_S_S_S_S_S_S_S_S_S_S_S_S_S_S_S_S_S_S_S_S_S_S_S_S_S_S_S_S_S_S_S_S_S_S_S_S_S_S_S_S_S_S_S_S_S_S_S_S_S_S_S_S_S_S_S_S_S_S_S_S_S_S_S_S_S_S_S_S_S_S_S_S_S_S_S_S_S_S_S_S_S_S_S_S_S_S_S_S_S_S_S_S_S_S_S_S_S_S_S_S_S_S_S_S_S_S_S_S_S_S_S_S_S_S_S_S_S_S_S_S_S_S_S_S_S_S_S_S_S_S_S_S_S_S_S_S_S_S_S_S_S_S_S_S_S_S_S_S__param_845,
	.param .u64 .ptr .align 1 _Z4racePiS_S_S_S_S_S_S_S_S_S_S_S_S_S_S_S_S_S_S_S_S_S_S_S_S_S_S_S_S_S_S_S_S_S_S_S_S_S_S_S_S_S_S_S_S_S_S_S_S_S_S_S_S_S_S_S_S_S_S_S_S_S_S_S_S_S_S_S_S_S_S_S_S_S_S_S_S_S_S_S_S_S_S_S_S_S_S_S_S_S_S_S_S_S_S_S_S_S_S_S_S_S_S_S_S_S_S_S_S_S_S_S_S_S_S_S_S_S_S_S_S_S_S_S_S_S_S_S_S_S_S_S_S_S_S_S_S_S_S_S_S_S_S_S_S_S_S_S_S_S_S_S_S_S_S_S_S_S_S_S_S_S_S_S_S_S_S_S_S_S_S_S_S_S_S_S_S_S_S_S_S_S_S_S_S_S_S_S_S_S_S_S_S_S_S_S_S_S_S_S_S_S_S_S_S_S_S_S_S_S_S_S_S_S_S_S_S_S_S_S_S_S_S_S_S_S_S_S_S_S_S_S_S_S_S_S_S_S_S_S_S_S_S_S_S_S_S_S_S_S_S_S_S_S_S_S_S_S_S_S_S_S_S_S_S_S_S_S_S_S_S_S_S_S_S_S_S_S_S_S_S_S_S_S_S_S_S_S_S_S_S_S_S_S_S_S_S_S_S_S_S_S_S_S_S_S_S_S_S_S_S_S_S_S_S_S_S_S_S_S_S_S_S_S_S_S_S_S_S_S_S_S_S_S_S_S_S_S_S_S_S_S_S_S_S_S_S_S_S_S_S_S_S_S_S_S_S_S_S_S_S_S_S_S_S_S_S_S_S_S_S_S_S_S_S_S_S_S_S_S_S_S_S_S_S_S_S_S_S_S_S_S_S_S_S_S_S_S_S_S_S_S_S_S_S_S_S_S_S_S_S_S_S_S_S_S_S_S_S_S_S_S_S_S_S_S_S_S_S_S_S_S_S_S_S_S_S_S_S_S_S_S_S_S_S_S_S_S_S_S_S_S_S_S_S_S_S_S_S_S_S_S_S_S_S_S_S_S_S_S_S_S_S_S_S_S_S_S_S_S_S_S_S_S_S_S_S_S_S_S_S_S_S_S_S_S_S_S_S_S_S_S_S_S_S_S_S_S_S_S_S_S_S_S_S_S_S_S_S_S_S_S_S_S_S_S_S_S_S_S_S_S_S_S_S_S_S_S_S_S_S_S_S_S_S_S_S_S_S_S_S_S_S_S_S_S_S_S_S_S_S_S_S_S_S_S_S_S_S_S_S_S_S_S_S_S_S_S_S_S_S_S_S_S_S_S_S_S_S_S_S_S_S_S_S_S_S_S_S_S_S_S_S_S_S_S_S_S_S_S_S_S_S_S_S_S_S_S_S_S_S_S_S_S_S_S_S_S_S_S_S_S_S_S_S_S_S_S_S_S_S_S_S_S_S_S_S_S_S_S_S_S_S_S_S_S_S_S_S_S_S_S_S_S_S_S_S_S_S_S_S_S_S_S_S_S_S_S_S_S_S_S_S_S_S_S_S_S_S_S_S_S_S_S_S_S_S_S_S_S_S_S_S_S_S_S_S_S_S_S_S_S_S_S_S_S_S_S_S_S_S_S_S_S_S_S_S_S_S_S_S_S_S_S_S_S_S_S_S_S_S_S_S_S_S_S_S_S_S_S_S_S_S_S_S_S_S_S_S_S_S_S_S_S_S_S_S_S_S_S_S_S_S_S_S_S_S_S_S_S_S_S_S_S_S_S_S_S_S_S_S_S_S_S_S_S_S_S_S_S_S_S_S_S_S_S_S_S_S_S_S_S_S_S_S_S_S_S_S_S_S_S_S_S_S_S_S_S_S_S_S_S_S_S_S_S_S_S_S_S_S_S_S_S_S_S_S_S_S_S_S_S_S_S_S_S_S_S_S_S_S_S_S_S_S_S_S_S_S_S_S_S_S_S_S_S_S_S_S_S_S_S_S_S_S_S_S_S_S_S_S_S_S_S_S_S_S_S_S_S_S_S_S_S_S_S_S_S_S_S_S_S_S_S_S_S_S_S_S_S_S_S_S_S_S_S_S_S_S_S_S_S_S_S_S_S_S_S_S_S_S_S_S_S_S_S_S_S_S_S_S_S_S_S_S_S_S_S_S_S_S_S_S_S_S_S_S_S_S_S_S_S_S_S_S_S_S_S_S_S_S_S_S_S_S_S_S_S_S_S_S_S_S_S_S_S_S_S_S_S_S_S_S_S_S_S_S_S_S_S_S_S_S_S_S_S_S_S_S_S_S_S_S__param_846,
	.param .u64 .ptr .align 1 _Z4racePiS_S_S_S_S_S_S_S_S_S_S_S_S_S_S_S_S_S_S_S_S_S_S_S_S_S_S_S_S_S_S_S_S_S_S_S_S_S_S_S_S_S_S_S_S_S_S_S_S_S_S_S_S_S_S_S_S_S_S_S_S_S_S_S_S_S_S_S_S_S_S_S_S_S_S_S_S_S_S_S_S_S_S_S_S_S_S_S_S_S_S_S_S_S_S_S_S_S_S_S_S_S_S_S_S_S_S_S_S_S_S_S_S_S_S_S_S_S_S_S_S_S_S_S_S_S_S_S_S_S_S_S_S_S_S_S_S_S_S_S_S_S_S_S_S_S_S_S_S_S_S_S_S_S_S_S_S_S_S_S_S_S_S_S_S_S_S_S_S_S_S_S_S_S_S_S_S_S_S_S_S_S_S_S_S_S_S_S_S_S_S_S_S_S_S_S_S_S_S_S_S_S_S_S_S_S_S_S_S_S_S_S_S_S_S_S_S_S_S_S_S_S_S_S_S_S_S_S_S_S_S_S_S_S_S_S_S_S_S_S_S_S_S_S_S_S_S_S_S_S_S_S_S_S_S_S_S_S_S_S_S_S_S_S_S_S_S_S_S_S_S_S_S_S_S_S_S_S_S_S_S_S_S_S_S_S_S_S_S_S_S_S_S_S_S_S_S_S_S_S_S_S_S_S_S_S_S_S_S_S_S_S_S_S_S_S_S_S_S_S_S_S_S_S_S_S_S_S_S_S_S_S_S_S_S_S_S_S_S_S_S_S_S_S_S_S_S_S_S_S_S_S_S_S_S_S_S_S_S_S_S_S_S_S_S_S_S_S_S_S_S_S_S_S_S_S_S_S_S_S_S_S_S_S_S_S_S_S_S_S_S_S_S_S_S_S_S_S_S_S_S_S_S_S_S_S_S_S_S_S_S_S_S_S_S_S_S_S_S_S_S_S_S_S_S_S_S_S_S_S_S_S_S_S_S_S_S_S_S_S_S_S_S_S_S_S_S_S_S_S_S_S_S_S_S_S_S_S_S_S_S_S_S_S_S_S_S_S_S_S_S_S_S_S_S_S_S_S_S_S_S_S_S_S_S_S_S_S_S_S_S_S_S_S_S_S_S_S_S_S_S_S_S_S_S_S_S_S_S_S_S_S_S_S_S_S_S_S_S_S_S_S_S_S_S_S_S_S_S_S_S_S_S_S_S_S_S_S_S_S_S_S_S_S_S_S_S_S_S_S_S_S_S_S_S_S_S_S_S_S_S_S_S_S_S_S_S_S_S_S_S_S_S_S_S_S_S_S_S_S_S_S_S_S_S_S_S_S_S_S_S_S_S_S_S_S_S_S_S_S_S_S_S_S_S_S_S_S_S_S_S_S_S_S_S_S_S_S_S_S_S_S_S_S_S_S_S_S_S_S_S_S_S_S_S_S_S_S_S_S_S_S_S_S_S_S_S_S_S_S_S_S_S_S_S_S_S_S_S_S_S_S_S_S_S_S_S_S_S_S_S_S_S_S_S_S_S_S_S_S_S_S_S_S_S_S_S_S_S_S_S_S_S_S_S_S_S_S_S_S_S_S_S_S_S_S_S_S_S_S_S_S_S_S_S_S_S_S_S_S_S_S_S_S_S_S_S_S_S_S_S_S_S_S_S_S_S_S_S_S_S_S_S_S_S_S_S_S_S_S_S_S_S_S_S_S_S_S_S_S_S_S_S_S_S_S_S_S_S_S_S_S_S_S_S_S_S_S_S_S_S_S_S_S_S_S_S_S_S_S_S_S_S_S_S_S_S_S_S_S_S_S_S_S_S_S_S_S_S_S_S_S_S_S_S_S_S_S_S_S_S_S_S_S_S_S_S_S_S_S_S_S_S_S_S_S_S_S_S_S_S_S_S_S_S_S_S_S_S_S_S_S_S_S_S_S_S_S_S_S_S_S_S_S_S_S_S_S_S_S_S_S_S_S_S_S_S_S_S_S_S_S_S_S_S_S_S_S_S_S_S_S_S_S_S_S_S_S_S_S_S_S_S_S_S_S_S_S_S_S_S_S_S_S_S_S_S_S_S_S_S_S_S_S_S_S_S_S_S_S_S_S_S_S_S_S_S_S_S_S_S_S_S_S_S_S_S_S_S_S_S_S_S_S_S_S_S_S_S_S_S_S_S_S_S_S_S_S_S_S_S_S_S_S_S_S_S_S_S_S_S_S_S_S_S_S_S_S_S_S_S_S_S_S_S_S_S_S_S_S_S_S_S_S_S_S_S_S_S_S_S_S_S_S_S_S_S_S_S_S_S_S_S__param_847,
	.param .u64 .ptr .align 1 _Z4racePiS_S_S_S_S_S_S_S_S_S_S_S_S_S_S_S_S_S_S_S_S_S_S_S_S_S_S_S_S_S_S_S_S_S_S_S_S_S_S_S_S_S_S_S_S_S_S_S_S_S_S_S_S_S_S_S_S_S_S_S_S_S_S_S_S_S_S_S_S_S_S_S_S_S_S_S_S_S_S_S_S_S_S_S_S_S_S_S_S_S_S_S_S_S_S_S_S_S_S_S_S_S_S_S_S_S_S_S_S_S_S_S_S_S_S_S_S_S_S_S_S_S_S_S_S_S_S_S_S_S_S_S_S_S_S_S_S_S_S_S_S_S_S_S_S_S_S_S_S_S_S_S_S_S_S_S_S_S_S_S_S_S_S_S_S_S_S_S_S_S_S_S_S_S_S_S_S_S_S_S_S_S_S_S_S_S_S_S_S_S_S_S_S_S_S_S_S_S_S_S_S_S_S_S_S_S_S_S_S_S_S_S_S_S_S_S_S_S_S_S_S_S_S_S_S_S_S_S_S_S_S_S_S_S_S_S_S_S_S_S_S_S_S_S_S_S_S_S_S_S_S_S_S_S_S_S_S_S_S_S_S_S_S_S_S_S_S_S_S_S_S_S_S_S_S_S_S_S_S_S_S_S_S_S_S_S_S_S_S_S_S_S_S_S_S_S_S_S_S_S_S_S_S_S_S_S_S_S_S_S_S_S_S_S_S_S_S_S_S_S_S_S_S_S_S_S_S_S_S_S_S_S_S_S_S_S_S_S_S_S_S_S_S_S_S_S_S_S_S_S_S_S_S_S_S_S_S_S_S_S_S_S_S_S_S_S_S_S_S_S_S_S_S_S_S_S_S_S_S_S_S_S_S_S_S_S_S_S_S_S_S_S_S_S_S_S_S_S_S_S_S_S_S_S_S_S_S_S_S_S_S_S_S_S_S_S_S_S_S_S_S_S_S_S_S_S_S_S_S_S_S_S_S_S_S_S_S_S_S_S_S_S_S_S_S_S_S_S_S_S_S_S_S_S_S_S_S_S_S_S_S_S_S_S_S_S_S_S_S_S_S_S_S_S_S_S_S_S_S_S_S_S_S_S_S_S_S_S_S_S_S_S_S_S_S_S_S_S_S_S_S_S_S_S_S_S_S_S_S_S_S_S_S_S_S_S_S_S_S_S_S_S_S_S_S_S_S_S_S_S_S_S_S_S_S_S_S_S_S_S_S_S_S_S_S_S_S_S_S_S_S_S_S_S_S_S_S_S_S_S_S_S_S_S_S_S_S_S_S_S_S_S_S_S_S_S_S_S_S_S_S_S_S_S_S_S_S_S_S_S_S_S_S_S_S_S_S_S_S_S_S_S_S_S_S_S_S_S_S_S_S_S_S_S_S_S_S_S_S_S_S_S_S_S_S_S_S_S_S_S_S_S_S_S_S_S_S_S_S_S_S_S_S_S_S_S_S_S_S_S_S_S_S_S_S_S_S_S_S_S_S_S_S_S_S_S_S_S_S_S_S_S_S_S_S_S_S_S_S_S_S_S_S_S_S_S_S_S_S_S_S_S_S_S_S_S_S_S_S_S_S_S_S_S_S_S_S_S_S_S_S_S_S_S_S_S_S_S_S_S_S_S_S_S_S_S_S_S_S_S_S_S_S_S_S_S_S_S_S_S_S_S_S_S_S_S_S_S_S_S_S_S_S_S_S_S_S_S_S_S_S_S_S_S_S_S_S_S_S_S_S_S_S_S_S_S_S_S_S_S_S_S_S_S_S_S_S_S_S_S_S_S_S_S_S_S_S_S_S_S_S_S_S_S_S_S_S_S_S_S_S_S_S_S_S_S_S_S_S_S_S_S_S_S_S_S_S_S_S_S_S_S_S_S_S_S_S_S_S_S_S_S_S_S_S_S_S_S_S_S_S_S_S_S_S_S_S_S_S_S_S_S_S_S_S_S_S_S_S_S_S_S_S_S_S_S_S_S_S_S_S_S_S_S_S_S_S_S_S_S_S_S_S_S_S_S_S_S_S_S_S_S_S_S_S_S_S_S_S_S_S_S_S_S_S_S_S_S_S_S_S_S_S_S_S_S_S_S_S_S_S_S_S_S_S_S_S_S_S_S_S_S_S_S_S_S_S_S_S_S_S_S_S_S_S_S_S_S_S_S_S_S_S_S_S_S_S_S_S_S_S_S_S_S_S_S_S_S_S_S_S_S_S_S_S_S_S_S_S_S_S_S_S_S_S_S_S_S_S_S_S_S_S_S_S_S_S_S_S_S_S_S_S_S_S_S_S_S_S_S_S_S_S__param_848,
	.param .u64 .ptr .align 1 _Z4racePiS_S_S_S_S_S_S_S_S_S_S_S_S_S_S_S_S_S_S_S_S_S_S_S_S_S_S_S_S_S_S_S_S_S_S_S_S_S_S_S_S_S_S_S_S_S_S_S_S_S_S_S_S_S_S_S_S_S_S_S_S_S_S_S_S_S_S_S_S_S_S_S_S_S_S_S_S_S_S_S_S_S_S_S_S_S_S_S_S_S_S_S_S_S_S_S_S_S_S_S_S_S_S_S_S_S_S_S_S_S_S_S_S_S_S_S_S_S_S_S_S_S_S_S_S_S_S_S_S_S_S_S_S_S_S_S_S_S_S_S_S_S_S_S_S_S_S_S_S_S_S_S_S_S_S_S_S_S_S_S_S_S_S_S_S_S_S_S_S_S_S_S_S_S_S_S_S_S_S_S_S_S_S_S_S_S_S_S_S_S_S_S_S_S_S_S_S_S_S_S_S_S_S_S_S_S_S_S_S_S_S_S_S_S_S_S_S_S_S_S_S_S_S_S_S_S_S_S_S_S_S_S_S_S_S_S_S_S_S_S_S_S_S_S_S_S_S_S_S_S_S_S_S_S_S_S_S_S_S_S_S_S_S_S_S_S_S_S_S_S_S_S_S_S_S_S_S_S_S_S_S_S_S_S_S_S_S_S_S_S_S_S_S_S_S_S_S_S_S_S_S_S_S_S_S_S_S_S_S_S_S_S_S_S_S_S_S_S_S_S_S_S_S_S_S_S_S_S_S_S_S_S_S_S_S_S_S_S_S_S_S_S_S_S_S_S_S_S_S_S_S_S_S_S_S_S_S_S_S_S_S_S_S_S_S_S_S_S_S_S_S_S_S_S_S_S_S_S_S_S_S_S_S_S_S_S_S_S_S_S_S_S_S_S_S_S_S_S_S_S_S_S_S_S_S_S_S_S_S_S_S_S_S_S_S_S_S_S_S_S_S_S_S_S_S_S_S_S_S_S_S_S_S_S_S_S_S_S_S_S_S_S_S_S_S_S_S_S_S_S_S_S_S_S_S_S_S_S_S_S_S_S_S_S_S_S_S_S_S_S_S_S_S_S_S_S_S_S_S_S_S_S_S_S_S_S_S_S_S_S_S_S_S_S_S_S_S_S_S_S_S_S_S_S_S_S_S_S_S_S_S_S_S_S_S_S_S_S_S_S_S_S_S_S_S_S_S_S_S_S_S_S_S_S_S_S_S_S_S_S_S_S_S_S_S_S_S_S_S_S_S_S_S_S_S_S_S_S_S_S_S_S_S_S_S_S_S_S_S_S_S_S_S_S_S_S_S_S_S_S_S_S_S_S_S_S_S_S_S_S_S_S_S_S_S_S_S_S_S_S_S_S_S_S_S_S_S_S_S_S_S_S_S_S_S_S_S_S_S_S_S_S_S_S_S_S_S_S_S_S_S_S_S_S_S_S_S_S_S_S_S_S_S_S_S_S_S_S_S_S_S_S_S_S_S_S_S_S_S_S_S_S_S_S_S_S_S_S_S_S_S_S_S_S_S_S_S_S_S_S_S_S_S_S_S_S_S_S_S_S_S_S_S_S_S_S_S_S_S_S_S_S_S_S_S_S_S_S_S_S_S_S_S_S_S_S_S_S_S_S_S_S_S_S_S_S_S_S_S_S_S_S_S_S_S_S_S_S_S_S_S_S_S_S_S_S_S_S_S_S_S_S_S_S_S_S_S_S_S_S_S_S_S_S_S_S_S_S_S_S_S_S_S_S_S_S_S_S_S_S_S_S_S_S_S_S_S_S_S_S_S_S_S_S_S_S_S_S_S_S_S_S_S_S_S_S_S_S_S_S_S_S_S_S_S_S_S_S_S_S_S_S_S_S_S_S_S_S_S_S_S_S_S_S_S_S_S_S_S_S_S_S_S_S_S_S_S_S_S_S_S_S_S_S_S_S_S_S_S_S_S_S_S_S_S_S_S_S_S_S_S_S_S_S_S_S_S_S_S_S_S_S_S_S_S_S_S_S_S_S_S_S_S_S_S_S_S_S_S_S_S_S_S_S_S_S_S_S_S_S_S_S_S_S_S_S_S_S_S_S_S_S_S_S_S_S_S_S_S_S_S_S_S_S_S_S_S_S_S_S_S_S_S_S_S_S_S_S_S_S_S_S_S_S_S_S_S_S_S_S_S_S_S_S_S_S_S_S_S_S_S_S_S_S_S_S_S_S_S_S_S_S_S_S_S_S_S_S_S_S_S_S_S_S_S_S_S_S_S_S_S_S_S_S_S_S_S_S_S_S_S_S_S_S_S_S_S_S_S_S_S_S_S__param_849,
	.param .u64 .ptr .align 1 _Z4racePiS_S_S_S_S_S_S_S_S_S_S_S_S_S_S_S_S_S_S_S_S_S_S_S_S_S_S_S_S_S_S_S_S_S_S_S_S_S_S_S_S_S_S_S_S_S_S_S_S_S_S_S_S_S_S_S_S_S_S_S_S_S_S_S_S_S_S_S_S_S_S_S_S_S_S_S_S_S_S_S_S_S_S_S_S_S_S_S_S_S_S_S_S_S_S_S_S_S_S_S_S_S_S_S_S_S_S_S_S_S_S_S_S_S_S_S_S_S_S_S_S_S_S_S_S_S_S_S_S_S_S_S_S_S_S_S_S_S_S_S_S_S_S_S_S_S_S_S_S_S_S_S_S_S_S_S_S_S_S_S_S_S_S_S_S_S_S_S_S_S_S_S_S_S_S_S_S_S_S_S_S_S_S_S_S_S_S_S_S_S_S_S_S_S_S_S_S_S_S_S_S_S_S_S_S_S_S_S_S_S_S_S_S_S_S_S_S_S_S_S_S_S_S_S_S_S_S_S_S_S_S_S_S_S_S_S_S_S_S_S_S_S_S_S_S_S_S_S_S_S_S_S_S_S_S_S_S_S_S_S_S_S_S_S_S_S_S_S_S_S_S_S_S_S_S_S_S_S_S_S_S_S_S_S_S_S_S_S_S_S_S_S_S_S_S_S_S_S_S_S_S_S_S_S_S_S_S_S_S_S_S_S_S_S_S_S_S_S_S_S_S_S_S_S_S_S_S_S_S_S_S_S_S_S_S_S_S_S_S_S_S_S_S_S_S_S_S_S_S_S_S_S_S_S_S_S_S_S_S_S_S_S_S_S_S_S_S_S_S_S_S_S_S_S_S_S_S_S_S_S_S_S_S_S_S_S_S_S_S_S_S_S_S_S_S_S_S_S_S_S_S_S_S_S_S_S_S_S_S_S_S_S_S_S_S_S_S_S_S_S_S_S_S_S_S_S_S_S_S_S_S_S_S_S_S_S_S_S_S_S_S_S_S_S_S_S_S_S_S_S_S_S_S_S_S_S_S_S_S_S_S_S_S_S_S_S_S_S_S_S_S_S_S_S_S_S_S_S_S_S_S_S_S_S_S_S_S_S_S_S_S_S_S_S_S_S_S_S_S_S_S_S_S_S_S_S_S_S_S_S_S_S_S_S_S_S_S_S_S_S_S_S_S_S_S_S_S_S_S_S_S_S_S_S_S_S_S_S_S_S_S_S_S_S_S_S_S_S_S_S_S_S_S_S_S_S_S_S_S_S_S_S_S_S_S_S_S_S_S_S_S_S_S_S_S_S_S_S_S_S_S_S_S_S_S_S_S_S_S_S_S_S_S_S_S_S_S_S_S_S_S_S_S_S_S_S_S_S_S_S_S_S_S_S_S_S_S_S_S_S_S_S_S_S_S_S_S_S_S_S_S_S_S_S_S_S_S_S_S_S_S_S_S_S_S_S_S_S_S_S_S_S_S_S_S_S_S_S_S_S_S_S_S_S_S_S_S_S_S_S_S_S_S_S_S_S_S_S_S_S_S_S_S_S_S_S_S_S_S_S_S_S_S_S_S_S_S_S_S_S_S_S_S_S_S_S_S_S_S_S_S_S_S_S_S_S_S_S_S_S_S_S_S_S_S_S_S_S_S_S_S_S_S_S_S_S_S_S_S_S_S_S_S_S_S_S_S_S_S_S_S_S_S_S_S_S_S_S_S_S_S_S_S_S_S_S_S_S_S_S_S_S_S_S_S_S_S_S_S_S_S_S_S_S_S_S_S_S_S_S_S_S_S_S_S_S_S_S_S_S_S_S_S_S_S_S_S_S_S_S_S_S_S_S_S_S_S_S_S_S_S_S_S_S_S_S_S_S_S_S_S_S_S_S_S_S_S_S_S_S_S_S_S_S_S_S_S_S_S_S_S_S_S_S_S_S_S_S_S_S_S_S_S_S_S_S_S_S_S_S_S_S_S_S_S_S_S_S_S_S_S_S_S_S_S_S_S_S_S_S_S_S_S_S_S_S_S_S_S_S_S_S_S_S_S_S_S_S_S_S_S_S_S_S_S_S_S_S_S_S_S_S_S_S_S_S_S_S_S_S_S_S_S_S_S_S_S_S_S_S_S_S_S_S_S_S_S_S_S_S_S_S_S_S_S_S_S_S_S_S_S_S_S_S_S_S_S_S_S_S_S_S_S_S_S_S_S_S_S_S_S_S_S_S_S_S_S_S_S_S_S_S_S_S_S_S_S_S_S_S_S_S_S_S_S_S_S_S_S_S_S_S_S_S_S_S_S_S_S_S_S_S_S__param_850,
	.param .u64 .ptr .align 1 _Z4racePiS_S_S_S_S_S_S_S_S_S_S_S_S_S_S_S_S_S_S_S_S_S_S_S_S_S_S_S_S_S_S_S_S_S_S_S_S_S_S_S_S_S_S_S_S_S_S_S_S_S_S_S_S_S_S_S_S_S_S_S_S_S_S_S_S_S_S_S_S_S_S_S_S_S_S_S_S_S_S_S_S_S_S_S_S_S_S_S_S_S_S_S_S_S_S_S_S_S_S_S_S_S_S_S_S_S_S_S_S_S_S_S_S_S_S_S_S_S_S_S_S_S_S_S_S_S_S_S_S_S_S_S_S_S_S_S_S_S_S_S_S_S_S_S_S_S_S_S_S_S_S_S_S_S_S_S_S_S_S_S_S_S_S_S_S_S_S_S_S_S_S_S_S_S_S_S_S_S_S_S_S_S_S_S_S_S_S_S_S_S_S_S_S_S_S_S_S_S_S_S_S_S_S_S_S_S_S_S_S_S_S_S_S_S_S_S_S_S_S_S_S_S_S_S_S_S_S_S_S_S_S_S_S_S_S_S_S_S_S_S_S_S_S_S_S_S_S_S_S_S_S_S_S_S_S_S_S_S_S_S_S_S_S_S_S_S_S_S_S_S_S_S_S_S_S_S_S_S_S_S_S_S_S_S_S_S_S_S_S_S_S_S_S_S_S_S_S_S_S_S_S_S_S_S_S_S_S_S_S_S_S_S_S_S_S_S_S_S_S_S_S_S_S_S_S_S_S_S_S_S_S_S_S_S_S_S_S_S_S_S_S_S_S_S_S_S_S_S_S_S_S_S_S_S_S_S_S_S_S_S_S_S_S_S_S_S_S_S_S_S_S_S_S_S_S_S_S_S_S_S_S_S_S_S_S_S_S_S_S_S_S_S_S_S_S_S_S_S_S_S_S_S_S_S_S_S_S_S_S_S_S_S_S_S_S_S_S_S_S_S_S_S_S_S_S_S_S_S_S_S_S_S_S_S_S_S_S_S_S_S_S_S_S_S_S_S_S_S_S_S_S_S_S_S_S_S_S_S_S_S_S_S_S_S_S_S_S_S_S_S_S_S_S_S_S_S_S_S_S_S_S_S_S_S_S_S_S_S_S_S_S_S_S_S_S_S_S_S_S_S_S_S_S_S_S_S_S_S_S_S_S_S_S_S_S_S_S_S_S_S_S_S_S_S_S_S_S_S_S_S_S_S_S_S_S_S_S_S_S_S_S_S_S_S_S_S_S_S_S_S_S_S_S_S_S_S_S_S_S_S_S_S_S_S_S_S_S_S_S_S_S_S_S_S_S_S_S_S_S_S_S_S_S_S_S_S_S_S_S_S_S_S_S_S_S_S_S_S_S_S_S_S_S_S_S_S_S_S_S_S_S_S_S_S_S_S_S_S_S_S_S_S_S_S_S_S_S_S_S_S_S_S_S_S_S_S_S_S_S_S_S_S_S_S_S_S_S_S_S_S_S_S_S_S_S_S_S_S_S_S_S_S_S_S_S_S_S_S_S_S_S_S_S_S_S_S_S_S_S_S_S_S_S_S_S_S_S_S_S_S_S_S_S_S_S_S_S_S_S_S_S_S_S_S_S_S_S_S_S_S_S_S_S_S_S_S_S_S_S_S_S_S_S_S_S_S_S_S_S_S_S_S_S_S_S_S_S_S_S_S_S_S_S_S_S_S_S_S_S_S_S_S_S_S_S_S_S_S_S_S_S_S_S_S_S_S_S_S_S_S_S_S_S_S_S_S_S_S_S_S_S_S_S_S_S_S_S_S_S_S_S_S_S_S_S_S_S_S_S_S_S_S_S_S_S_S_S_S_S_S_S_S_S_S_S_S_S_S_S_S_S_S_S_S_S_S_S_S_S_S_S_S_S_S_S_S_S_S_S_S_S_S_S_S_S_S_S_S_S_S_S_S_S_S_S_S_S_S_S_S_S_S_S_S_S_S_S_S_S_S_S_S_S_S_S_S_S_S_S_S_S_S_S_S_S_S_S_S_S_S_S_S_S_S_S_S_S_S_S_S_S_S_S_S_S_S_S_S_S_S_S_S_S_S_S_S_S_S_S_S_S_S_S_S_S_S_S_S_S_S_S_S_S_S_S_S_S_S_S_S_S_S_S_S_S_S_S_S_S_S_S_S_S_S_S_S_S_S_S_S_S_S_S_S_S_S_S_S_S_S_S_S_S_S_S_S_S_S_S_S_S_S_S_S_S_S_S_S_S_S_S_S_S_S_S_S_S_S_S_S_S_S_S_S_S_S_S_S_S_S_S_S_S_S_S_S_S_S_S_S_S_S_S__param_851,
	.param .u64 .ptr .align 1 _Z4racePiS_S_S_S_S_S_S_S_S_S_S_S_S_S_S_S_S_S_S_S_S_S_S_S_S_S_S_S_S_S_S_S_S_S_S_S_S_S_S_S_S_S_S_S_S_S_S_S_S_S_S_S_S_S_S_S_S_S_S_S_S_S_S_S_S_S_S_S_S_S_S_S_S_S_S_S_S_S_S_S_S_S_S_S_S_S_S_S_S_S_S_S_S_S_S_S_S_S_S_S_S_S_S_S_S_S_S_S_S_S_S_S_S_S_S_S_S_S_S_S_S_S_S_S_S_S_S_S_S_S_S_S_S_S_S_S_S_S_S_S_S_S_S_S_S_S_S_S_S_S_S_S_S_S_S_S_S_S_S_S_S_S_S_S_S_S_S_S_S_S_S_S_S_S_S_S_S_S_S_S_S_S_S_S_S_S_S_S_S_S_S_S_S_S_S_S_S_S_S_S_S_S_S_S_S_S_S_S_S_S_S_S_S_S_S_S_S_S_S_S_S_S_S_S_S_S_S_S_S_S_S_S_S_S_S_S_S_S_S_S_S_S_S_S_S_S_S_S_S_S_S_S_S_S_S_S_S_S_S_S_S_S_S_S_S_S_S_S_S_S_S_S_S_S_S_S_S_S_S_S_S_S_S_S_S_S_S_S_S_S_S_S_S_S_S_S_S_S_S_S_S_S_S_S_S_S_S_S_S_S_S_S_S_S_S_S_S_S_S_S_S_S_S_S_S_S_S_S_S_S_S_S_S_S_S_S_S_S_S_S_S_S_S_S_S_S_S_S_S_S_S_S_S_S_S_S_S_S_S_S_S_S_S_S_S_S_S_S_S_S_S_S_S_S_S_S_S_S_S_S_S_S_S_S_S_S_S_S_S_S_S_S_S_S_S_S_S_S_S_S_S_S_S_S_S_S_S_S_S_S_S_S_S_S_S_S_S_S_S_S_S_S_S_S_S_S_S_S_S_S_S_S_S_S_S_S_S_S_S_S_S_S_S_S_S_S_S_S_S_S_S_S_S_S_S_S_S_S_S_S_S_S_S_S_S_S_S_S_S_S_S_S_S_S_S_S_S_S_S_S_S_S_S_S_S_S_S_S_S_S_S_S_S_S_S_S_S_S_S_S_S_S_S_S_S_S_S_S_S_S_S_S_S_S_S_S_S_S_S_S_S_S_S_S_S_S_S_S_S_S_S_S_S_S_S_S_S_S_S_S_S_S_S_S_S_S_S_S_S_S_S_S_S_S_S_S_S_S_S_S_S_S_S_S_S_S_S_S_S_S_S_S_S_S_S_S_S_S_S_S_S_S_S_S_S_S_S_S_S_S_S_S_S_S_S_S_S_S_S_S_S_S_S_S_S_S_S_S_S_S_S_S_S_S_S_S_S_S_S_S_S_S_S_S_S_S_S_S_S_S_S_S_S_S_S_S_S_S_S_S_S_S_S_S_S_S_S_S_S_S_S_S_S_S_S_S_S_S_S_S_S_S_S_S_S_S_S_S_S_S_S_S_S_S_S_S_S_S_S_S_S_S_S_S_S_S_S_S_S_S_S_S_S_S_S_S_S_S_S_S_S_S_S_S_S_S_S_S_S_S_S_S_S_S_S_S_S_S_S_S_S_S_S_S_S_S_S_S_S_S_S_S_S_S_S_S_S_S_S_S_S_S_S_S_S_S_S_S_S_S_S_S_S_S_S_S_S_S_S_S_S_S_S_S_S_S_S_S_S_S_S_S_S_S_S_S_S_S_S_S_S_S_S_S_S_S_S_S_S_S_S_S_S_S_S_S_S_S_S_S_S_S_S_S_S_S_S_S_S_S_S_S_S_S_S_S_S_S_S_S_S_S_S_S_S_S_S_S_S_S_S_S_S_S_S_S_S_S_S_S_S_S_S_S_S_S_S_S_S_S_S_S_S_S_S_S_S_S_S_S_S_S_S_S_S_S_S_S_S_S_S_S_S_S_S_S_S_S_S_S_S_S_S_S_S_S_S_S_S_S_S_S_S_S_S_S_S_S_S_S_S_S_S_S_S_S_S_S_S_S_S_S_S_S_S_S_S_S_S_S_S_S_S_S_S_S_S_S_S_S_S_S_S_S_S_S_S_S_S_S_S_S_S_S_S_S_S_S_S_S_S_S_S_S_S_S_S_S_S_S_S_S_S_S_S_S_S_S_S_S_S_S_S_S_S_S_S_S_S_S_S_S_S_S_S_S_S_S_S_S_S_S_S_S_S_S_S_S_S_S_S_S_S_S_S_S_S_S_S_S_S_S_S_S_S_S_S_S_S_S_S_S_S__param_852,
	.param .u64 .ptr .align 1 _Z4racePiS_S_S_S_S_S_S_S_S_S_S_S_S_S_S_S_S_S_S_S_S_S_S_S_S_S_S_S_S_S_S_S_S_S_S_S_S_S_S_S_S_S_S_S_S_S_S_S_S_S_S_S_S_S_S_S_S_S_S_S_S_S_S_S_S_S_S_S_S_S_S_S_S_S_S_S_S_S_S_S_S_S_S_S_S_S_S_S_S_S_S_S_S_S_S_S_S_S_S_S_S_S_S_S_S_S_S_S_S_S_S_S_S_S_S_S_S_S_S_S_S_S_S_S_S_S_S_S_S_S_S_S_S_S_S_S_S_S_S_S_S_S_S_S_S_S_S_S_S_S_S_S_S_S_S_S_S_S_S_S_S_S_S_S_S_S_S_S_S_S_S_S_S_S_S_S_S_S_S_S_S_S_S_S_S_S_S_S_S_S_S_S_S_S_S_S_S_S_S_S_S_S_S_S_S_S_S_S_S_S_S_S_S_S_S_S_S_S_S_S_S_S_S_S_S_S_S_S_S_S_S_S_S_S_S_S_S_S_S_S_S_S_S_S_S_S_S_S_S_S_S_S_S_S_S_S_S_S_S_S_S_S_S_S_S_S_S_S_S_S_S_S_S_S_S_S_S_S_S_S_S_S_S_S_S_S_S_S_S_S_S_S_S_S_S_S_S_S_S_S_S_S_S_S_S_S_S_S_S_S_S_S_S_S_S_S_S_S_S_S_S_S_S_S_S_S_S_S_S_S_S_S_S_S_S_S_S_S_S_S_S_S_S_S_S_S_S_S_S_S_S_S_S_S_S_S_S_S_S_S_S_S_S_S_S_S_S_S_S_S_S_S_S_S_S_S_S_S_S_S_S_S_S_S_S_S_S_S_S_S_S_S_S_S_S_S_S_S_S_S_S_S_S_S_S_S_S_S_S_S_S_S_S_S_S_S_S_S_S_S_S_S_S_S_S_S_S_S_S_S_S_S_S_S_S_S_S_S_S_S_S_S_S_S_S_S_S_S_S_S_S_S_S_S_S_S_S_S_S_S_S_S_S_S_S_S_S_S_S_S_S_S_S_S_S_S_S_S_S_S_S_S_S_S_S_S_S_S_S_S_S_S_S_S_S_S_S_S_S_S_S_S_S_S_S_S_S_S_S_S_S_S_S_S_S_S_S_S_S_S_S_S_S_S_S_S_S_S_S_S_S_S_S_S_S_S_S_S_S_S_S_S_S_S_S_S_S_S_S_S_S_S_S_S_S_S_S_S_S_S_S_S_S_S_S_S_S_S_S_S_S_S_S_S_S_S_S_S_S_S_S_S_S_S_S_S_S_S_S_S_S_S_S_S_S_S_S_S_S_S_S_S_S_S_S_S_S_S_S_S_S_S_S_S_S_S_S_S_S_S_S_S_S_S_S_S_S_S_S_S_S_S_S_S_S_S_S_S_S_S_S_S_S_S_S_S_S_S_S_S_S_S_S_S_S_S_S_S_S_S_S_S_S_S_S_S_S_S_S_S_S_S_S_S_S_S_S_S_S_S_S_S_S_S_S_S_S_S_S_S_S_S_S_S_S_S_S_S_S_S_S_S_S_S_S_S_S_S_S_S_S_S_S_S_S_S_S_S_S_S_S_S_S_S_S_S_S_S_S_S_S_S_S_S_S_S_S_S_S_S_S_S_S_S_S_S_S_S_S_S_S_S_S_S_S_S_S_S_S_S_S_S_S_S_S_S_S_S_S_S_S_S_S_S_S_S_S_S_S_S_S_S_S_S_S_S_S_S_S_S_S_S_S_S_S_S_S_S_S_S_S_S_S_S_S_S_S_S_S_S_S_S_S_S_S_S_S_S_S_S_S_S_S_S_S_S_S_S_S_S_S_S_S_S_S_S_S_S_S_S_S_S_S_S_S_S_S_S_S_S_S_S_S_S_S_S_S_S_S_S_S_S_S_S_S_S_S_S_S_S_S_S_S_S_S_S_S_S_S_S_S_S_S_S_S_S_S_S_S_S_S_S_S_S_S_S_S_S_S_S_S_S_S_S_S_S_S_S_S_S_S_S_S_S_S_S_S_S_S_S_S_S_S_S_S_S_S_S_S_S_S_S_S_S_S_S_S_S_S_S_S_S_S_S_S_S_S_S_S_S_S_S_S_S_S_S_S_S_S_S_S_S_S_S_S_S_S_S_S_S_S_S_S_S_S_S_S_S_S_S_S_S_S_S_S_S_S_S_S_S_S_S_S_S_S_S_S_S_S_S_S_S_S_S_S_S_S_S_S_S_S_S_S_S_S_S_S_S_S_S_S_S_S__param_853,
	.param .u64 .ptr .align 1 _Z4racePiS_S_S_S_S_S_S_S_S_S_S_S_S_S_S_S_S_S_S_S_S_S_S_S_S_S_S_S_S_S_S_S_S_S_S_S_S_S_S_S_S_S_S_S_S_S_S_S_S_S_S_S_S_S_S_S_S_S_S_S_S_S_S_S_S_S_S_S_S_S_S_S_S_S_S_S_S_S_S_S_S_S_S_S_S_S_S_S_S_S_S_S_S_S_S_S_S_S_S_S_S_S_S_S_S_S_S_S_S_S_S_S_S_S_S_S_S_S_S_S_S_S_S_S_S_S_S_S_S_S_S_S_S_S_S_S_S_S_S_S_S_S_S_S_S_S_S_S_S_S_S_S_S_S_S_S_S_S_S_S_S_S_S_S_S_S_S_S_S_S_S_S_S_S_S_S_S_S_S_S_S_S_S_S_S_S_S_S_S_S_S_S_S_S_S_S_S_S_S_S_S_S_S_S_S_S_S_S_S_S_S_S_S_S_S_S_S_S_S_S_S_S_S_S_S_S_S_S_S_S_S_S_S_S_S_S_S_S_S_S_S_S_S_S_S_S_S_S_S_S_S_S_S_S_S_S_S_S_S_S_S_S_S_S_S_S_S_S_S_S_S_S_S_S_S_S_S_S_S_S_S_S_S_S_S_S_S_S_S_S_S_S_S_S_S_S_S_S_S_S_S_S_S_S_S_S_S_S_S_S_S_S_S_S_S_S_S_S_S_S_S_S_S_S_S_S_S_S_S_S_S_S_S_S_S_S_S_S_S_S_S_S_S_S_S_S_S_S_S_S_S_S_S_S_S_S_S_S_S_S_S_S_S_S_S_S_S_S_S_S_S_S_S_S_S_S_S_S_S_S_S_S_S_S_S_S_S_S_S_S_S_S_S_S_S_S_S_S_S_S_S_S_S_S_S_S_S_S_S_S_S_S_S_S_S_S_S_S_S_S_S_S_S_S_S_S_S_S_S_S_S_S_S_S_S_S_S_S_S_S_S_S_S_S_S_S_S_S_S_S_S_S_S_S_S_S_S_S_S_S_S_S_S_S_S_S_S_S_S_S_S_S_S_S_S_S_S_S_S_S_S_S_S_S_S_S_S_S_S_S_S_S_S_S_S_S_S_S_S_S_S_S_S_S_S_S_S_S_S_S_S_S_S_S_S_S_S_S_S_S_S_S_S_S_S_S_S_S_S_S_S_S_S_S_S_S_S_S_S_S_S_S_S_S_S_S_S_S_S_S_S_S_S_S_S_S_S_S_S_S_S_S_S_S_S_S_S_S_S_S_S_S_S_S_S_S_S_S_S_S_S_S_S_S_S_S_S_S_S_S_S_S_S_S_S_S_S_S_S_S_S_S_S_S_S_S_S_S_S_S_S_S_S_S_S_S_S_S_S_S_S_S_S_S_S_S_S_S_S_S_S_S_S_S_S_S_S_S_S_S_S_S_S_S_S_S_S_S_S_S_S_S_S_S_S_S_S_S_S_S_S_S_S_S_S_S_S_S_S_S_S_S_S_S_S_S_S_S_S_S_S_S_S_S_S_S_S_S_S_S_S_S_S_S_S_S_S_S_S_S_S_S_S_S_S_S_S_S_S_S_S_S_S_S_S_S_S_S_S_S_S_S_S_S_S_S_S_S_S_S_S_S_S_S_S_S_S_S_S_S_S_S_S_S_S_S_S_S_S_S_S_S_S_S_S_S_S_S_S_S_S_S_S_S_S_S_S_S_S_S_S_S_S_S_S_S_S_S_S_S_S_S_S_S_S_S_S_S_S_S_S_S_S_S_S_S_S_S_S_S_S_S_S_S_S_S_S_S_S_S_S_S_S_S_S_S_S_S_S_S_S_S_S_S_S_S_S_S_S_S_S_S_S_S_S_S_S_S_S_S_S_S_S_S_S_S_S_S_S_S_S_S_S_S_S_S_S_S_S_S_S_S_S_S_S_S_S_S_S_S_S_S_S_S_S_S_S_S_S_S_S_S_S_S_S_S_S_S_S_S_S_S_S_S_S_S_S_S_S_S_S_S_S_S_S_S_S_S_S_S_S_S_S_S_S_S_S_S_S_S_S_S_S_S_S_S_S_S_S_S_S_S_S_S_S_S_S_S_S_S_S_S_S_S_S_S_S_S_S_S_S_S_S_S_S_S_S_S_S_S_S_S_S_S_S_S_S_S_S_S_S_S_S_S_S_S_S_S_S_S_S_S_S_S_S_S_S_S_S_S_S_S_S_S_S_S_S_S_S_S_S_S_S_S_S_S_S_S_S_S_S_S_S_S_S_S_S_S_S_S_S_S_S__param_854,
	.param .u64 .ptr .align 1 _Z4racePiS_S_S_S_S_S_S_S_S_S_S_S_S_S_S_S_S_S_S_S_S_S_S_S_S_S_S_S_S_S_S_S_S_S_S_S_S_S_S_S_S_S_S_S_S_S_S_S_S_S_S_S_S_S_S_S_S_S_S_S_S_S_S_S_S_S_S_S_S_S_S_S_S_S_S_S_S_S_S_S_S_S_S_S_S_S_S_S_S_S_S_S_S_S_S_S_S_S_S_S_S_S_S_S_S_S_S_S_S_S_S_S_S_S_S_S_S_S_S_S_S_S_S_S_S_S_S_S_S_S_S_S_S_S_S_S_S_S_S_S_S_S_S_S_S_S_S_S_S_S_S_S_S_S_S_S_S_S_S_S_S_S_S_S_S_S_S_S_S_S_S_S_S_S_S_S_S_S_S_S_S_S_S_S_S_S_S_S_S_S_S_S_S_S_S_S_S_S_S_S_S_S_S_S_S_S_S_S_S_S_S_S_S_S_S_S_S_S_S_S_S_S_S_S_S_S_S_S_S_S_S_S_S_S_S_S_S_S_S_S_S_S_S_S_S_S_S_S_S_S_S_S_S_S_S_S_S_S_S_S_S_S_S_S_S_S_S_S_S_S_S_S_S_S_S_S_S_S_S_S_S_S_S_S_S_S_S_S_S_S_S_S_S_S_S_S_S_S_S_S_S_S_S_S_S_S_S_S_S_S_S_S_S_S_S_S_S_S_S_S_S_S_S_S_S_S_S_S_S_S_S_S_S_S_S_S_S_S_S_S_S_S_S_S_S_S_S_S_S_S_S_S_S_S_S_S_S_S_S_S_S_S_S_S_S_S_S_S_S_S_S_S_S_S_S_S_S_S_S_S_S_S_S_S_S_S_S_S_S_S_S_S_S_S_S_S_S_S_S_S_S_S_S_S_S_S_S_S_S_S_S_S_S_S_S_S_S_S_S_S_S_S_S_S_S_S_S_S_S_S_S_S_S_S_S_S_S_S_S_S_S_S_S_S_S_S_S_S_S_S_S_S_S_S_S_S_S_S_S_S_S_S_S_S_S_S_S_S_S_S_S_S_S_S_S_S_S_S_S_S_S_S_S_S_S_S_S_S_S_S_S_S_S_S_S_S_S_S_S_S_S_S_S_S_S_S_S_S_S_S_S_S_S_S_S_S_S_S_S_S_S_S_S_S_S_S_S_S_S_S_S_S_S_S_S_S_S_S_S_S_S_S_S_S_S_S_S_S_S_S_S_S_S_S_S_S_S_S_S_S_S_S_S_S_S_S_S_S_S_S_S_S_S_S_S_S_S_S_S_S_S_S_S_S_S_S_S_S_S_S_S_S_S_S_S_S_S_S_S_S_S_S_S_S_S_S_S_S_S_S_S_S_S_S_S_S_S_S_S_S_S_S_S_S_S_S_S_S_S_S_S_S_S_S_S_S_S_S_S_S_S_S_S_S_S_S_S_S_S_S_S_S_S_S_S_S_S_S_S_S_S_S_S_S_S_S_S_S_S_S_S_S_S_S_S_S_S_S_S_S_S_S_S_S_S_S_S_S_S_S_S_S_S_S_S_S_S_S_S_S_S_S_S_S_S_S_S_S_S_S_S_S_S_S_S_S_S_S_S_S_S_S_S_S_S_S_S_S_S_S_S_S_S_S_S_S_S_S_S_S_S_S_S_S_S_S_S_S_S_S_S_S_S_S_S_S_S_S_S_S_S_S_S_S_S_S_S_S_S_S_S_S_S_S_S_S_S_S_S_S_S_S_S_S_S_S_S_S_S_S_S_S_S_S_S_S_S_S_S_S_S_S_S_S_S_S_S_S_S_S_S_S_S_S_S_S_S_S_S_S_S_S_S_S_S_S_S_S_S_S_S_S_S_S_S_S_S_S_S_S_S_S_S_S_S_S_S_S_S_S_S_S_S_S_S_S_S_S_S_S_S_S_S_S_S_S_S_S_S_S_S_S_S_S_S_S_S_S_S_S_S_S_S_S_S_S_S_S_S_S_S_S_S_S_S_S_S_S_S_S_S_S_S_S_S_S_S_S_S_S_S_S_S_S_S_S_S_S_S_S_S_S_S_S_S_S_S_S_S_S_S_S_S_S_S_S_S_S_S_S_S_S_S_S_S_S_S_S_S_S_S_S_S_S_S_S_S_S_S_S_S_S_S_S_S_S_S_S_S_S_S_S_S_S_S_S_S_S_S_S_S_S_S_S_S_S_S_S_S_S_S_S_S_S_S_S_S_S_S_S_S_S_S_S_S_S_S_S_S_S_S_S_S_S_S_S_S_S_S_S_S_S_S__param_855,
	.param .u64 .ptr .align 1 _Z4racePiS_S_S_S_S_S_S_S_S_S_S_S_S_S_S_S_S_S_S_S_S_S_S_S_S_S_S_S_S_S_S_S_S_S_S_S_S_S_S_S_S_S_S_S_S_S_S_S_S_S_S_S_S_S_S_S_S_S_S_S_S_S_S_S_S_S_S_S_S_S_S_S_S_S_S_S_S_S_S_S_S_S_S_S_S_S_S_S_S_S_S_S_S_S_S_S_S_S_S_S_S_S_S_S_S_S_S_S_S_S_S_S_S_S_S_S_S_S_S_S_S_S_S_S_S_S_S_S_S_S_S_S_S_S_S_S_S_S_S_S_S_S_S_S_S_S_S_S_S_S_S_S_S_S_S_S_S_S_S_S_S_S_S_S_S_S_S_S_S_S_S_S_S_S_S_S_S_S_S_S_S_S_S_S_S_S_S_S_S_S_S_S_S_S_S_S_S_S_S_S_S_S_S_S_S_S_S_S_S_S_S_S_S_S_S_S_S_S_S_S_S_S_S_S_S_S_S_S_S_S_S_S_S_S_S_S_S_S_S_S_S_S_S_S_S_S_S_S_S_S_S_S_S_S_S_S_S_S_S_S_S_S_S_S_S_S_S_S_S_S_S_S_S_S_S_S_S_S_S_S_S_S_S_S_S_S_S_S_S_S_S_S_S_S_S_S_S_S_S_S_S_S_S_S_S_S_S_S_S_S_S_S_S_S_S_S_S_S_S_S_S_S_S_S_S_S_S_S_S_S_S_S_S_S_S_S_S_S_S_S_S_S_S_S_S_S_S_S_S_S_S_S_S_S_S_S_S_S_S_S_S_S_S_S_S_S_S_S_S_S_S_S_S_S_S_S_S_S_S_S_S_S_S_S_S_S_S_S_S_S_S_S_S_S_S_S_S_S_S_S_S_S_S_S_S_S_S_S_S_S_S_S_S_S_S_S_S_S_S_S_S_S_S_S_S_S_S_S_S_S_S_S_S_S_S_S_S_S_S_S_S_S_S_S_S_S_S_S_S_S_S_S_S_S_S_S_S_S_S_S_S_S_S_S_S_S_S_S_S_S_S_S_S_S_S_S_S_S_S_S_S_S_S_S_S_S_S_S_S_S_S_S_S_S_S_S_S_S_S_S_S_S_S_S_S_S_S_S_S_S_S_S_S_S_S_S_S_S_S_S_S_S_S_S_S_S_S_S_S_S_S_S_S_S_S_S_S_S_S_S_S_S_S_S_S_S_S_S_S_S_S_S_S_S_S_S_S_S_S_S_S_S_S_S_S_S_S_S_S_S_S_S_S_S_S_S_S_S_S_S_S_S_S_S_S_S_S_S_S_S_S_S_S_S_S_S_S_S_S_S_S_S_S_S_S_S_S_S_S_S_S_S_S_S_S_S_S_S_S_S_S_S_S_S_S_S_S_S_S_S_S_S_S_S_S_S_S_S_S_S_S_S_S_S_S_S_S_S_S_S_S_S_S_S_S_S_S_S_S_S_S_S_S_S_S_S_S_S_S_S_S_S_S_S_S_S_S_S_S_S_S_S_S_S_S_S_S_S_S_S_S_S_S_S_S_S_S_S_S_S_S_S_S_S_S_S_S_S_S_S_S_S_S_S_S_S_S_S_S_S_S_S_S_S_S_S_S_S_S_S_S_S_S_S_S_S_S_S_S_S_S_S_S_S_S_S_S_S_S_S_S_S_S_S_S_S_S_S_S_S_S_S_S_S_S_S_S_S_S_S_S_S_S_S_S_S_S_S_S_S_S_S_S_S_S_S_S_S_S_S_S_S_S_S_S_S_S_S_S_S_S_S_S_S_S_S_S_S_S_S_S_S_S_S_S_S_S_S_S_S_S_S_S_S_S_S_S_S_S_S_S_S_S_S_S_S_S_S_S_S_S_S_S_S_S_S_S_S_S_S_S_S_S_S_S_S_S_S_S_S_S_S_S_S_S_S_S_S_S_S_S_S_S_S_S_S_S_S_S_S_S_S_S_S_S_S_S_S_S_S_S_S_S_S_S_S_S_S_S_S_S_S_S_S_S_S_S_S_S_S_S_S_S_S_S_S_S_S_S_S_S_S_S_S_S_S_S_S_S_S_S_S_S_S_S_S_S_S_S_S_S_S_S_S_S_S_S_S_S_S_S_S_S_S_S_S_S_S_S_S_S_S_S_S_S_S_S_S_S_S_S_S_S_S_S_S_S_S_S_S_S_S_S_S_S_S_S_S_S_S_S_S_S_S_S_S_S_S_S_S_S_S_S_S_S_S_S_S_S_S_S_S_S_S_S_S_S_S_S_S_S_S_S__param_856,
	.param .u64 .ptr .align 1 _Z4racePiS_S_S_S_S_S_S_S_S_S_S_S_S_S_S_S_S_S_S_S_S_S_S_S_S_S_S_S_S_S_S_S_S_S_S_S_S_S_S_S_S_S_S_S_S_S_S_S_S_S_S_S_S_S_S_S_S_S_S_S_S_S_S_S_S_S_S_S_S_S_S_S_S_S_S_S_S_S_S_S_S_S_S_S_S_S_S_S_S_S_S_S_S_S_S_S_S_S_S_S_S_S_S_S_S_S_S_S_S_S_S_S_S_S_S_S_S_S_S_S_S_S_S_S_S_S_S_S_S_S_S_S_S_S_S_S_S_S_S_S_S_S_S_S_S_S_S_S_S_S_S_S_S_S_S_S_S_S_S_S_S_S_S_S_S_S_S_S_S_S_S_S_S_S_S_S_S_S_S_S_S_S_S_S_S_S_S_S_S_S_S_S_S_S_S_S_S_S_S_S_S_S_S_S_S_S_S_S_S_S_S_S_S_S_S_S_S_S_S_S_S_S_S_S_S_S_S_S_S_S_S_S_S_S_S_S_S_S_S_S_S_S_S_S_S_S_S_S_S_S_S_S_S_S_S_S_S_S_S_S_S_S_S_S_S_S_S_S_S_S_S_S_S_S_S_S_S_S_S_S_S_S_S_S_S_S_S_S_S_S_S_S_S_S_S_S_S_S_S_S_S_S_S_S_S_S_S_S_S_S_S_S_S_S_S_S_S_S_S_S_S_S_S_S_S_S_S_S_S_S_S_S_S_S_S_S_S_S_S_S_S_S_S_S_S_S_S_S_S_S_S_S_S_S_S_S_S_S_S_S_S_S_S_S_S_S_S_S_S_S_S_S_S_S_S_S_S_S_S_S_S_S_S_S_S_S_S_S_S_S_S_S_S_S_S_S_S_S_S_S_S_S_S_S_S_S_S_S_S_S_S_S_S_S_S_S_S_S_S_S_S_S_S_S_S_S_S_S_S_S_S_S_S_S_S_S_S_S_S_S_S_S_S_S_S_S_S_S_S_S_S_S_S_S_S_S_S_S_S_S_S_S_S_S_S_S_S_S_S_S_S_S_S_S_S_S_S_S_S_S_S_S_S_S_S_S_S_S_S_S_S_S_S_S_S_S_S_S_S_S_S_S_S_S_S_S_S_S_S_S_S_S_S_S_S_S_S_S_S_S_S_S_S_S_S_S_S_S_S_S_S_S_S_S_S_S_S_S_S_S_S_S_S_S_S_S_S_S_S_S_S_S_S_S_S_S_S_S_S_S_S_S_S_S_S_S_S_S_S_S_S_S_S_S_S_S_S_S_S_S_S_S_S_S_S_S_S_S_S_S_S_S_S_S_S_S_S_S_S_S_S_S_S_S_S_S_S_S_S_S_S_S_S_S_S_S_S_S_S_S_S_S_S_S_S_S_S_S_S_S_S_S_S_S_S_S_S_S_S_S_S_S_S_S_S_S_S_S_S_S_S_S_S_S_S_S_S_S_S_S_S_S_S_S_S_S_S_S_S_S_S_S_S_S_S_S_S_S_S_S_S_S_S_S_S_S_S_S_S_S_S_S_S_S_S_S_S_S_S_S_S_S_S_S_S_S_S_S_S_S_S_S_S_S_S_S_S_S_S_S_S_S_S_S_S_S_S_S_S_S_S_S_S_S_S_S_S_S_S_S_S_S_S_S_S_S_S_S_S_S_S_S_S_S_S_S_S_S_S_S_S_S_S_S_S_S_S_S_S_S_S_S_S_S_S_S_S_S_S_S_S_S_S_S_S_S_S_S_S_S_S_S_S_S_S_S_S_S_S_S_S_S_S_S_S_S_S_S_S_S_S_S_S_S_S_S_S_S_S_S_S_S_S_S_S_S_S_S_S_S_S_S_S_S_S_S_S_S_S_S_S_S_S_S_S_S_S_S_S_S_S_S_S_S_S_S_S_S_S_S_S_S_S_S_S_S_S_S_S_S_S_S_S_S_S_S_S_S_S_S_S_S_S_S_S_S_S_S_S_S_S_S_S_S_S_S_S_S_S_S_S_S_S_S_S_S_S_S_S_S_S_S_S_S_S_S_S_S_S_S_S_S_S_S_S_S_S_S_S_S_S_S_S_S_S_S_S_S_S_S_S_S_S_S_S_S_S_S_S_S_S_S_S_S_S_S_S_S_S_S_S_S_S_S_S_S_S_S_S_S_S_S_S_S_S_S_S_S_S_S_S_S_S_S_S_S_S_S_S_S_S_S_S_S_S_S_S_S_S_S_S_S_S_S_S_S_S_S_S_S_S_S_S_S_S_S_S_S_S_S_S_S_S__param_857,
	.param .u64 .ptr .align 1 _Z4racePiS_S_S_S_S_S_S_S_S_S_S_S_S_S_S_S_S_S_S_S_S_S_S_S_S_S_S_S_S_S_S_S_S_S_S_S_S_S_S_S_S_S_S_S_S_S_S_S_S_S_S_S_S_S_S_S_S_S_S_S_S_S_S_S_S_S_S_S_S_S_S_S_S_S_S_S_S_S_S_S_S_S_S_S_S_S_S_S_S_S_S_S_S_S_S_S_S_S_S_S_S_S_S_S_S_S_S_S_S_S_S_S_S_S_S_S_S_S_S_S_S_S_S_S_S_S_S_S_S_S_S_S_S_S_S_S_S_S_S_S_S_S_S_S_S_S_S_S_S_S_S_S_S_S_S_S_S_S_S_S_S_S_S_S_S_S_S_S_S_S_S_S_S_S_S_S_S_S_S_S_S_S_S_S_S_S_S_S_S_S_S_S_S_S_S_S_S_S_S_S_S_S_S_S_S_S_S_S_S_S_S_S_S_S_S_S_S_S_S_S_S_S_S_S_S_S_S_S_S_S_S_S_S_S_S_S_S_S_S_S_S_S_S_S_S_S_S_S_S_S_S_S_S_S_S_S_S_S_S_S_S_S_S_S_S_S_S_S_S_S_S_S_S_S_S_S_S_S_S_S_S_S_S_S_S_S_S_S_S_S_S_S_S_S_S_S_S_S_S_S_S_S_S_S_S_S_S_S_S_S_S_S_S_S_S_S_S_S_S_S_S_S_S_S_S_S_S_S_S_S_S_S_S_S_S_S_S_S_S_S_S_S_S_S_S_S_S_S_S_S_S_S_S_S_S_S_S_S_S_S_S_S_S_S_S_S_S_S_S_S_S_S_S_S_S_S_S_S_S_S_S_S_S_S_S_S_S_S_S_S_S_S_S_S_S_S_S_S_S_S_S_S_S_S_S_S_S_S_S_S_S_S_S_S_S_S_S_S_S_S_S_S_S_S_S_S_S_S_S_S_S_S_S_S_S_S_S_S_S_S_S_S_S_S_S_S_S_S_S_S_S_S_S_S_S_S_S_S_S_S_S_S_S_S_S_S_S_S_S_S_S_S_S_S_S_S_S_S_S_S_S_S_S_S_S_S_S_S_S_S_S_S_S_S_S_S_S_S_S_S_S_S_S_S_S_S_S_S_S_S_S_S_S_S_S_S_S_S_S_S_S_S_S_S_S_S_S_S_S_S_S_S_S_S_S_S_S_S_S_S_S_S_S_S_S_S_S_S_S_S_S_S_S_S_S_S_S_S_S_S_S_S_S_S_S_S_S_S_S_S_S_S_S_S_S_S_S_S_S_S_S_S_S_S_S_S_S_S_S_S_S_S_S_S_S_S_S_S_S_S_S_S_S_S_S_S_S_S_S_S_S_S_S_S_S_S_S_S_S_S_S_S_S_S_S_S_S_S_S_S_S_S_S_S_S_S_S_S_S_S_S_S_S_S_S_S_S_S_S_S_S_S_S_S_S_S_S_S_S_S_S_S_S_S_S_S_S_S_S_S_S_S_S_S_S_S_S_S_S_S_S_S_S_S_S_S_S_S_S_S_S_S_S_S_S_S_S_S_S_S_S_S_S_S_S_S_S_S_S_S_S_S_S_S_S_S_S_S_S_S_S_S_S_S_S_S_S_S_S_S_S_S_S_S_S_S_S_S_S_S_S_S_S_S_S_S_S_S_S_S_S_S_S_S_S_S_S_S_S_S_S_S_S_S_S_S_S_S_S_S_S_S_S_S_S_S_S_S_S_S_S_S_S_S_S_S_S_S_S_S_S_S_S_S_S_S_S_S_S_S_S_S_S_S_S_S_S_S_S_S_S_S_S_S_S_S_S_S_S_S_S_S_S_S_S_S_S_S_S_S_S_S_S_S_S_S_S_S_S_S_S_S_S_S_S_S_S_S_S_S_S_S_S_S_S_S_S_S_S_S_S_S_S_S_S_S_S_S_S_S_S_S_S_S_S_S_S_S_S_S_S_S_S_S_S_S_S_S_S_S_S_S_S_S_S_S_S_S_S_S_S_S_S_S_S_S_S_S_S_S_S_S_S_S_S_S_S_S_S_S_S_S_S_S_S_S_S_S_S_S_S_S_S_S_S_S_S_S_S_S_S_S_S_S_S_S_S_S_S_S_S_S_S_S_S_S_S_S_S_S_S_S_S_S_S_S_S_S_S_S_S_S_S_S_S_S_S_S_S_S_S_S_S_S_S_S_S_S_S_S_S_S_S_S_S_S_S_S_S_S_S_S_S_S_S_S_S_S_S_S_S_S_S_S_S_S_S_S_S_S_S_S_S__param_858,
	.param .u64 .ptr .align 1 _Z4racePiS_S_S_S_S_S_S_S_S_S_S_S_S_S_S_S_S_S_S_S_S_S_S_S_S_S_S_S_S_S_S_S_S_S_S_S_S_S_S_S_S_S_S_S_S_S_S_S_S_S_S_S_S_S_S_S_S_S_S_S_S_S_S_S_S_S_S_S_S_S_S_S_S_S_S_S_S_S_S_S_S_S_S_S_S_S_S_S_S_S_S_S_S_S_S_S_S_S_S_S_S_S_S_S_S_S_S_S_S_S_S_S_S_S_S_S_S_S_S_S_S_S_S_S_S_S_S_S_S_S_S_S_S_S_S_S_S_S_S_S_S_S_S_S_S_S_S_S_S_S_S_S_S_S_S_S_S_S_S_S_S_S_S_S_S_S_S_S_S_S_S_S_S_S_S_S_S_S_S_S_S_S_S_S_S_S_S_S_S_S_S_S_S_S_S_S_S_S_S_S_S_S_S_S_S_S_S_S_S_S_S_S_S_S_S_S_S_S_S_S_S_S_S_S_S_S_S_S_S_S_S_S_S_S_S_S_S_S_S_S_S_S_S_S_S_S_S_S_S_S_S_S_S_S_S_S_S_S_S_S_S_S_S_S_S_S_S_S_S_S_S_S_S_S_S_S_S_S_S_S_S_S_S_S_S_S_S_S_S_S_S_S_S_S_S_S_S_S_S_S_S_S_S_S_S_S_S_S_S_S_S_S_S_S_S_S_S_S_S_S_S_S_S_S_S_S_S_S_S_S_S_S_S_S_S_S_S_S_S_S_S_S_S_S_S_S_S_S_S_S_S_S_S_S_S_S_S_S_S_S_S_S_S_S_S_S_S_S_S_S_S_S_S_S_S_S_S_S_S_S_S_S_S_S_S_S_S_S_S_S_S_S_S_S_S_S_S_S_S_S_S_S_S_S_S_S_S_S_S_S_S_S_S_S_S_S_S_S_S_S_S_S_S_S_S_S_S_S_S_S_S_S_S_S_S_S_S_S_S_S_S_S_S_S_S_S_S_S_S_S_S_S_S_S_S_S_S_S_S_S_S_S_S_S_S_S_S_S_S_S_S_S_S_S_S_S_S_S_S_S_S_S_S_S_S_S_S_S_S_S_S_S_S_S_S_S_S_S_S_S_S_S_S_S_S_S_S_S_S_S_S_S_S_S_S_S_S_S_S_S_S_S_S_S_S_S_S_S_S_S_S_S_S_S_S_S_S_S_S_S_S_S_S_S_S_S_S_S_S_S_S_S_S_S_S_S_S_S_S_S_S_S_S_S_S_S_S_S_S_S_S_S_S_S_S_S_S_S_S_S_S_S_S_S_S_S_S_S_S_S_S_S_S_S_S_S_S_S_S_S_S_S_S_S_S_S_S_S_S_S_S_S_S_S_S_S_S_S_S_S_S_S_S_S_S_S_S_S_S_S_S_S_S_S_S_S_S_S_S_S_S_S_S_S_S_S_S_S_S_S_S_S_S_S_S_S_S_S_S_S_S_S_S_S_S_S_S_S_S_S_S_S_S_S_S_S_S_S_S_S_S_S_S_S_S_S_S_S_S_S_S_S_S_S_S_S_S_S_S_S_S_S_S_S_S_S_S_S_S_S_S_S_S_S_S_S_S_S_S_S_S_S_S_S_S_S_S_S_S_S_S_S_S_S_S_S_S_S_S_S_S_S_S_S_S_S_S_S_S_S_S_S_S_S_S_S_S_S_S_S_S_S_S_S_S_S_S_S_S_S_S_S_S_S_S_S_S_S_S_S_S_S_S_S_S_S_S_S_S_S_S_S_S_S_S_S_S_S_S_S_S_S_S_S_S_S_S_S_S_S_S_S_S_S_S_S_S_S_S_S_S_S_S_S_S_S_S_S_S_S_S_S_S_S_S_S_S_S_S_S_S_S_S_S_S_S_S_S_S_S_S_S_S_S_S_S_S_S_S_S_S_S_S_S_S_S_S_S_S_S_S_S_S_S_S_S_S_S_S_S_S_S_S_S_S_S_S_S_S_S_S_S_S_S_S_S_S_S_S_S_S_S_S_S_S_S_S_S_S_S_S_S_S_S_S_S_S_S_S_S_S_S_S_S_S_S_S_S_S_S_S_S_S_S_S_S_S_S_S_S_S_S_S_S_S_S_S_S_S_S_S_S_S_S_S_S_S_S_S_S_S_S_S_S_S_S_S_S_S_S_S_S_S_S_S_S_S_S_S_S_S_S_S_S_S_S_S_S_S_S_S_S_S_S_S_S_S_S_S_S_S_S_S_S_S_S_S_S_S_S_S_S_S_S_S_S_S_S_S_S_S_S_S__param_859,
	.param .u64 .ptr .align 1 _Z4racePiS_S_S_S_S_S_S_S_S_S_S_S_S_S_S_S_S_S_S_S_S_S_S_S_S_S_S_S_S_S_S_S_S_S_S_S_S_S_S_S_S_S_S_S_S_S_S_S_S_S_S_S_S_S_S_S_S_S_S_S_S_S_S_S_S_S_S_S_S_S_S_S_S_S_S_S_S_S_S_S_S_S_S_S_S_S_S_S_S_S_S_S_S_S_S_S_S_S_S_S_S_S_S_S_S_S_S_S_S_S_S_S_S_S_S_S_S_S_S_S_S_S_S_S_S_S_S_S_S_S_S_S_S_S_S_S_S_S_S_S_S_S_S_S_S_S_S_S_S_S_S_S_S_S_S_S_S_S_S_S_S_S_S_S_S_S_S_S_S_S_S_S_S_S_S_S_S_S_S_S_S_S_S_S_S_S_S_S_S_S_S_S_S_S_S_S_S_S_S_S_S_S_S_S_S_S_S_S_S_S_S_S_S_S_S_S_S_S_S_S_S_S_S_S_S_S_S_S_S_S_S_S_S_S_S_S_S_S_S_S_S_S_S_S_S_S_S_S_S_S_S_S_S_S_S_S_S_S_S_S_S_S_S_S_S_S_S_S_S_S_S_S_S_S_S_S_S_S_S_S_S_S_S_S_S_S_S_S_S_S_S_S_S_S_S_S_S_S_S_S_S_S_S_S_S_S_S_S_S_S_S_S_S_S_S_S_S_S_S_S_S_S_S_S_S_S_S_S_S_S_S_S_S_S_S_S_S_S_S_S_S_S_S_S_S_S_S_S_S_S_S_S_S_S_S_S_S_S_S_S_S_S_S_S_S_S_S_S_S_S_S_S_S_S_S_S_S_S_S_S_S_S_S_S_S_S_S_S_S_S_S_S_S_S_S_S_S_S_S_S_S_S_S_S_S_S_S_S_S_S_S_S_S_S_S_S_S_S_S_S_S_S_S_S_S_S_S_S_S_S_S_S_S_S_S_S_S_S_S_S_S_S_S_S_S_S_S_S_S_S_S_S_S_S_S_S_S_S_S_S_S_S_S_S_S_S_S_S_S_S_S_S_S_S_S_S_S_S_S_S_S_S_S_S_S_S_S_S_S_S_S_S_S_S_S_S_S_S_S_S_S_S_S_S_S_S_S_S_S_S_S_S_S_S_S_S_S_S_S_S_S_S_S_S_S_S_S_S_S_S_S_S_S_S_S_S_S_S_S_S_S_S_S_S_S_S_S_S_S_S_S_S_S_S_S_S_S_S_S_S_S_S_S_S_S_S_S_S_S_S_S_S_S_S_S_S_S_S_S_S_S_S_S_S_S_S_S_S_S_S_S_S_S_S_S_S_S_S_S_S_S_S_S_S_S_S_S_S_S_S_S_S_S_S_S_S_S_S_S_S_S_S_S_S_S_S_S_S_S_S_S_S_S_S_S_S_S_S_S_S_S_S_S_S_S_S_S_S_S_S_S_S_S_S_S_S_S_S_S_S_S_S_S_S_S_S_S_S_S_S_S_S_S_S_S_S_S_S_S_S_S_S_S_S_S_S_S_S_S_S_S_S_S_S_S_S_S_S_S_S_S_S_S_S_S_S_S_S_S_S_S_S_S_S_S_S_S_S_S_S_S_S_S_S_S_S_S_S_S_S_S_S_S_S_S_S_S_S_S_S_S_S_S_S_S_S_S_S_S_S_S_S_S_S_S_S_S_S_S_S_S_S_S_S_S_S_S_S_S_S_S_S_S_S_S_S_S_S_S_S_S_S_S_S_S_S_S_S_S_S_S_S_S_S_S_S_S_S_S_S_S_S_S_S_S_S_S_S_S_S_S_S_S_S_S_S_S_S_S_S_S_S_S_S_S_S_S_S_S_S_S_S_S_S_S_S_S_S_S_S_S_S_S_S_S_S_S_S_S_S_S_S_S_S_S_S_S_S_S_S_S_S_S_S_S_S_S_S_S_S_S_S_S_S_S_S_S_S_S_S_S_S_S_S_S_S_S_S_S_S_S_S_S_S_S_S_S_S_S_S_S_S_S_S_S_S_S_S_S_S_S_S_S_S_S_S_S_S_S_S_S_S_S_S_S_S_S_S_S_S_S_S_S_S_S_S_S_S_S_S_S_S_S_S_S_S_S_S_S_S_S_S_S_S_S_S_S_S_S_S_S_S_S_S_S_S_S_S_S_S_S_S_S_S_S_S_S_S_S_S_S_S_S_S_S_S_S_S_S_S_S_S_S_S_S_S_S_S_S_S_S_S_S_S_S_S_S_S_S_S_S_S_S_S_S_S_S_S_S_S_S_S_S__param_860,
	.param .u64 .ptr .align 1 _Z4racePiS_S_S_S_S_S_S_S_S_S_S_S_S_S_S_S_S_S_S_S_S_S_S_S_S_S_S_S_S_S_S_S_S_S_S_S_S_S_S_S_S_S_S_S_S_S_S_S_S_S_S_S_S_S_S_S_S_S_S_S_S_S_S_S_S_S_S_S_S_S_S_S_S_S_S_S_S_S_S_S_S_S_S_S_S_S_S_S_S_S_S_S_S_S_S_S_S_S_S_S_S_S_S_S_S_S_S_S_S_S_S_S_S_S_S_S_S_S_S_S_S_S_S_S_S_S_S_S_S_S_S_S_S_S_S_S_S_S_S_S_S_S_S_S_S_S_S_S_S_S_S_S_S_S_S_S_S_S_S_S_S_S_S_S_S_S_S_S_S_S_S_S_S_S_S_S_S_S_S_S_S_S_S_S_S_S_S_S_S_S_S_S_S_S_S_S_S_S_S_S_S_S_S_S_S_S_S_S_S_S_S_S_S_S_S_S_S_S_S_S_S_S_S_S_S_S_S_S_S_S_S_S_S_S_S_S_S_S_S_S_S_S_S_S_S_S_S_S_S_S_S_S_S_S_S_S_S_S_S_S_S_S_S_S_S_S_S_S_S_S_S_S_S_S_S_S_S_S_S_S_S_S_S_S_S_S_S_S_S_S_S_S_S_S_S_S_S_S_S_S_S_S_S_S_S_S_S_S_S_S_S_S_S_S_S_S_S_S_S_S_S_S_S_S_S_S_S_S_S_S_S_S_S_S_S_S_S_S_S_S_S_S_S_S_S_S_S_S_S_S_S_S_S_S_S_S_S_S_S_S_S_S_S_S_S_S_S_S_S_S_S_S_S_S_S_S_S_S_S_S_S_S_S_S_S_S_S_S_S_S_S_S_S_S_S_S_S_S_S_S_S_S_S_S_S_S_S_S_S_S_S_S_S_S_S_S_S_S_S_S_S_S_S_S_S_S_S_S_S_S_S_S_S_S_S_S_S_S_S_S_S_S_S_S_S_S_S_S_S_S_S_S_S_S_S_S_S_S_S_S_S_S_S_S_S_S_S_S_S_S_S_S_S_S_S_S_S_S_S_S_S_S_S_S_S_S_S_S_S_S_S_S_S_S_S_S_S_S_S_S_S_S_S_S_S_S_S_S_S_S_S_S_S_S_S_S_S_S_S_S_S_S_S_S_S_S_S_S_S_S_S_S_S_S_S_S_S_S_S_S_S_S_S_S_S_S_S_S_S_S_S_S_S_S_S_S_S_S_S_S_S_S_S_S_S_S_S_S_S_S_S_S_S_S_S_S_S_S_S_S_S_S_S_S_S_S_S_S_S_S_S_S_S_S_S_S_S_S_S_S_S_S_S_S_S_S_S_S_S_S_S_S_S_S_S_S_S_S_S_S_S_S_S_S_S_S_S_S_S_S_S_S_S_S_S_S_S_S_S_S_S_S_S_S_S_S_S_S_S_S_S_S_S_S_S_S_S_S_S_S_S_S_S_S_S_S_S_S_S_S_S_S_S_S_S_S_S_S_S_S_S_S_S_S_S_S_S_S_S_S_S_S_S_S_S_S_S_S_S_S_S_S_S_S_S_S_S_S_S_S_S_S_S_S_S_S_S_S_S_S_S_S_S_S_S_S_S_S_S_S_S_S_S_S_S_S_S_S_S_S_S_S_S_S_S_S_S_S_S_S_S_S_S_S_S_S_S_S_S_S_S_S_S_S_S_S_S_S_S_S_S_S_S_S_S_S_S_S_S_S_S_S_S_S_S_S_S_S_S_S_S_S_S_S_S_S_S_S_S_S_S_S_S_S_S_S_S_S_S_S_S_S_S_S_S_S_S_S_S_S_S_S_S_S_S_S_S_S_S_S_S_S_S_S_S_S_S_S_S_S_S_S_S_S_S_S_S_S_S_S_S_S_S_S_S_S_S_S_S_S_S_S_S_S_S_S_S_S_S_S_S_S_S_S_S_S_S_S_S_S_S_S_S_S_S_S_S_S_S_S_S_S_S_S_S_S_S_S_S_S_S_S_S_S_S_S_S_S_S_S_S_S_S_S_S_S_S_S_S_S_S_S_S_S_S_S_S_S_S_S_S_S_S_S_S_S_S_S_S_S_S_S_S_S_S_S_S_S_S_S_S_S_S_S_S_S_S_S_S_S_S_S_S_S_S_S_S_S_S_S_S_S_S_S_S_S_S_S_S_S_S_S_S_S_S_S_S_S_S_S_S_S_S_S_S_S_S_S_S_S_S_S_S_S_S_S_S_S_S_S_S_S_S_S_S_S_S_S_S_S_S_S_S__param_861,
	.param .u64 .ptr .align 1 _Z4racePiS_S_S_S_S_S_S_S_S_S_S_S_S_S_S_S_S_S_S_S_S_S_S_S_S_S_S_S_S_S_S_S_S_S_S_S_S_S_S_S_S_S_S_S_S_S_S_S_S_S_S_S_S_S_S_S_S_S_S_S_S_S_S_S_S_S_S_S_S_S_S_S_S_S_S_S_S_S_S_S_S_S_S_S_S_S_S_S_S_S_S_S_S_S_S_S_S_S_S_S_S_S_S_S_S_S_S_S_S_S_S_S_S_S_S_S_S_S_S_S_S_S_S_S_S_S_S_S_S_S_S_S_S_S_S_S_S_S_S_S_S_S_S_S_S_S_S_S_S_S_S_S_S_S_S_S_S_S_S_S_S_S_S_S_S_S_S_S_S_S_S_S_S_S_S_S_S_S_S_S_S_S_S_S_S_S_S_S_S_S_S_S_S_S_S_S_S_S_S_S_S_S_S_S_S_S_S_S_S_S_S_S_S_S_S_S_S_S_S_S_S_S_S_S_S_S_S_S_S_S_S_S_S_S_S_S_S_S_S_S_S_S_S_S_S_S_S_S_S_S_S_S_S_S_S_S_S_S_S_S_S_S_S_S_S_S_S_S_S_S_S_S_S_S_S_S_S_S_S_S_S_S_S_S_S_S_S_S_S_S_S_S_S_S_S_S_S_S_S_S_S_S_S_S_S_S_S_S_S_S_S_S_S_S_S_S_S_S_S_S_S_S_S_S_S_S_S_S_S_S_S_S_S_S_S_S_S_S_S_S_S_S_S_S_S_S_S_S_S_S_S_S_S_S_S_S_S_S_S_S_S_S_S_S_S_S_S_S_S_S_S_S_S_S_S_S_S_S_S_S_S_S_S_S_S_S_S_S_S_S_S_S_S_S_S_S_S_S_S_S_S_S_S_S_S_S_S_S_S_S_S_S_S_S_S_S_S_S_S_S_S_S_S_S_S_S_S_S_S_S_S_S_S_S_S_S_S_S_S_S_S_S_S_S_S_S_S_S_S_S_S_S_S_S_S_S_S_S_S_S_S_S_S_S_S_S_S_S_S_S_S_S_S_S_S_S_S_S_S_S_S_S_S_S_S_S_S_S_S_S_S_S_S_S_S_S_S_S_S_S_S_S_S_S_S_S_S_S_S_S_S_S_S_S_S_S_S_S_S_S_S_S_S_S_S_S_S_S_S_S_S_S_S_S_S_S_S_S_S_S_S_S_S_S_S_S_S_S_S_S_S_S_S_S_S_S_S_S_S_S_S_S_S_S_S_S_S_S_S_S_S_S_S_S_S_S_S_S_S_S_S_S_S_S_S_S_S_S_S_S_S_S_S_S_S_S_S_S_S_S_S_S_S_S_S_S_S_S_S_S_S_S_S_S_S_S_S_S_S_S_S_S_S_S_S_S_S_S_S_S_S_S_S_S_S_S_S_S_S_S_S_S_S_S_S_S_S_S_S_S_S_S_S_S_S_S_S_S_S_S_S_S_S_S_S_S_S_S_S_S_S_S_S_S_S_S_S_S_S_S_S_S_S_S_S_S_S_S_S_S_S_S_S_S_S_S_S_S_S_S_S_S_S_S_S_S_S_S_S_S_S_S_S_S_S_S_S_S_S_S_S_S_S_S_S_S_S_S_S_S_S_S_S_S_S_S_S_S_S_S_S_S_S_S_S_S_S_S_S_S_S_S_S_S_S_S_S_S_S_S_S_S_S_S_S_S_S_S_S_S_S_S_S_S_S_S_S_S_S_S_S_S_S_S_S_S_S_S_S_S_S_S_S_S_S_S_S_S_S_S_S_S_S_S_S_S_S_S_S_S_S_S_S_S_S_S_S_S_S_S_S_S_S_S_S_S_S_S_S_S_S_S_S_S_S_S_S_S_S_S_S_S_S_S_S_S_S_S_S_S_S_S_S_S_S_S_S_S_S_S_S_S_S_S_S_S_S_S_S_S_S_S_S_S_S_S_S_S_S_S_S_S_S_S_S_S_S_S_S_S_S_S_S_S_S_S_S_S_S_S_S_S_S_S_S_S_S_S_S_S_S_S_S_S_S_S_S_S_S_S_S_S_S_S_S_S_S_S_S_S_S_S_S_S_S_S_S_S_S_S_S_S_S_S_S_S_S_S_S_S_S_S_S_S_S_S_S_S_S_S_S_S_S_S_S_S_S_S_S_S_S_S_S_S_S_S_S_S_S_S_S_S_S_S_S_S_S_S_S_S_S_S_S_S_S_S_S_S_S_S_S_S_S_S_S_S_S_S_S_S_S_S_S_S_S_S_S_S_S_S_S_S_S__param_862,
	.param .u64 .ptr .align 1 _Z4racePiS_S_S_S_S_S_S_S_S_S_S_S_S_S_S_S_S_S_S_S_S_S_S_S_S_S_S_S_S_S_S_S_S_S_S_S_S_S_S_S_S_S_S_S_S_S_S_S_S_S_S_S_S_S_S_S_S_S_S_S_S_S_S_S_S_S_S_S_S_S_S_S_S_S_S_S_S_S_S_S_S_S_S_S_S_S_S_S_S_S_S_S_S_S_S_S_S_S_S_S_S_S_S_S_S_S_S_S_S_S_S_S_S_S_S_S_S_S_S_S_S_S_S_S_S_S_S_S_S_S_S_S_S_S_S_S_S_S_S_S_S_S_S_S_S_S_S_S_S_S_S_S_S_S_S_S_S_S_S_S_S_S_S_S_S_S_S_S_S_S_S_S_S_S_S_S_S_S_S_S_S_S_S_S_S_S_S_S_S_S_S_S_S_S_S_S_S_S_S_S_S_S_S_S_S_S_S_S_S_S_S_S_S_S_S_S_S_S_S_S_S_S_S_S_S_S_S_S_S_S_S_S_S_S_S_S_S_S_S_S_S_S_S_S_S_S_S_S_S_S_S_S_S_S_S_S_S_S_S_S_S_S_S_S_S_S_S_S_S_S_S_S_S_S_S_S_S_S_S_S_S_S_S_S_S_S_S_S_S_S_S_S_S_S_S_S_S_S_S_S_S_S_S_S_S_S_S_S_S_S_S_S_S_S_S_S_S_S_S_S_S_S_S_S_S_S_S_S_S_S_S_S_S_S_S_S_S_S_S_S_S_S_S_S_S_S_S_S_S_S_S_S_S_S_S_S_S_S_S_S_S_S_S_S_S_S_S_S_S_S_S_S_S_S_S_S_S_S_S_S_S_S_S_S_S_S_S_S_S_S_S_S_S_S_S_S_S_S_S_S_S_S_S_S_S_S_S_S_S_S_S_S_S_S_S_S_S_S_S_S_S_S_S_S_S_S_S_S_S_S_S_S_S_S_S_S_S_S_S_S_S_S_S_S_S_S_S_S_S_S_S_S_S_S_S_S_S_S_S_S_S_S_S_S_S_S_S_S_S_S_S_S_S_S_S_S_S_S_S_S_S_S_S_S_S_S_S_S_S_S_S_S_S_S_S_S_S_S_S_S_S_S_S_S_S_S_S_S_S_S_S_S_S_S_S_S_S_S_S_S_S_S_S_S_S_S_S_S_S_S_S_S_S_S_S_S_S_S_S_S_S_S_S_S_S_S_S_S_S_S_S_S_S_S_S_S_S_S_S_S_S_S_S_S_S_S_S_S_S_S_S_S_S_S_S_S_S_S_S_S_S_S_S_S_S_S_S_S_S_S_S_S_S_S_S_S_S_S_S_S_S_S_S_S_S_S_S_S_S_S_S_S_S_S_S_S_S_S_S_S_S_S_S_S_S_S_S_S_S_S_S_S_S_S_S_S_S_S_S_S_S_S_S_S_S_S_S_S_S_S_S_S_S_S_S_S_S_S_S_S_S_S_S_S_S_S_S_S_S_S_S_S_S_S_S_S_S_S_S_S_S_S_S_S_S_S_S_S_S_S_S_S_S_S_S_S_S_S_S_S_S_S_S_S_S_S_S_S_S_S_S_S_S_S_S_S_S_S_S_S_S_S_S_S_S_S_S_S_S_S_S_S_S_S_S_S_S_S_S_S_S_S_S_S_S_S_S_S_S_S_S_S_S_S_S_S_S_S_S_S_S_S_S_S_S_S_S_S_S_S_S_S_S_S_S_S_S_S_S_S_S_S_S_S_S_S_S_S_S_S_S_S_S_S_S_S_S_S_S_S_S_S_S_S_S_S_S_S_S_S_S_S_S_S_S_S_S_S_S_S_S_S_S_S_S_S_S_S_S_S_S_S_S_S_S_S_S_S_S_S_S_S_S_S_S_S_S_S_S_S_S_S_S_S_S_S_S_S_S_S_S_S_S_S_S_S_S_S_S_S_S_S_S_S_S_S_S_S_S_S_S_S_S_S_S_S_S_S_S_S_S_S_S_S_S_S_S_S_S_S_S_S_S_S_S_S_S_S_S_S_S_S_S_S_S_S_S_S_S_S_S_S_S_S_S_S_S_S_S_S_S_S_S_S_S_S_S_S_S_S_S_S_S_S_S_S_S_S_S_S_S_S_S_S_S_S_S_S_S_S_S_S_S_S_S_S_S_S_S_S_S_S_S_S_S_S_S_S_S_S_S_S_S_S_S_S_S_S_S_S_S_S_S_S_S_S_S_S_S_S_S_S_S_S_S_S_S_S_S_S_S_S_S_S_S_S_S_S_S_S_S_S_S__param_863,
	.param .u64 .ptr .align 1 _Z4racePiS_S_S_S_S_S_S_S_S_S_S_S_S_S_S_S_S_S_S_S_S_S_S_S_S_S_S_S_S_S_S_S_S_S_S_S_S_S_S_S_S_S_S_S_S_S_S_S_S_S_S_S_S_S_S_S_S_S_S_S_S_S_S_S_S_S_S_S_S_S_S_S_S_S_S_S_S_S_S_S_S_S_S_S_S_S_S_S_S_S_S_S_S_S_S_S_S_S_S_S_S_S_S_S_S_S_S_S_S_S_S_S_S_S_S_S_S_S_S_S_S_S_S_S_S_S_S_S_S_S_S_S_S_S_S_S_S_S_S_S_S_S_S_S_S_S_S_S_S_S_S_S_S_S_S_S_S_S_S_S_S_S_S_S_S_S_S_S_S_S_S_S_S_S_S_S_S_S_S_S_S_S_S_S_S_S_S_S_S_S_S_S_S_S_S_S_S_S_S_S_S_S_S_S_S_S_S_S_S_S_S_S_S_S_S_S_S_S_S_S_S_S_S_S_S_S_S_S_S_S_S_S_S_S_S_S_S_S_S_S_S_S_S_S_S_S_S_S_S_S_S_S_S_S_S_S_S_S_S_S_S_S_S_S_S_S_S_S_S_S_S_S_S_S_S_S_S_S_S_S_S_S_S_S_S_S_S_S_S_S_S_S_S_S_S_S_S_S_S_S_S_S_S_S_S_S_S_S_S_S_S_S_S_S_S_S_S_S_S_S_S_S_S_S_S_S_S_S_S_S_S_S_S_S_S_S_S_S_S_S_S_S_S_S_S_S_S_S_S_S_S_S_S_S_S_S_S_S_S_S_S_S_S_S_S_S_S_S_S_S_S_S_S_S_S_S_S_S_S_S_S_S_S_S_S_S_S_S_S_S_S_S_S_S_S_S_S_S_S_S_S_S_S_S_S_S_S_S_S_S_S_S_S_S_S_S_S_S_S_S_S_S_S_S_S_S_S_S_S_S_S_S_S_S_S_S_S_S_S_S_S_S_S_S_S_S_S_S_S_S_S_S_S_S_S_S_S_S_S_S_S_S_S_S_S_S_S_S_S_S_S_S_S_S_S_S_S_S_S_S_S_S_S_S_S_S_S_S_S_S_S_S_S_S_S_S_S_S_S_S_S_S_S_S_S_S_S_S_S_S_S_S_S_S_S_S_S_S_S_S_S_S_S_S_S_S_S_S_S_S_S_S_S_S_S_S_S_S_S_S_S_S_S_S_S_S_S_S_S_S_S_S_S_S_S_S_S_S_S_S_S_S_S_S_S_S_S_S_S_S_S_S_S_S_S_S_S_S_S_S_S_S_S_S_S_S_S_S_S_S_S_S_S_S_S_S_S_S_S_S_S_S_S_S_S_S_S_S_S_S_S_S_S_S_S_S_S_S_S_S_S_S_S_S_S_S_S_S_S_S_S_S_S_S_S_S_S_S_S_S_S_S_S_S_S_S_S_S_S_S_S_S_S_S_S_S_S_S_S_S_S_S_S_S_S_S_S_S_S_S_S_S_S_S_S_S_S_S_S_S_S_S_S_S_S_S_S_S_S_S_S_S_S_S_S_S_S_S_S_S_S_S_S_S_S_S_S_S_S_S_S_S_S_S_S_S_S_S_S_S_S_S_S_S_S_S_S_S_S_S_S_S_S_S_S_S_S_S_S_S_S_S_S_S_S_S_S_S_S_S_S_S_S_S_S_S_S_S_S_S_S_S_S_S_S_S_S_S_S_S_S_S_S_S_S_S_S_S_S_S_S_S_S_S_S_S_S_S_S_S_S_S_S_S_S_S_S_S_S_S_S_S_S_S_S_S_S_S_S_S_S_S_S_S_S_S_S_S_S_S_S_S_S_S_S_S_S_S_S_S_S_S_S_S_S_S_S_S_S_S_S_S_S_S_S_S_S_S_S_S_S_S_S_S_S_S_S_S_S_S_S_S_S_S_S_S_S_S_S_S_S_S_S_S_S_S_S_S_S_S_S_S_S_S_S_S_S_S_S_S_S_S_S_S_S_S_S_S_S_S_S_S_S_S_S_S_S_S_S_S_S_S_S_S_S_S_S_S_S_S_S_S_S_S_S_S_S_S_S_S_S_S_S_S_S_S_S_S_S_S_S_S_S_S_S_S_S_S_S_S_S_S_S_S_S_S_S_S_S_S_S_S_S_S_S_S_S_S_S_S_S_S_S_S_S_S_S_S_S_S_S_S_S_S_S_S_S_S_S_S_S_S_S_S_S_S_S_S_S_S_S_S_S_S_S_S_S_S_S_S_S_S_S_S_S_S_S_S_S_S_S_S_S__param_864,
	.param .u64 .ptr .align 1 _Z4racePiS_S_S_S_S_S_S_S_S_S_S_S_S_S_S_S_S_S_S_S_S_S_S_S_S_S_S_S_S_S_S_S_S_S_S_S_S_S_S_S_S_S_S_S_S_S_S_S_S_S_S_S_S_S_S_S_S_S_S_S_S_S_S_S_S_S_S_S_S_S_S_S_S_S_S_S_S_S_S_S_S_S_S_S_S_S_S_S_S_S_S_S_S_S_S_S_S_S_S_S_S_S_S_S_S_S_S_S_S_S_S_S_S_S_S_S_S_S_S_S_S_S_S_S_S_S_S_S_S_S_S_S_S_S_S_S_S_S_S_S_S_S_S_S_S_S_S_S_S_S_S_S_S_S_S_S_S_S_S_S_S_S_S_S_S_S_S_S_S_S_S_S_S_S_S_S_S_S_S_S_S_S_S_S_S_S_S_S_S_S_S_S_S_S_S_S_S_S_S_S_S_S_S_S_S_S_S_S_S_S_S_S_S_S_S_S_S_S_S_S_S_S_S_S_S_S_S_S_S_S_S_S_S_S_S_S_S_S_S_S_S_S_S_S_S_S_S_S_S_S_S_S_S_S_S_S_S_S_S_S_S_S_S_S_S_S_S_S_S_S_S_S_S_S_S_S_S_S_S_S_S_S_S_S_S_S_S_S_S_S_S_S_S_S_S_S_S_S_S_S_S_S_S_S_S_S_S_S_S_S_S_S_S_S_S_S_S_S_S_S_S_S_S_S_S_S_S_S_S_S_S_S_S_S_S_S_S_S_S_S_S_S_S_S_S_S_S_S_S_S_S_S_S_S_S_S_S_S_S_S_S_S_S_S_S_S_S_S_S_S_S_S_S_S_S_S_S_S_S_S_S_S_S_S_S_S_S_S_S_S_S_S_S_S_S_S_S_S_S_S_S_S_S_S_S_S_S_S_S_S_S_S_S_S_S_S_S_S_S_S_S_S_S_S_S_S_S_S_S_S_S_S_S_S_S_S_S_S_S_S_S_S_S_S_S_S_S_S_S_S_S_S_S_S_S_S_S_S_S_S_S_S_S_S_S_S_S_S_S_S_S_S_S_S_S_S_S_S_S_S_S_S_S_S_S_S_S_S_S_S_S_S_S_S_S_S_S_S_S_S_S_S_S_S_S_S_S_S_S_S_S_S_S_S_S_S_S_S_S_S_S_S_S_S_S_S_S_S_S_S_S_S_S_S_S_S_S_S_S_S_S_S_S_S_S_S_S_S_S_S_S_S_S_S_S_S_S_S_S_S_S_S_S_S_S_S_S_S_S_S_S_S_S_S_S_S_S_S_S_S_S_S_S_S_S_S_S_S_S_S_S_S_S_S_S_S_S_S_S_S_S_S_S_S_S_S_S_S_S_S_S_S_S_S_S_S_S_S_S_S_S_S_S_S_S_S_S_S_S_S_S_S_S_S_S_S_S_S_S_S_S_S_S_S_S_S_S_S_S_S_S_S_S_S_S_S_S_S_S_S_S_S_S_S_S_S_S_S_S_S_S_S_S_S_S_S_S_S_S_S_S_S_S_S_S_S_S_S_S_S_S_S_S_S_S_S_S_S_S_S_S_S_S_S_S_S_S_S_S_S_S_S_S_S_S_S_S_S_S_S_S_S_S_S_S_S_S_S_S_S_S_S_S_S_S_S_S_S_S_S_S_S_S_S_S_S_S_S_S_S_S_S_S_S_S_S_S_S_S_S_S_S_S_S_S_S_S_S_S_S_S_S_S_S_S_S_S_S_S_S_S_S_S_S_S_S_S_S_S_S_S_S_S_S_S_S_S_S_S_S_S_S_S_S_S_S_S_S_S_S_S_S_S_S_S_S_S_S_S_S_S_S_S_S_S_S_S_S_S_S_S_S_S_S_S_S_S_S_S_S_S_S_S_S_S_S_S_S_S_S_S_S_S_S_S_S_S_S_S_S_S_S_S_S_S_S_S_S_S_S_S_S_S_S_S_S_S_S_S_S_S_S_S_S_S_S_S_S_S_S_S_S_S_S_S_S_S_S_S_S_S_S_S_S_S_S_S_S_S_S_S_S_S_S_S_S_S_S_S_S_S_S_S_S_S_S_S_S_S_S_S_S_S_S_S_S_S_S_S_S_S_S_S_S_S_S_S_S_S_S_S_S_S_S_S_S_S_S_S_S_S_S_S_S_S_S_S_S_S_S_S_S_S_S_S_S_S_S_S_S_S_S_S_S_S_S_S_S_S_S_S_S_S_S_S_S_S_S_S_S_S_S_S_S_S_S_S_S_S_S_S_S_S_S_S_S_S_S_S_S_S_S_S__param_865,
	.param .u64 .ptr .align 1 _Z4racePiS_S_S_S_S_S_S_S_S_S_S_S_S_S_S_S_S_S_S_S_S_S_S_S_S_S_S_S_S_S_S_S_S_S_S_S_S_S_S_S_S_S_S_S_S_S_S_S_S_S_S_S_S_S_S_S_S_S_S_S_S_S_S_S_S_S_S_S_S_S_S_S_S_S_S_S_S_S_S_S_S_S_S_S_S_S_S_S_S_S_S_S_S_S_S_S_S_S_S_S_S_S_S_S_S_S_S_S_S_S_S_S_S_S_S_S_S_S_S_S_S_S_S_S_S_S_S_S_S_S_S_S_S_S_S_S_S_S_S_S_S_S_S_S_S_S_S_S_S_S_S_S_S_S_S_S_S_S_S_S_S_S_S_S_S_S_S_S_S_S_S_S_S_S_S_S_S_S_S_S_S_S_S_S_S_S_S_S_S_S_S_S_S_S_S_S_S_S_S_S_S_S_S_S_S_S_S_S_S_S_S_S_S_S_S_S_S_S_S_S_S_S_S_S_S_S_S_S_S_S_S_S_S_S_S_S_S_S_S_S_S_S_S_S_S_S_S_S_S_S_S_S_S_S_S_S_S_S_S_S_S_S_S_S_S_S_S_S_S_S_S_S_S_S_S_S_S_S_S_S_S_S_S_S_S_S_S_S_S_S_S_S_S_S_S_S_S_S_S_S_S_S_S_S_S_S_S_S_S_S_S_S_S_S_S_S_S_S_S_S_S_S_S_S_S_S_S_S_S_S_S_S_S_S_S_S_S_S_S_S_S_S_S_S_S_S_S_S_S_S_S_S_S_S_S_S_S_S_S_S_S_S_S_S_S_S_S_S_S_S_S_S_S_S_S_S_S_S_S_S_S_S_S_S_S_S_S_S_S_S_S_S_S_S_S_S_S_S_S_S_S_S_S_S_S_S_S_S_S_S_S_S_S_S_S_S_S_S_S_S_S_S_S_S_S_S_S_S_S_S_S_S_S_S_S_S_S_S_S_S_S_S_S_S_S_S_S_S_S_S_S_S_S_S_S_S_S_S_S_S_S_S_S_S_S_S_S_S_S_S_S_S_S_S_S_S_S_S_S_S_S_S_S_S_S_S_S_S_S_S_S_S_S_S_S_S_S_S_S_S_S_S_S_S_S_S_S_S_S_S_S_S_S_S_S_S_S_S_S_S_S_S_S_S_S_S_S_S_S_S_S_S_S_S_S_S_S_S_S_S_S_S_S_S_S_S_S_S_S_S_S_S_S_S_S_S_S_S_S_S_S_S_S_S_S_S_S_S_S_S_S_S_S_S_S_S_S_S_S_S_S_S_S_S_S_S_S_S_S_S_S_S_S_S_S_S_S_S_S_S_S_S_S_S_S_S_S_S_S_S_S_S_S_S_S_S_S_S_S_S_S_S_S_S_S_S_S_S_S_S_S_S_S_S_S_S_S_S_S_S_S_S_S_S_S_S_S_S_S_S_S_S_S_S_S_S_S_S_S_S_S_S_S_S_S_S_S_S_S_S_S_S_S_S_S_S_S_S_S_S_S_S_S_S_S_S_S_S_S_S_S_S_S_S_S_S_S_S_S_S_S_S_S_S_S_S_S_S_S_S_S_S_S_S_S_S_S_S_S_S_S_S_S_S_S_S_S_S_S_S_S_S_S_S_S_S_S_S_S_S_S_S_S_S_S_S_S_S_S_S_S_S_S_S_S_S_S_S_S_S_S_S_S_S_S_S_S_S_S_S_S_S_S_S_S_S_S_S_S_S_S_S_S_S_S_S_S_S_S_S_S_S_S_S_S_S_S_S_S_S_S_S_S_S_S_S_S_S_S_S_S_S_S_S_S_S_S_S_S_S_S_S_S_S_S_S_S_S_S_S_S_S_S_S_S_S_S_S_S_S_S_S_S_S_S_S_S_S_S_S_S_S_S_S_S_S_S_S_S_S_S_S_S_S_S_S_S_S_S_S_S_S_S_S_S_S_S_S_S_S_S_S_S_S_S_S_S_S_S_S_S_S_S_S_S_S_S_S_S_S_S_S_S_S_S_S_S_S_S_S_S_S_S_S_S_S_S_S_S_S_S_S_S_S_S_S_S_S_S_S_S_S_S_S_S_S_S_S_S_S_S_S_S_S_S_S_S_S_S_S_S_S_S_S_S_S_S_S_S_S_S_S_S_S_S_S_S_S_S_S_S_S_S_S_S_S_S_S_S_S_S_S_S_S_S_S_S_S_S_S_S_S_S_S_S_S_S_S_S_S_S_S_S_S_S_S_S_S_S_S_S_S_S_S_S_S_S_S_S_S_S_S_S__param_866,
	.param .u64 .ptr .align 1 _Z4racePiS_S_S_S_S_S_S_S_S_S_S_S_S_S_S_S_S_S_S_S_S_S_S_S_S_S_S_S_S_S_S_S_S_S_S_S_S_S_S_S_S_S_S_S_S_S_S_S_S_S_S_S_S_S_S_S_S_S_S_S_S_S_S_S_S_S_S_S_S_S_S_S_S_S_S_S_S_S_S_S_S_S_S_S_S_S_S_S_S_S_S_S_S_S_S_S_S_S_S_S_S_S_S_S_S_S_S_S_S_S_S_S_S_S_S_S_S_S_S_S_S_S_S_S_S_S_S_S_S_S_S_S_S_S_S_S_S_S_S_S_S_S_S_S_S_S_S_S_S_S_S_S_S_S_S_S_S_S_S_S_S_S_S_S_S_S_S_S_S_S_S_S_S_S_S_S_S_S_S_S_S_S_S_S_S_S_S_S_S_S_S_S_S_S_S_S_S_S_S_S_S_S_S_S_S_S_S_S_S_S_S_S_S_S_S_S_S_S_S_S_S_S_S_S_S_S_S_S_S_S_S_S_S_S_S_S_S_S_S_S_S_S_S_S_S_S_S_S_S_S_S_S_S_S_S_S_S_S_S_S_S_S_S_S_S_S_S_S_S_S_S_S_S_S_S_S_S_S_S_S_S_S_S_S_S_S_S_S_S_S_S_S_S_S_S_S_S_S_S_S_S_S_S_S_S_S_S_S_S_S_S_S_S_S_S_S_S_S_S_S_S_S_S_S_S_S_S_S_S_S_S_S_S_S_S_S_S_S_S_S_S_S_S_S_S_S_S_S_S_S_S_S_S_S_S_S_S_S_S_S_S_S_S_S_S_S_S_S_S_S_S_S_S_S_S_S_S_S_S_S_S_S_S_S_S_S_S_S_S_S_S_S_S_S_S_S_S_S_S_S_S_S_S_S_S_S_S_S_S_S_S_S_S_S_S_S_S_S_S_S_S_S_S_S_S_S_S_S_S_S_S_S_S_S_S_S_S_S_S_S_S_S_S_S_S_S_S_S_S_S_S_S_S_S_S_S_S_S_S_S_S_S_S_S_S_S_S_S_S_S_S_S_S_S_S_S_S_S_S_S_S_S_S_S_S_S_S_S_S_S_S_S_S_S_S_S_S_S_S_S_S_S_S_S_S_S_S_S_S_S_S_S_S_S_S_S_S_S_S_S_S_S_S_S_S_S_S_S_S_S_S_S_S_S_S_S_S_S_S_S_S_S_S_S_S_S_S_S_S_S_S_S_S_S_S_S_S_S_S_S_S_S_S_S_S_S_S_S_S_S_S_S_S_S_S_S_S_S_S_S_S_S_S_S_S_S_S_S_S_S_S_S_S_S_S_S_S_S_S_S_S_S_S_S_S_S_S_S_S_S_S_S_S_S_S_S_S_S_S_S_S_S_S_S_S_S_S_S_S_S_S_S_S_S_S_S_S_S_S_S_S_S_S_S_S_S_S_S_S_S_S_S_S_S_S_S_S_S_S_S_S_S_S_S_S_S_S_S_S_S_S_S_S_S_S_S_S_S_S_S_S_S_S_S_S_S_S_S_S_S_S_S_S_S_S_S_S_S_S_S_S_S_S_S_S_S_S_S_S_S_S_S_S_S_S_S_S_S_S_S_S_S_S_S_S_S_S_S_S_S_S_S_S_S_S_S_S_S_S_S_S_S_S_S_S_S_S_S_S_S_S_S_S_S_S_S_S_S_S_S_S_S_S_S_S_S_S_S_S_S_S_S_S_S_S_S_S_S_S_S_S_S_S_S_S_S_S_S_S_S_S_S_S_S_S_S_S_S_S_S_S_S_S_S_S_S_S_S_S_S_S_S_S_S_S_S_S_S_S_S_S_S_S_S_S_S_S_S_S_S_S_S_S_S_S_S_S_S_S_S_S_S_S_S_S_S_S_S_S_S_S_S_S_S_S_S_S_S_S_S_S_S_S_S_S_S_S_S_S_S_S_S_S_S_S_S_S_S_S_S_S_S_S_S_S_S_S_S_S_S_S_S_S_S_S_S_S_S_S_S_S_S_S_S_S_S_S_S_S_S_S_S_S_S_S_S_S_S_S_S_S_S_S_S_S_S_S_S_S_S_S_S_S_S_S_S_S_S_S_S_S_S_S_S_S_S_S_S_S_S_S_S_S_S_S_S_S_S_S_S_S_S_S_S_S_S_S_S_S_S_S_S_S_S_S_S_S_S_S_S_S_S_S_S_S_S_S_S_S_S_S_S_S_S_S_S_S_S_S_S_S_S_S_S_S_S_S_S_S_S_S_S_S_S_S_S_S_S_S_S_S_S_S__param_867,
	.param .u64 .ptr .align 1 _Z4racePiS_S_S_S_S_S_S_S_S_S_S_S_S_S_S_S_S_S_S_S_S_S_S_S_S_S_S_S_S_S_S_S_S_S_S_S_S_S_S_S_S_S_S_S_S_S_S_S_S_S_S_S_S_S_S_S_S_S_S_S_S_S_S_S_S_S_S_S_S_S_S_S_S_S_S_S_S_S_S_S_S_S_S_S_S_S_S_S_S_S_S_S_S_S_S_S_S_S_S_S_S_S_S_S_S_S_S_S_S_S_S_S_S_S_S_S_S_S_S_S_S_S_S_S_S_S_S_S_S_S_S_S_S_S_S_S_S_S_S_S_S_S_S_S_S_S_S_S_S_S_S_S_S_S_S_S_S_S_S_S_S_S_S_S_S_S_S_S_S_S_S_S_S_S_S_S_S_S_S_S_S_S_S_S_S_S_S_S_S_S_S_S_S_S_S_S_S_S_S_S_S_S_S_S_S_S_S_S_S_S_S_S_S_S_S_S_S_S_S_S_S_S_S_S_S_S_S_S_S_S_S_S_S_S_S_S_S_S_S_S_S_S_S_S_S_S_S_S_S_S_S_S_S_S_S_S_S_S_S_S_S_S_S_S_S_S_S_S_S_S_S_S_S_S_S_S_S_S_S_S_S_S_S_S_S_S_S_S_S_S_S_S_S_S_S_S_S_S_S_S_S_S_S_S_S_S_S_S_S_S_S_S_S_S_S_S_S_S_S_S_S_S_S_S_S_S_S_S_S_S_S_S_S_S_S_S_S_S_S_S_S_S_S_S_S_S_S_S_S_S_S_S_S_S_S_S_S_S_S_S_S_S_S_S_S_S_S_S_S_S_S_S_S_S_S_S_S_S_S_S_S_S_S_S_S_S_S_S_S_S_S_S_S_S_S_S_S_S_S_S_S_S_S_S_S_S_S_S_S_S_S_S_S_S_S_S_S_S_S_S_S_S_S_S_S_S_S_S_S_S_S_S_S_S_S_S_S_S_S_S_S_S_S_S_S_S_S_S_S_S_S_S_S_S_S_S_S_S_S_S_S_S_S_S_S_S_S_S_S_S_S_S_S_S_S_S_S_S_S_S_S_S_S_S_S_S_S_S_S_S_S_S_S_S_S_S_S_S_S_S_S_S_S_S_S_S_S_S_S_S_S_S_S_S_S_S_S_S_S_S_S_S_S_S_S_S_S_S_S_S_S_S_S_S_S_S_S_S_S_S_S_S_S_S_S_S_S_S_S_S_S_S_S_S_S_S_S_S_S_S_S_S_S_S_S_S_S_S_S_S_S_S_S_S_S_S_S_S_S_S_S_S_S_S_S_S_S_S_S_S_S_S_S_S_S_S_S_S_S_S_S_S_S_S_S_S_S_S_S_S_S_S_S_S_S_S_S_S_S_S_S_S_S_S_S_S_S_S_S_S_S_S_S_S_S_S_S_S_S_S_S_S_S_S_S_S_S_S_S_S_S_S_S_S_S_S_S_S_S_S_S_S_S_S_S_S_S_S_S_S_S_S_S_S_S_S_S_S_S_S_S_S_S_S_S_S_S_S_S_S_S_S_S_S_S_S_S_S_S_S_S_S_S_S_S_S_S_S_S_S_S_S_S_S_S_S_S_S_S_S_S_S_S_S_S_S_S_S_S_S_S_S_S_S_S_S_S_S_S_S_S_S_S_S_S_S_S_S_S_S_S_S_S_S_S_S_S_S_S_S_S_S_S_S_S_S_S_S_S_S_S_S_S_S_S_S_S_S_S_S_S_S_S_S_S_S_S_S_S_S_S_S_S_S_S_S_S_S_S_S_S_S_S_S_S_S_S_S_S_S_S_S_S_S_S_S_S_S_S_S_S_S_S_S_S_S_S_S_S_S_S_S_S_S_S_S_S_S_S_S_S_S_S_S_S_S_S_S_S_S_S_S_S_S_S_S_S_S_S_S_S_S_S_S_S_S_S_S_S_S_S_S_S_S_S_S_S_S_S_S_S_S_S_S_S_S_S_S_S_S_S_S_S_S_S_S_S_S_S_S_S_S_S_S_S_S_S_S_S_S_S_S_S_S_S_S_S_S_S_S_S_S_S_S_S_S_S_S_S_S_S_S_S_S_S_S_S_S_S_S_S_S_S_S_S_S_S_S_S_S_S_S_S_S_S_S_S_S_S_S_S_S_S_S_S_S_S_S_S_S_S_S_S_S_S_S_S_S_S_S_S_S_S_S_S_S_S_S_S_S_S_S_S_S_S_S_S_S_S_S_S_S_S_S_S_S_S_S_S_S_S_S_S_S_S_S_S_S_S_S_S_S_S__param_868,
	.param .u64 .ptr .align 1 _Z4racePiS_S_S_S_S_S_S_S_S_S_S_S_S_S_S_S_S_S_S_S_S_S_S_S_S_S_S_S_S_S_S_S_S_S_S_S_S_S_S_S_S_S_S_S_S_S_S_S_S_S_S_S_S_S_S_S_S_S_S_S_S_S_S_S_S_S_S_S_S_S_S_S_S_S_S_S_S_S_S_S_S_S_S_S_S_S_S_S_S_S_S_S_S_S_S_S_S_S_S_S_S_S_S_S_S_S_S_S_S_S_S_S_S_S_S_S_S_S_S_S_S_S_S_S_S_S_S_S_S_S_S_S_S_S_S_S_S_S_S_S_S_S_S_S_S_S_S_S_S_S_S_S_S_S_S_S_S_S_S_S_S_S_S_S_S_S_S_S_S_S_S_S_S_S_S_S_S_S_S_S_S_S_S_S_S_S_S_S_S_S_S_S_S_S_S_S_S_S_S_S_S_S_S_S_S_S_S_S_S_S_S_S_S_S_S_S_S_S_S_S_S_S_S_S_S_S_S_S_S_S_S_S_S_S_S_S_S_S_S_S_S_S_S_S_S_S_S_S_S_S_S_S_S_S_S_S_S_S_S_S_S_S_S_S_S_S_S_S_S_S_S_S_S_S_S_S_S_S_S_S_S_S_S_S_S_S_S_S_S_S_S_S_S_S_S_S_S_S_S_S_S_S_S_S_S_S_S_S_S_S_S_S_S_S_S_S_S_S_S_S_S_S_S_S_S_S_S_S_S_S_S_S_S_S_S_S_S_S_S_S_S_S_S_S_S_S_S_S_S_S_S_S_S_S_S_S_S_S_S_S_S_S_S_S_S_S_S_S_S_S_S_S_S_S_S_S_S_S_S_S_S_S_S_S_S_S_S_S_S_S_S_S_S_S_S_S_S_S_S_S_S_S_S_S_S_S_S_S_S_S_S_S_S_S_S_S_S_S_S_S_S_S_S_S_S_S_S_S_S_S_S_S_S_S_S_S_S_S_S_S_S_S_S_S_S_S_S_S_S_S_S_S_S_S_S_S_S_S_S_S_S_S_S_S_S_S_S_S_S_S_S_S_S_S_S_S_S_S_S_S_S_S_S_S_S_S_S_S_S_S_S_S_S_S_S_S_S_S_S_S_S_S_S_S_S_S_S_S_S_S_S_S_S_S_S_S_S_S_S_S_S_S_S_S_S_S_S_S_S_S_S_S_S_S_S_S_S_S_S_S_S_S_S_S_S_S_S_S_S_S_S_S_S_S_S_S_S_S_S_S_S_S_S_S_S_S_S_S_S_S_S_S_S_S_S_S_S_S_S_S_S_S_S_S_S_S_S_S_S_S_S_S_S_S_S_S_S_S_S_S_S_S_S_S_S_S_S_S_S_S_S_S_S_S_S_S_S_S_S_S_S_S_S_S_S_S_S_S_S_S_S_S_S_S_S_S_S_S_S_S_S_S_S_S_S_S_S_S_S_S_S_S_S_S_S_S_S_S_S_S_S_S_S_S_S_S_S_S_S_S_S_S_S_S_S_S_S_S_S_S_S_S_S_S_S_S_S_S_S_S_S_S_S_S_S_S_S_S_S_S_S_S_S_S_S_S_S_S_S_S_S_S_S_S_S_S_S_S_S_S_S_S_S_S_S_S_S_S_S_S_S_S_S_S_S_S_S_S_S_S_S_S_S_S_S_S_S_S_S_S_S_S_S_S_S_S_S_S_S_S_S_S_S_S_S_S_S_S_S_S_S_S_S_S_S_S_S_S_S_S_S_S_S_S_S_S_S_S_S_S_S_S_S_S_S_S_S_S_S_S_S_S_S_S_S_S_S_S_S_S_S_S_S_S_S_S_S_S_S_S_S_S_S_S_S_S_S_S_S_S_S_S_S_S_S_S_S_S_S_S_S_S_S_S_S_S_S_S_S_S_S_S_S_S_S_S_S_S_S_S_S_S_S_S_S_S_S_S_S_S_S_S_S_S_S_S_S_S_S_S_S_S_S_S_S_S_S_S_S_S_S_S_S_S_S_S_S_S_S_S_S_S_S_S_S_S_S_S_S_S_S_S_S_S_S_S_S_S_S_S_S_S_S_S_S_S_S_S_S_S_S_S_S_S_S_S_S_S_S_S_S_S_S_S_S_S_S_S_S_S_S_S_S_S_S_S_S_S_S_S_S_S_S_S_S_S_S_S_S_S_S_S_S_S_S_S_S_S_S_S_S_S_S_S_S_S_S_S_S_S_S_S_S_S_S_S_S_S_S_S_S_S_S_S_S_S_S_S_S_S_S_S_S_S_S_S_S_S_S_S_S_S_S__param_869,
	.param .u64 .ptr .align 1 _Z4racePiS_S_S_S_S_S_S_S_S_S_S_S_S_S_S_S_S_S_S_S_S_S_S_S_S_S_S_S_S_S_S_S_S_S_S_S_S_S_S_S_S_S_S_S_S_S_S_S_S_S_S_S_S_S_S_S_S_S_S_S_S_S_S_S_S_S_S_S_S_S_S_S_S_S_S_S_S_S_S_S_S_S_S_S_S_S_S_S_S_S_S_S_S_S_S_S_S_S_S_S_S_S_S_S_S_S_S_S_S_S_S_S_S_S_S_S_S_S_S_S_S_S_S_S_S_S_S_S_S_S_S_S_S_S_S_S_S_S_S_S_S_S_S_S_S_S_S_S_S_S_S_S_S_S_S_S_S_S_S_S_S_S_S_S_S_S_S_S_S_S_S_S_S_S_S_S_S_S_S_S_S_S_S_S_S_S_S_S_S_S_S_S_S_S_S_S_S_S_S_S_S_S_S_S_S_S_S_S_S_S_S_S_S_S_S_S_S_S_S_S_S_S_S_S_S_S_S_S_S_S_S_S_S_S_S_S_S_S_S_S_S_S_S_S_S_S_S_S_S_S_S_S_S_S_S_S_S_S_S_S_S_S_S_S_S_S_S_S_S_S_S_S_S_S_S_S_S_S_S_S_S_S_S_S_S_S_S_S_S_S_S_S_S_S_S_S_S_S_S_S_S_S_S_S_S_S_S_S_S_S_S_S_S_S_S_S_S_S_S_S_S_S_S_S_S_S_S_S_S_S_S_S_S_S_S_S_S_S_S_S_S_S_S_S_S_S_S_S_S_S_S_S_S_S_S_S_S_S_S_S_S_S_S_S_S_S_S_S_S_S_S_S_S_S_S_S_S_S_S_S_S_S_S_S_S_S_S_S_S_S_S_S_S_S_S_S_S_S_S_S_S_S_S_S_S_S_S_S_S_S_S_S_S_S_S_S_S_S_S_S_S_S_S_S_S_S_S_S_S_S_S_S_S_S_S_S_S_S_S_S_S_S_S_S_S_S_S_S_S_S_S_S_S_S_S_S_S_S_S_S_S_S_S_S_S_S_S_S_S_S_S_S_S_S_S_S_S_S_S_S_S_S_S_S_S_S_S_S_S_S_S_S_S_S_S_S_S_S_S_S_S_S_S_S_S_S_S_S_S_S_S_S_S_S_S_S_S_S_S_S_S_S_S_S_S_S_S_S_S_S_S_S_S_S_S_S_S_S_S_S_S_S_S_S_S_S_S_S_S_S_S_S_S_S_S_S_S_S_S_S_S_S_S_S_S_S_S_S_S_S_S_S_S_S_S_S_S_S_S_S_S_S_S_S_S_S_S_S_S_S_S_S_S_S_S_S_S_S_S_S_S_S_S_S_S_S_S_S_S_S_S_S_S_S_S_S_S_S_S_S_S_S_S_S_S_S_S_S_S_S_S_S_S_S_S_S_S_S_S_S_S_S_S_S_S_S_S_S_S_S_S_S_S_S_S_S_S_S_S_S_S_S_S_S_S_S_S_S_S_S_S_S_S_S_S_S_S_S_S_S_S_S_S_S_S_S_S_S_S_S_S_S_S_S_S_S_S_S_S_S_S_S_S_S_S_S_S_S_S_S_S_S_S_S_S_S_S_S_S_S_S_S_S_S_S_S_S_S_S_S_S_S_S_S_S_S_S_S_S_S_S_S_S_S_S_S_S_S_S_S_S_S_S_S_S_S_S_S_S_S_S_S_S_S_S_S_S_S_S_S_S_S_S_S_S_S_S_S_S_S_S_S_S_S_S_S_S_S_S_S_S_S_S_S_S_S_S_S_S_S_S_S_S_S_S_S_S_S_S_S_S_S_S_S_S_S_S_S_S_S_S_S_S_S_S_S_S_S_S_S_S_S_S_S_S_S_S_S_S_S_S_S_S_S_S_S_S_S_S_S_S_S_S_S_S_S_S_S_S_S_S_S_S_S_S_S_S_S_S_S_S_S_S_S_S_S_S_S_S_S_S_S_S_S_S_S_S_S_S_S_S_S_S_S_S_S_S_S_S_S_S_S_S_S_S_S_S_S_S_S_S_S_S_S_S_S_S_S_S_S_S_S_S_S_S_S_S_S_S_S_S_S_S_S_S_S_S_S_S_S_S_S_S_S_S_S_S_S_S_S_S_S_S_S_S_S_S_S_S_S_S_S_S_S_S_S_S_S_S_S_S_S_S_S_S_S_S_S_S_S_S_S_S_S_S_S_S_S_S_S_S_S_S_S_S_S_S_S_S_S_S_S_S_S_S_S_S_S_S_S_S_S_S_S_S_S_S_S_S_S_S_S_S__param_870,
	.param .u64 .ptr .align 1 _Z4racePiS_S_S_S_S_S_S_S_S_S_S_S_S_S_S_S_S_S_S_S_S_S_S_S_S_S_S_S_S_S_S_S_S_S_S_S_S_S_S_S_S_S_S_S_S_S_S_S_S_S_S_S_S_S_S_S_S_S_S_S_S_S_S_S_S_S_S_S_S_S_S_S_S_S_S_S_S_S_S_S_S_S_S_S_S_S_S_S_S_S_S_S_S_S_S_S_S_S_S_S_S_S_S_S_S_S_S_S_S_S_S_S_S_S_S_S_S_S_S_S_S_S_S_S_S_S_S_S_S_S_S_S_S_S_S_S_S_S_S_S_S_S_S_S_S_S_S_S_S_S_S_S_S_S_S_S_S_S_S_S_S_S_S_S_S_S_S_S_S_S_S_S_S_S_S_S_S_S_S_S_S_S_S_S_S_S_S_S_S_S_S_S_S_S_S_S_S_S_S_S_S_S_S_S_S_S_S_S_S_S_S_S_S_S_S_S_S_S_S_S_S_S_S_S_S_S_S_S_S_S_S_S_S_S_S_S_S_S_S_S_S_S_S_S_S_S_S_S_S_S_S_S_S_S_S_S_S_S_S_S_S_S_S_S_S_S_S_S_S_S_S_S_S_S_S_S_S_S_S_S_S_S_S_S_S_S_S_S_S_S_S_S_S_S_S_S_S_S_S_S_S_S_S_S_S_S_S_S_S_S_S_S_S_S_S_S_S_S_S_S_S_S_S_S_S_S_S_S_S_S_S_S_S_S_S_S_S_S_S_S_S_S_S_S_S_S_S_S_S_S_S_S_S_S_S_S_S_S_S_S_S_S_S_S_S_S_S_S_S_S_S_S_S_S_S_S_S_S_S_S_S_S_S_S_S_S_S_S_S_S_S_S_S_S_S_S_S_S_S_S_S_S_S_S_S_S_S_S_S_S_S_S_S_S_S_S_S_S_S_S_S_S_S_S_S_S_S_S_S_S_S_S_S_S_S_S_S_S_S_S_S_S_S_S_S_S_S_S_S_S_S_S_S_S_S_S_S_S_S_S_S_S_S_S_S_S_S_S_S_S_S_S_S_S_S_S_S_S_S_S_S_S_S_S_S_S_S_S_S_S_S_S_S_S_S_S_S_S_S_S_S_S_S_S_S_S_S_S_S_S_S_S_S_S_S_S_S_S_S_S_S_S_S_S_S_S_S_S_S_S_S_S_S_S_S_S_S_S_S_S_S_S_S_S_S_S_S_S_S_S_S_S_S_S_S_S_S_S_S_S_S_S_S_S_S_S_S_S_S_S_S_S_S_S_S_S_S_S_S_S_S_S_S_S_S_S_S_S_S_S_S_S_S_S_S_S_S_S_S_S_S_S_S_S_S_S_S_S_S_S_S_S_S_S_S_S_S_S_S_S_S_S_S_S_S_S_S_S_S_S_S_S_S_S_S_S_S_S_S_S_S_S_S_S_S_S_S_S_S_S_S_S_S_S_S_S_S_S_S_S_S_S_S_S_S_S_S_S_S_S_S_S_S_S_S_S_S_S_S_S_S_S_S_S_S_S_S_S_S_S_S_S_S_S_S_S_S_S_S_S_S_S_S_S_S_S_S_S_S_S_S_S_S_S_S_S_S_S_S_S_S_S_S_S_S_S_S_S_S_S_S_S_S_S_S_S_S_S_S_S_S_S_S_S_S_S_S_S_S_S_S_S_S_S_S_S_S_S_S_S_S_S_S_S_S_S_S_S_S_S_S_S_S_S_S_S_S_S_S_S_S_S_S_S_S_S_S_S_S_S_S_S_S_S_S_S_S_S_S_S_S_S_S_S_S_S_S_S_S_S_S_S_S_S_S_S_S_S_S_S_S_S_S_S_S_S_S_S_S_S_S_S_S_S_S_S_S_S_S_S_S_S_S_S_S_S_S_S_S_S_S_S_S_S_S_S_S_S_S_S_S_S_S_S_S_S_S_S_S_S_S_S_S_S_S_S_S_S_S_S_S_S_S_S_S_S_S_S_S_S_S_S_S_S_S_S_S_S_S_S_S_S_S_S_S_S_S_S_S_S_S_S_S_S_S_S_S_S_S_S_S_S_S_S_S_S_S_S_S_S_S_S_S_S_S_S_S_S_S_S_S_S_S_S_S_S_S_S_S_S_S_S_S_S_S_S_S_S_S_S_S_S_S_S_S_S_S_S_S_S_S_S_S_S_S_S_S_S_S_S_S_S_S_S_S_S_S_S_S_S_S_S_S_S_S_S_S_S_S_S_S_S_S_S_S_S_S_S_S_S_S_S_S_S_S_S_S_S_S_S_S_S_S__param_871,
	.param .u64 .ptr .align 1 _Z4racePiS_S_S_S_S_S_S_S_S_S_S_S_S_S_S_S_S_S_S_S_S_S_S_S_S_S_S_S_S_S_S_S_S_S_S_S_S_S_S_S_S_S_S_S_S_S_S_S_S_S_S_S_S_S_S_S_S_S_S_S_S_S_S_S_S_S_S_S_S_S_S_S_S_S_S_S_S_S_S_S_S_S_S_S_S_S_S_S_S_S_S_S_S_S_S_S_S_S_S_S_S_S_S_S_S_S_S_S_S_S_S_S_S_S_S_S_S_S_S_S_S_S_S_S_S_S_S_S_S_S_S_S_S_S_S_S_S_S_S_S_S_S_S_S_S_S_S_S_S_S_S_S_S_S_S_S_S_S_S_S_S_S_S_S_S_S_S_S_S_S_S_S_S_S_S_S_S_S_S_S_S_S_S_S_S_S_S_S_S_S_S_S_S_S_S_S_S_S_S_S_S_S_S_S_S_S_S_S_S_S_S_S_S_S_S_S_S_S_S_S_S_S_S_S_S_S_S_S_S_S_S_S_S_S_S_S_S_S_S_S_S_S_S_S_S_S_S_S_S_S_S_S_S_S_S_S_S_S_S_S_S_S_S_S_S_S_S_S_S_S_S_S_S_S_S_S_S_S_S_S_S_S_S_S_S_S_S_S_S_S_S_S_S_S_S_S_S_S_S_S_S_S_S_S_S_S_S_S_S_S_S_S_S_S_S_S_S_S_S_S_S_S_S_S_S_S_S_S_S_S_S_S_S_S_S_S_S_S_S_S_S_S_S_S_S_S_S_S_S_S_S_S_S_S_S_S_S_S_S_S_S_S_S_S_S_S_S_S_S_S_S_S_S_S_S_S_S_S_S_S_S_S_S_S_S_S_S_S_S_S_S_S_S_S_S_S_S_S_S_S_S_S_S_S_S_S_S_S_S_S_S_S_S_S_S_S_S_S_S_S_S_S_S_S_S_S_S_S_S_S_S_S_S_S_S_S_S_S_S_S_S_S_S_S_S_S_S_S_S_S_S_S_S_S_S_S_S_S_S_S_S_S_S_S_S_S_S_S_S_S_S_S_S_S_S_S_S_S_S_S_S_S_S_S_S_S_S_S_S_S_S_S_S_S_S_S_S_S_S_S_S_S_S_S_S_S_S_S_S_S_S_S_S_S_S_S_S_S_S_S_S_S_S_S_S_S_S_S_S_S_S_S_S_S_S_S_S_S_S_S_S_S_S_S_S_S_S_S_S_S_S_S_S_S_S_S_S_S_S_S_S_S_S_S_S_S_S_S_S_S_S_S_S_S_S_S_S_S_S_S_S_S_S_S_S_S_S_S_S_S_S_S_S_S_S_S_S_S_S_S_S_S_S_S_S_S_S_S_S_S_S_S_S_S_S_S_S_S_S_S_S_S_S_S_S_S_S_S_S_S_S_S_S_S_S_S_S_S_S_S_S_S_S_S_S_S_S_S_S_S_S_S_S_S_S_S_S_S_S_S_S_S_S_S_S_S_S_S_S_S_S_S_S_S_S_S_S_S_S_S_S_S_S_S_S_S_S_S_S_S_S_S_S_S_S_S_S_S_S_S_S_S_S_S_S_S_S_S_S_S_S_S_S_S_S_S_S_S_S_S_S_S_S_S_S_S_S_S_S_S_S_S_S_S_S_S_S_S_S_S_S_S_S_S_S_S_S_S_S_S_S_S_S_S_S_S_S_S_S_S_S_S_S_S_S_S_S_S_S_S_S_S_S_S_S_S_S_S_S_S_S_S_S_S_S_S_S_S_S_S_S_S_S_S_S_S_S_S_S_S_S_S_S_S_S_S_S_S_S_S_S_S_S_S_S_S_S_S_S_S_S_S_S_S_S_S_S_S_S_S_S_S_S_S_S_S_S_S_S_S_S_S_S_S_S_S_S_S_S_S_S_S_S_S_S_S_S_S_S_S_S_S_S_S_S_S_S_S_S_S_S_S_S_S_S_S_S_S_S_S_S_S_S_S_S_S_S_S_S_S_S_S_S_S_S_S_S_S_S_S_S_S_S_S_S_S_S_S_S_S_S_S_S_S_S_S_S_S_S_S_S_S_S_S_S_S_S_S_S_S_S_S_S_S_S_S_S_S_S_S_S_S_S_S_S_S_S_S_S_S_S_S_S_S_S_S_S_S_S_S_S_S_S_S_S_S_S_S_S_S_S_S_S_S_S_S_S_S_S_S_S_S_S_S_S_S_S_S_S_S_S_S_S_S_S_S_S_S_S_S_S_S_S_S_S_S_S_S_S_S_S_S_S_S_S_S_S_S_S_S_S_S_S__param_872,
	.param .u64 .ptr .align 1 _Z4racePiS_S_S_S_S_S_S_S_S_S_S_S_S_S_S_S_S_S_S_S_S_S_S_S_S_S_S_S_S_S_S_S_S_S_S_S_S_S_S_S_S_S_S_S_S_S_S_S_S_S_S_S_S_S_S_S_S_S_S_S_S_S_S_S_S_S_S_S_S_S_S_S_S_S_S_S_S_S_S_S_S_S_S_S_S_S_S_S_S_S_S_S_S_S_S_S_S_S_S_S_S_S_S_S_S_S_S_S_S_S_S_S_S_S_S_S_S_S_S_S_S_S_S_S_S_S_S_S_S_S_S_S_S_S_S_S_S_S_S_S_S_S_S_S_S_S_S_S_S_S_S_S_S_S_S_S_S_S_S_S_S_S_S_S_S_S_S_S_S_S_S_S_S_S_S_S_S_S_S_S_S_S_S_S_S_S_S_S_S_S_S_S_S_S_S_S_S_S_S_S_S_S_S_S_S_S_S_S_S_S_S_S_S_S_S_S_S_S_S_S_S_S_S_S_S_S_S_S_S_S_S_S_S_S_S_S_S_S_S_S_S_S_S_S_S_S_S_S_S_S_S_S_S_S_S_S_S_S_S_S_S_S_S_S_S_S_S_S_S_S_S_S_S_S_S_S_S_S_S_S_S_S_S_S_S_S_S_S_S_S_S_S_S_S_S_S_S_S_S_S_S_S_S_S_S_S_S_S_S_S_S_S_S_S_S_S_S_S_S_S_S_S_S_S_S_S_S_S_S_S_S_S_S_S_S_S_S_S_S_S_S_S_S_S_S_S_S_S_S_S_S_S_S_S_S_S_S_S_S_S_S_S_S_S_S_S_S_S_S_S_S_S_S_S_S_S_S_S_S_S_S_S_S_S_S_S_S_S_S_S_S_S_S_S_S_S_S_S_S_S_S_S_S_S_S_S_S_S_S_S_S_S_S_S_S_S_S_S_S_S_S_S_S_S_S_S_S_S_S_S_S_S_S_S_S_S_S_S_S_S_S_S_S_S_S_S_S_S_S_S_S_S_S_S_S_S_S_S_S_S_S_S_S_S_S_S_S_S_S_S_S_S_S_S_S_S_S_S_S_S_S_S_S_S_S_S_S_S_S_S_S_S_S_S_S_S_S_S_S_S_S_S_S_S_S_S_S_S_S_S_S_S_S_S_S_S_S_S_S_S_S_S_S_S_S_S_S_S_S_S_S_S_S_S_S_S_S_S_S_S_S_S_S_S_S_S_S_S_S_S_S_S_S_S_S_S_S_S_S_S_S_S_S_S_S_S_S_S_S_S_S_S_S_S_S_S_S_S_S_S_S_S_S_S_S_S_S_S_S_S_S_S_S_S_S_S_S_S_S_S_S_S_S_S_S_S_S_S_S_S_S_S_S_S_S_S_S_S_S_S_S_S_S_S_S_S_S_S_S_S_S_S_S_S_S_S_S_S_S_S_S_S_S_S_S_S_S_S_S_S_S_S_S_S_S_S_S_S_S_S_S_S_S_S_S_S_S_S_S_S_S_S_S_S_S_S_S_S_S_S_S_S_S_S_S_S_S_S_S_S_S_S_S_S_S_S_S_S_S_S_S_S_S_S_S_S_S_S_S_S_S_S_S_S_S_S_S_S_S_S_S_S_S_S_S_S_S_S_S_S_S_S_S_S_S_S_S_S_S_S_S_S_S_S_S_S_S_S_S_S_S_S_S_S_S_S_S_S_S_S_S_S_S_S_S_S_S_S_S_S_S_S_S_S_S_S_S_S_S_S_S_S_S_S_S_S_S_S_S_S_S_S_S_S_S_S_S_S_S_S_S_S_S_S_S_S_S_S_S_S_S_S_S_S_S_S_S_S_S_S_S_S_S_S_S_S_S_S_S_S_S_S_S_S_S_S_S_S_S_S_S_S_S_S_S_S_S_S_S_S_S_S_S_S_S_S_S_S_S_S_S_S_S_S_S_S_S_S_S_S_S_S_S_S_S_S_S_S_S_S_S_S_S_S_S_S_S_S_S_S_S_S_S_S_S_S_S_S_S_S_S_S_S_S_S_S_S_S_S_S_S_S_S_S_S_S_S_S_S_S_S_S_S_S_S_S_S_S_S_S_S_S_S_S_S_S_S_S_S_S_S_S_S_S_S_S_S_S_S_S_S_S_S_S_S_S_S_S_S_S_S_S_S_S_S_S_S_S_S_S_S_S_S_S_S_S_S_S_S_S_S_S_S_S_S_S_S_S_S_S_S_S_S_S_S_S_S_S_S_S_S_S_S_S_S_S_S_S_S_S_S_S_S_S_S_S_S_S_S_S_S_S_S__param_873,
	.param .u64 .ptr .align 1 _Z4racePiS_S_S_S_S_S_S_S_S_S_S_S_S_S_S_S_S_S_S_S_S_S_S_S_S_S_S_S_S_S_S_S_S_S_S_S_S_S_S_S_S_S_S_S_S_S_S_S_S_S_S_S_S_S_S_S_S_S_S_S_S_S_S_S_S_S_S_S_S_S_S_S_S_S_S_S_S_S_S_S_S_S_S_S_S_S_S_S_S_S_S_S_S_S_S_S_S_S_S_S_S_S_S_S_S_S_S_S_S_S_S_S_S_S_S_S_S_S_S_S_S_S_S_S_S_S_S_S_S_S_S_S_S_S_S_S_S_S_S_S_S_S_S_S_S_S_S_S_S_S_S_S_S_S_S_S_S_S_S_S_S_S_S_S_S_S_S_S_S_S_S_S_S_S_S_S_S_S_S_S_S_S_S_S_S_S_S_S_S_S_S_S_S_S_S_S_S_S_S_S_S_S_S_S_S_S_S_S_S_S_S_S_S_S_S_S_S_S_S_S_S_S_S_S_S_S_S_S_S_S_S_S_S_S_S_S_S_S_S_S_S_S_S_S_S_S_S_S_S_S_S_S_S_S_S_S_S_S_S_S_S_S_S_S_S_S_S_S_S_S_S_S_S_S_S_S_S_S_S_S_S_S_S_S_S_S_S_S_S_S_S_S_S_S_S_S_S_S_S_S_S_S_S_S_S_S_S_S_S_S_S_S_S_S_S_S_S_S_S_S_S_S_S_S_S_S_S_S_S_S_S_S_S_S_S_S_S_S_S_S_S_S_S_S_S_S_S_S_S_S_S_S_S_S_S_S_S_S_S_S_S_S_S_S_S_S_S_S_S_S_S_S_S_S_S_S_S_S_S_S_S_S_S_S_S_S_S_S_S_S_S_S_S_S_S_S_S_S_S_S_S_S_S_S_S_S_S_S_S_S_S_S_S_S_S_S_S_S_S_S_S_S_S_S_S_S_S_S_S_S_S_S_S_S_S_S_S_S_S_S_S_S_S_S_S_S_S_S_S_S_S_S_S_S_S_S_S_S_S_S_S_S_S_S_S_S_S_S_S_S_S_S_S_S_S_S_S_S_S_S_S_S_S_S_S_S_S_S_S_S_S_S_S_S_S_S_S_S_S_S_S_S_S_S_S_S_S_S_S_S_S_S_S_S_S_S_S_S_S_S_S_S_S_S_S_S_S_S_S_S_S_S_S_S_S_S_S_S_S_S_S_S_S_S_S_S_S_S_S_S_S_S_S_S_S_S_S_S_S_S_S_S_S_S_S_S_S_S_S_S_S_S_S_S_S_S_S_S_S_S_S_S_S_S_S_S_S_S_S_S_S_S_S_S_S_S_S_S_S_S_S_S_S_S_S_S_S_S_S_S_S_S_S_S_S_S_S_S_S_S_S_S_S_S_S_S_S_S_S_S_S_S_S_S_S_S_S_S_S_S_S_S_S_S_S_S_S_S_S_S_S_S_S_S_S_S_S_S_S_S_S_S_S_S_S_S_S_S_S_S_S_S_S_S_S_S_S_S_S_S_S_S_S_S_S_S_S_S_S_S_S_S_S_S_S_S_S_S_S_S_S_S_S_S_S_S_S_S_S_S_S_S_S_S_S_S_S_S_S_S_S_S_S_S_S_S_S_S_S_S_S_S_S_S_S_S_S_S_S_S_S_S_S_S_S_S_S_S_S_S_S_S_S_S_S_S_S_S_S_S_S_S_S_S_S_S_S_S_S_S_S_S_S_S_S_S_S_S_S_S_S_S_S_S_S_S_S_S_S_S_S_S_S_S_S_S_S_S_S_S_S_S_S_S_S_S_S_S_S_S_S_S_S_S_S_S_S_S_S_S_S_S_S_S_S_S_S_S_S_S_S_S_S_S_S_S_S_S_S_S_S_S_S_S_S_S_S_S_S_S_S_S_S_S_S_S_S_S_S_S_S_S_S_S_S_S_S_S_S_S_S_S_S_S_S_S_S_S_S_S_S_S_S_S_S_S_S_S_S_S_S_S_S_S_S_S_S_S_S_S_S_S_S_S_S_S_S_S_S_S_S_S_S_S_S_S_S_S_S_S_S_S_S_S_S_S_S_S_S_S_S_S_S_S_S_S_S_S_S_S_S_S_S_S_S_S_S_S_S_S_S_S_S_S_S_S_S_S_S_S_S_S_S_S_S_S_S_S_S_S_S_S_S_S_S_S_S_S_S_S_S_S_S_S_S_S_S_S_S_S_S_S_S_S_S_S_S_S_S_S_S_S_S_S_S_S_S_S_S_S_S_S_S_S_S_S_S_S_S_S_S_S_S__param_874,
	.param .u64 .ptr .align 1 _Z4racePiS_S_S_S_S_S_S_S_S_S_S_S_S_S_S_S_S_S_S_S_S_S_S_S_S_S_S_S_S_S_S_S_S_S_S_S_S_S_S_S_S_S_S_S_S_S_S_S_S_S_S_S_S_S_S_S_S_S_S_S_S_S_S_S_S_S_S_S_S_S_S_S_S_S_S_S_S_S_S_S_S_S_S_S_S_S_S_S_S_S_S_S_S_S_S_S_S_S_S_S_S_S_S_S_S_S_S_S_S_S_S_S_S_S_S_S_S_S_S_S_S_S_S_S_S_S_S_S_S_S_S_S_S_S_S_S_S_S_S_S_S_S_S_S_S_S_S_S_S_S_S_S_S_S_S_S_S_S_S_S_S_S_S_S_S_S_S_S_S_S_S_S_S_S_S_S_S_S_S_S_S_S_S_S_S_S_S_S_S_S_S_S_S_S_S_S_S_S_S_S_S_S_S_S_S_S_S_S_S_S_S_S_S_S_S_S_S_S_S_S_S_S_S_S_S_S_S_S_S_S_S_S_S_S_S_S_S_S_S_S_S_S_S_S_S_S_S_S_S_S_S_S_S_S_S_S_S_S_S_S_S_S_S_S_S_S_S_S_S_S_S_S_S_S_S_S_S_S_S_S_S_S_S_S_S_S_S_S_S_S_S_S_S_S_S_S_S_S_S_S_S_S_S_S_S_S_S_S_S_S_S_S_S_S_S_S_S_S_S_S_S_S_S_S_S_S_S_S_S_S_S_S_S_S_S_S_S_S_S_S_S_S_S_S_S_S_S_S_S_S_S_S_S_S_S_S_S_S_S_S_S_S_S_S_S_S_S_S_S_S_S_S_S_S_S_S_S_S_S_S_S_S_S_S_S_S_S_S_S_S_S_S_S_S_S_S_S_S_S_S_S_S_S_S_S_S_S_S_S_S_S_S_S_S_S_S_S_S_S_S_S_S_S_S_S_S_S_S_S_S_S_S_S_S_S_S_S_S_S_S_S_S_S_S_S_S_S_S_S_S_S_S_S_S_S_S_S_S_S_S_S_S_S_S_S_S_S_S_S_S_S_S_S_S_S_S_S_S_S_S_S_S_S_S_S_S_S_S_S_S_S_S_S_S_S_S_S_S_S_S_S_S_S_S_S_S_S_S_S_S_S_S_S_S_S_S_S_S_S_S_S_S_S_S_S_S_S_S_S_S_S_S_S_S_S_S_S_S_S_S_S_S_S_S_S_S_S_S_S_S_S_S_S_S_S_S_S_S_S_S_S_S_S_S_S_S_S_S_S_S_S_S_S_S_S_S_S_S_S_S_S_S_S_S_S_S_S_S_S_S_S_S_S_S_S_S_S_S_S_S_S_S_S_S_S_S_S_S_S_S_S_S_S_S_S_S_S_S_S_S_S_S_S_S_S_S_S_S_S_S_S_S_S_S_S_S_S_S_S_S_S_S_S_S_S_S_S_S_S_S_S_S_S_S_S_S_S_S_S_S_S_S_S_S_S_S_S_S_S_S_S_S_S_S_S_S_S_S_S_S_S_S_S_S_S_S_S_S_S_S_S_S_S_S_S_S_S_S_S_S_S_S_S_S_S_S_S_S_S_S_S_S_S_S_S_S_S_S_S_S_S_S_S_S_S_S_S_S_S_S_S_S_S_S_S_S_S_S_S_S_S_S_S_S_S_S_S_S_S_S_S_S_S_S_S_S_S_S_S_S_S_S_S_S_S_S_S_S_S_S_S_S_S_S_S_S_S_S_S_S_S_S_S_S_S_S_S_S_S_S_S_S_S_S_S_S_S_S_S_S_S_S_S_S_S_S_S_S_S_S_S_S_S_S_S_S_S_S_S_S_S_S_S_S_S_S_S_S_S_S_S_S_S_S_S_S_S_S_S_S_S_S_S_S_S_S_S_S_S_S_S_S_S_S_S_S_S_S_S_S_S_S_S_S_S_S_S_S_S_S_S_S_S_S_S_S_S_S_S_S_S_S_S_S_S_S_S_S_S_S_S_S_S_S_S_S_S_S_S_S_S_S_S_S_S_S_S_S_S_S_S_S_S_S_S_S_S_S_S_S_S_S_S_S_S_S_S_S_S_S_S_S_S_S_S_S_S_S_S_S_S_S_S_S_S_S_S_S_S_S_S_S_S_S_S_S_S_S_S_S_S_S_S_S_S_S_S_S_S_S_S_S_S_S_S_S_S_S_S_S_S_S_S_S_S_S_S_S_S_S_S_S_S_S_S_S_S_S_S_S_S_S_S_S_S_S_S_S_S_S_S_S_S_S_S_S_S_S_S_S_S_S_S__param_875,
	.param .u64 .ptr .align 1 _Z4racePiS_S_S_S_S_S_S_S_S_S_S_S_S_S_S_S_S_S_S_S_S_S_S_S_S_S_S_S_S_S_S_S_S_S_S_S_S_S_S_S_S_S_S_S_S_S_S_S_S_S_S_S_S_S_S_S_S_S_S_S_S_S_S_S_S_S_S_S_S_S_S_S_S_S_S_S_S_S_S_S_S_S_S_S_S_S_S_S_S_S_S_S_S_S_S_S_S_S_S_S_S_S_S_S_S_S_S_S_S_S_S_S_S_S_S_S_S_S_S_S_S_S_S_S_S_S_S_S_S_S_S_S_S_S_S_S_S_S_S_S_S_S_S_S_S_S_S_S_S_S_S_S_S_S_S_S_S_S_S_S_S_S_S_S_S_S_S_S_S_S_S_S_S_S_S_S_S_S_S_S_S_S_S_S_S_S_S_S_S_S_S_S_S_S_S_S_S_S_S_S_S_S_S_S_S_S_S_S_S_S_S_S_S_S_S_S_S_S_S_S_S_S_S_S_S_S_S_S_S_S_S_S_S_S_S_S_S_S_S_S_S_S_S_S_S_S_S_S_S_S_S_S_S_S_S_S_S_S_S_S_S_S_S_S_S_S_S_S_S_S_S_S_S_S_S_S_S_S_S_S_S_S_S_S_S_S_S_S_S_S_S_S_S_S_S_S_S_S_S_S_S_S_S_S_S_S_S_S_S_S_S_S_S_S_S_S_S_S_S_S_S_S_S_S_S_S_S_S_S_S_S_S_S_S_S_S_S_S_S_S_S_S_S_S_S_S_S_S_S_S_S_S_S_S_S_S_S_S_S_S_S_S_S_S_S_S_S_S_S_S_S_S_S_S_S_S_S_S_S_S_S_S_S_S_S_S_S_S_S_S_S_S_S_S_S_S_S_S_S_S_S_S_S_S_S_S_S_S_S_S_S_S_S_S_S_S_S_S_S_S_S_S_S_S_S_S_S_S_S_S_S_S_S_S_S_S_S_S_S_S_S_S_S_S_S_S_S_S_S_S_S_S_S_S_S_S_S_S_S_S_S_S_S_S_S_S_S_S_S_S_S_S_S_S_S_S_S_S_S_S_S_S_S_S_S_S_S_S_S_S_S_S_S_S_S_S_S_S_S_S_S_S_S_S_S_S_S_S_S_S_S_S_S_S_S_S_S_S_S_S_S_S_S_S_S_S_S_S_S_S_S_S_S_S_S_S_S_S_S_S_S_S_S_S_S_S_S_S_S_S_S_S_S_S_S_S_S_S_S_S_S_S_S_S_S_S_S_S_S_S_S_S_S_S_S_S_S_S_S_S_S_S_S_S_S_S_S_S_S_S_S_S_S_S_S_S_S_S_S_S_S_S_S_S_S_S_S_S_S_S_S_S_S_S_S_S_S_S_S_S_S_S_S_S_S_S_S_S_S_S_S_S_S_S_S_S_S_S_S_S_S_S_S_S_S_S_S_S_S_S_S_S_S_S_S_S_S_S_S_S_S_S_S_S_S_S_S_S_S_S_S_S_S_S_S_S_S_S_S_S_S_S_S_S_S_S_S_S_S_S_S_S_S_S_S_S_S_S_S_S_S_S_S_S_S_S_S_S_S_S_S_S_S_S_S_S_S_S_S_S_S_S_S_S_S_S_S_S_S_S_S_S_S_S_S_S_S_S_S_S_S_S_S_S_S_S_S_S_S_S_S_S_S_S_S_S_S_S_S_S_S_S_S_S_S_S_S_S_S_S_S_S_S_S_S_S_S_S_S_S_S_S_S_S_S_S_S_S_S_S_S_S_S_S_S_S_S_S_S_S_S_S_S_S_S_S_S_S_S_S_S_S_S_S_S_S_S_S_S_S_S_S_S_S_S_S_S_S_S_S_S_S_S_S_S_S_S_S_S_S_S_S_S_S_S_S_S_S_S_S_S_S_S_S_S_S_S_S_S_S_S_S_S_S_S_S_S_S_S_S_S_S_S_S_S_S_S_S_S_S_S_S_S_S_S_S_S_S_S_S_S_S_S_S_S_S_S_S_S_S_S_S_S_S_S_S_S_S_S_S_S_S_S_S_S_S_S_S_S_S_S_S_S_S_S_S_S_S_S_S_S_S_S_S_S_S_S_S_S_S_S_S_S_S_S_S_S_S_S_S_S_S_S_S_S_S_S_S_S_S_S_S_S_S_S_S_S_S_S_S_S_S_S_S_S_S_S_S_S_S_S_S_S_S_S_S_S_S_S_S_S_S_S_S_S_S_S_S_S_S_S_S_S_S_S_S_S_S_S_S_S_S_S_S_S_S_S_S_S_S_S_S_S__param_876,
	.param .u64 .ptr .align 1 _Z4racePiS_S_S_S_S_S_S_S_S_S_S_S_S_S_S_S_S_S_S_S_S_S_S_S_S_S_S_S_S_S_S_S_S_S_S_S_S_S_S_S_S_S_S_S_S_S_S_S_S_S_S_S_S_S_S_S_S_S_S_S_S_S_S_S_S_S_S_S_S_S_S_S_S_S_S_S_S_S_S_S_S_S_S_S_S_S_S_S_S_S_S_S_S_S_S_S_S_S_S_S_S_S_S_S_S_S_S_S_S_S_S_S_S_S_S_S_S_S_S_S_S_S_S_S_S_S_S_S_S_S_S_S_S_S_S_S_S_S_S_S_S_S_S_S_S_S_S_S_S_S_S_S_S_S_S_S_S_S_S_S_S_S_S_S_S_S_S_S_S_S_S_S_S_S_S_S_S_S_S_S_S_S_S_S_S_S_S_S_S_S_S_S_S_S_S_S_S_S_S_S_S_S_S_S_S_S_S_S_S_S_S_S_S_S_S_S_S_S_S_S_S_S_S_S_S_S_S_S_S_S_S_S_S_S_S_S_S_S_S_S_S_S_S_S_S_S_S_S_S_S_S_S_S_S_S_S_S_S_S_S_S_S_S_S_S_S_S_S_S_S_S_S_S_S_S_S_S_S_S_S_S_S_S_S_S_S_S_S_S_S_S_S_S_S_S_S_S_S_S_S_S_S_S_S_S_S_S_S_S_S_S_S_S_S_S_S_S_S_S_S_S_S_S_S_S_S_S_S_S_S_S_S_S_S_S_S_S_S_S_S_S_S_S_S_S_S_S_S_S_S_S_S_S_S_S_S_S_S_S_S_S_S_S_S_S_S_S_S_S_S_S_S_S_S_S_S_S_S_S_S_S_S_S_S_S_S_S_S_S_S_S_S_S_S_S_S_S_S_S_S_S_S_S_S_S_S_S_S_S_S_S_S_S_S_S_S_S_S_S_S_S_S_S_S_S_S_S_S_S_S_S_S_S_S_S_S_S_S_S_S_S_S_S_S_S_S_S_S_S_S_S_S_S_S_S_S_S_S_S_S_S_S_S_S_S_S_S_S_S_S_S_S_S_S_S_S_S_S_S_S_S_S_S_S_S_S_S_S_S_S_S_S_S_S_S_S_S_S_S_S_S_S_S_S_S_S_S_S_S_S_S_S_S_S_S_S_S_S_S_S_S_S_S_S_S_S_S_S_S_S_S_S_S_S_S_S_S_S_S_S_S_S_S_S_S_S_S_S_S_S_S_S_S_S_S_S_S_S_S_S_S_S_S_S_S_S_S_S_S_S_S_S_S_S_S_S_S_S_S_S_S_S_S_S_S_S_S_S_S_S_S_S_S_S_S_S_S_S_S_S_S_S_S_S_S_S_S_S_S_S_S_S_S_S_S_S_S_S_S_S_S_S_S_S_S_S_S_S_S_S_S_S_S_S_S_S_S_S_S_S_S_S_S_S_S_S_S_S_S_S_S_S_S_S_S_S_S_S_S_S_S_S_S_S_S_S_S_S_S_S_S_S_S_S_S_S_S_S_S_S_S_S_S_S_S_S_S_S_S_S_S_S_S_S_S_S_S_S_S_S_S_S_S_S_S_S_S_S_S_S_S_S_S_S_S_S_S_S_S_S_S_S_S_S_S_S_S_S_S_S_S_S_S_S_S_S_S_S_S_S_S_S_S_S_S_S_S_S_S_S_S_S_S_S_S_S_S_S_S_S_S_S_S_S_S_S_S_S_S_S_S_S_S_S_S_S_S_S_S_S_S_S_S_S_S_S_S_S_S_S_S_S_S_S_S_S_S_S_S_S_S_S_S_S_S_S_S_S_S_S_S_S_S_S_S_S_S_S_S_S_S_S_S_S_S_S_S_S_S_S_S_S_S_S_S_S_S_S_S_S_S_S_S_S_S_S_S_S_S_S_S_S_S_S_S_S_S_S_S_S_S_S_S_S_S_S_S_S_S_S_S_S_S_S_S_S_S_S_S_S_S_S_S_S_S_S_S_S_S_S_S_S_S_S_S_S_S_S_S_S_S_S_S_S_S_S_S_S_S_S_S_S_S_S_S_S_S_S_S_S_S_S_S_S_S_S_S_S_S_S_S_S_S_S_S_S_S_S_S_S_S_S_S_S_S_S_S_S_S_S_S_S_S_S_S_S_S_S_S_S_S_S_S_S_S_S_S_S_S_S_S_S_S_S_S_S_S_S_S_S_S_S_S_S_S_S_S_S_S_S_S_S_S_S_S_S_S_S_S_S_S_S_S_S_S_S_S_S_S_S_S_S_S_S_S_S_S_S_S_S_S_S_S__param_877,
	.param .u64 .ptr .align 1 _Z4racePiS_S_S_S_S_S_S_S_S_S_S_S_S_S_S_S_S_S_S_S_S_S_S_S_S_S_S_S_S_S_S_S_S_S_S_S_S_S_S_S_S_S_S_S_S_S_S_S_S_S_S_S_S_S_S_S_S_S_S_S_S_S_S_S_S_S_S_S_S_S_S_S_S_S_S_S_S_S_S_S_S_S_S_S_S_S_S_S_S_S_S_S_S_S_S_S_S_S_S_S_S_S_S_S_S_S_S_S_S_S_S_S_S_S_S_S_S_S_S_S_S_S_S_S_S_S_S_S_S_S_S_S_S_S_S_S_S_S_S_S_S_S_S_S_S_S_S_S_S_S_S_S_S_S_S_S_S_S_S_S_S_S_S_S_S_S_S_S_S_S_S_S_S_S_S_S_S_S_S_S_S_S_S_S_S_S_S_S_S_S_S_S_S_S_S_S_S_S_S_S_S_S_S_S_S_S_S_S_S_S_S_S_S_S_S_S_S_S_S_S_S_S_S_S_S_S_S_S_S_S_S_S_S_S_S_S_S_S_S_S_S_S_S_S_S_S_S_S_S_S_S_S_S_S_S_S_S_S_S_S_S_S_S_S_S_S_S_S_S_S_S_S_S_S_S_S_S_S_S_S_S_S_S_S_S_S_S_S_S_S_S_S_S_S_S_S_S_S_S_S_S_S_S_S_S_S_S_S_S_S_S_S_S_S_S_S_S_S_S_S_S_S_S_S_S_S_S_S_S_S_S_S_S_S_S_S_S_S_S_S_S_S_S_S_S_S_S_S_S_S_S_S_S_S_S_S_S_S_S_S_S_S_S_S_S_S_S_S_S_S_S_S_S_S_S_S_S_S_S_S_S_S_S_S_S_S_S_S_S_S_S_S_S_S_S_S_S_S_S_S_S_S_S_S_S_S_S_S_S_S_S_S_S_S_S_S_S_S_S_S_S_S_S_S_S_S_S_S_S_S_S_S_S_S_S_S_S_S_S_S_S_S_S_S_S_S_S_S_S_S_S_S_S_S_S_S_S_S_S_S_S_S_S_S_S_S_S_S_S_S_S_S_S_S_S_S_S_S_S_S_S_S_S_S_S_S_S_S_S_S_S_S_S_S_S_S_S_S_S_S_S_S_S_S_S_S_S_S_S_S_S_S_S_S_S_S_S_S_S_S_S_S_S_S_S_S_S_S_S_S_S_S_S_S_S_S_S_S_S_S_S_S_S_S_S_S_S_S_S_S_S_S_S_S_S_S_S_S_S_S_S_S_S_S_S_S_S_S_S_S_S_S_S_S_S_S_S_S_S_S_S_S_S_S_S_S_S_S_S_S_S_S_S_S_S_S_S_S_S_S_S_S_S_S_S_S_S_S_S_S_S_S_S_S_S_S_S_S_S_S_S_S_S_S_S_S_S_S_S_S_S_S_S_S_S_S_S_S_S_S_S_S_S_S_S_S_S_S_S_S_S_S_S_S_S_S_S_S_S_S_S_S_S_S_S_S_S_S_S_S_S_S_S_S_S_S_S_S_S_S_S_S_S_S_S_S_S_S_S_S_S_S_S_S_S_S_S_S_S_S_S_S_S_S_S_S_S_S_S_S_S_S_S_S_S_S_S_S_S_S_S_S_S_S_S_S_S_S_S_S_S_S_S_S_S_S_S_S_S_S_S_S_S_S_S_S_S_S_S_S_S_S_S_S_S_S_S_S_S_S_S_S_S_S_S_S_S_S_S_S_S_S_S_S_S_S_S_S_S_S_S_S_S_S_S_S_S_S_S_S_S_S_S_S_S_S_S_S_S_S_S_S_S_S_S_S_S_S_S_S_S_S_S_S_S_S_S_S_S_S_S_S_S_S_S_S_S_S_S_S_S_S_S_S_S_S_S_S_S_S_S_S_S_S_S_S_S_S_S_S_S_S_S_S_S_S_S_S_S_S_S_S_S_S_S_S_S_S_S_S_S_S_S_S_S_S_S_S_S_S_S_S_S_S_S_S_S_S_S_S_S_S_S_S_S_S_S_S_S_S_S_S_S_S_S_S_S_S_S_S_S_S_S_S_S_S_S_S_S_S_S_S_S_S_S_S_S_S_S_S_S_S_S_S_S_S_S_S_S_S_S_S_S_S_S_S_S_S_S_S_S_S_S_S_S_S_S_S_S_S_S_S_S_S_S_S_S_S_S_S_S_S_S_S_S_S_S_S_S_S_S_S_S_S_S_S_S_S_S_S_S_S_S_S_S_S_S_S_S_S_S_S_S_S_S_S_S_S_S_S_S_S_S_S_S_S_S_S_S_S_S_S_S__param_878,
	.param .u64 .ptr .align 1 _Z4racePiS_S_S_S_S_S_S_S_S_S_S_S_S_S_S_S_S_S_S_S_S_S_S_S_S_S_S_S_S_S_S_S_S_S_S_S_S_S_S_S_S_S_S_S_S_S_S_S_S_S_S_S_S_S_S_S_S_S_S_S_S_S_S_S_S_S_S_S_S_S_S_S_S_S_S_S_S_S_S_S_S_S_S_S_S_S_S_S_S_S_S_S_S_S_S_S_S_S_S_S_S_S_S_S_S_S_S_S_S_S_S_S_S_S_S_S_S_S_S_S_S_S_S_S_S_S_S_S_S_S_S_S_S_S_S_S_S_S_S_S_S_S_S_S_S_S_S_S_S_S_S_S_S_S_S_S_S_S_S_S_S_S_S_S_S_S_S_S_S_S_S_S_S_S_S_S_S_S_S_S_S_S_S_S_S_S_S_S_S_S_S_S_S_S_S_S_S_S_S_S_S_S_S_S_S_S_S_S_S_S_S_S_S_S_S_S_S_S_S_S_S_S_S_S_S_S_S_S_S_S_S_S_S_S_S_S_S_S_S_S_S_S_S_S_S_S_S_S_S_S_S_S_S_S_S_S_S_S_S_S_S_S_S_S_S_S_S_S_S_S_S_S_S_S_S_S_S_S_S_S_S_S_S_S_S_S_S_S_S_S_S_S_S_S_S_S_S_S_S_S_S_S_S_S_S_S_S_S_S_S_S_S_S_S_S_S_S_S_S_S_S_S_S_S_S_S_S_S_S_S_S_S_S_S_S_S_S_S_S_S_S_S_S_S_S_S_S_S_S_S_S_S_S_S_S_S_S_S_S_S_S_S_S_S_S_S_S_S_S_S_S_S_S_S_S_S_S_S_S_S_S_S_S_S_S_S_S_S_S_S_S_S_S_S_S_S_S_S_S_S_S_S_S_S_S_S_S_S_S_S_S_S_S_S_S_S_S_S_S_S_S_S_S_S_S_S_S_S_S_S_S_S_S_S_S_S_S_S_S_S_S_S_S_S_S_S_S_S_S_S_S_S_S_S_S_S_S_S_S_S_S_S_S_S_S_S_S_S_S_S_S_S_S_S_S_S_S_S_S_S_S_S_S_S_S_S_S_S_S_S_S_S_S_S_S_S_S_S_S_S_S_S_S_S_S_S_S_S_S_S_S_S_S_S_S_S_S_S_S_S_S_S_S_S_S_S_S_S_S_S_S_S_S_S_S_S_S_S_S_S_S_S_S_S_S_S_S_S_S_S_S_S_S_S_S_S_S_S_S_S_S_S_S_S_S_S_S_S_S_S_S_S_S_S_S_S_S_S_S_S_S_S_S_S_S_S_S_S_S_S_S_S_S_S_S_S_S_S_S_S_S_S_S_S_S_S_S_S_S_S_S_S_S_S_S_S_S_S_S_S_S_S_S_S_S_S_S_S_S_S_S_S_S_S_S_S_S_S_S_S_S_S_S_S_S_S_S_S_S_S_S_S_S_S_S_S_S_S_S_S_S_S_S_S_S_S_S_S_S_S_S_S_S_S_S_S_S_S_S_S_S_S_S_S_S_S_S_S_S_S_S_S_S_S_S_S_S_S_S_S_S_S_S_S_S_S_S_S_S_S_S_S_S_S_S_S_S_S_S_S_S_S_S_S_S_S_S_S_S_S_S_S_S_S_S_S_S_S_S_S_S_S_S_S_S_S_S_S_S_S_S_S_S_S_S_S_S_S_S_S_S_S_S_S_S_S_S_S_S_S_S_S_S_S_S_S_S_S_S_S_S_S_S_S_S_S_S_S_S_S_S_S_S_S_S_S_S_S_S_S_S_S_S_S_S_S_S_S_S_S_S_S_S_S_S_S_S_S_S_S_S_S_S_S_S_S_S_S_S_S_S_S_S_S_S_S_S_S_S_S_S_S_S_S_S_S_S_S_S_S_S_S_S_S_S_S_S_S_S_S_S_S_S_S_S_S_S_S_S_S_S_S_S_S_S_S_S_S_S_S_S_S_S_S_S_S_S_S_S_S_S_S_S_S_S_S_S_S_S_S_S_S_S_S_S_S_S_S_S_S_S_S_S_S_S_S_S_S_S_S_S_S_S_S_S_S_S_S_S_S_S_S_S_S_S_S_S_S_S_S_S_S_S_S_S_S_S_S_S_S_S_S_S_S_S_S_S_S_S_S_S_S_S_S_S_S_S_S_S_S_S_S_S_S_S_S_S_S_S_S_S_S_S_S_S_S_S_S_S_S_S_S_S_S_S_S_S_S_S_S_S_S_S_S_S_S_S_S_S_S_S_S_S_S_S_S_S_S_S_S_S_S_S__param_879,
	.param .u64 .ptr .align 1 _Z4racePiS_S_S_S_S_S_S_S_S_S_S_S_S_S_S_S_S_S_S_S_S_S_S_S_S_S_S_S_S_S_S_S_S_S_S_S_S_S_S_S_S_S_S_S_S_S_S_S_S_S_S_S_S_S_S_S_S_S_S_S_S_S_S_S_S_S_S_S_S_S_S_S_S_S_S_S_S_S_S_S_S_S_S_S_S_S_S_S_S_S_S_S_S_S_S_S_S_S_S_S_S_S_S_S_S_S_S_S_S_S_S_S_S_S_S_S_S_S_S_S_S_S_S_S_S_S_S_S_S_S_S_S_S_S_S_S_S_S_S_S_S_S_S_S_S_S_S_S_S_S_S_S_S_S_S_S_S_S_S_S_S_S_S_S_S_S_S_S_S_S_S_S_S_S_S_S_S_S_S_S_S_S_S_S_S_S_S_S_S_S_S_S_S_S_S_S_S_S_S_S_S_S_S_S_S_S_S_S_S_S_S_S_S_S_S_S_S_S_S_S_S_S_S_S_S_S_S_S_S_S_S_S_S_S_S_S_S_S_S_S_S_S_S_S_S_S_S_S_S_S_S_S_S_S_S_S_S_S_S_S_S_S_S_S_S_S_S_S_S_S_S_S_S_S_S_S_S_S_S_S_S_S_S_S_S_S_S_S_S_S_S_S_S_S_S_S_S_S_S_S_S_S_S_S_S_S_S_S_S_S_S_S_S_S_S_S_S_S_S_S_S_S_S_S_S_S_S_S_S_S_S_S_S_S_S_S_S_S_S_S_S_S_S_S_S_S_S_S_S_S_S_S_S_S_S_S_S_S_S_S_S_S_S_S_S_S_S_S_S_S_S_S_S_S_S_S_S_S_S_S_S_S_S_S_S_S_S_S_S_S_S_S_S_S_S_S_S_S_S_S_S_S_S_S_S_S_S_S_S_S_S_S_S_S_S_S_S_S_S_S_S_S_S_S_S_S_S_S_S_S_S_S_S_S_S_S_S_S_S_S_S_S_S_S_S_S_S_S_S_S_S_S_S_S_S_S_S_S_S_S_S_S_S_S_S_S_S_S_S_S_S_S_S_S_S_S_S_S_S_S_S_S_S_S_S_S_S_S_S_S_S_S_S_S_S_S_S_S_S_S_S_S_S_S_S_S_S_S_S_S_S_S_S_S_S_S_S_S_S_S_S_S_S_S_S_S_S_S_S_S_S_S_S_S_S_S_S_S_S_S_S_S_S_S_S_S_S_S_S_S_S_S_S_S_S_S_S_S_S_S_S_S_S_S_S_S_S_S_S_S_S_S_S_S_S_S_S_S_S_S_S_S_S_S_S_S_S_S_S_S_S_S_S_S_S_S_S_S_S_S_S_S_S_S_S_S_S_S_S_S_S_S_S_S_S_S_S_S_S_S_S_S_S_S_S_S_S_S_S_S_S_S_S_S_S_S_S_S_S_S_S_S_S_S_S_S_S_S_S_S_S_S_S_S_S_S_S_S_S_S_S_S_S_S_S_S_S_S_S_S_S_S_S_S_S_S_S_S_S_S_S_S_S_S_S_S_S_S_S_S_S_S_S_S_S_S_S_S_S_S_S_S_S_S_S_S_S_S_S_S_S_S_S_S_S_S_S_S_S_S_S_S_S_S_S_S_S_S_S_S_S_S_S_S_S_S_S_S_S_S_S_S_S_S_S_S_S_S_S_S_S_S_S_S_S_S_S_S_S_S_S_S_S_S_S_S_S_S_S_S_S_S_S_S_S_S_S_S_S_S_S_S_S_S_S_S_S_S_S_S_S_S_S_S_S_S_S_S_S_S_S_S_S_S_S_S_S_S_S_S_S_S_S_S_S_S_S_S_S_S_S_S_S_S_S_S_S_S_S_S_S_S_S_S_S_S_S_S_S_S_S_S_S_S_S_S_S_S_S_S_S_S_S_S_S_S_S_S_S_S_S_S_S_S_S_S_S_S_S_S_S_S_S_S_S_S_S_S_S_S_S_S_S_S_S_S_S_S_S_S_S_S_S_S_S_S_S_S_S_S_S_S_S_S_S_S_S_S_S_S_S_S_S_S_S_S_S_S_S_S_S_S_S_S_S_S_S_S_S_S_S_S_S_S_S_S_S_S_S_S_S_S_S_S_S_S_S_S_S_S_S_S_S_S_S_S_S_S_S_S_S_S_S_S_S_S_S_S_S_S_S_S_S_S_S_S_S_S_S_S_S_S_S_S_S_S_S_S_S_S_S_S_S_S_S_S_S_S_S_S_S_S_S_S_S_S_S_S_S_S_S_S_S_S_S_S_S_S_S_S_S_S_S__param_880,
	.param .u64 .ptr .align 1 _Z4racePiS_S_S_S_S_S_S_S_S_S_S_S_S_S_S_S_S_S_S_S_S_S_S_S_S_S_S_S_S_S_S_S_S_S_S_S_S_S_S_S_S_S_S_S_S_S_S_S_S_S_S_S_S_S_S_S_S_S_S_S_S_S_S_S_S_S_S_S_S_S_S_S_S_S_S_S_S_S_S_S_S_S_S_S_S_S_S_S_S_S_S_S_S_S_S_S_S_S_S_S_S_S_S_S_S_S_S_S_S_S_S_S_S_S_S_S_S_S_S_S_S_S_S_S_S_S_S_S_S_S_S_S_S_S_S_S_S_S_S_S_S_S_S_S_S_S_S_S_S_S_S_S_S_S_S_S_S_S_S_S_S_S_S_S_S_S_S_S_S_S_S_S_S_S_S_S_S_S_S_S_S_S_S_S_S_S_S_S_S_S_S_S_S_S_S_S_S_S_S_S_S_S_S_S_S_S_S_S_S_S_S_S_S_S_S_S_S_S_S_S_S_S_S_S_S_S_S_S_S_S_S_S_S_S_S_S_S_S_S_S_S_S_S_S_S_S_S_S_S_S_S_S_S_S_S_S_S_S_S_S_S_S_S_S_S_S_S_S_S_S_S_S_S_S_S_S_S_S_S_S_S_S_S_S_S_S_S_S_S_S_S_S_S_S_S_S_S_S_S_S_S_S_S_S_S_S_S_S_S_S_S_S_S_S_S_S_S_S_S_S_S_S_S_S_S_S_S_S_S_S_S_S_S_S_S_S_S_S_S_S_S_S_S_S_S_S_S_S_S_S_S_S_S_S_S_S_S_S_S_S_S_S_S_S_S_S_S_S_S_S_S_S_S_S_S_S_S_S_S_S_S_S_S_S_S_S_S_S_S_S_S_S_S_S_S_S_S_S_S_S_S_S_S_S_S_S_S_S_S_S_S_S_S_S_S_S_S_S_S_S_S_S_S_S_S_S_S_S_S_S_S_S_S_S_S_S_S_S_S_S_S_S_S_S_S_S_S_S_S_S_S_S_S_S_S_S_S_S_S_S_S_S_S_S_S_S_S_S_S_S_S_S_S_S_S_S_S_S_S_S_S_S_S_S_S_S_S_S_S_S_S_S_S_S_S_S_S_S_S_S_S_S_S_S_S_S_S_S_S_S_S_S_S_S_S_S_S_S_S_S_S_S_S_S_S_S_S_S_S_S_S_S_S_S_S_S_S_S_S_S_S_S_S_S_S_S_S_S_S_S_S_S_S_S_S_S_S_S_S_S_S_S_S_S_S_S_S_S_S_S_S_S_S_S_S_S_S_S_S_S_S_S_S_S_S_S_S_S_S_S_S_S_S_S_S_S_S_S_S_S_S_S_S_S_S_S_S_S_S_S_S_S_S_S_S_S_S_S_S_S_S_S_S_S_S_S_S_S_S_S_S_S_S_S_S_S_S_S_S_S_S_S_S_S_S_S_S_S_S_S_S_S_S_S_S_S_S_S_S_S_S_S_S_S_S_S_S_S_S_S_S_S_S_S_S_S_S_S_S_S_S_S_S_S_S_S_S_S_S_S_S_S_S_S_S_S_S_S_S_S_S_S_S_S_S_S_S_S_S_S_S_S_S_S_S_S_S_S_S_S_S_S_S_S_S_S_S_S_S_S_S_S_S_S_S_S_S_S_S_S_S_S_S_S_S_S_S_S_S_S_S_S_S_S_S_S_S_S_S_S_S_S_S_S_S_S_S_S_S_S_S_S_S_S_S_S_S_S_S_S_S_S_S_S_S_S_S_S_S_S_S_S_S_S_S_S_S_S_S_S_S_S_S_S_S_S_S_S_S_S_S_S_S_S_S_S_S_S_S_S_S_S_S_S_S_S_S_S_S_S_S_S_S_S_S_S_S_S_S_S_S_S_S_S_S_S_S_S_S_S_S_S_S_S_S_S_S_S_S_S_S_S_S_S_S_S_S_S_S_S_S_S_S_S_S_S_S_S_S_S_S_S_S_S_S_S_S_S_S_S_S_S_S_S_S_S_S_S_S_S_S_S_S_S_S_S_S_S_S_S_S_S_S_S_S_S_S_S_S_S_S_S_S_S_S_S_S_S_S_S_S_S_S_S_S_S_S_S_S_S_S_S_S_S_S_S_S_S_S_S_S_S_S_S_S_S_S_S_S_S_S_S_S_S_S_S_S_S_S_S_S_S_S_S_S_S_S_S_S_S_S_S_S_S_S_S_S_S_S_S_S_S_S_S_S_S_S_S_S_S_S_S_S_S_S_S_S_S_S_S_S_S_S_S_S_S_S_S_S_S_S_S_S__param_881,
	.param .u64 .ptr .align 1 _Z4racePiS_S_S_S_S_S_S_S_S_S_S_S_S_S_S_S_S_S_S_S_S_S_S_S_S_S_S_S_S_S_S_S_S_S_S_S_S_S_S_S_S_S_S_S_S_S_S_S_S_S_S_S_S_S_S_S_S_S_S_S_S_S_S_S_S_S_S_S_S_S_S_S_S_S_S_S_S_S_S_S_S_S_S_S_S_S_S_S_S_S_S_S_S_S_S_S_S_S_S_S_S_S_S_S_S_S_S_S_S_S_S_S_S_S_S_S_S_S_S_S_S_S_S_S_S_S_S_S_S_S_S_S_S_S_S_S_S_S_S_S_S_S_S_S_S_S_S_S_S_S_S_S_S_S_S_S_S_S_S_S_S_S_S_S_S_S_S_S_S_S_S_S_S_S_S_S_S_S_S_S_S_S_S_S_S_S_S_S_S_S_S_S_S_S_S_S_S_S_S_S_S_S_S_S_S_S_S_S_S_S_S_S_S_S_S_S_S_S_S_S_S_S_S_S_S_S_S_S_S_S_S_S_S_S_S_S_S_S_S_S_S_S_S_S_S_S_S_S_S_S_S_S_S_S_S_S_S_S_S_S_S_S_S_S_S_S_S_S_S_S_S_S_S_S_S_S_S_S_S_S_S_S_S_S_S_S_S_S_S_S_S_S_S_S_S_S_S_S_S_S_S_S_S_S_S_S_S_S_S_S_S_S_S_S_S_S_S_S_S_S_S_S_S_S_S_S_S_S_S_S_S_S_S_S_S_S_S_S_S_S_S_S_S_S_S_S_S_S_S_S_S_S_S_S_S_S_S_S_S_S_S_S_S_S_S_S_S_S_S_S_S_S_S_S_S_S_S_S_S_S_S_S_S_S_S_S_S_S_S_S_S_S_S_S_S_S_S_S_S_S_S_S_S_S_S_S_S_S_S_S_S_S_S_S_S_S_S_S_S_S_S_S_S_S_S_S_S_S_S_S_S_S_S_S_S_S_S_S_S_S_S_S_S_S_S_S_S_S_S_S_S_S_S_S_S_S_S_S_S_S_S_S_S_S_S_S_S_S_S_S_S_S_S_S_S_S_S_S_S_S_S_S_S_S_S_S_S_S_S_S_S_S_S_S_S_S_S_S_S_S_S_S_S_S_S_S_S_S_S_S_S_S_S_S_S_S_S_S_S_S_S_S_S_S_S_S_S_S_S_S_S_S_S_S_S_S_S_S_S_S_S_S_S_S_S_S_S_S_S_S_S_S_S_S_S_S_S_S_S_S_S_S_S_S_S_S_S_S_S_S_S_S_S_S_S_S_S_S_S_S_S_S_S_S_S_S_S_S_S_S_S_S_S_S_S_S_S_S_S_S_S_S_S_S_S_S_S_S_S_S_S_S_S_S_S_S_S_S_S_S_S_S_S_S_S_S_S_S_S_S_S_S_S_S_S_S_S_S_S_S_S_S_S_S_S_S_S_S_S_S_S_S_S_S_S_S_S_S_S_S_S_S_S_S_S_S_S_S_S_S_S_S_S_S_S_S_S_S_S_S_S_S_S_S_S_S_S_S_S_S_S_S_S_S_S_S_S_S_S_S_S_S_S_S_S_S_S_S_S_S_S_S_S_S_S_S_S_S_S_S_S_S_S_S_S_S_S_S_S_S_S_S_S_S_S_S_S_S_S_S_S_S_S_S_S_S_S_S_S_S_S_S_S_S_S_S_S_S_S_S_S_S_S_S_S_S_S_S_S_S_S_S_S_S_S_S_S_S_S_S_S_S_S_S_S_S_S_S_S_S_S_S_S_S_S_S_S_S_S_S_S_S_S_S_S_S_S_S_S_S_S_S_S_S_S_S_S_S_S_S_S_S_S_S_S_S_S_S_S_S_S_S_S_S_S_S_S_S_S_S_S_S_S_S_S_S_S_S_S_S_S_S_S_S_S_S_S_S_S_S_S_S_S_S_S_S_S_S_S_S_S_S_S_S_S_S_S_S_S_S_S_S_S_S_S_S_S_S_S_S_S_S_S_S_S_S_S_S_S_S_S_S_S_S_S_S_S_S_S_S_S_S_S_S_S_S_S_S_S_S_S_S_S_S_S_S_S_S_S_S_S_S_S_S_S_S_S_S_S_S_S_S_S_S_S_S_S_S_S_S_S_S_S_S_S_S_S_S_S_S_S_S_S_S_S_S_S_S_S_S_S_S_S_S_S_S_S_S_S_S_S_S_S_S_S_S_S_S_S_S_S_S_S_S_S_S_S_S_S_S_S_S_S_S_S_S_S_S_S_S_S_S_S_S_S_S_S_S_S_S_S_S_S__param_882,
	.param .u64 .ptr .align 1 _Z4racePiS_S_S_S_S_S_S_S_S_S_S_S_S_S_S_S_S_S_S_S_S_S_S_S_S_S_S_S_S_S_S_S_S_S_S_S_S_S_S_S_S_S_S_S_S_S_S_S_S_S_S_S_S_S_S_S_S_S_S_S_S_S_S_S_S_S_S_S_S_S_S_S_S_S_S_S_S_S_S_S_S_S_S_S_S_S_S_S_S_S_S_S_S_S_S_S_S_S_S_S_S_S_S_S_S_S_S_S_S_S_S_S_S_S_S_S_S_S_S_S_S_S_S_S_S_S_S_S_S_S_S_S_S_S_S_S_S_S_S_S_S_S_S_S_S_S_S_S_S_S_S_S_S_S_S_S_S_S_S_S_S_S_S_S_S_S_S_S_S_S_S_S_S_S_S_S_S_S_S_S_S_S_S_S_S_S_S_S_S_S_S_S_S_S_S_S_S_S_S_S_S_S_S_S_S_S_S_S_S_S_S_S_S_S_S_S_S_S_S_S_S_S_S_S_S_S_S_S_S_S_S_S_S_S_S_S_S_S_S_S_S_S_S_S_S_S_S_S_S_S_S_S_S_S_S_S_S_S_S_S_S_S_S_S_S_S_S_S_S_S_S_S_S_S_S_S_S_S_S_S_S_S_S_S_S_S_S_S_S_S_S_S_S_S_S_S_S_S_S_S_S_S_S_S_S_S_S_S_S_S_S_S_S_S_S_S_S_S_S_S_S_S_S_S_S_S_S_S_S_S_S_S_S_S_S_S_S_S_S_S_S_S_S_S_S_S_S_S_S_S_S_S_S_S_S_S_S_S_S_S_S_S_S_S_S_S_S_S_S_S_S_S_S_S_S_S_S_S_S_S_S_S_S_S_S_S_S_S_S_S_S_S_S_S_S_S_S_S_S_S_S_S_S_S_S_S_S_S_S_S_S_S_S_S_S_S_S_S_S_S_S_S_S_S_S_S_S_S_S_S_S_S_S_S_S_S_S_S_S_S_S_S_S_S_S_S_S_S_S_S_S_S_S_S_S_S_S_S_S_S_S_S_S_S_S_S_S_S_S_S_S_S_S_S_S_S_S_S_S_S_S_S_S_S_S_S_S_S_S_S_S_S_S_S_S_S_S_S_S_S_S_S_S_S_S_S_S_S_S_S_S_S_S_S_S_S_S_S_S_S_S_S_S_S_S_S_S_S_S_S_S_S_S_S_S_S_S_S_S_S_S_S_S_S_S_S_S_S_S_S_S_S_S_S_S_S_S_S_S_S_S_S_S_S_S_S_S_S_S_S_S_S_S_S_S_S_S_S_S_S_S_S_S_S_S_S_S_S_S_S_S_S_S_S_S_S_S_S_S_S_S_S_S_S_S_S_S_S_S_S_S_S_S_S_S_S_S_S_S_S_S_S_S_S_S_S_S_S_S_S_S_S_S_S_S_S_S_S_S_S_S_S_S_S_S_S_S_S_S_S_S_S_S_S_S_S_S_S_S_S_S_S_S_S_S_S_S_S_S_S_S_S_S_S_S_S_S_S_S_S_S_S_S_S_S_S_S_S_S_S_S_S_S_S_S_S_S_S_S_S_S_S_S_S_S_S_S_S_S_S_S_S_S_S_S_S_S_S_S_S_S_S_S_S_S_S_S_S_S_S_S_S_S_S_S_S_S_S_S_S_S_S_S_S_S_S_S_S_S_S_S_S_S_S_S_S_S_S_S_S_S_S_S_S_S_S_S_S_S_S_S_S_S_S_S_S_S_S_S_S_S_S_S_S_S_S_S_S_S_S_S_S_S_S_S_S_S_S_S_S_S_S_S_S_S_S_S_S_S_S_S_S_S_S_S_S_S_S_S_S_S_S_S_S_S_S_S_S_S_S_S_S_S_S_S_S_S_S_S_S_S_S_S_S_S_S_S_S_S_S_S_S_S_S_S_S_S_S_S_S_S_S_S_S_S_S_S_S_S_S_S_S_S_S_S_S_S_S_S_S_S_S_S_S_S_S_S_S_S_S_S_S_S_S_S_S_S_S_S_S_S_S_S_S_S_S_S_S_S_S_S_S_S_S_S_S_S_S_S_S_S_S_S_S_S_S_S_S_S_S_S_S_S_S_S_S_S_S_S_S_S_S_S_S_S_S_S_S_S_S_S_S_S_S_S_S_S_S_S_S_S_S_S_S_S_S_S_S_S_S_S_S_S_S_S_S_S_S_S_S_S_S_S_S_S_S_S_S_S_S_S_S_S_S_S_S_S_S_S_S_S_S_S_S_S_S_S_S_S_S_S_S_S_S_S_S_S_S_S_S_S_S_S__param_883,
	.param .u64 .ptr .align 1 _Z4racePiS_S_S_S_S_S_S_S_S_S_S_S_S_S_S_S_S_S_S_S_S_S_S_S_S_S_S_S_S_S_S_S_S_S_S_S_S_S_S_S_S_S_S_S_S_S_S_S_S_S_S_S_S_S_S_S_S_S_S_S_S_S_S_S_S_S_S_S_S_S_S_S_S_S_S_S_S_S_S_S_S_S_S_S_S_S_S_S_S_S_S_S_S_S_S_S_S_S_S_S_S_S_S_S_S_S_S_S_S_S_S_S_S_S_S_S_S_S_S_S_S_S_S_S_S_S_S_S_S_S_S_S_S_S_S_S_S_S_S_S_S_S_S_S_S_S_S_S_S_S_S_S_S_S_S_S_S_S_S_S_S_S_S_S_S_S_S_S_S_S_S_S_S_S_S_S_S_S_S_S_S_S_S_S_S_S_S_S_S_S_S_S_S_S_S_S_S_S_S_S_S_S_S_S_S_S_S_S_S_S_S_S_S_S_S_S_S_S_S_S_S_S_S_S_S_S_S_S_S_S_S_S_S_S_S_S_S_S_S_S_S_S_S_S_S_S_S_S_S_S_S_S_S_S_S_S_S_S_S_S_S_S_S_S_S_S_S_S_S_S_S_S_S_S_S_S_S_S_S_S_S_S_S_S_S_S_S_S_S_S_S_S_S_S_S_S_S_S_S_S_S_S_S_S_S_S_S_S_S_S_S_S_S_S_S_S_S_S_S_S_S_S_S_S_S_S_S_S_S_S_S_S_S_S_S_S_S_S_S_S_S_S_S_S_S_S_S_S_S_S_S_S_S_S_S_S_S_S_S_S_S_S_S_S_S_S_S_S_S_S_S_S_S_S_S_S_S_S_S_S_S_S_S_S_S_S_S_S_S_S_S_S_S_S_S_S_S_S_S_S_S_S_S_S_S_S_S_S_S_S_S_S_S_S_S_S_S_S_S_S_S_S_S_S_S_S_S_S_S_S_S_S_S_S_S_S_S_S_S_S_S_S_S_S_S_S_S_S_S_S_S_S_S_S_S_S_S_S_S_S_S_S_S_S_S_S_S_S_S_S_S_S_S_S_S_S_S_S_S_S_S_S_S_S_S_S_S_S_S_S_S_S_S_S_S_S_S_S_S_S_S_S_S_S_S_S_S_S_S_S_S_S_S_S_S_S_S_S_S_S_S_S_S_S_S_S_S_S_S_S_S_S_S_S_S_S_S_S_S_S_S_S_S_S_S_S_S_S_S_S_S_S_S_S_S_S_S_S_S_S_S_S_S_S_S_S_S_S_S_S_S_S_S_S_S_S_S_S_S_S_S_S_S_S_S_S_S_S_S_S_S_S_S_S_S_S_S_S_S_S_S_S_S_S_S_S_S_S_S_S_S_S_S_S_S_S_S_S_S_S_S_S_S_S_S_S_S_S_S_S_S_S_S_S_S_S_S_S_S_S_S_S_S_S_S_S_S_S_S_S_S_S_S_S_S_S_S_S_S_S_S_S_S_S_S_S_S_S_S_S_S_S_S_S_S_S_S_S_S_S_S_S_S_S_S_S_S_S_S_S_S_S_S_S_S_S_S_S_S_S_S_S_S_S_S_S_S_S_S_S_S_S_S_S_S_S_S_S_S_S_S_S_S_S_S_S_S_S_S_S_S_S_S_S_S_S_S_S_S_S_S_S_S_S_S_S_S_S_S_S_S_S_S_S_S_S_S_S_S_S_S_S_S_S_S_S_S_S_S_S_S_S_S_S_S_S_S_S_S_S_S_S_S_S_S_S_S_S_S_S_S_S_S_S_S_S_S_S_S_S_S_S_S_S_S_S_S_S_S_S_S_S_S_S_S_S_S_S_S_S_S_S_S_S_S_S_S_S_S_S_S_S_S_S_S_S_S_S_S_S_S_S_S_S_S_S_S_S_S_S_S_S_S_S_S_S_S_S_S_S_S_S_S_S_S_S_S_S_S_S_S_S_S_S_S_S_S_S_S_S_S_S_S_S_S_S_S_S_S_S_S_S_S_S_S_S_S_S_S_S_S_S_S_S_S_S_S_S_S_S_S_S_S_S_S_S_S_S_S_S_S_S_S_S_S_S_S_S_S_S_S_S_S_S_S_S_S_S_S_S_S_S_S_S_S_S_S_S_S_S_S_S_S_S_S_S_S_S_S_S_S_S_S_S_S_S_S_S_S_S_S_S_S_S_S_S_S_S_S_S_S_S_S_S_S_S_S_S_S_S_S_S_S_S_S_S_S_S_S_S_S_S_S_S_S_S_S_S_S_S_S_S_S_S_S_S_S_S_S_S_S_S_S__param_884,
	.param .u64 .ptr .align 1 _Z4racePiS_S_S_S_S_S_S_S_S_S_S_S_S_S_S_S_S_S_S_S_S_S_S_S_S_S_S_S_S_S_S_S_S_S_S_S_S_S_S_S_S_S_S_S_S_S_S_S_S_S_S_S_S_S_S_S_S_S_S_S_S_S_S_S_S_S_S_S_S_S_S_S_S_S_S_S_S_S_S_S_S_S_S_S_S_S_S_S_S_S_S_S_S_S_S_S_S_S_S_S_S_S_S_S_S_S_S_S_S_S_S_S_S_S_S_S_S_S_S_S_S_S_S_S_S_S_S_S_S_S_S_S_S_S_S_S_S_S_S_S_S_S_S_S_S_S_S_S_S_S_S_S_S_S_S_S_S_S_S_S_S_S_S_S_S_S_S_S_S_S_S_S_S_S_S_S_S_S_S_S_S_S_S_S_S_S_S_S_S_S_S_S_S_S_S_S_S_S_S_S_S_S_S_S_S_S_S_S_S_S_S_S_S_S_S_S_S_S_S_S_S_S_S_S_S_S_S_S_S_S_S_S_S_S_S_S_S_S_S_S_S_S_S_S_S_S_S_S_S_S_S_S_S_S_S_S_S_S_S_S_S_S_S_S_S_S_S_S_S_S_S_S_S_S_S_S_S_S_S_S_S_S_S_S_S_S_S_S_S_S_S_S_S_S_S_S_S_S_S_S_S_S_S_S_S_S_S_S_S_S_S_S_S_S_S_S_S_S_S_S_S_S_S_S_S_S_S_S_S_S_S_S_S_S_S_S_S_S_S_S_S_S_S_S_S_S_S_S_S_S_S_S_S_S_S_S_S_S_S_S_S_S_S_S_S_S_S_S_S_S_S_S_S_S_S_S_S_S_S_S_S_S_S_S_S_S_S_S_S_S_S_S_S_S_S_S_S_S_S_S_S_S_S_S_S_S_S_S_S_S_S_S_S_S_S_S_S_S_S_S_S_S_S_S_S_S_S_S_S_S_S_S_S_S_S_S_S_S_S_S_S_S_S_S_S_S_S_S_S_S_S_S_S_S_S_S_S_S_S_S_S_S_S_S_S_S_S_S_S_S_S_S_S_S_S_S_S_S_S_S_S_S_S_S_S_S_S_S_S_S_S_S_S_S_S_S_S_S_S_S_S_S_S_S_S_S_S_S_S_S_S_S_S_S_S_S_S_S_S_S_S_S_S_S_S_S_S_S_S_S_S_S_S_S_S_S_S_S_S_S_S_S_S_S_S_S_S_S_S_S_S_S_S_S_S_S_S_S_S_S_S_S_S_S_S_S_S_S_S_S_S_S_S_S_S_S_S_S_S_S_S_S_S_S_S_S_S_S_S_S_S_S_S_S_S_S_S_S_S_S_S_S_S_S_S_S_S_S_S_S_S_S_S_S_S_S_S_S_S_S_S_S_S_S_S_S_S_S_S_S_S_S_S_S_S_S_S_S_S_S_S_S_S_S_S_S_S_S_S_S_S_S_S_S_S_S_S_S_S_S_S_S_S_S_S_S_S_S_S_S_S_S_S_S_S_S_S_S_S_S_S_S_S_S_S_S_S_S_S_S_S_S_S_S_S_S_S_S_S_S_S_S_S_S_S_S_S_S_S_S_S_S_S_S_S_S_S_S_S_S_S_S_S_S_S_S_S_S_S_S_S_S_S_S_S_S_S_S_S_S_S_S_S_S_S_S_S_S_S_S_S_S_S_S_S_S_S_S_S_S_S_S_S_S_S_S_S_S_S_S_S_S_S_S_S_S_S_S_S_S_S_S_S_S_S_S_S_S_S_S_S_S_S_S_S_S_S_S_S_S_S_S_S_S_S_S_S_S_S_S_S_S_S_S_S_S_S_S_S_S_S_S_S_S_S_S_S_S_S_S_S_S_S_S_S_S_S_S_S_S_S_S_S_S_S_S_S_S_S_S_S_S_S_S_S_S_S_S_S_S_S_S_S_S_S_S_S_S_S_S_S_S_S_S_S_S_S_S_S_S_S_S_S_S_S_S_S_S_S_S_S_S_S_S_S_S_S_S_S_S_S_S_S_S_S_S_S_S_S_S_S_S_S_S_S_S_S_S_S_S_S_S_S_S_S_S_S_S_S_S_S_S_S_S_S_S_S_S_S_S_S_S_S_S_S_S_S_S_S_S_S_S_S_S_S_S_S_S_S_S_S_S_S_S_S_S_S_S_S_S_S_S_S_S_S_S_S_S_S_S_S_S_S_S_S_S_S_S_S_S_S_S_S_S_S_S_S_S_S_S_S_S_S_S_S_S_S_S_S_S_S_S_S_S_S_S_S_S_S_S_S_S_S__param_885,
	.param .u64 .ptr .align 1 _Z4racePiS_S_S_S_S_S_S_S_S_S_S_S_S_S_S_S_S_S_S_S_S_S_S_S_S_S_S_S_S_S_S_S_S_S_S_S_S_S_S_S_S_S_S_S_S_S_S_S_S_S_S_S_S_S_S_S_S_S_S_S_S_S_S_S_S_S_S_S_S_S_S_S_S_S_S_S_S_S_S_S_S_S_S_S_S_S_S_S_S_S_S_S_S_S_S_S_S_S_S_S_S_S_S_S_S_S_S_S_S_S_S_S_S_S_S_S_S_S_S_S_S_S_S_S_S_S_S_S_S_S_S_S_S_S_S_S_S_S_S_S_S_S_S_S_S_S_S_S_S_S_S_S_S_S_S_S_S_S_S_S_S_S_S_S_S_S_S_S_S_S_S_S_S_S_S_S_S_S_S_S_S_S_S_S_S_S_S_S_S_S_S_S_S_S_S_S_S_S_S_S_S_S_S_S_S_S_S_S_S_S_S_S_S_S_S_S_S_S_S_S_S_S_S_S_S_S_S_S_S_S_S_S_S_S_S_S_S_S_S_S_S_S_S_S_S_S_S_S_S_S_S_S_S_S_S_S_S_S_S_S_S_S_S_S_S_S_S_S_S_S_S_S_S_S_S_S_S_S_S_S_S_S_S_S_S_S_S_S_S_S_S_S_S_S_S_S_S_S_S_S_S_S_S_S_S_S_S_S_S_S_S_S_S_S_S_S_S_S_S_S_S_S_S_S_S_S_S_S_S_S_S_S_S_S_S_S_S_S_S_S_S_S_S_S_S_S_S_S_S_S_S_S_S_S_S_S_S_S_S_S_S_S_S_S_S_S_S_S_S_S_S_S_S_S_S_S_S_S_S_S_S_S_S_S_S_S_S_S_S_S_S_S_S_S_S_S_S_S_S_S_S_S_S_S_S_S_S_S_S_S_S_S_S_S_S_S_S_S_S_S_S_S_S_S_S_S_S_S_S_S_S_S_S_S_S_S_S_S_S_S_S_S_S_S_S_S_S_S_S_S_S_S_S_S_S_S_S_S_S_S_S_S_S_S_S_S_S_S_S_S_S_S_S_S_S_S_S_S_S_S_S_S_S_S_S_S_S_S_S_S_S_S_S_S_S_S_S_S_S_S_S_S_S_S_S_S_S_S_S_S_S_S_S_S_S_S_S_S_S_S_S_S_S_S_S_S_S_S_S_S_S_S_S_S_S_S_S_S_S_S_S_S_S_S_S_S_S_S_S_S_S_S_S_S_S_S_S_S_S_S_S_S_S_S_S_S_S_S_S_S_S_S_S_S_S_S_S_S_S_S_S_S_S_S_S_S_S_S_S_S_S_S_S_S_S_S_S_S_S_S_S_S_S_S_S_S_S_S_S_S_S_S_S_S_S_S_S_S_S_S_S_S_S_S_S_S_S_S_S_S_S_S_S_S_S_S_S_S_S_S_S_S_S_S_S_S_S_S_S_S_S_S_S_S_S_S_S_S_S_S_S_S_S_S_S_S_S_S_S_S_S_S_S_S_S_S_S_S_S_S_S_S_S_S_S_S_S_S_S_S_S_S_S_S_S_S_S_S_S_S_S_S_S_S_S_S_S_S_S_S_S_S_S_S_S_S_S_S_S_S_S_S_S_S_S_S_S_S_S_S_S_S_S_S_S_S_S_S_S_S_S_S_S_S_S_S_S_S_S_S_S_S_S_S_S_S_S_S_S_S_S_S_S_S_S_S_S_S_S_S_S_S_S_S_S_S_S_S_S_S_S_S_S_S_S_S_S_S_S_S_S_S_S_S_S_S_S_S_S_S_S_S_S_S_S_S_S_S_S_S_S_S_S_S_S_S_S_S_S_S_S_S_S_S_S_S_S_S_S_S_S_S_S_S_S_S_S_S_S_S_S_S_S_S_S_S_S_S_S_S_S_S_S_S_S_S_S_S_S_S_S_S_S_S_S_S_S_S_S_S_S_S_S_S_S_S_S_S_S_S_S_S_S_S_S_S_S_S_S_S_S_S_S_S_S_S_S_S_S_S_S_S_S_S_S_S_S_S_S_S_S_S_S_S_S_S_S_S_S_S_S_S_S_S_S_S_S_S_S_S_S_S_S_S_S_S_S_S_S_S_S_S_S_S_S_S_S_S_S_S_S_S_S_S_S_S_S_S_S_S_S_S_S_S_S_S_S_S_S_S_S_S_S_S_S_S_S_S_S_S_S_S_S_S_S_S_S_S_S_S_S_S_S_S_S_S_S_S_S_S_S_S_S_S_S_S_S_S_S_S_S_S_S_S_S_S_S_S_S_S_S_S_S__param_886,
	.param .u64 .ptr .align 1 _Z4racePiS_S_S_S_S_S_S_S_S_S_S_S_S_S_S_S_S_S_S_S_S_S_S_S_S_S_S_S_S_S_S_S_S_S_S_S_S_S_S_S_S_S_S_S_S_S_S_S_S_S_S_S_S_S_S_S_S_S_S_S_S_S_S_S_S_S_S_S_S_S_S_S_S_S_S_S_S_S_S_S_S_S_S_S_S_S_S_S_S_S_S_S_S_S_S_S_S_S_S_S_S_S_S_S_S_S_S_S_S_S_S_S_S_S_S_S_S_S_S_S_S_S_S_S_S_S_S_S_S_S_S_S_S_S_S_S_S_S_S_S_S_S_S_S_S_S_S_S_S_S_S_S_S_S_S_S_S_S_S_S_S_S_S_S_S_S_S_S_S_S_S_S_S_S_S_S_S_S_S_S_S_S_S_S_S_S_S_S_S_S_S_S_S_S_S_S_S_S_S_S_S_S_S_S_S_S_S_S_S_S_S_S_S_S_S_S_S_S_S_S_S_S_S_S_S_S_S_S_S_S_S_S_S_S_S_S_S_S_S_S_S_S_S_S_S_S_S_S_S_S_S_S_S_S_S_S_S_S_S_S_S_S_S_S_S_S_S_S_S_S_S_S_S_S_S_S_S_S_S_S_S_S_S_S_S_S_S_S_S_S_S_S_S_S_S_S_S_S_S_S_S_S_S_S_S_S_S_S_S_S_S_S_S_S_S_S_S_S_S_S_S_S_S_S_S_S_S_S_S_S_S_S_S_S_S_S_S_S_S_S_S_S_S_S_S_S_S_S_S_S_S_S_S_S_S_S_S_S_S_S_S_S_S_S_S_S_S_S_S_S_S_S_S_S_S_S_S_S_S_S_S_S_S_S_S_S_S_S_S_S_S_S_S_S_S_S_S_S_S_S_S_S_S_S_S_S_S_S_S_S_S_S_S_S_S_S_S_S_S_S_S_S_S_S_S_S_S_S_S_S_S_S_S_S_S_S_S_S_S_S_S_S_S_S_S_S_S_S_S_S_S_S_S_S_S_S_S_S_S_S_S_S_S_S_S_S_S_S_S_S_S_S_S_S_S_S_S_S_S_S_S_S_S_S_S_S_S_S_S_S_S_S_S_S_S_S_S_S_S_S_S_S_S_S_S_S_S_S_S_S_S_S_S_S_S_S_S_S_S_S_S_S_S_S_S_S_S_S_S_S_S_S_S_S_S_S_S_S_S_S_S_S_S_S_S_S_S_S_S_S_S_S_S_S_S_S_S_S_S_S_S_S_S_S_S_S_S_S_S_S_S_S_S_S_S_S_S_S_S_S_S_S_S_S_S_S_S_S_S_S_S_S_S_S_S_S_S_S_S_S_S_S_S_S_S_S_S_S_S_S_S_S_S_S_S_S_S_S_S_S_S_S_S_S_S_S_S_S_S_S_S_S_S_S_S_S_S_S_S_S_S_S_S_S_S_S_S_S_S_S_S_S_S_S_S_S_S_S_S_S_S_S_S_S_S_S_S_S_S_S_S_S_S_S_S_S_S_S_S_S_S_S_S_S_S_S_S_S_S_S_S_S_S_S_S_S_S_S_S_S_S_S_S_S_S_S_S_S_S_S_S_S_S_S_S_S_S_S_S_S_S_S_S_S_S_S_S_S_S_S_S_S_S_S_S_S_S_S_S_S_S_S_S_S_S_S_S_S_S_S_S_S_S_S_S_S_S_S_S_S_S_S_S_S_S_S_S_S_S_S_S_S_S_S_S_S_S_S_S_S_S_S_S_S_S_S_S_S_S_S_S_S_S_S_S_S_S_S_S_S_S_S_S_S_S_S_S_S_S_S_S_S_S_S_S_S_S_S_S_S_S_S_S_S_S_S_S_S_S_S_S_S_S_S_S_S_S_S_S_S_S_S_S_S_S_S_S_S_S_S_S_S_S_S_S_S_S_S_S_S_S_S_S_S_S_S_S_S_S_S_S_S_S_S_S_S_S_S_S_S_S_S_S_S_S_S_S_S_S_S_S_S_S_S_S_S_S_S_S_S_S_S_S_S_S_S_S_S_S_S_S_S_S_S_S_S_S_S_S_S_S_S_S_S_S_S_S_S_S_S_S_S_S_S_S_S_S_S_S_S_S_S_S_S_S_S_S_S_S_S_S_S_S_S_S_S_S_S_S_S_S_S_S_S_S_S_S_S_S_S_S_S_S_S_S_S_S_S_S_S_S_S_S_S_S_S_S_S_S_S_S_S_S_S_S_S_S_S_S_S_S_S_S_S_S_S_S_S_S_S_S_S_S_S_S_S_S_S_S_S_S_S_S__param_887,
	.param .u64 .ptr .align 1 _Z4racePiS_S_S_S_S_S_S_S_S_S_S_S_S_S_S_S_S_S_S_S_S_S_S_S_S_S_S_S_S_S_S_S_S_S_S_S_S_S_S_S_S_S_S_S_S_S_S_S_S_S_S_S_S_S_S_S_S_S_S_S_S_S_S_S_S_S_S_S_S_S_S_S_S_S_S_S_S_S_S_S_S_S_S_S_S_S_S_S_S_S_S_S_S_S_S_S_S_S_S_S_S_S_S_S_S_S_S_S_S_S_S_S_S_S_S_S_S_S_S_S_S_S_S_S_S_S_S_S_S_S_S_S_S_S_S_S_S_S_S_S_S_S_S_S_S_S_S_S_S_S_S_S_S_S_S_S_S_S_S_S_S_S_S_S_S_S_S_S_S_S_S_S_S_S_S_S_S_S_S_S_S_S_S_S_S_S_S_S_S_S_S_S_S_S_S_S_S_S_S_S_S_S_S_S_S_S_S_S_S_S_S_S_S_S_S_S_S_S_S_S_S_S_S_S_S_S_S_S_S_S_S_S_S_S_S_S_S_S_S_S_S_S_S_S_S_S_S_S_S_S_S_S_S_S_S_S_S_S_S_S_S_S_S_S_S_S_S_S_S_S_S_S_S_S_S_S_S_S_S_S_S_S_S_S_S_S_S_S_S_S_S_S_S_S_S_S_S_S_S_S_S_S_S_S_S_S_S_S_S_S_S_S_S_S_S_S_S_S_S_S_S_S_S_S_S_S_S_S_S_S_S_S_S_S_S_S_S_S_S_S_S_S_S_S_S_S_S_S_S_S_S_S_S_S_S_S_S_S_S_S_S_S_S_S_S_S_S_S_S_S_S_S_S_S_S_S_S_S_S_S_S_S_S_S_S_S_S_S_S_S_S_S_S_S_S_S_S_S_S_S_S_S_S_S_S_S_S_S_S_S_S_S_S_S_S_S_S_S_S_S_S_S_S_S_S_S_S_S_S_S_S_S_S_S_S_S_S_S_S_S_S_S_S_S_S_S_S_S_S_S_S_S_S_S_S_S_S_S_S_S_S_S_S_S_S_S_S_S_S_S_S_S_S_S_S_S_S_S_S_S_S_S_S_S_S_S_S_S_S_S_S_S_S_S_S_S_S_S_S_S_S_S_S_S_S_S_S_S_S_S_S_S_S_S_S_S_S_S_S_S_S_S_S_S_S_S_S_S_S_S_S_S_S_S_S_S_S_S_S_S_S_S_S_S_S_S_S_S_S_S_S_S_S_S_S_S_S_S_S_S_S_S_S_S_S_S_S_S_S_S_S_S_S_S_S_S_S_S_S_S_S_S_S_S_S_S_S_S_S_S_S_S_S_S_S_S_S_S_S_S_S_S_S_S_S_S_S_S_S_S_S_S_S_S_S_S_S_S_S_S_S_S_S_S_S_S_S_S_S_S_S_S_S_S_S_S_S_S_S_S_S_S_S_S_S_S_S_S_S_S_S_S_S_S_S_S_S_S_S_S_S_S_S_S_S_S_S_S_S_S_S_S_S_S_S_S_S_S_S_S_S_S_S_S_S_S_S_S_S_S_S_S_S_S_S_S_S_S_S_S_S_S_S_S_S_S_S_S_S_S_S_S_S_S_S_S_S_S_S_S_S_S_S_S_S_S_S_S_S_S_S_S_S_S_S_S_S_S_S_S_S_S_S_S_S_S_S_S_S_S_S_S_S_S_S_S_S_S_S_S_S_S_S_S_S_S_S_S_S_S_S_S_S_S_S_S_S_S_S_S_S_S_S_S_S_S_S_S_S_S_S_S_S_S_S_S_S_S_S_S_S_S_S_S_S_S_S_S_S_S_S_S_S_S_S_S_S_S_S_S_S_S_S_S_S_S_S_S_S_S_S_S_S_S_S_S_S_S_S_S_S_S_S_S_S_S_S_S_S_S_S_S_S_S_S_S_S_S_S_S_S_S_S_S_S_S_S_S_S_S_S_S_S_S_S_S_S_S_S_S_S_S_S_S_S_S_S_S_S_S_S_S_S_S_S_S_S_S_S_S_S_S_S_S_S_S_S_S_S_S_S_S_S_S_S_S_S_S_S_S_S_S_S_S_S_S_S_S_S_S_S_S_S_S_S_S_S_S_S_S_S_S_S_S_S_S_S_S_S_S_S_S_S_S_S_S_S_S_S_S_S_S_S_S_S_S_S_S_S_S_S_S_S_S_S_S_S_S_S_S_S_S_S_S_S_S_S_S_S_S_S_S_S_S_S_S_S_S_S_S_S_S_S_S_S_S_S_S_S_S_S_S_S_S_S_S_S_S_S_S_S_S_S__param_888,
	.param .u64 .ptr .align 1 _Z4racePiS_S_S_S_S_S_S_S_S_S_S_S_S_S_S_S_S_S_S_S_S_S_S_S_S_S_S_S_S_S_S_S_S_S_S_S_S_S_S_S_S_S_S_S_S_S_S_S_S_S_S_S_S_S_S_S_S_S_S_S_S_S_S_S_S_S_S_S_S_S_S_S_S_S_S_S_S_S_S_S_S_S_S_S_S_S_S_S_S_S_S_S_S_S_S_S_S_S_S_S_S_S_S_S_S_S_S_S_S_S_S_S_S_S_S_S_S_S_S_S_S_S_S_S_S_S_S_S_S_S_S_S_S_S_S_S_S_S_S_S_S_S_S_S_S_S_S_S_S_S_S_S_S_S_S_S_S_S_S_S_S_S_S_S_S_S_S_S_S_S_S_S_S_S_S_S_S_S_S_S_S_S_S_S_S_S_S_S_S_S_S_S_S_S_S_S_S_S_S_S_S_S_S_S_S_S_S_S_S_S_S_S_S_S_S_S_S_S_S_S_S_S_S_S_S_S_S_S_S_S_S_S_S_S_S_S_S_S_S_S_S_S_S_S_S_S_S_S_S_S_S_S_S_S_S_S_S_S_S_S_S_S_S_S_S_S_S_S_S_S_S_S_S_S_S_S_S_S_S_S_S_S_S_S_S_S_S_S_S_S_S_S_S_S_S_S_S_S_S_S_S_S_S_S_S_S_S_S_S_S_S_S_S_S_S_S_S_S_S_S_S_S_S_S_S_S_S_S_S_S_S_S_S_S_S_S_S_S_S_S_S_S_S_S_S_S_S_S_S_S_S_S_S_S_S_S_S_S_S_S_S_S_S_S_S_S_S_S_S_S_S_S_S_S_S_S_S_S_S_S_S_S_S_S_S_S_S_S_S_S_S_S_S_S_S_S_S_S_S_S_S_S_S_S_S_S_S_S_S_S_S_S_S_S_S_S_S_S_S_S_S_S_S_S_S_S_S_S_S_S_S_S_S_S_S_S_S_S_S_S_S_S_S_S_S_S_S_S_S_S_S_S_S_S_S_S_S_S_S_S_S_S_S_S_S_S_S_S_S_S_S_S_S_S_S_S_S_S_S_S_S_S_S_S_S_S_S_S_S_S_S_S_S_S_S_S_S_S_S_S_S_S_S_S_S_S_S_S_S_S_S_S_S_S_S_S_S_S_S_S_S_S_S_S_S_S_S_S_S_S_S_S_S_S_S_S_S_S_S_S_S_S_S_S_S_S_S_S_S_S_S_S_S_S_S_S_S_S_S_S_S_S_S_S_S_S_S_S_S_S_S_S_S_S_S_S_S_S_S_S_S_S_S_S_S_S_S_S_S_S_S_S_S_S_S_S_S_S_S_S_S_S_S_S_S_S_S_S_S_S_S_S_S_S_S_S_S_S_S_S_S_S_S_S_S_S_S_S_S_S_S_S_S_S_S_S_S_S_S_S_S_S_S_S_S_S_S_S_S_S_S_S_S_S_S_S_S_S_S_S_S_S_S_S_S_S_S_S_S_S_S_S_S_S_S_S_S_S_S_S_S_S_S_S_S_S_S_S_S_S_S_S_S_S_S_S_S_S_S_S_S_S_S_S_S_S_S_S_S_S_S_S_S_S_S_S_S_S_S_S_S_S_S_S_S_S_S_S_S_S_S_S_S_S_S_S_S_S_S_S_S_S_S_S_S_S_S_S_S_S_S_S_S_S_S_S_S_S_S_S_S_S_S_S_S_S_S_S_S_S_S_S_S_S_S_S_S_S_S_S_S_S_S_S_S_S_S_S_S_S_S_S_S_S_S_S_S_S_S_S_S_S_S_S_S_S_S_S_S_S_S_S_S_S_S_S_S_S_S_S_S_S_S_S_S_S_S_S_S_S_S_S_S_S_S_S_S_S_S_S_S_S_S_S_S_S_S_S_S_S_S_S_S_S_S_S_S_S_S_S_S_S_S_S_S_S_S_S_S_S_S_S_S_S_S_S_S_S_S_S_S_S_S_S_S_S_S_S_S_S_S_S_S_S_S_S_S_S_S_S_S_S_S_S_S_S_S_S_S_S_S_S_S_S_S_S_S_S_S_S_S_S_S_S_S_S_S_S_S_S_S_S_S_S_S_S_S_S_S_S_S_S_S_S_S_S_S_S_S_S_S_S_S_S_S_S_S_S_S_S_S_S_S_S_S_S_S_S_S_S_S_S_S_S_S_S_S_S_S_S_S_S_S_S_S_S_S_S_S_S_S_S_S_S_S_S_S_S_S_S_S_S_S_S_S_S_S_S_S_S_S_S_S_S_S_S_S_S_S_S_S_S_S__param_889,
	.param .u64 .ptr .align 1 _Z4racePiS_S_S_S_S_S_S_S_S_S_S_S_S_S_S_S_S_S_S_S_S_S_S_S_S_S_S_S_S_S_S_S_S_S_S_S_S_S_S_S_S_S_S_S_S_S_S_S_S_S_S_S_S_S_S_S_S_S_S_S_S_S_S_S_S_S_S_S_S_S_S_S_S_S_S_S_S_S_S_S_S_S_S_S_S_S_S_S_S_S_S_S_S_S_S_S_S_S_S_S_S_S_S_S_S_S_S_S_S_S_S_S_S_S_S_S_S_S_S_S_S_S_S_S_S_S_S_S_S_S_S_S_S_S_S_S_S_S_S_S_S_S_S_S_S_S_S_S_S_S_S_S_S_S_S_S_S_S_S_S_S_S_S_S_S_S_S_S_S_S_S_S_S_S_S_S_S_S_S_S_S_S_S_S_S_S_S_S_S_S_S_S_S_S_S_S_S_S_S_S_S_S_S_S_S_S_S_S_S_S_S_S_S_S_S_S_S_S_S_S_S_S_S_S_S_S_S_S_S_S_S_S_S_S_S_S_S_S_S_S_S_S_S_S_S_S_S_S_S_S_S_S_S_S_S_S_S_S_S_S_S_S_S_S_S_S_S_S_S_S_S_S_S_S_S_S_S_S_S_S_S_S_S_S_S_S_S_S_S_S_S_S_S_S_S_S_S_S_S_S_S_S_S_S_S_S_S_S_S_S_S_S_S_S_S_S_S_S_S_S_S_S_S_S_S_S_S_S_S_S_S_S_S_S_S_S_S_S_S_S_S_S_S_S_S_S_S_S_S_S_S_S_S_S_S_S_S_S_S_S_S_S_S_S_S_S_S_S_S_S_S_S_S_S_S_S_S_S_S_S_S_S_S_S_S_S_S_S_S_S_S_S_S_S_S_S_S_S_S_S_S_S_S_S_S_S_S_S_S_S_S_S_S_S_S_S_S_S_S_S_S_S_S_S_S_S_S_S_S_S_S_S_S_S_S_S_S_S_S_S_S_S_S_S_S_S_S_S_S_S_S_S_S_S_S_S_S_S_S_S_S_S_S_S_S_S_S_S_S_S_S_S_S_S_S_S_S_S_S_S_S_S_S_S_S_S_S_S_S_S_S_S_S_S_S_S_S_S_S_S_S_S_S_S_S_S_S_S_S_S_S_S_S_S_S_S_S_S_S_S_S_S_S_S_S_S_S_S_S_S_S_S_S_S_S_S_S_S_S_S_S_S_S_S_S_S_S_S_S_S_S_S_S_S_S_S_S_S_S_S_S_S_S_S_S_S_S_S_S_S_S_S_S_S_S_S_S_S_S_S_S_S_S_S_S_S_S_S_S_S_S_S_S_S_S_S_S_S_S_S_S_S_S_S_S_S_S_S_S_S_S_S_S_S_S_S_S_S_S_S_S_S_S_S_S_S_S_S_S_S_S_S_S_S_S_S_S_S_S_S_S_S_S_S_S_S_S_S_S_S_S_S_S_S_S_S_S_S_S_S_S_S_S_S_S_S_S_S_S_S_S_S_S_S_S_S_S_S_S_S_S_S_S_S_S_S_S_S_S_S_S_S_S_S_S_S_S_S_S_S_S_S_S_S_S_S_S_S_S_S_S_S_S_S_S_S_S_S_S_S_S_S_S_S_S_S_S_S_S_S_S_S_S_S_S_S_S_S_S_S_S_S_S_S_S_S_S_S_S_S_S_S_S_S_S_S_S_S_S_S_S_S_S_S_S_S_S_S_S_S_S_S_S_S_S_S_S_S_S_S_S_S_S_S_S_S_S_S_S_S_S_S_S_S_S_S_S_S_S_S_S_S_S_S_S_S_S_S_S_S_S_S_S_S_S_S_S_S_S_S_S_S_S_S_S_S_S_S_S_S_S_S_S_S_S_S_S_S_S_S_S_S_S_S_S_S_S_S_S_S_S_S_S_S_S_S_S_S_S_S_S_S_S_S_S_S_S_S_S_S_S_S_S_S_S_S_S_S_S_S_S_S_S_S_S_S_S_S_S_S_S_S_S_S_S_S_S_S_S_S_S_S_S_S_S_S_S_S_S_S_S_S_S_S_S_S_S_S_S_S_S_S_S_S_S_S_S_S_S_S_S_S_S_S_S_S_S_S_S_S_S_S_S_S_S_S_S_S_S_S_S_S_S_S_S_S_S_S_S_S_S_S_S_S_S_S_S_S_S_S_S_S_S_S_S_S_S_S_S_S_S_S_S_S_S_S_S_S_S_S_S_S_S_S_S_S_S_S_S_S_S_S_S_S_S_S_S_S_S_S_S_S_S_S_S_S_S_S_S_S_S_S_S__param_890,
	.param .u64 .ptr .align 1 _Z4racePiS_S_S_S_S_S_S_S_S_S_S_S_S_S_S_S_S_S_S_S_S_S_S_S_S_S_S_S_S_S_S_S_S_S_S_S_S_S_S_S_S_S_S_S_S_S_S_S_S_S_S_S_S_S_S_S_S_S_S_S_S_S_S_S_S_S_S_S_S_S_S_S_S_S_S_S_S_S_S_S_S_S_S_S_S_S_S_S_S_S_S_S_S_S_S_S_S_S_S_S_S_S_S_S_S_S_S_S_S_S_S_S_S_S_S_S_S_S_S_S_S_S_S_S_S_S_S_S_S_S_S_S_S_S_S_S_S_S_S_S_S_S_S_S_S_S_S_S_S_S_S_S_S_S_S_S_S_S_S_S_S_S_S_S_S_S_S_S_S_S_S_S_S_S_S_S_S_S_S_S_S_S_S_S_S_S_S_S_S_S_S_S_S_S_S_S_S_S_S_S_S_S_S_S_S_S_S_S_S_S_S_S_S_S_S_S_S_S_S_S_S_S_S_S_S_S_S_S_S_S_S_S_S_S_S_S_S_S_S_S_S_S_S_S_S_S_S_S_S_S_S_S_S_S_S_S_S_S_S_S_S_S_S_S_S_S_S_S_S_S_S_S_S_S_S_S_S_S_S_S_S_S_S_S_S_S_S_S_S_S_S_S_S_S_S_S_S_S_S_S_S_S_S_S_S_S_S_S_S_S_S_S_S_S_S_S_S_S_S_S_S_S_S_S_S_S_S_S_S_S_S_S_S_S_S_S_S_S_S_S_S_S_S_S_S_S_S_S_S_S_S_S_S_S_S_S_S_S_S_S_S_S_S_S_S_S_S_S_S_S_S_S_S_S_S_S_S_S_S_S_S_S_S_S_S_S_S_S_S_S_S_S_S_S_S_S_S_S_S_S_S_S_S_S_S_S_S_S_S_S_S_S_S_S_S_S_S_S_S_S_S_S_S_S_S_S_S_S_S_S_S_S_S_S_S_S_S_S_S_S_S_S_S_S_S_S_S_S_S_S_S_S_S_S_S_S_S_S_S_S_S_S_S_S_S_S_S_S_S_S_S_S_S_S_S_S_S_S_S_S_S_S_S_S_S_S_S_S_S_S_S_S_S_S_S_S_S_S_S_S_S_S_S_S_S_S_S_S_S_S_S_S_S_S_S_S_S_S_S_S_S_S_S_S_S_S_S_S_S_S_S_S_S_S_S_S_S_S_S_S_S_S_S_S_S_S_S_S_S_S_S_S_S_S_S_S_S_S_S_S_S_S_S_S_S_S_S_S_S_S_S_S_S_S_S_S_S_S_S_S_S_S_S_S_S_S_S_S_S_S_S_S_S_S_S_S_S_S_S_S_S_S_S_S_S_S_S_S_S_S_S_S_S_S_S_S_S_S_S_S_S_S_S_S_S_S_S_S_S_S_S_S_S_S_S_S_S_S_S_S_S_S_S_S_S_S_S_S_S_S_S_S_S_S_S_S_S_S_S_S_S_S_S_S_S_S_S_S_S_S_S_S_S_S_S_S_S_S_S_S_S_S_S_S_S_S_S_S_S_S_S_S_S_S_S_S_S_S_S_S_S_S_S_S_S_S_S_S_S_S_S_S_S_S_S_S_S_S_S_S_S_S_S_S_S_S_S_S_S_S_S_S_S_S_S_S_S_S_S_S_S_S_S_S_S_S_S_S_S_S_S_S_S_S_S_S_S_S_S_S_S_S_S_S_S_S_S_S_S_S_S_S_S_S_S_S_S_S_S_S_S_S_S_S_S_S_S_S_S_S_S_S_S_S_S_S_S_S_S_S_S_S_S_S_S_S_S_S_S_S_S_S_S_S_S_S_S_S_S_S_S_S_S_S_S_S_S_S_S_S_S_S_S_S_S_S_S_S_S_S_S_S_S_S_S_S_S_S_S_S_S_S_S_S_S_S_S_S_S_S_S_S_S_S_S_S_S_S_S_S_S_S_S_S_S_S_S_S_S_S_S_S_S_S_S_S_S_S_S_S_S_S_S_S_S_S_S_S_S_S_S_S_S_S_S_S_S_S_S_S_S_S_S_S_S_S_S_S_S_S_S_S_S_S_S_S_S_S_S_S_S_S_S_S_S_S_S_S_S_S_S_S_S_S_S_S_S_S_S_S_S_S_S_S_S_S_S_S_S_S_S_S_S_S_S_S_S_S_S_S_S_S_S_S_S_S_S_S_S_S_S_S_S_S_S_S_S_S_S_S_S_S_S_S_S_S_S_S_S_S_S_S_S_S_S_S_S_S_S_S_S_S_S_S_S_S_S_S_S_S_S_S_S__param_891,
	.param .u64 .ptr .align 1 _Z4racePiS_S_S_S_S_S_S_S_S_S_S_S_S_S_S_S_S_S_S_S_S_S_S_S_S_S_S_S_S_S_S_S_S_S_S_S_S_S_S_S_S_S_S_S_S_S_S_S_S_S_S_S_S_S_S_S_S_S_S_S_S_S_S_S_S_S_S_S_S_S_S_S_S_S_S_S_S_S_S_S_S_S_S_S_S_S_S_S_S_S_S_S_S_S_S_S_S_S_S_S_S_S_S_S_S_S_S_S_S_S_S_S_S_S_S_S_S_S_S_S_S_S_S_S_S_S_S_S_S_S_S_S_S_S_S_S_S_S_S_S_S_S_S_S_S_S_S_S_S_S_S_S_S_S_S_S_S_S_S_S_S_S_S_S_S_S_S_S_S_S_S_S_S_S_S_S_S_S_S_S_S_S_S_S_S_S_S_S_S_S_S_S_S_S_S_S_S_S_S_S_S_S_S_S_S_S_S_S_S_S_S_S_S_S_S_S_S_S_S_S_S_S_S_S_S_S_S_S_S_S_S_S_S_S_S_S_S_S_S_S_S_S_S_S_S_S_S_S_S_S_S_S_S_S_S_S_S_S_S_S_S_S_S_S_S_S_S_S_S_S_S_S_S_S_S_S_S_S_S_S_S_S_S_S_S_S_S_S_S_S_S_S_S_S_S_S_S_S_S_S_S_S_S_S_S_S_S_S_S_S_S_S_S_S_S_S_S_S_S_S_S_S_S_S_S_S_S_S_S_S_S_S_S_S_S_S_S_S_S_S_S_S_S_S_S_S_S_S_S_S_S_S_S_S_S_S_S_S_S_S_S_S_S_S_S_S_S_S_S_S_S_S_S_S_S_S_S_S_S_S_S_S_S_S_S_S_S_S_S_S_S_S_S_S_S_S_S_S_S_S_S_S_S_S_S_S_S_S_S_S_S_S_S_S_S_S_S_S_S_S_S_S_S_S_S_S_S_S_S_S_S_S_S_S_S_S_S_S_S_S_S_S_S_S_S_S_S_S_S_S_S_S_S_S_S_S_S_S_S_S_S_S_S_S_S_S_S_S_S_S_S_S_S_S_S_S_S_S_S_S_S_S_S_S_S_S_S_S_S_S_S_S_S_S_S_S_S_S_S_S_S_S_S_S_S_S_S_S_S_S_S_S_S_S_S_S_S_S_S_S_S_S_S_S_S_S_S_S_S_S_S_S_S_S_S_S_S_S_S_S_S_S_S_S_S_S_S_S_S_S_S_S_S_S_S_S_S_S_S_S_S_S_S_S_S_S_S_S_S_S_S_S_S_S_S_S_S_S_S_S_S_S_S_S_S_S_S_S_S_S_S_S_S_S_S_S_S_S_S_S_S_S_S_S_S_S_S_S_S_S_S_S_S_S_S_S_S_S_S_S_S_S_S_S_S_S_S_S_S_S_S_S_S_S_S_S_S_S_S_S_S_S_S_S_S_S_S_S_S_S_S_S_S_S_S_S_S_S_S_S_S_S_S_S_S_S_S_S_S_S_S_S_S_S_S_S_S_S_S_S_S_S_S_S_S_S_S_S_S_S_S_S_S_S_S_S_S_S_S_S_S_S_S_S_S_S_S_S_S_S_S_S_S_S_S_S_S_S_S_S_S_S_S_S_S_S_S_S_S_S_S_S_S_S_S_S_S_S_S_S_S_S_S_S_S_S_S_S_S_S_S_S_S_S_S_S_S_S_S_S_S_S_S_S_S_S_S_S_S_S_S_S_S_S_S_S_S_S_S_S_S_S_S_S_S_S_S_S_S_S_S_S_S_S_S_S_S_S_S_S_S_S_S_S_S_S_S_S_S_S_S_S_S_S_S_S_S_S_S_S_S_S_S_S_S_S_S_S_S_S_S_S_S_S_S_S_S_S_S_S_S_S_S_S_S_S_S_S_S_S_S_S_S_S_S_S_S_S_S_S_S_S_S_S_S_S_S_S_S_S_S_S_S_S_S_S_S_S_S_S_S_S_S_S_S_S_S_S_S_S_S_S_S_S_S_S_S_S_S_S_S_S_S_S_S_S_S_S_S_S_S_S_S_S_S_S_S_S_S_S_S_S_S_S_S_S_S_S_S_S_S_S_S_S_S_S_S_S_S_S_S_S_S_S_S_S_S_S_S_S_S_S_S_S_S_S_S_S_S_S_S_S_S_S_S_S_S_S_S_S_S_S_S_S_S_S_S_S_S_S_S_S_S_S_S_S_S_S_S_S_S_S_S_S_S_S_S_S_S_S_S_S_S_S_S_S_S_S_S_S_S_S_S_S_S_S_S_S_S_S_S_S_S__param_892,
	.param .u64 .ptr .align 1 _Z4racePiS_S_S_S_S_S_S_S_S_S_S_S_S_S_S_S_S_S_S_S_S_S_S_S_S_S_S_S_S_S_S_S_S_S_S_S_S_S_S_S_S_S_S_S_S_S_S_S_S_S_S_S_S_S_S_S_S_S_S_S_S_S_S_S_S_S_S_S_S_S_S_S_S_S_S_S_S_S_S_S_S_S_S_S_S_S_S_S_S_S_S_S_S_S_S_S_S_S_S_S_S_S_S_S_S_S_S_S_S_S_S_S_S_S_S_S_S_S_S_S_S_S_S_S_S_S_S_S_S_S_S_S_S_S_S_S_S_S_S_S_S_S_S_S_S_S_S_S_S_S_S_S_S_S_S_S_S_S_S_S_S_S_S_S_S_S_S_S_S_S_S_S_S_S_S_S_S_S_S_S_S_S_S_S_S_S_S_S_S_S_S_S_S_S_S_S_S_S_S_S_S_S_S_S_S_S_S_S_S_S_S_S_S_S_S_S_S_S_S_S_S_S_S_S_S_S_S_S_S_S_S_S_S_S_S_S_S_S_S_S_S_S_S_S_S_S_S_S_S_S_S_S_S_S_S_S_S_S_S_S_S_S_S_S_S_S_S_S_S_S_S_S_S_S_S_S_S_S_S_S_S_S_S_S_S_S_S_S_S_S_S_S_S_S_S_S_S_S_S_S_S_S_S_S_S_S_S_S_S_S_S_S_S_S_S_S_S_S_S_S_S_S_S_S_S_S_S_S_S_S_S_S_S_S_S_S_S_S_S_S_S_S_S_S_S_S_S_S_S_S_S_S_S_S_S_S_S_S_S_S_S_S_S_S_S_S_S_S_S_S_S_S_S_S_S_S_S_S_S_S_S_S_S_S_S_S_S_S_S_S_S_S_S_S_S_S_S_S_S_S_S_S_S_S_S_S_S_S_S_S_S_S_S_S_S_S_S_S_S_S_S_S_S_S_S_S_S_S_S_S_S_S_S_S_S_S_S_S_S_S_S_S_S_S_S_S_S_S_S_S_S_S_S_S_S_S_S_S_S_S_S_S_S_S_S_S_S_S_S_S_S_S_S_S_S_S_S_S_S_S_S_S_S_S_S_S_S_S_S_S_S_S_S_S_S_S_S_S_S_S_S_S_S_S_S_S_S_S_S_S_S_S_S_S_S_S_S_S_S_S_S_S_S_S_S_S_S_S_S_S_S_S_S_S_S_S_S_S_S_S_S_S_S_S_S_S_S_S_S_S_S_S_S_S_S_S_S_S_S_S_S_S_S_S_S_S_S_S_S_S_S_S_S_S_S_S_S_S_S_S_S_S_S_S_S_S_S_S_S_S_S_S_S_S_S_S_S_S_S_S_S_S_S_S_S_S_S_S_S_S_S_S_S_S_S_S_S_S_S_S_S_S_S_S_S_S_S_S_S_S_S_S_S_S_S_S_S_S_S_S_S_S_S_S_S_S_S_S_S_S_S_S_S_S_S_S_S_S_S_S_S_S_S_S_S_S_S_S_S_S_S_S_S_S_S_S_S_S_S_S_S_S_S_S_S_S_S_S_S_S_S_S_S_S_S_S_S_S_S_S_S_S_S_S_S_S_S_S_S_S_S_S_S_S_S_S_S_S_S_S_S_S_S_S_S_S_S_S_S_S_S_S_S_S_S_S_S_S_S_S_S_S_S_S_S_S_S_S_S_S_S_S_S_S_S_S_S_S_S_S_S_S_S_S_S_S_S_S_S_S_S_S_S_S_S_S_S_S_S_S_S_S_S_S_S_S_S_S_S_S_S_S_S_S_S_S_S_S_S_S_S_S_S_S_S_S_S_S_S_S_S_S_S_S_S_S_S_S_S_S_S_S_S_S_S_S_S_S_S_S_S_S_S_S_S_S_S_S_S_S_S_S_S_S_S_S_S_S_S_S_S_S_S_S_S_S_S_S_S_S_S_S_S_S_S_S_S_S_S_S_S_S_S_S_S_S_S_S_S_S_S_S_S_S_S_S_S_S_S_S_S_S_S_S_S_S_S_S_S_S_S_S_S_S_S_S_S_S_S_S_S_S_S_S_S_S_S_S_S_S_S_S_S_S_S_S_S_S_S_S_S_S_S_S_S_S_S_S_S_S_S_S_S_S_S_S_S_S_S_S_S_S_S_S_S_S_S_S_S_S_S_S_S_S_S_S_S_S_S_S_S_S_S_S_S_S_S_S_S_S_S_S_S_S_S_S_S_S_S_S_S_S_S_S_S_S_S_S_S_S_S_S_S_S_S_S_S_S_S_S_S_S_S_S_S_S_S_S_S_S_S_S_S__param_893,
	.param .u64 .ptr .align 1 _Z4racePiS_S_S_S_S_S_S_S_S_S_S_S_S_S_S_S_S_S_S_S_S_S_S_S_S_S_S_S_S_S_S_S_S_S_S_S_S_S_S_S_S_S_S_S_S_S_S_S_S_S_S_S_S_S_S_S_S_S_S_S_S_S_S_S_S_S_S_S_S_S_S_S_S_S_S_S_S_S_S_S_S_S_S_S_S_S_S_S_S_S_S_S_S_S_S_S_S_S_S_S_S_S_S_S_S_S_S_S_S_S_S_S_S_S_S_S_S_S_S_S_S_S_S_S_S_S_S_S_S_S_S_S_S_S_S_S_S_S_S_S_S_S_S_S_S_S_S_S_S_S_S_S_S_S_S_S_S_S_S_S_S_S_S_S_S_S_S_S_S_S_S_S_S_S_S_S_S_S_S_S_S_S_S_S_S_S_S_S_S_S_S_S_S_S_S_S_S_S_S_S_S_S_S_S_S_S_S_S_S_S_S_S_S_S_S_S_S_S_S_S_S_S_S_S_S_S_S_S_S_S_S_S_S_S_S_S_S_S_S_S_S_S_S_S_S_S_S_S_S_S_S_S_S_S_S_S_S_S_S_S_S_S_S_S_S_S_S_S_S_S_S_S_S_S_S_S_S_S_S_S_S_S_S_S_S_S_S_S_S_S_S_S_S_S_S_S_S_S_S_S_S_S_S_S_S_S_S_S_S_S_S_S_S_S_S_S_S_S_S_S_S_S_S_S_S_S_S_S_S_S_S_S_S_S_S_S_S_S_S_S_S_S_S_S_S_S_S_S_S_S_S_S_S_S_S_S_S_S_S_S_S_S_S_S_S_S_S_S_S_S_S_S_S_S_S_S_S_S_S_S_S_S_S_S_S_S_S_S_S_S_S_S_S_S_S_S_S_S_S_S_S_S_S_S_S_S_S_S_S_S_S_S_S_S_S_S_S_S_S_S_S_S_S_S_S_S_S_S_S_S_S_S_S_S_S_S_S_S_S_S_S_S_S_S_S_S_S_S_S_S_S_S_S_S_S_S_S_S_S_S_S_S_S_S_S_S_S_S_S_S_S_S_S_S_S_S_S_S_S_S_S_S_S_S_S_S_S_S_S_S_S_S_S_S_S_S_S_S_S_S_S_S_S_S_S_S_S_S_S_S_S_S_S_S_S_S_S_S_S_S_S_S_S_S_S_S_S_S_S_S_S_S_S_S_S_S_S_S_S_S_S_S_S_S_S_S_S_S_S_S_S_S_S_S_S_S_S_S_S_S_S_S_S_S_S_S_S_S_S_S_S_S_S_S_S_S_S_S_S_S_S_S_S_S_S_S_S_S_S_S_S_S_S_S_S_S_S_S_S_S_S_S_S_S_S_S_S_S_S_S_S_S_S_S_S_S_S_S_S_S_S_S_S_S_S_S_S_S_S_S_S_S_S_S_S_S_S_S_S_S_S_S_S_S_S_S_S_S_S_S_S_S_S_S_S_S_S_S_S_S_S_S_S_S_S_S_S_S_S_S_S_S_S_S_S_S_S_S_S_S_S_S_S_S_S_S_S_S_S_S_S_S_S_S_S_S_S_S_S_S_S_S_S_S_S_S_S_S_S_S_S_S_S_S_S_S_S_S_S_S_S_S_S_S_S_S_S_S_S_S_S_S_S_S_S_S_S_S_S_S_S_S_S_S_S_S_S_S_S_S_S_S_S_S_S_S_S_S_S_S_S_S_S_S_S_S_S_S_S_S_S_S_S_S_S_S_S_S_S_S_S_S_S_S_S_S_S_S_S_S_S_S_S_S_S_S_S_S_S_S_S_S_S_S_S_S_S_S_S_S_S_S_S_S_S_S_S_S_S_S_S_S_S_S_S_S_S_S_S_S_S_S_S_S_S_S_S_S_S_S_S_S_S_S_S_S_S_S_S_S_S_S_S_S_S_S_S_S_S_S_S_S_S_S_S_S_S_S_S_S_S_S_S_S_S_S_S_S_S_S_S_S_S_S_S_S_S_S_S_S_S_S_S_S_S_S_S_S_S_S_S_S_S_S_S_S_S_S_S_S_S_S_S_S_S_S_S_S_S_S_S_S_S_S_S_S_S_S_S_S_S_S_S_S_S_S_S_S_S_S_S_S_S_S_S_S_S_S_S_S_S_S_S_S_S_S_S_S_S_S_S_S_S_S_S_S_S_S_S_S_S_S_S_S_S_S_S_S_S_S_S_S_S_S_S_S_S_S_S_S_S_S_S_S_S_S_S_S_S_S_S_S_S_S_S_S_S_S_S_S_S_S_S_S_S_S_S_S_S_S_S_S_S__param_894,
	.param .u64 .ptr .align 1 _Z4racePiS_S_S_S_S_S_S_S_S_S_S_S_S_S_S_S_S_S_S_S_S_S_S_S_S_S_S_S_S_S_S_S_S_S_S_S_S_S_S_S_S_S_S_S_S_S_S_S_S_S_S_S_S_S_S_S_S_S_S_S_S_S_S_S_S_S_S_S_S_S_S_S_S_S_S_S_S_S_S_S_S_S_S_S_S_S_S_S_S_S_S_S_S_S_S_S_S_S_S_S_S_S_S_S_S_S_S_S_S_S_S_S_S_S_S_S_S_S_S_S_S_S_S_S_S_S_S_S_S_S_S_S_S_S_S_S_S_S_S_S_S_S_S_S_S_S_S_S_S_S_S_S_S_S_S_S_S_S_S_S_S_S_S_S_S_S_S_S_S_S_S_S_S_S_S_S_S_S_S_S_S_S_S_S_S_S_S_S_S_S_S_S_S_S_S_S_S_S_S_S_S_S_S_S_S_S_S_S_S_S_S_S_S_S_S_S_S_S_S_S_S_S_S_S_S_S_S_S_S_S_S_S_S_S_S_S_S_S_S_S_S_S_S_S_S_S_S_S_S_S_S_S_S_S_S_S_S_S_S_S_S_S_S_S_S_S_S_S_S_S_S_S_S_S_S_S_S_S_S_S_S_S_S_S_S_S_S_S_S_S_S_S_S_S_S_S_S_S_S_S_S_S_S_S_S_S_S_S_S_S_S_S_S_S_S_S_S_S_S_S_S_S_S_S_S_S_S_S_S_S_S_S_S_S_S_S_S_S_S_S_S_S_S_S_S_S_S_S_S_S_S_S_S_S_S_S_S_S_S_S_S_S_S_S_S_S_S_S_S_S_S_S_S_S_S_S_S_S_S_S_S_S_S_S_S_S_S_S_S_S_S_S_S_S_S_S_S_S_S_S_S_S_S_S_S_S_S_S_S_S_S_S_S_S_S_S_S_S_S_S_S_S_S_S_S_S_S_S_S_S_S_S_S_S_S_S_S_S_S_S_S_S_S_S_S_S_S_S_S_S_S_S_S_S_S_S_S_S_S_S_S_S_S_S_S_S_S_S_S_S_S_S_S_S_S_S_S_S_S_S_S_S_S_S_S_S_S_S_S_S_S_S_S_S_S_S_S_S_S_S_S_S_S_S_S_S_S_S_S_S_S_S_S_S_S_S_S_S_S_S_S_S_S_S_S_S_S_S_S_S_S_S_S_S_S_S_S_S_S_S_S_S_S_S_S_S_S_S_S_S_S_S_S_S_S_S_S_S_S_S_S_S_S_S_S_S_S_S_S_S_S_S_S_S_S_S_S_S_S_S_S_S_S_S_S_S_S_S_S_S_S_S_S_S_S_S_S_S_S_S_S_S_S_S_S_S_S_S_S_S_S_S_S_S_S_S_S_S_S_S_S_S_S_S_S_S_S_S_S_S_S_S_S_S_S_S_S_S_S_S_S_S_S_S_S_S_S_S_S_S_S_S_S_S_S_S_S_S_S_S_S_S_S_S_S_S_S_S_S_S_S_S_S_S_S_S_S_S_S_S_S_S_S_S_S_S_S_S_S_S_S_S_S_S_S_S_S_S_S_S_S_S_S_S_S_S_S_S_S_S_S_S_S_S_S_S_S_S_S_S_S_S_S_S_S_S_S_S_S_S_S_S_S_S_S_S_S_S_S_S_S_S_S_S_S_S_S_S_S_S_S_S_S_S_S_S_S_S_S_S_S_S_S_S_S_S_S_S_S_S_S_S_S_S_S_S_S_S_S_S_S_S_S_S_S_S_S_S_S_S_S_S_S_S_S_S_S_S_S_S_S_S_S_S_S_S_S_S_S_S_S_S_S_S_S_S_S_S_S_S_S_S_S_S_S_S_S_S_S_S_S_S_S_S_S_S_S_S_S_S_S_S_S_S_S_S_S_S_S_S_S_S_S_S_S_S_S_S_S_S_S_S_S_S_S_S_S_S_S_S_S_S_S_S_S_S_S_S_S_S_S_S_S_S_S_S_S_S_S_S_S_S_S_S_S_S_S_S_S_S_S_S_S_S_S_S_S_S_S_S_S_S_S_S_S_S_S_S_S_S_S_S_S_S_S_S_S_S_S_S_S_S_S_S_S_S_S_S_S_S_S_S_S_S_S_S_S_S_S_S_S_S_S_S_S_S_S_S_S_S_S_S_S_S_S_S_S_S_S_S_S_S_S_S_S_S_S_S_S_S_S_S_S_S_S_S_S_S_S_S_S_S_S_S_S_S_S_S_S_S_S_S_S_S_S_S_S_S_S_S_S_S_S_S_S_S_S_S_S_S_S_S_S__param_895,
	.param .u64 .ptr .align 1 _Z4racePiS_S_S_S_S_S_S_S_S_S_S_S_S_S_S_S_S_S_S_S_S_S_S_S_S_S_S_S_S_S_S_S_S_S_S_S_S_S_S_S_S_S_S_S_S_S_S_S_S_S_S_S_S_S_S_S_S_S_S_S_S_S_S_S_S_S_S_S_S_S_S_S_S_S_S_S_S_S_S_S_S_S_S_S_S_S_S_S_S_S_S_S_S_S_S_S_S_S_S_S_S_S_S_S_S_S_S_S_S_S_S_S_S_S_S_S_S_S_S_S_S_S_S_S_S_S_S_S_S_S_S_S_S_S_S_S_S_S_S_S_S_S_S_S_S_S_S_S_S_S_S_S_S_S_S_S_S_S_S_S_S_S_S_S_S_S_S_S_S_S_S_S_S_S_S_S_S_S_S_S_S_S_S_S_S_S_S_S_S_S_S_S_S_S_S_S_S_S_S_S_S_S_S_S_S_S_S_S_S_S_S_S_S_S_S_S_S_S_S_S_S_S_S_S_S_S_S_S_S_S_S_S_S_S_S_S_S_S_S_S_S_S_S_S_S_S_S_S_S_S_S_S_S_S_S_S_S_S_S_S_S_S_S_S_S_S_S_S_S_S_S_S_S_S_S_S_S_S_S_S_S_S_S_S_S_S_S_S_S_S_S_S_S_S_S_S_S_S_S_S_S_S_S_S_S_S_S_S_S_S_S_S_S_S_S_S_S_S_S_S_S_S_S_S_S_S_S_S_S_S_S_S_S_S_S_S_S_S_S_S_S_S_S_S_S_S_S_S_S_S_S_S_S_S_S_S_S_S_S_S_S_S_S_S_S_S_S_S_S_S_S_S_S_S_S_S_S_S_S_S_S_S_S_S_S_S_S_S_S_S_S_S_S_S_S_S_S_S_S_S_S_S_S_S_S_S_S_S_S_S_S_S_S_S_S_S_S_S_S_S_S_S_S_S_S_S_S_S_S_S_S_S_S_S_S_S_S_S_S_S_S_S_S_S_S_S_S_S_S_S_S_S_S_S_S_S_S_S_S_S_S_S_S_S_S_S_S_S_S_S_S_S_S_S_S_S_S_S_S_S_S_S_S_S_S_S_S_S_S_S_S_S_S_S_S_S_S_S_S_S_S_S_S_S_S_S_S_S_S_S_S_S_S_S_S_S_S_S_S_S_S_S_S_S_S_S_S_S_S_S_S_S_S_S_S_S_S_S_S_S_S_S_S_S_S_S_S_S_S_S_S_S_S_S_S_S_S_S_S_S_S_S_S_S_S_S_S_S_S_S_S_S_S_S_S_S_S_S_S_S_S_S_S_S_S_S_S_S_S_S_S_S_S_S_S_S_S_S_S_S_S_S_S_S_S_S_S_S_S_S_S_S_S_S_S_S_S_S_S_S_S_S_S_S_S_S_S_S_S_S_S_S_S_S_S_S_S_S_S_S_S_S_S_S_S_S_S_S_S_S_S_S_S_S_S_S_S_S_S_S_S_S_S_S_S_S_S_S_S_S_S_S_S_S_S_S_S_S_S_S_S_S_S_S_S_S_S_S_S_S_S_S_S_S_S_S_S_S_S_S_S_S_S_S_S_S_S_S_S_S_S_S_S_S_S_S_S_S_S_S_S_S_S_S_S_S_S_S_S_S_S_S_S_S_S_S_S_S_S_S_S_S_S_S_S_S_S_S_S_S_S_S_S_S_S_S_S_S_S_S_S_S_S_S_S_S_S_S_S_S_S_S_S_S_S_S_S_S_S_S_S_S_S_S_S_S_S_S_S_S_S_S_S_S_S_S_S_S_S_S_S_S_S_S_S_S_S_S_S_S_S_S_S_S_S_S_S_S_S_S_S_S_S_S_S_S_S_S_S_S_S_S_S_S_S_S_S_S_S_S_S_S_S_S_S_S_S_S_S_S_S_S_S_S_S_S_S_S_S_S_S_S_S_S_S_S_S_S_S_S_S_S_S_S_S_S_S_S_S_S_S_S_S_S_S_S_S_S_S_S_S_S_S_S_S_S_S_S_S_S_S_S_S_S_S_S_S_S_S_S_S_S_S_S_S_S_S_S_S_S_S_S_S_S_S_S_S_S_S_S_S_S_S_S_S_S_S_S_S_S_S_S_S_S_S_S_S_S_S_S_S_S_S_S_S_S_S_S_S_S_S_S_S_S_S_S_S_S_S_S_S_S_S_S_S_S_S_S_S_S_S_S_S_S_S_S_S_S_S_S_S_S_S_S_S_S_S_S_S_S_S_S_S_S_S_S_S_S_S_S_S_S_S_S_S_S_S_S_S_S_S_S_S__param_896,
	.param .u64 .ptr .align 1 _Z4racePiS_S_S_S_S_S_S_S_S_S_S_S_S_S_S_S_S_S_S_S_S_S_S_S_S_S_S_S_S_S_S_S_S_S_S_S_S_S_S_S_S_S_S_S_S_S_S_S_S_S_S_S_S_S_S_S_S_S_S_S_S_S_S_S_S_S_S_S_S_S_S_S_S_S_S_S_S_S_S_S_S_S_S_S_S_S_S_S_S_S_S_S_S_S_S_S_S_S_S_S_S_S_S_S_S_S_S_S_S_S_S_S_S_S_S_S_S_S_S_S_S_S_S_S_S_S_S_S_S_S_S_S_S_S_S_S_S_S_S_S_S_S_S_S_S_S_S_S_S_S_S_S_S_S_S_S_S_S_S_S_S_S_S_S_S_S_S_S_S_S_S_S_S_S_S_S_S_S_S_S_S_S_S_S_S_S_S_S_S_S_S_S_S_S_S_S_S_S_S_S_S_S_S_S_S_S_S_S_S_S_S_S_S_S_S_S_S_S_S_S_S_S_S_S_S_S_S_S_S_S_S_S_S_S_S_S_S_S_S_S_S_S_S_S_S_S_S_S_S_S_S_S_S_S_S_S_S_S_S_S_S_S_S_S_S_S_S_S_S_S_S_S_S_S_S_S_S_S_S_S_S_S_S_S_S_S_S_S_S_S_S_S_S_S_S_S_S_S_S_S_S_S_S_S_S_S_S_S_S_S_S_S_S_S_S_S_S_S_S_S_S_S_S_S_S_S_S_S_S_S_S_S_S_S_S_S_S_S_S_S_S_S_S_S_S_S_S_S_S_S_S_S_S_S_S_S_S_S_S_S_S_S_S_S_S_S_S_S_S_S_S_S_S_S_S_S_S_S_S_S_S_S_S_S_S_S_S_S_S_S_S_S_S_S_S_S_S_S_S_S_S_S_S_S_S_S_S_S_S_S_S_S_S_S_S_S_S_S_S_S_S_S_S_S_S_S_S_S_S_S_S_S_S_S_S_S_S_S_S_S_S_S_S_S_S_S_S_S_S_S_S_S_S_S_S_S_S_S_S_S_S_S_S_S_S_S_S_S_S_S_S_S_S_S_S_S_S_S_S_S_S_S_S_S_S_S_S_S_S_S_S_S_S_S_S_S_S_S_S_S_S_S_S_S_S_S_S_S_S_S_S_S_S_S_S_S_S_S_S_S_S_S_S_S_S_S_S_S_S_S_S_S_S_S_S_S_S_S_S_S_S_S_S_S_S_S_S_S_S_S_S_S_S_S_S_S_S_S_S_S_S_S_S_S_S_S_S_S_S_S_S_S_S_S_S_S_S_S_S_S_S_S_S_S_S_S_S_S_S_S_S_S_S_S_S_S_S_S_S_S_S_S_S_S_S_S_S_S_S_S_S_S_S_S_S_S_S_S_S_S_S_S_S_S_S_S_S_S_S_S_S_S_S_S_S_S_S_S_S_S_S_S_S_S_S_S_S_S_S_S_S_S_S_S_S_S_S_S_S_S_S_S_S_S_S_S_S_S_S_S_S_S_S_S_S_S_S_S_S_S_S_S_S_S_S_S_S_S_S_S_S_S_S_S_S_S_S_S_S_S_S_S_S_S_S_S_S_S_S_S_S_S_S_S_S_S_S_S_S_S_S_S_S_S_S_S_S_S_S_S_S_S_S_S_S_S_S_S_S_S_S_S_S_S_S_S_S_S_S_S_S_S_S_S_S_S_S_S_S_S_S_S_S_S_S_S_S_S_S_S_S_S_S_S_S_S_S_S_S_S_S_S_S_S_S_S_S_S_S_S_S_S_S_S_S_S_S_S_S_S_S_S_S_S_S_S_S_S_S_S_S_S_S_S_S_S_S_S_S_S_S_S_S_S_S_S_S_S_S_S_S_S_S_S_S_S_S_S_S_S_S_S_S_S_S_S_S_S_S_S_S_S_S_S_S_S_S_S_S_S_S_S_S_S_S_S_S_S_S_S_S_S_S_S_S_S_S_S_S_S_S_S_S_S_S_S_S_S_S_S_S_S_S_S_S_S_S_S_S_S_S_S_S_S_S_S_S_S_S_S_S_S_S_S_S_S_S_S_S_S_S_S_S_S_S_S_S_S_S_S_S_S_S_S_S_S_S_S_S_S_S_S_S_S_S_S_S_S_S_S_S_S_S_S_S_S_S_S_S_S_S_S_S_S_S_S_S_S_S_S_S_S_S_S_S_S_S_S_S_S_S_S_S_S_S_S_S_S_S_S_S_S_S_S_S_S_S_S_S_S_S_S_S_S_S_S_S_S_S_S_S_S_S_S_S_S_S_S_S_S_S_S_S__param_897,
	.param .u64 .ptr .align 1 _Z4racePiS_S_S_S_S_S_S_S_S_S_S_S_S_S_S_S_S_S_S_S_S_S_S_S_S_S_S_S_S_S_S_S_S_S_S_S_S_S_S_S_S_S_S_S_S_S_S_S_S_S_S_S_S_S_S_S_S_S_S_S_S_S_S_S_S_S_S_S_S_S_S_S_S_S_S_S_S_S_S_S_S_S_S_S_S_S_S_S_S_S_S_S_S_S_S_S_S_S_S_S_S_S_S_S_S_S_S_S_S_S_S_S_S_S_S_S_S_S_S_S_S_S_S_S_S_S_S_S_S_S_S_S_S_S_S_S_S_S_S_S_S_S_S_S_S_S_S_S_S_S_S_S_S_S_S_S_S_S_S_S_S_S_S_S_S_S_S_S_S_S_S_S_S_S_S_S_S_S_S_S_S_S_S_S_S_S_S_S_S_S_S_S_S_S_S_S_S_S_S_S_S_S_S_S_S_S_S_S_S_S_S_S_S_S_S_S_S_S_S_S_S_S_S_S_S_S_S_S_S_S_S_S_S_S_S_S_S_S_S_S_S_S_S_S_S_S_S_S_S_S_S_S_S_S_S_S_S_S_S_S_S_S_S_S_S_S_S_S_S_S_S_S_S_S_S_S_S_S_S_S_S_S_S_S_S_S_S_S_S_S_S_S_S_S_S_S_S_S_S_S_S_S_S_S_S_S_S_S_S_S_S_S_S_S_S_S_S_S_S_S_S_S_S_S_S_S_S_S_S_S_S_S_S_S_S_S_S_S_S_S_S_S_S_S_S_S_S_S_S_S_S_S_S_S_S_S_S_S_S_S_S_S_S_S_S_S_S_S_S_S_S_S_S_S_S_S_S_S_S_S_S_S_S_S_S_S_S_S_S_S_S_S_S_S_S_S_S_S_S_S_S_S_S_S_S_S_S_S_S_S_S_S_S_S_S_S_S_S_S_S_S_S_S_S_S_S_S_S_S_S_S_S_S_S_S_S_S_S_S_S_S_S_S_S_S_S_S_S_S_S_S_S_S_S_S_S_S_S_S_S_S_S_S_S_S_S_S_S_S_S_S_S_S_S_S_S_S_S_S_S_S_S_S_S_S_S_S_S_S_S_S_S_S_S_S_S_S_S_S_S_S_S_S_S_S_S_S_S_S_S_S_S_S_S_S_S_S_S_S_S_S_S_S_S_S_S_S_S_S_S_S_S_S_S_S_S_S_S_S_S_S_S_S_S_S_S_S_S_S_S_S_S_S_S_S_S_S_S_S_S_S_S_S_S_S_S_S_S_S_S_S_S_S_S_S_S_S_S_S_S_S_S_S_S_S_S_S_S_S_S_S_S_S_S_S_S_S_S_S_S_S_S_S_S_S_S_S_S_S_S_S_S_S_S_S_S_S_S_S_S_S_S_S_S_S_S_S_S_S_S_S_S_S_S_S_S_S_S_S_S_S_S_S_S_S_S_S_S_S_S_S_S_S_S_S_S_S_S_S_S_S_S_S_S_S_S_S_S_S_S_S_S_S_S_S_S_S_S_S_S_S_S_S_S_S_S_S_S_S_S_S_S_S_S_S_S_S_S_S_S_S_S_S_S_S_S_S_S_S_S_S_S_S_S_S_S_S_S_S_S_S_S_S_S_S_S_S_S_S_S_S_S_S_S_S_S_S_S_S_S_S_S_S_S_S_S_S_S_S_S_S_S_S_S_S_S_S_S_S_S_S_S_S_S_S_S_S_S_S_S_S_S_S_S_S_S_S_S_S_S_S_S_S_S_S_S_S_S_S_S_S_S_S_S_S_S_S_S_S_S_S_S_S_S_S_S_S_S_S_S_S_S_S_S_S_S_S_S_S_S_S_S_S_S_S_S_S_S_S_S_S_S_S_S_S_S_S_S_S_S_S_S_S_S_S_S_S_S_S_S_S_S_S_S_S_S_S_S_S_S_S_S_S_S_S_S_S_S_S_S_S_S_S_S_S_S_S_S_S_S_S_S_S_S_S_S_S_S_S_S_S_S_S_S_S_S_S_S_S_S_S_S_S_S_S_S_S_S_S_S_S_S_S_S_S_S_S_S_S_S_S_S_S_S_S_S_S_S_S_S_S_S_S_S_S_S_S_S_S_S_S_S_S_S_S_S_S_S_S_S_S_S_S_S_S_S_S_S_S_S_S_S_S_S_S_S_S_S_S_S_S_S_S_S_S_S_S_S_S_S_S_S_S_S_S_S_S_S_S_S_S_S_S_S_S_S_S_S_S_S_S_S_S_S_S_S_S_S_S_S_S_S_S_S_S_S_S_S_S_S_S_S_S__param_898,
	.param .u64 .ptr .align 1 _Z4racePiS_S_S_S_S_S_S_S_S_S_S_S_S_S_S_S_S_S_S_S_S_S_S_S_S_S_S_S_S_S_S_S_S_S_S_S_S_S_S_S_S_S_S_S_S_S_S_S_S_S_S_S_S_S_S_S_S_S_S_S_S_S_S_S_S_S_S_S_S_S_S_S_S_S_S_S_S_S_S_S_S_S_S_S_S_S_S_S_S_S_S_S_S_S_S_S_S_S_S_S_S_S_S_S_S_S_S_S_S_S_S_S_S_S_S_S_S_S_S_S_S_S_S_S_S_S_S_S_S_S_S_S_S_S_S_S_S_S_S_S_S_S_S_S_S_S_S_S_S_S_S_S_S_S_S_S_S_S_S_S_S_S_S_S_S_S_S_S_S_S_S_S_S_S_S_S_S_S_S_S_S_S_S_S_S_S_S_S_S_S_S_S_S_S_S_S_S_S_S_S_S_S_S_S_S_S_S_S_S_S_S_S_S_S_S_S_S_S_S_S_S_S_S_S_S_S_S_S_S_S_S_S_S_S_S_S_S_S_S_S_S_S_S_S_S_S_S_S_S_S_S_S_S_S_S_S_S_S_S_S_S_S_S_S_S_S_S_S_S_S_S_S_S_S_S_S_S_S_S_S_S_S_S_S_S_S_S_S_S_S_S_S_S_S_S_S_S_S_S_S_S_S_S_S_S_S_S_S_S_S_S_S_S_S_S_S_S_S_S_S_S_S_S_S_S_S_S_S_S_S_S_S_S_S_S_S_S_S_S_S_S_S_S_S_S_S_S_S_S_S_S_S_S_S_S_S_S_S_S_S_S_S_S_S_S_S_S_S_S_S_S_S_S_S_S_S_S_S_S_S_S_S_S_S_S_S_S_S_S_S_S_S_S_S_S_S_S_S_S_S_S_S_S_S_S_S_S_S_S_S_S_S_S_S_S_S_S_S_S_S_S_S_S_S_S_S_S_S_S_S_S_S_S_S_S_S_S_S_S_S_S_S_S_S_S_S_S_S_S_S_S_S_S_S_S_S_S_S_S_S_S_S_S_S_S_S_S_S_S_S_S_S_S_S_S_S_S_S_S_S_S_S_S_S_S_S_S_S_S_S_S_S_S_S_S_S_S_S_S_S_S_S_S_S_S_S_S_S_S_S_S_S_S_S_S_S_S_S_S_S_S_S_S_S_S_S_S_S_S_S_S_S_S_S_S_S_S_S_S_S_S_S_S_S_S_S_S_S_S_S_S_S_S_S_S_S_S_S_S_S_S_S_S_S_S_S_S_S_S_S_S_S_S_S_S_S_S_S_S_S_S_S_S_S_S_S_S_S_S_S_S_S_S_S_S_S_S_S_S_S_S_S_S_S_S_S_S_S_S_S_S_S_S_S_S_S_S_S_S_S_S_S_S_S_S_S_S_S_S_S_S_S_S_S_S_S_S_S_S_S_S_S_S_S_S_S_S_S_S_S_S_S_S_S_S_S_S_S_S_S_S_S_S_S_S_S_S_S_S_S_S_S_S_S_S_S_S_S_S_S_S_S_S_S_S_S_S_S_S_S_S_S_S_S_S_S_S_S_S_S_S_S_S_S_S_S_S_S_S_S_S_S_S_S_S_S_S_S_S_S_S_S_S_S_S_S_S_S_S_S_S_S_S_S_S_S_S_S_S_S_S_S_S_S_S_S_S_S_S_S_S_S_S_S_S_S_S_S_S_S_S_S_S_S_S_S_S_S_S_S_S_S_S_S_S_S_S_S_S_S_S_S_S_S_S_S_S_S_S_S_S_S_S_S_S_S_S_S_S_S_S_S_S_S_S_S_S_S_S_S_S_S_S_S_S_S_S_S_S_S_S_S_S_S_S_S_S_S_S_S_S_S_S_S_S_S_S_S_S_S_S_S_S_S_S_S_S_S_S_S_S_S_S_S_S_S_S_S_S_S_S_S_S_S_S_S_S_S_S_S_S_S_S_S_S_S_S_S_S_S_S_S_S_S_S_S_S_S_S_S_S_S_S_S_S_S_S_S_S_S_S_S_S_S_S_S_S_S_S_S_S_S_S_S_S_S_S_S_S_S_S_S_S_S_S_S_S_S_S_S_S_S_S_S_S_S_S_S_S_S_S_S_S_S_S_S_S_S_S_S_S_S_S_S_S_S_S_S_S_S_S_S_S_S_S_S_S_S_S_S_S_S_S_S_S_S_S_S_S_S_S_S_S_S_S_S_S_S_S_S_S_S_S_S_S_S_S_S_S_S_S_S_S_S_S_S_S_S_S_S_S_S_S_S_S_S_S_S_S_S_S_S_S__param_899,
	.param .u64 .ptr .align 1 _Z4racePiS_S_S_S_S_S_S_S_S_S_S_S_S_S_S_S_S_S_S_S_S_S_S_S_S_S_S_S_S_S_S_S_S_S_S_S_S_S_S_S_S_S_S_S_S_S_S_S_S_S_S_S_S_S_S_S_S_S_S_S_S_S_S_S_S_S_S_S_S_S_S_S_S_S_S_S_S_S_S_S_S_S_S_S_S_S_S_S_S_S_S_S_S_S_S_S_S_S_S_S_S_S_S_S_S_S_S_S_S_S_S_S_S_S_S_S_S_S_S_S_S_S_S_S_S_S_S_S_S_S_S_S_S_S_S_S_S_S_S_S_S_S_S_S_S_S_S_S_S_S_S_S_S_S_S_S_S_S_S_S_S_S_S_S_S_S_S_S_S_S_S_S_S_S_S_S_S_S_S_S_S_S_S_S_S_S_S_S_S_S_S_S_S_S_S_S_S_S_S_S_S_S_S_S_S_S_S_S_S_S_S_S_S_S_S_S_S_S_S_S_S_S_S_S_S_S_S_S_S_S_S_S_S_S_S_S_S_S_S_S_S_S_S_S_S_S_S_S_S_S_S_S_S_S_S_S_S_S_S_S_S_S_S_S_S_S_S_S_S_S_S_S_S_S_S_S_S_S_S_S_S_S_S_S_S_S_S_S_S_S_S_S_S_S_S_S_S_S_S_S_S_S_S_S_S_S_S_S_S_S_S_S_S_S_S_S_S_S_S_S_S_S_S_S_S_S_S_S_S_S_S_S_S_S_S_S_S_S_S_S_S_S_S_S_S_S_S_S_S_S_S_S_S_S_S_S_S_S_S_S_S_S_S_S_S_S_S_S_S_S_S_S_S_S_S_S_S_S_S_S_S_S_S_S_S_S_S_S_S_S_S_S_S_S_S_S_S_S_S_S_S_S_S_S_S_S_S_S_S_S_S_S_S_S_S_S_S_S_S_S_S_S_S_S_S_S_S_S_S_S_S_S_S_S_S_S_S_S_S_S_S_S_S_S_S_S_S_S_S_S_S_S_S_S_S_S_S_S_S_S_S_S_S_S_S_S_S_S_S_S_S_S_S_S_S_S_S_S_S_S_S_S_S_S_S_S_S_S_S_S_S_S_S_S_S_S_S_S_S_S_S_S_S_S_S_S_S_S_S_S_S_S_S_S_S_S_S_S_S_S_S_S_S_S_S_S_S_S_S_S_S_S_S_S_S_S_S_S_S_S_S_S_S_S_S_S_S_S_S_S_S_S_S_S_S_S_S_S_S_S_S_S_S_S_S_S_S_S_S_S_S_S_S_S_S_S_S_S_S_S_S_S_S_S_S_S_S_S_S_S_S_S_S_S_S_S_S_S_S_S_S_S_S_S_S_S_S_S_S_S_S_S_S_S_S_S_S_S_S_S_S_S_S_S_S_S_S_S_S_S_S_S_S_S_S_S_S_S_S_S_S_S_S_S_S_S_S_S_S_S_S_S_S_S_S_S_S_S_S_S_S_S_S_S_S_S_S_S_S_S_S_S_S_S_S_S_S_S_S_S_S_S_S_S_S_S_S_S_S_S_S_S_S_S_S_S_S_S_S_S_S_S_S_S_S_S_S_S_S_S_S_S_S_S_S_S_S_S_S_S_S_S_S_S_S_S_S_S_S_S_S_S_S_S_S_S_S_S_S_S_S_S_S_S_S_S_S_S_S_S_S_S_S_S_S_S_S_S_S_S_S_S_S_S_S_S_S_S_S_S_S_S_S_S_S_S_S_S_S_S_S_S_S_S_S_S_S_S_S_S_S_S_S_S_S_S_S_S_S_S_S_S_S_S_S_S_S_S_S_S_S_S_S_S_S_S_S_S_S_S_S_S_S_S_S_S_S_S_S_S_S_S_S_S_S_S_S_S_S_S_S_S_S_S_S_S_S_S_S_S_S_S_S_S_S_S_S_S_S_S_S_S_S_S_S_S_S_S_S_S_S_S_S_S_S_S_S_S_S_S_S_S_S_S_S_S_S_S_S_S_S_S_S_S_S_S_S_S_S_S_S_S_S_S_S_S_S_S_S_S_S_S_S_S_S_S_S_S_S_S_S_S_S_S_S_S_S_S_S_S_S_S_S_S_S_S_S_S_S_S_S_S_S_S_S_S_S_S_S_S_S_S_S_S_S_S_S_S_S_S_S_S_S_S_S_S_S_S_S_S_S_S_S_S_S_S_S_S_S_S_S_S_S_S_S_S_S_S_S_S_S_S_S_S_S_S_S_S_S_S_S_S_S_S_S_S_S_S_S_S_S_S_S_S_S_S_S_S_S_S_S_S_S__param_900,
	.param .u64 .ptr .align 1 _Z4racePiS_S_S_S_S_S_S_S_S_S_S_S_S_S_S_S_S_S_S_S_S_S_S_S_S_S_S_S_S_S_S_S_S_S_S_S_S_S_S_S_S_S_S_S_S_S_S_S_S_S_S_S_S_S_S_S_S_S_S_S_S_S_S_S_S_S_S_S_S_S_S_S_S_S_S_S_S_S_S_S_S_S_S_S_S_S_S_S_S_S_S_S_S_S_S_S_S_S_S_S_S_S_S_S_S_S_S_S_S_S_S_S_S_S_S_S_S_S_S_S_S_S_S_S_S_S_S_S_S_S_S_S_S_S_S_S_S_S_S_S_S_S_S_S_S_S_S_S_S_S_S_S_S_S_S_S_S_S_S_S_S_S_S_S_S_S_S_S_S_S_S_S_S_S_S_S_S_S_S_S_S_S_S_S_S_S_S_S_S_S_S_S_S_S_S_S_S_S_S_S_S_S_S_S_S_S_S_S_S_S_S_S_S_S_S_S_S_S_S_S_S_S_S_S_S_S_S_S_S_S_S_S_S_S_S_S_S_S_S_S_S_S_S_S_S_S_S_S_S_S_S_S_S_S_S_S_S_S_S_S_S_S_S_S_S_S_S_S_S_S_S_S_S_S_S_S_S_S_S_S_S_S_S_S_S_S_S_S_S_S_S_S_S_S_S_S_S_S_S_S_S_S_S_S_S_S_S_S_S_S_S_S_S_S_S_S_S_S_S_S_S_S_S_S_S_S_S_S_S_S_S_S_S_S_S_S_S_S_S_S_S_S_S_S_S_S_S_S_S_S_S_S_S_S_S_S_S_S_S_S_S_S_S_S_S_S_S_S_S_S_S_S_S_S_S_S_S_S_S_S_S_S_S_S_S_S_S_S_S_S_S_S_S_S_S_S_S_S_S_S_S_S_S_S_S_S_S_S_S_S_S_S_S_S_S_S_S_S_S_S_S_S_S_S_S_S_S_S_S_S_S_S_S_S_S_S_S_S_S_S_S_S_S_S_S_S_S_S_S_S_S_S_S_S_S_S_S_S_S_S_S_S_S_S_S_S_S_S_S_S_S_S_S_S_S_S_S_S_S_S_S_S_S_S_S_S_S_S_S_S_S_S_S_S_S_S_S_S_S_S_S_S_S_S_S_S_S_S_S_S_S_S_S_S_S_S_S_S_S_S_S_S_S_S_S_S_S_S_S_S_S_S_S_S_S_S_S_S_S_S_S_S_S_S_S_S_S_S_S_S_S_S_S_S_S_S_S_S_S_S_S_S_S_S_S_S_S_S_S_S_S_S_S_S_S_S_S_S_S_S_S_S_S_S_S_S_S_S_S_S_S_S_S_S_S_S_S_S_S_S_S_S_S_S_S_S_S_S_S_S_S_S_S_S_S_S_S_S_S_S_S_S_S_S_S_S_S_S_S_S_S_S_S_S_S_S_S_S_S_S_S_S_S_S_S_S_S_S_S_S_S_S_S_S_S_S_S_S_S_S_S_S_S_S_S_S_S_S_S_S_S_S_S_S_S_S_S_S_S_S_S_S_S_S_S_S_S_S_S_S_S_S_S_S_S_S_S_S_S_S_S_S_S_S_S_S_S_S_S_S_S_S_S_S_S_S_S_S_S_S_S_S_S_S_S_S_S_S_S_S_S_S_S_S_S_S_S_S_S_S_S_S_S_S_S_S_S_S_S_S_S_S_S_S_S_S_S_S_S_S_S_S_S_S_S_S_S_S_S_S_S_S_S_S_S_S_S_S_S_S_S_S_S_S_S_S_S_S_S_S_S_S_S_S_S_S_S_S_S_S_S_S_S_S_S_S_S_S_S_S_S_S_S_S_S_S_S_S_S_S_S_S_S_S_S_S_S_S_S_S_S_S_S_S_S_S_S_S_S_S_S_S_S_S_S_S_S_S_S_S_S_S_S_S_S_S_S_S_S_S_S_S_S_S_S_S_S_S_S_S_S_S_S_S_S_S_S_S_S_S_S_S_S_S_S_S_S_S_S_S_S_S_S_S_S_S_S_S_S_S_S_S_S_S_S_S_S_S_S_S_S_S_S_S_S_S_S_S_S_S_S_S_S_S_S_S_S_S_S_S_S_S_S_S_S_S_S_S_S_S_S_S_S_S_S_S_S_S_S_S_S_S_S_S_S_S_S_S_S_S_S_S_S_S_S_S_S_S_S_S_S_S_S_S_S_S_S_S_S_S_S_S_S_S_S_S_S_S_S_S_S_S_S_S_S_S_S_S_S_S_S_S_S_S_S_S_S_S_S_S_S_S_S_S_S_S_S_S_S_S_S_S_S__param_901,
	.param .u64 .ptr .align 1 _Z4racePiS_S_S_S_S_S_S_S_S_S_S_S_S_S_S_S_S_S_S_S_S_S_S_S_S_S_S_S_S_S_S_S_S_S_S_S_S_S_S_S_S_S_S_S_S_S_S_S_S_S_S_S_S_S_S_S_S_S_S_S_S_S_S_S_S_S_S_S_S_S_S_S_S_S_S_S_S_S_S_S_S_S_S_S_S_S_S_S_S_S_S_S_S_S_S_S_S_S_S_S_S_S_S_S_S_S_S_S_S_S_S_S_S_S_S_S_S_S_S_S_S_S_S_S_S_S_S_S_S_S_S_S_S_S_S_S_S_S_S_S_S_S_S_S_S_S_S_S_S_S_S_S_S_S_S_S_S_S_S_S_S_S_S_S_S_S_S_S_S_S_S_S_S_S_S_S_S_S_S_S_S_S_S_S_S_S_S_S_S_S_S_S_S_S_S_S_S_S_S_S_S_S_S_S_S_S_S_S_S_S_S_S_S_S_S_S_S_S_S_S_S_S_S_S_S_S_S_S_S_S_S_S_S_S_S_S_S_S_S_S_S_S_S_S_S_S_S_S_S_S_S_S_S_S_S_S_S_S_S_S_S_S_S_S_S_S_S_S_S_S_S_S_S_S_S_S_S_S_S_S_S_S_S_S_S_S_S_S_S_S_S_S_S_S_S_S_S_S_S_S_S_S_S_S_S_S_S_S_S_S_S_S_S_S_S_S_S_S_S_S_S_S_S_S_S_S_S_S_S_S_S_S_S_S_S_S_S_S_S_S_S_S_S_S_S_S_S_S_S_S_S_S_S_S_S_S_S_S_S_S_S_S_S_S_S_S_S_S_S_S_S_S_S_S_S_S_S_S_S_S_S_S_S_S_S_S_S_S_S_S_S_S_S_S_S_S_S_S_S_S_S_S_S_S_S_S_S_S_S_S_S_S_S_S_S_S_S_S_S_S_S_S_S_S_S_S_S_S_S_S_S_S_S_S_S_S_S_S_S_S_S_S_S_S_S_S_S_S_S_S_S_S_S_S_S_S_S_S_S_S_S_S_S_S_S_S_S_S_S_S_S_S_S_S_S_S_S_S_S_S_S_S_S_S_S_S_S_S_S_S_S_S_S_S_S_S_S_S_S_S_S_S_S_S_S_S_S_S_S_S_S_S_S_S_S_S_S_S_S_S_S_S_S_S_S_S_S_S_S_S_S_S_S_S_S_S_S_S_S_S_S_S_S_S_S_S_S_S_S_S_S_S_S_S_S_S_S_S_S_S_S_S_S_S_S_S_S_S_S_S_S_S_S_S_S_S_S_S_S_S_S_S_S_S_S_S_S_S_S_S_S_S_S_S_S_S_S_S_S_S_S_S_S_S_S_S_S_S_S_S_S_S_S_S_S_S_S_S_S_S_S_S_S_S_S_S_S_S_S_S_S_S_S_S_S_S_S_S_S_S_S_S_S_S_S_S_S_S_S_S_S_S_S_S_S_S_S_S_S_S_S_S_S_S_S_S_S_S_S_S_S_S_S_S_S_S_S_S_S_S_S_S_S_S_S_S_S_S_S_S_S_S_S_S_S_S_S_S_S_S_S_S_S_S_S_S_S_S_S_S_S_S_S_S_S_S_S_S_S_S_S_S_S_S_S_S_S_S_S_S_S_S_S_S_S_S_S_S_S_S_S_S_S_S_S_S_S_S_S_S_S_S_S_S_S_S_S_S_S_S_S_S_S_S_S_S_S_S_S_S_S_S_S_S_S_S_S_S_S_S_S_S_S_S_S_S_S_S_S_S_S_S_S_S_S_S_S_S_S_S_S_S_S_S_S_S_S_S_S_S_S_S_S_S_S_S_S_S_S_S_S_S_S_S_S_S_S_S_S_S_S_S_S_S_S_S_S_S_S_S_S_S_S_S_S_S_S_S_S_S_S_S_S_S_S_S_S_S_S_S_S_S_S_S_S_S_S_S_S_S_S_S_S_S_S_S_S_S_S_S_S_S_S_S_S_S_S_S_S_S_S_S_S_S_S_S_S_S_S_S_S_S_S_S_S_S_S_S_S_S_S_S_S_S_S_S_S_S_S_S_S_S_S_S_S_S_S_S_S_S_S_S_S_S_S_S_S_S_S_S_S_S_S_S_S_S_S_S_S_S_S_S_S_S_S_S_S_S_S_S_S_S_S_S_S_S_S_S_S_S_S_S_S_S_S_S_S_S_S_S_S_S_S_S_S_S_S_S_S_S_S_S_S_S_S_S_S_S_S_S_S_S_S_S_S_S_S_S_S_S_S_S_S_S_S_S_S_S_S_S_S_S_S__param_902,
	.param .u64 .ptr .align 1 _Z4racePiS_S_S_S_S_S_S_S_S_S_S_S_S_S_S_S_S_S_S_S_S_S_S_S_S_S_S_S_S_S_S_S_S_S_S_S_S_S_S_S_S_S_S_S_S_S_S_S_S_S_S_S_S_S_S_S_S_S_S_S_S_S_S_S_S_S_S_S_S_S_S_S_S_S_S_S_S_S_S_S_S_S_S_S_S_S_S_S_S_S_S_S_S_S_S_S_S_S_S_S_S_S_S_S_S_S_S_S_S_S_S_S_S_S_S_S_S_S_S_S_S_S_S_S_S_S_S_S_S_S_S_S_S_S_S_S_S_S_S_S_S_S_S_S_S_S_S_S_S_S_S_S_S_S_S_S_S_S_S_S_S_S_S_S_S_S_S_S_S_S_S_S_S_S_S_S_S_S_S_S_S_S_S_S_S_S_S_S_S_S_S_S_S_S_S_S_S_S_S_S_S_S_S_S_S_S_S_S_S_S_S_S_S_S_S_S_S_S_S_S_S_S_S_S_S_S_S_S_S_S_S_S_S_S_S_S_S_S_S_S_S_S_S_S_S_S_S_S_S_S_S_S_S_S_S_S_S_S_S_S_S_S_S_S_S_S_S_S_S_S_S_S_S_S_S_S_S_S_S_S_S_S_S_S_S_S_S_S_S_S_S_S_S_S_S_S_S_S_S_S_S_S_S_S_S_S_S_S_S_S_S_S_S_S_S_S_S_S_S_S_S_S_S_S_S_S_S_S_S_S_S_S_S_S_S_S_S_S_S_S_S_S_S_S_S_S_S_S_S_S_S_S_S_S_S_S_S_S_S_S_S_S_S_S_S_S_S_S_S_S_S_S_S_S_S_S_S_S_S_S_S_S_S_S_S_S_S_S_S_S_S_S_S_S_S_S_S_S_S_S_S_S_S_S_S_S_S_S_S_S_S_S_S_S_S_S_S_S_S_S_S_S_S_S_S_S_S_S_S_S_S_S_S_S_S_S_S_S_S_S_S_S_S_S_S_S_S_S_S_S_S_S_S_S_S_S_S_S_S_S_S_S_S_S_S_S_S_S_S_S_S_S_S_S_S_S_S_S_S_S_S_S_S_S_S_S_S_S_S_S_S_S_S_S_S_S_S_S_S_S_S_S_S_S_S_S_S_S_S_S_S_S_S_S_S_S_S_S_S_S_S_S_S_S_S_S_S_S_S_S_S_S_S_S_S_S_S_S_S_S_S_S_S_S_S_S_S_S_S_S_S_S_S_S_S_S_S_S_S_S_S_S_S_S_S_S_S_S_S_S_S_S_S_S_S_S_S_S_S_S_S_S_S_S_S_S_S_S_S_S_S_S_S_S_S_S_S_S_S_S_S_S_S_S_S_S_S_S_S_S_S_S_S_S_S_S_S_S_S_S_S_S_S_S_S_S_S_S_S_S_S_S_S_S_S_S_S_S_S_S_S_S_S_S_S_S_S_S_S_S_S_S_S_S_S_S_S_S_S_S_S_S_S_S_S_S_S_S_S_S_S_S_S_S_S_S_S_S_S_S_S_S_S_S_S_S_S_S_S_S_S_S_S_S_S_S_S_S_S_S_S_S_S_S_S_S_S_S_S_S_S_S_S_S_S_S_S_S_S_S_S_S_S_S_S_S_S_S_S_S_S_S_S_S_S_S_S_S_S_S_S_S_S_S_S_S_S_S_S_S_S_S_S_S_S_S_S_S_S_S_S_S_S_S_S_S_S_S_S_S_S_S_S_S_S_S_S_S_S_S_S_S_S_S_S_S_S_S_S_S_S_S_S_S_S_S_S_S_S_S_S_S_S_S_S_S_S_S_S_S_S_S_S_S_S_S_S_S_S_S_S_S_S_S_S_S_S_S_S_S_S_S_S_S_S_S_S_S_S_S_S_S_S_S_S_S_S_S_S_S_S_S_S_S_S_S_S_S_S_S_S_S_S_S_S_S_S_S_S_S_S_S_S_S_S_S_S_S_S_S_S_S_S_S_S_S_S_S_S_S_S_S_S_S_S_S_S_S_S_S_S_S_S_S_S_S_S_S_S_S_S_S_S_S_S_S_S_S_S_S_S_S_S_S_S_S_S_S_S_S_S_S_S_S_S_S_S_S_S_S_S_S_S_S_S_S_S_S_S_S_S_S_S_S_S_S_S_S_S_S_S_S_S_S_S_S_S_S_S_S_S_S_S_S_S_S_S_S_S_S_S_S_S_S_S_S_S_S_S_S_S_S_S_S_S_S_S_S_S_S_S_S_S_S_S_S_S_S_S_S_S_S_S_S_S_S_S_S_S_S_S_S_S__param_903,
	.param .u64 .ptr .align 1 _Z4racePiS_S_S_S_S_S_S_S_S_S_S_S_S_S_S_S_S_S_S_S_S_S_S_S_S_S_S_S_S_S_S_S_S_S_S_S_S_S_S_S_S_S_S_S_S_S_S_S_S_S_S_S_S_S_S_S_S_S_S_S_S_S_S_S_S_S_S_S_S_S_S_S_S_S_S_S_S_S_S_S_S_S_S_S_S_S_S_S_S_S_S_S_S_S_S_S_S_S_S_S_S_S_S_S_S_S_S_S_S_S_S_S_S_S_S_S_S_S_S_S_S_S_S_S_S_S_S_S_S_S_S_S_S_S_S_S_S_S_S_S_S_S_S_S_S_S_S_S_S_S_S_S_S_S_S_S_S_S_S_S_S_S_S_S_S_S_S_S_S_S_S_S_S_S_S_S_S_S_S_S_S_S_S_S_S_S_S_S_S_S_S_S_S_S_S_S_S_S_S_S_S_S_S_S_S_S_S_S_S_S_S_S_S_S_S_S_S_S_S_S_S_S_S_S_S_S_S_S_S_S_S_S_S_S_S_S_S_S_S_S_S_S_S_S_S_S_S_S_S_S_S_S_S_S_S_S_S_S_S_S_S_S_S_S_S_S_S_S_S_S_S_S_S_S_S_S_S_S_S_S_S_S_S_S_S_S_S_S_S_S_S_S_S_S_S_S_S_S_S_S_S_S_S_S_S_S_S_S_S_S_S_S_S_S_S_S_S_S_S_S_S_S_S_S_S_S_S_S_S_S_S_S_S_S_S_S_S_S_S_S_S_S_S_S_S_S_S_S_S_S_S_S_S_S_S_S_S_S_S_S_S_S_S_S_S_S_S_S_S_S_S_S_S_S_S_S_S_S_S_S_S_S_S_S_S_S_S_S_S_S_S_S_S_S_S_S_S_S_S_S_S_S_S_S_S_S_S_S_S_S_S_S_S_S_S_S_S_S_S_S_S_S_S_S_S_S_S_S_S_S_S_S_S_S_S_S_S_S_S_S_S_S_S_S_S_S_S_S_S_S_S_S_S_S_S_S_S_S_S_S_S_S_S_S_S_S_S_S_S_S_S_S_S_S_S_S_S_S_S_S_S_S_S_S_S_S_S_S_S_S_S_S_S_S_S_S_S_S_S_S_S_S_S_S_S_S_S_S_S_S_S_S_S_S_S_S_S_S_S_S_S_S_S_S_S_S_S_S_S_S_S_S_S_S_S_S_S_S_S_S_S_S_S_S_S_S_S_S_S_S_S_S_S_S_S_S_S_S_S_S_S_S_S_S_S_S_S_S_S_S_S_S_S_S_S_S_S_S_S_S_S_S_S_S_S_S_S_S_S_S_S_S_S_S_S_S_S_S_S_S_S_S_S_S_S_S_S_S_S_S_S_S_S_S_S_S_S_S_S_S_S_S_S_S_S_S_S_S_S_S_S_S_S_S_S_S_S_S_S_S_S_S_S_S_S_S_S_S_S_S_S_S_S_S_S_S_S_S_S_S_S_S_S_S_S_S_S_S_S_S_S_S_S_S_S_S_S_S_S_S_S_S_S_S_S_S_S_S_S_S_S_S_S_S_S_S_S_S_S_S_S_S_S_S_S_S_S_S_S_S_S_S_S_S_S_S_S_S_S_S_S_S_S_S_S_S_S_S_S_S_S_S_S_S_S_S_S_S_S_S_S_S_S_S_S_S_S_S_S_S_S_S_S_S_S_S_S_S_S_S_S_S_S_S_S_S_S_S_S_S_S_S_S_S_S_S_S_S_S_S_S_S_S_S_S_S_S_S_S_S_S_S_S_S_S_S_S_S_S_S_S_S_S_S_S_S_S_S_S_S_S_S_S_S_S_S_S_S_S_S_S_S_S_S_S_S_S_S_S_S_S_S_S_S_S_S_S_S_S_S_S_S_S_S_S_S_S_S_S_S_S_S_S_S_S_S_S_S_S_S_S_S_S_S_S_S_S_S_S_S_S_S_S_S_S_S_S_S_S_S_S_S_S_S_S_S_S_S_S_S_S_S_S_S_S_S_S_S_S_S_S_S_S_S_S_S_S_S_S_S_S_S_S_S_S_S_S_S_S_S_S_S_S_S_S_S_S_S_S_S_S_S_S_S_S_S_S_S_S_S_S_S_S_S_S_S_S_S_S_S_S_S_S_S_S_S_S_S_S_S_S_S_S_S_S_S_S_S_S_S_S_S_S_S_S_S_S_S_S_S_S_S_S_S_S_S_S_S_S_S_S_S_S_S_S_S_S_S_S_S_S_S_S_S_S_S_S_S_S_S_S_S_S_S_S_S_S_S_S_S_S_S_S__param_904,
	.param .u64 .ptr .align 1 _Z4racePiS_S_S_S_S_S_S_S_S_S_S_S_S_S_S_S_S_S_S_S_S_S_S_S_S_S_S_S_S_S_S_S_S_S_S_S_S_S_S_S_S_S_S_S_S_S_S_S_S_S_S_S_S_S_S_S_S_S_S_S_S_S_S_S_S_S_S_S_S_S_S_S_S_S_S_S_S_S_S_S_S_S_S_S_S_S_S_S_S_S_S_S_S_S_S_S_S_S_S_S_S_S_S_S_S_S_S_S_S_S_S_S_S_S_S_S_S_S_S_S_S_S_S_S_S_S_S_S_S_S_S_S_S_S_S_S_S_S_S_S_S_S_S_S_S_S_S_S_S_S_S_S_S_S_S_S_S_S_S_S_S_S_S_S_S_S_S_S_S_S_S_S_S_S_S_S_S_S_S_S_S_S_S_S_S_S_S_S_S_S_S_S_S_S_S_S_S_S_S_S_S_S_S_S_S_S_S_S_S_S_S_S_S_S_S_S_S_S_S_S_S_S_S_S_S_S_S_S_S_S_S_S_S_S_S_S_S_S_S_S_S_S_S_S_S_S_S_S_S_S_S_S_S_S_S_S_S_S_S_S_S_S_S_S_S_S_S_S_S_S_S_S_S_S_S_S_S_S_S_S_S_S_S_S_S_S_S_S_S_S_S_S_S_S_S_S_S_S_S_S_S_S_S_S_S_S_S_S_S_S_S_S_S_S_S_S_S_S_S_S_S_S_S_S_S_S_S_S_S_S_S_S_S_S_S_S_S_S_S_S_S_S_S_S_S_S_S_S_S_S_S_S_S_S_S_S_S_S_S_S_S_S_S_S_S_S_S_S_S_S_S_S_S_S_S_S_S_S_S_S_S_S_S_S_S_S_S_S_S_S_S_S_S_S_S_S_S_S_S_S_S_S_S_S_S_S_S_S_S_S_S_S_S_S_S_S_S_S_S_S_S_S_S_S_S_S_S_S_S_S_S_S_S_S_S_S_S_S_S_S_S_S_S_S_S_S_S_S_S_S_S_S_S_S_S_S_S_S_S_S_S_S_S_S_S_S_S_S_S_S_S_S_S_S_S_S_S_S_S_S_S_S_S_S_S_S_S_S_S_S_S_S_S_S_S_S_S_S_S_S_S_S_S_S_S_S_S_S_S_S_S_S_S_S_S_S_S_S_S_S_S_S_S_S_S_S_S_S_S_S_S_S_S_S_S_S_S_S_S_S_S_S_S_S_S_S_S_S_S_S_S_S_S_S_S_S_S_S_S_S_S_S_S_S_S_S_S_S_S_S_S_S_S_S_S_S_S_S_S_S_S_S_S_S_S_S_S_S_S_S_S_S_S_S_S_S_S_S_S_S_S_S_S_S_S_S_S_S_S_S_S_S_S_S_S_S_S_S_S_S_S_S_S_S_S_S_S_S_S_S_S_S_S_S_S_S_S_S_S_S_S_S_S_S_S_S_S_S_S_S_S_S_S_S_S_S_S_S_S_S_S_S_S_S_S_S_S_S_S_S_S_S_S_S_S_S_S_S_S_S_S_S_S_S_S_S_S_S_S_S_S_S_S_S_S_S_S_S_S_S_S_S_S_S_S_S_S_S_S_S_S_S_S_S_S_S_S_S_S_S_S_S_S_S_S_S_S_S_S_S_S_S_S_S_S_S_S_S_S_S_S_S_S_S_S_S_S_S_S_S_S_S_S_S_S_S_S_S_S_S_S_S_S_S_S_S_S_S_S_S_S_S_S_S_S_S_S_S_S_S_S_S_S_S_S_S_S_S_S_S_S_S_S_S_S_S_S_S_S_S_S_S_S_S_S_S_S_S_S_S_S_S_S_S_S_S_S_S_S_S_S_S_S_S_S_S_S_S_S_S_S_S_S_S_S_S_S_S_S_S_S_S_S_S_S_S_S_S_S_S_S_S_S_S_S_S_S_S_S_S_S_S_S_S_S_S_S_S_S_S_S_S_S_S_S_S_S_S_S_S_S_S_S_S_S_S_S_S_S_S_S_S_S_S_S_S_S_S_S_S_S_S_S_S_S_S_S_S_S_S_S_S_S_S_S_S_S_S_S_S_S_S_S_S_S_S_S_S_S_S_S_S_S_S_S_S_S_S_S_S_S_S_S_S_S_S_S_S_S_S_S_S_S_S_S_S_S_S_S_S_S_S_S_S_S_S_S_S_S_S_S_S_S_S_S_S_S_S_S_S_S_S_S_S_S_S_S_S_S_S_S_S_S_S_S_S_S_S_S_S_S_S_S_S_S_S_S_S_S_S_S_S_S_S_S_S_S_S_S_S_S_S_S__param_905,
	.param .u64 .ptr .align 1 _Z4racePiS_S_S_S_S_S_S_S_S_S_S_S_S_S_S_S_S_S_S_S_S_S_S_S_S_S_S_S_S_S_S_S_S_S_S_S_S_S_S_S_S_S_S_S_S_S_S_S_S_S_S_S_S_S_S_S_S_S_S_S_S_S_S_S_S_S_S_S_S_S_S_S_S_S_S_S_S_S_S_S_S_S_S_S_S_S_S_S_S_S_S_S_S_S_S_S_S_S_S_S_S_S_S_S_S_S_S_S_S_S_S_S_S_S_S_S_S_S_S_S_S_S_S_S_S_S_S_S_S_S_S_S_S_S_S_S_S_S_S_S_S_S_S_S_S_S_S_S_S_S_S_S_S_S_S_S_S_S_S_S_S_S_S_S_S_S_S_S_S_S_S_S_S_S_S_S_S_S_S_S_S_S_S_S_S_S_S_S_S_S_S_S_S_S_S_S_S_S_S_S_S_S_S_S_S_S_S_S_S_S_S_S_S_S_S_S_S_S_S_S_S_S_S_S_S_S_S_S_S_S_S_S_S_S_S_S_S_S_S_S_S_S_S_S_S_S_S_S_S_S_S_S_S_S_S_S_S_S_S_S_S_S_S_S_S_S_S_S_S_S_S_S_S_S_S_S_S_S_S_S_S_S_S_S_S_S_S_S_S_S_S_S_S_S_S_S_S_S_S_S_S_S_S_S_S_S_S_S_S_S_S_S_S_S_S_S_S_S_S_S_S_S_S_S_S_S_S_S_S_S_S_S_S_S_S_S_S_S_S_S_S_S_S_S_S_S_S_S_S_S_S_S_S_S_S_S_S_S_S_S_S_S_S_S_S_S_S_S_S_S_S_S_S_S_S_S_S_S_S_S_S_S_S_S_S_S_S_S_S_S_S_S_S_S_S_S_S_S_S_S_S_S_S_S_S_S_S_S_S_S_S_S_S_S_S_S_S_S_S_S_S_S_S_S_S_S_S_S_S_S_S_S_S_S_S_S_S_S_S_S_S_S_S_S_S_S_S_S_S_S_S_S_S_S_S_S_S_S_S_S_S_S_S_S_S_S_S_S_S_S_S_S_S_S_S_S_S_S_S_S_S_S_S_S_S_S_S_S_S_S_S_S_S_S_S_S_S_S_S_S_S_S_S_S_S_S_S_S_S_S_S_S_S_S_S_S_S_S_S_S_S_S_S_S_S_S_S_S_S_S_S_S_S_S_S_S_S_S_S_S_S_S_S_S_S_S_S_S_S_S_S_S_S_S_S_S_S_S_S_S_S_S_S_S_S_S_S_S_S_S_S_S_S_S_S_S_S_S_S_S_S_S_S_S_S_S_S_S_S_S_S_S_S_S_S_S_S_S_S_S_S_S_S_S_S_S_S_S_S_S_S_S_S_S_S_S_S_S_S_S_S_S_S_S_S_S_S_S_S_S_S_S_S_S_S_S_S_S_S_S_S_S_S_S_S_S_S_S_S_S_S_S_S_S_S_S_S_S_S_S_S_S_S_S_S_S_S_S_S_S_S_S_S_S_S_S_S_S_S_S_S_S_S_S_S_S_S_S_S_S_S_S_S_S_S_S_S_S_S_S_S_S_S_S_S_S_S_S_S_S_S_S_S_S_S_S_S_S_S_S_S_S_S_S_S_S_S_S_S_S_S_S_S_S_S_S_S_S_S_S_S_S_S_S_S_S_S_S_S_S_S_S_S_S_S_S_S_S_S_S_S_S_S_S_S_S_S_S_S_S_S_S_S_S_S_S_S_S_S_S_S_S_S_S_S_S_S_S_S_S_S_S_S_S_S_S_S_S_S_S_S_S_S_S_S_S_S_S_S_S_S_S_S_S_S_S_S_S_S_S_S_S_S_S_S_S_S_S_S_S_S_S_S_S_S_S_S_S_S_S_S_S_S_S_S_S_S_S_S_S_S_S_S_S_S_S_S_S_S_S_S_S_S_S_S_S_S_S_S_S_S_S_S_S_S_S_S_S_S_S_S_S_S_S_S_S_S_S_S_S_S_S_S_S_S_S_S_S_S_S_S_S_S_S_S_S_S_S_S_S_S_S_S_S_S_S_S_S_S_S_S_S_S_S_S_S_S_S_S_S_S_S_S_S_S_S_S_S_S_S_S_S_S_S_S_S_S_S_S_S_S_S_S_S_S_S_S_S_S_S_S_S_S_S_S_S_S_S_S_S_S_S_S_S_S_S_S_S_S_S_S_S_S_S_S_S_S_S_S_S_S_S_S_S_S_S_S_S_S_S_S_S_S_S_S_S_S_S_S_S_S_S_S_S_S_S_S_S_S_S_S_S_S__param_906,
	.param .u64 .ptr .align 1 _Z4racePiS_S_S_S_S_S_S_S_S_S_S_S_S_S_S_S_S_S_S_S_S_S_S_S_S_S_S_S_S_S_S_S_S_S_S_S_S_S_S_S_S_S_S_S_S_S_S_S_S_S_S_S_S_S_S_S_S_S_S_S_S_S_S_S_S_S_S_S_S_S_S_S_S_S_S_S_S_S_S_S_S_S_S_S_S_S_S_S_S_S_S_S_S_S_S_S_S_S_S_S_S_S_S_S_S_S_S_S_S_S_S_S_S_S_S_S_S_S_S_S_S_S_S_S_S_S_S_S_S_S_S_S_S_S_S_S_S_S_S_S_S_S_S_S_S_S_S_S_S_S_S_S_S_S_S_S_S_S_S_S_S_S_S_S_S_S_S_S_S_S_S_S_S_S_S_S_S_S_S_S_S_S_S_S_S_S_S_S_S_S_S_S_S_S_S_S_S_S_S_S_S_S_S_S_S_S_S_S_S_S_S_S_S_S_S_S_S_S_S_S_S_S_S_S_S_S_S_S_S_S_S_S_S_S_S_S_S_S_S_S_S_S_S_S_S_S_S_S_S_S_S_S_S_S_S_S_S_S_S_S_S_S_S_S_S_S_S_S_S_S_S_S_S_S_S_S_S_S_S_S_S_S_S_S_S_S_S_S_S_S_S_S_S_S_S_S_S_S_S_S_S_S_S_S_S_S_S_S_S_S_S_S_S_S_S_S_S_S_S_S_S_S_S_S_S_S_S_S_S_S_S_S_S_S_S_S_S_S_S_S_S_S_S_S_S_S_S_S_S_S_S_S_S_S_S_S_S_S_S_S_S_S_S_S_S_S_S_S_S_S_S_S_S_S_S_S_S_S_S_S_S_S_S_S_S_S_S_S_S_S_S_S_S_S_S_S_S_S_S_S_S_S_S_S_S_S_S_S_S_S_S_S_S_S_S_S_S_S_S_S_S_S_S_S_S_S_S_S_S_S_S_S_S_S_S_S_S_S_S_S_S_S_S_S_S_S_S_S_S_S_S_S_S_S_S_S_S_S_S_S_S_S_S_S_S_S_S_S_S_S_S_S_S_S_S_S_S_S_S_S_S_S_S_S_S_S_S_S_S_S_S_S_S_S_S_S_S_S_S_S_S_S_S_S_S_S_S_S_S_S_S_S_S_S_S_S_S_S_S_S_S_S_S_S_S_S_S_S_S_S_S_S_S_S_S_S_S_S_S_S_S_S_S_S_S_S_S_S_S_S_S_S_S_S_S_S_S_S_S_S_S_S_S_S_S_S_S_S_S_S_S_S_S_S_S_S_S_S_S_S_S_S_S_S_S_S_S_S_S_S_S_S_S_S_S_S_S_S_S_S_S_S_S_S_S_S_S_S_S_S_S_S_S_S_S_S_S_S_S_S_S_S_S_S_S_S_S_S_S_S_S_S_S_S_S_S_S_S_S_S_S_S_S_S_S_S_S_S_S_S_S_S_S_S_S_S_S_S_S_S_S_S_S_S_S_S_S_S_S_S_S_S_S_S_S_S_S_S_S_S_S_S_S_S_S_S_S_S_S_S_S_S_S_S_S_S_S_S_S_S_S_S_S_S_S_S_S_S_S_S_S_S_S_S_S_S_S_S_S_S_S_S_S_S_S_S_S_S_S_S_S_S_S_S_S_S_S_S_S_S_S_S_S_S_S_S_S_S_S_S_S_S_S_S_S_S_S_S_S_S_S_S_S_S_S_S_S_S_S_S_S_S_S_S_S_S_S_S_S_S_S_S_S_S_S_S_S_S_S_S_S_S_S_S_S_S_S_S_S_S_S_S_S_S_S_S_S_S_S_S_S_S_S_S_S_S_S_S_S_S_S_S_S_S_S_S_S_S_S_S_S_S_S_S_S_S_S_S_S_S_S_S_S_S_S_S_S_S_S_S_S_S_S_S_S_S_S_S_S_S_S_S_S_S_S_S_S_S_S_S_S_S_S_S_S_S_S_S_S_S_S_S_S_S_S_S_S_S_S_S_S_S_S_S_S_S_S_S_S_S_S_S_S_S_S_S_S_S_S_S_S_S_S_S_S_S_S_S_S_S_S_S_S_S_S_S_S_S_S_S_S_S_S_S_S_S_S_S_S_S_S_S_S_S_S_S_S_S_S_S_S_S_S_S_S_S_S_S_S_S_S_S_S_S_S_S_S_S_S_S_S_S_S_S_S_S_S_S_S_S_S_S_S_S_S_S_S_S_S_S_S_S_S_S_S_S_S_S_S_S_S_S_S_S_S_S_S_S_S_S_S_S_S_S_S_S_S_S_S_S_S_S_S__param_907,
	.param .u64 .ptr .align 1 _Z4racePiS_S_S_S_S_S_S_S_S_S_S_S_S_S_S_S_S_S_S_S_S_S_S_S_S_S_S_S_S_S_S_S_S_S_S_S_S_S_S_S_S_S_S_S_S_S_S_S_S_S_S_S_S_S_S_S_S_S_S_S_S_S_S_S_S_S_S_S_S_S_S_S_S_S_S_S_S_S_S_S_S_S_S_S_S_S_S_S_S_S_S_S_S_S_S_S_S_S_S_S_S_S_S_S_S_S_S_S_S_S_S_S_S_S_S_S_S_S_S_S_S_S_S_S_S_S_S_S_S_S_S_S_S_S_S_S_S_S_S_S_S_S_S_S_S_S_S_S_S_S_S_S_S_S_S_S_S_S_S_S_S_S_S_S_S_S_S_S_S_S_S_S_S_S_S_S_S_S_S_S_S_S_S_S_S_S_S_S_S_S_S_S_S_S_S_S_S_S_S_S_S_S_S_S_S_S_S_S_S_S_S_S_S_S_S_S_S_S_S_S_S_S_S_S_S_S_S_S_S_S_S_S_S_S_S_S_S_S_S_S_S_S_S_S_S_S_S_S_S_S_S_S_S_S_S_S_S_S_S_S_S_S_S_S_S_S_S_S_S_S_S_S_S_S_S_S_S_S_S_S_S_S_S_S_S_S_S_S_S_S_S_S_S_S_S_S_S_S_S_S_S_S_S_S_S_S_S_S_S_S_S_S_S_S_S_S_S_S_S_S_S_S_S_S_S_S_S_S_S_S_S_S_S_S_S_S_S_S_S_S_S_S_S_S_S_S_S_S_S_S_S_S_S_S_S_S_S_S_S_S_S_S_S_S_S_S_S_S_S_S_S_S_S_S_S_S_S_S_S_S_S_S_S_S_S_S_S_S_S_S_S_S_S_S_S_S_S_S_S_S_S_S_S_S_S_S_S_S_S_S_S_S_S_S_S_S_S_S_S_S_S_S_S_S_S_S_S_S_S_S_S_S_S_S_S_S_S_S_S_S_S_S_S_S_S_S_S_S_S_S_S_S_S_S_S_S_S_S_S_S_S_S_S_S_S_S_S_S_S_S_S_S_S_S_S_S_S_S_S_S_S_S_S_S_S_S_S_S_S_S_S_S_S_S_S_S_S_S_S_S_S_S_S_S_S_S_S_S_S_S_S_S_S_S_S_S_S_S_S_S_S_S_S_S_S_S_S_S_S_S_S_S_S_S_S_S_S_S_S_S_S_S_S_S_S_S_S_S_S_S_S_S_S_S_S_S_S_S_S_S_S_S_S_S_S_S_S_S_S_S_S_S_S_S_S_S_S_S_S_S_S_S_S_S_S_S_S_S_S_S_S_S_S_S_S_S_S_S_S_S_S_S_S_S_S_S_S_S_S_S_S_S_S_S_S_S_S_S_S_S_S_S_S_S_S_S_S_S_S_S_S_S_S_S_S_S_S_S_S_S_S_S_S_S_S_S_S_S_S_S_S_S_S_S_S_S_S_S_S_S_S_S_S_S_S_S_S_S_S_S_S_S_S_S_S_S_S_S_S_S_S_S_S_S_S_S_S_S_S_S_S_S_S_S_S_S_S_S_S_S_S_S_S_S_S_S_S_S_S_S_S_S_S_S_S_S_S_S_S_S_S_S_S_S_S_S_S_S_S_S_S_S_S_S_S_S_S_S_S_S_S_S_S_S_S_S_S_S_S_S_S_S_S_S_S_S_S_S_S_S_S_S_S_S_S_S_S_S_S_S_S_S_S_S_S_S_S_S_S_S_S_S_S_S_S_S_S_S_S_S_S_S_S_S_S_S_S_S_S_S_S_S_S_S_S_S_S_S_S_S_S_S_S_S_S_S_S_S_S_S_S_S_S_S_S_S_S_S_S_S_S_S_S_S_S_S_S_S_S_S_S_S_S_S_S_S_S_S_S_S_S_S_S_S_S_S_S_S_S_S_S_S_S_S_S_S_S_S_S_S_S_S_S_S_S_S_S_S_S_S_S_S_S_S_S_S_S_S_S_S_S_S_S_S_S_S_S_S_S_S_S_S_S_S_S_S_S_S_S_S_S_S_S_S_S_S_S_S_S_S_S_S_S_S_S_S_S_S_S_S_S_S_S_S_S_S_S_S_S_S_S_S_S_S_S_S_S_S_S_S_S_S_S_S_S_S_S_S_S_S_S_S_S_S_S_S_S_S_S_S_S_S_S_S_S_S_S_S_S_S_S_S_S_S_S_S_S_S_S_S_S_S_S_S_S_S_S_S_S_S_S_S_S_S_S_S_S_S_S_S_S_S_S_S_S_S_S_S_S_S_S_S_S__param_908,
	.param .u64 .ptr .align 1 _Z4racePiS_S_S_S_S_S_S_S_S_S_S_S_S_S_S_S_S_S_S_S_S_S_S_S_S_S_S_S_S_S_S_S_S_S_S_S_S_S_S_S_S_S_S_S_S_S_S_S_S_S_S_S_S_S_S_S_S_S_S_S_S_S_S_S_S_S_S_S_S_S_S_S_S_S_S_S_S_S_S_S_S_S_S_S_S_S_S_S_S_S_S_S_S_S_S_S_S_S_S_S_S_S_S_S_S_S_S_S_S_S_S_S_S_S_S_S_S_S_S_S_S_S_S_S_S_S_S_S_S_S_S_S_S_S_S_S_S_S_S_S_S_S_S_S_S_S_S_S_S_S_S_S_S_S_S_S_S_S_S_S_S_S_S_S_S_S_S_S_S_S_S_S_S_S_S_S_S_S_S_S_S_S_S_S_S_S_S_S_S_S_S_S_S_S_S_S_S_S_S_S_S_S_S_S_S_S_S_S_S_S_S_S_S_S_S_S_S_S_S_S_S_S_S_S_S_S_S_S_S_S_S_S_S_S_S_S_S_S_S_S_S_S_S_S_S_S_S_S_S_S_S_S_S_S_S_S_S_S_S_S_S_S_S_S_S_S_S_S_S_S_S_S_S_S_S_S_S_S_S_S_S_S_S_S_S_S_S_S_S_S_S_S_S_S_S_S_S_S_S_S_S_S_S_S_S_S_S_S_S_S_S_S_S_S_S_S_S_S_S_S_S_S_S_S_S_S_S_S_S_S_S_S_S_S_S_S_S_S_S_S_S_S_S_S_S_S_S_S_S_S_S_S_S_S_S_S_S_S_S_S_S_S_S_S_S_S_S_S_S_S_S_S_S_S_S_S_S_S_S_S_S_S_S_S_S_S_S_S_S_S_S_S_S_S_S_S_S_S_S_S_S_S_S_S_S_S_S_S_S_S_S_S_S_S_S_S_S_S_S_S_S_S_S_S_S_S_S_S_S_S_S_S_S_S_S_S_S_S_S_S_S_S_S_S_S_S_S_S_S_S_S_S_S_S_S_S_S_S_S_S_S_S_S_S_S_S_S_S_S_S_S_S_S_S_S_S_S_S_S_S_S_S_S_S_S_S_S_S_S_S_S_S_S_S_S_S_S_S_S_S_S_S_S_S_S_S_S_S_S_S_S_S_S_S_S_S_S_S_S_S_S_S_S_S_S_S_S_S_S_S_S_S_S_S_S_S_S_S_S_S_S_S_S_S_S_S_S_S_S_S_S_S_S_S_S_S_S_S_S_S_S_S_S_S_S_S_S_S_S_S_S_S_S_S_S_S_S_S_S_S_S_S_S_S_S_S_S_S_S_S_S_S_S_S_S_S_S_S_S_S_S_S_S_S_S_S_S_S_S_S_S_S_S_S_S_S_S_S_S_S_S_S_S_S_S_S_S_S_S_S_S_S_S_S_S_S_S_S_S_S_S_S_S_S_S_S_S_S_S_S_S_S_S_S_S_S_S_S_S_S_S_S_S_S_S_S_S_S_S_S_S_S_S_S_S_S_S_S_S_S_S_S_S_S_S_S_S_S_S_S_S_S_S_S_S_S_S_S_S_S_S_S_S_S_S_S_S_S_S_S_S_S_S_S_S_S_S_S_S_S_S_S_S_S_S_S_S_S_S_S_S_S_S_S_S_S_S_S_S_S_S_S_S_S_S_S_S_S_S_S_S_S_S_S_S_S_S_S_S_S_S_S_S_S_S_S_S_S_S_S_S_S_S_S_S_S_S_S_S_S_S_S_S_S_S_S_S_S_S_S_S_S_S_S_S_S_S_S_S_S_S_S_S_S_S_S_S_S_S_S_S_S_S_S_S_S_S_S_S_S_S_S_S_S_S_S_S_S_S_S_S_S_S_S_S_S_S_S_S_S_S_S_S_S_S_S_S_S_S_S_S_S_S_S_S_S_S_S_S_S_S_S_S_S_S_S_S_S_S_S_S_S_S_S_S_S_S_S_S_S_S_S_S_S_S_S_S_S_S_S_S_S_S_S_S_S_S_S_S_S_S_S_S_S_S_S_S_S_S_S_S_S_S_S_S_S_S_S_S_S_S_S_S_S_S_S_S_S_S_S_S_S_S_S_S_S_S_S_S_S_S_S_S_S_S_S_S_S_S_S_S_S_S_S_S_S_S_S_S_S_S_S_S_S_S_S_S_S_S_S_S_S_S_S_S_S_S_S_S_S_S_S_S_S_S_S_S_S_S_S_S_S_S_S_S_S_S_S_S_S_S_S_S_S_S_S_S_S_S_S_S_S_S_S_S_S_S_S_S_S_S_S_S__param_909,
	.param .u64 .ptr .align 1 _Z4racePiS_S_S_S_S_S_S_S_S_S_S_S_S_S_S_S_S_S_S_S_S_S_S_S_S_S_S_S_S_S_S_S_S_S_S_S_S_S_S_S_S_S_S_S_S_S_S_S_S_S_S_S_S_S_S_S_S_S_S_S_S_S_S_S_S_S_S_S_S_S_S_S_S_S_S_S_S_S_S_S_S_S_S_S_S_S_S_S_S_S_S_S_S_S_S_S_S_S_S_S_S_S_S_S_S_S_S_S_S_S_S_S_S_S_S_S_S_S_S_S_S_S_S_S_S_S_S_S_S_S_S_S_S_S_S_S_S_S_S_S_S_S_S_S_S_S_S_S_S_S_S_S_S_S_S_S_S_S_S_S_S_S_S_S_S_S_S_S_S_S_S_S_S_S_S_S_S_S_S_S_S_S_S_S_S_S_S_S_S_S_S_S_S_S_S_S_S_S_S_S_S_S_S_S_S_S_S_S_S_S_S_S_S_S_S_S_S_S_S_S_S_S_S_S_S_S_S_S_S_S_S_S_S_S_S_S_S_S_S_S_S_S_S_S_S_S_S_S_S_S_S_S_S_S_S_S_S_S_S_S_S_S_S_S_S_S_S_S_S_S_S_S_S_S_S_S_S_S_S_S_S_S_S_S_S_S_S_S_S_S_S_S_S_S_S_S_S_S_S_S_S_S_S_S_S_S_S_S_S_S_S_S_S_S_S_S_S_S_S_S_S_S_S_S_S_S_S_S_S_S_S_S_S_S_S_S_S_S_S_S_S_S_S_S_S_S_S_S_S_S_S_S_S_S_S_S_S_S_S_S_S_S_S_S_S_S_S_S_S_S_S_S_S_S_S_S_S_S_S_S_S_S_S_S_S_S_S_S_S_S_S_S_S_S_S_S_S_S_S_S_S_S_S_S_S_S_S_S_S_S_S_S_S_S_S_S_S_S_S_S_S_S_S_S_S_S_S_S_S_S_S_S_S_S_S_S_S_S_S_S_S_S_S_S_S_S_S_S_S_S_S_S_S_S_S_S_S_S_S_S_S_S_S_S_S_S_S_S_S_S_S_S_S_S_S_S_S_S_S_S_S_S_S_S_S_S_S_S_S_S_S_S_S_S_S_S_S_S_S_S_S_S_S_S_S_S_S_S_S_S_S_S_S_S_S_S_S_S_S_S_S_S_S_S_S_S_S_S_S_S_S_S_S_S_S_S_S_S_S_S_S_S_S_S_S_S_S_S_S_S_S_S_S_S_S_S_S_S_S_S_S_S_S_S_S_S_S_S_S_S_S_S_S_S_S_S_S_S_S_S_S_S_S_S_S_S_S_S_S_S_S_S_S_S_S_S_S_S_S_S_S_S_S_S_S_S_S_S_S_S_S_S_S_S_S_S_S_S_S_S_S_S_S_S_S_S_S_S_S_S_S_S_S_S_S_S_S_S_S_S_S_S_S_S_S_S_S_S_S_S_S_S_S_S_S_S_S_S_S_S_S_S_S_S_S_S_S_S_S_S_S_S_S_S_S_S_S_S_S_S_S_S_S_S_S_S_S_S_S_S_S_S_S_S_S_S_S_S_S_S_S_S_S_S_S_S_S_S_S_S_S_S_S_S_S_S_S_S_S_S_S_S_S_S_S_S_S_S_S_S_S_S_S_S_S_S_S_S_S_S_S_S_S_S_S_S_S_S_S_S_S_S_S_S_S_S_S_S_S_S_S_S_S_S_S_S_S_S_S_S_S_S_S_S_S_S_S_S_S_S_S_S_S_S_S_S_S_S_S_S_S_S_S_S_S_S_S_S_S_S_S_S_S_S_S_S_S_S_S_S_S_S_S_S_S_S_S_S_S_S_S_S_S_S_S_S_S_S_S_S_S_S_S_S_S_S_S_S_S_S_S_S_S_S_S_S_S_S_S_S_S_S_S_S_S_S_S_S_S_S_S_S_S_S_S_S_S_S_S_S_S_S_S_S_S_S_S_S_S_S_S_S_S_S_S_S_S_S_S_S_S_S_S_S_S_S_S_S_S_S_S_S_S_S_S_S_S_S_S_S_S_S_S_S_S_S_S_S_S_S_S_S_S_S_S_S_S_S_S_S_S_S_S_S_S_S_S_S_S_S_S_S_S_S_S_S_S_S_S_S_S_S_S_S_S_S_S_S_S_S_S_S_S_S_S_S_S_S_S_S_S_S_S_S_S_S_S_S_S_S_S_S_S_S_S_S_S_S_S_S_S_S_S_S_S_S_S_S_S_S_S_S_S_S_S_S_S_S_S_S_S_S_S_S_S_S_S_S_S_S_S_S_S__param_910,
	.param .u64 .ptr .align 1 _Z4racePiS_S_S_S_S_S_S_S_S_S_S_S_S_S_S_S_S_S_S_S_S_S_S_S_S_S_S_S_S_S_S_S_S_S_S_S_S_S_S_S_S_S_S_S_S_S_S_S_S_S_S_S_S_S_S_S_S_S_S_S_S_S_S_S_S_S_S_S_S_S_S_S_S_S_S_S_S_S_S_S_S_S_S_S_S_S_S_S_S_S_S_S_S_S_S_S_S_S_S_S_S_S_S_S_S_S_S_S_S_S_S_S_S_S_S_S_S_S_S_S_S_S_S_S_S_S_S_S_S_S_S_S_S_S_S_S_S_S_S_S_S_S_S_S_S_S_S_S_S_S_S_S_S_S_S_S_S_S_S_S_S_S_S_S_S_S_S_S_S_S_S_S_S_S_S_S_S_S_S_S_S_S_S_S_S_S_S_S_S_S_S_S_S_S_S_S_S_S_S_S_S_S_S_S_S_S_S_S_S_S_S_S_S_S_S_S_S_S_S_S_S_S_S_S_S_S_S_S_S_S_S_S_S_S_S_S_S_S_S_S_S_S_S_S_S_S_S_S_S_S_S_S_S_S_S_S_S_S_S_S_S_S_S_S_S_S_S_S_S_S_S_S_S_S_S_S_S_S_S_S_S_S_S_S_S_S_S_S_S_S_S_S_S_S_S_S_S_S_S_S_S_S_S_S_S_S_S_S_S_S_S_S_S_S_S_S_S_S_S_S_S_S_S_S_S_S_S_S_S_S_S_S_S_S_S_S_S_S_S_S_S_S_S_S_S_S_S_S_S_S_S_S_S_S_S_S_S_S_S_S_S_S_S_S_S_S_S_S_S_S_S_S_S_S_S_S_S_S_S_S_S_S_S_S_S_S_S_S_S_S_S_S_S_S_S_S_S_S_S_S_S_S_S_S_S_S_S_S_S_S_S_S_S_S_S_S_S_S_S_S_S_S_S_S_S_S_S_S_S_S_S_S_S_S_S_S_S_S_S_S_S_S_S_S_S_S_S_S_S_S_S_S_S_S_S_S_S_S_S_S_S_S_S_S_S_S_S_S_S_S_S_S_S_S_S_S_S_S_S_S_S_S_S_S_S_S_S_S_S_S_S_S_S_S_S_S_S_S_S_S_S_S_S_S_S_S_S_S_S_S_S_S_S_S_S_S_S_S_S_S_S_S_S_S_S_S_S_S_S_S_S_S_S_S_S_S_S_S_S_S_S_S_S_S_S_S_S_S_S_S_S_S_S_S_S_S_S_S_S_S_S_S_S_S_S_S_S_S_S_S_S_S_S_S_S_S_S_S_S_S_S_S_S_S_S_S_S_S_S_S_S_S_S_S_S_S_S_S_S_S_S_S_S_S_S_S_S_S_S_S_S_S_S_S_S_S_S_S_S_S_S_S_S_S_S_S_S_S_S_S_S_S_S_S_S_S_S_S_S_S_S_S_S_S_S_S_S_S_S_S_S_S_S_S_S_S_S_S_S_S_S_S_S_S_S_S_S_S_S_S_S_S_S_S_S_S_S_S_S_S_S_S_S_S_S_S_S_S_S_S_S_S_S_S_S_S_S_S_S_S_S_S_S_S_S_S_S_S_S_S_S_S_S_S_S_S_S_S_S_S_S_S_S_S_S_S_S_S_S_S_S_S_S_S_S_S_S_S_S_S_S_S_S_S_S_S_S_S_S_S_S_S_S_S_S_S_S_S_S_S_S_S_S_S_S_S_S_S_S_S_S_S_S_S_S_S_S_S_S_S_S_S_S_S_S_S_S_S_S_S_S_S_S_S_S_S_S_S_S_S_S_S_S_S_S_S_S_S_S_S_S_S_S_S_S_S_S_S_S_S_S_S_S_S_S_S_S_S_S_S_S_S_S_S_S_S_S_S_S_S_S_S_S_S_S_S_S_S_S_S_S_S_S_S_S_S_S_S_S_S_S_S_S_S_S_S_S_S_S_S_S_S_S_S_S_S_S_S_S_S_S_S_S_S_S_S_S_S_S_S_S_S_S_S_S_S_S_S_S_S_S_S_S_S_S_S_S_S_S_S_S_S_S_S_S_S_S_S_S_S_S_S_S_S_S_S_S_S_S_S_S_S_S_S_S_S_S_S_S_S_S_S_S_S_S_S_S_S_S_S_S_S_S_S_S_S_S_S_S_S_S_S_S_S_S_S_S_S_S_S_S_S_S_S_S_S_S_S_S_S_S_S_S_S_S_S_S_S_S_S_S_S_S_S_S_S_S_S_S_S_S_S_S_S_S_S_S_S_S_S_S_S_S_S_S_S_S_S_S_S_S_S_S__param_911,
	.param .u64 .ptr .align 1 _Z4racePiS_S_S_S_S_S_S_S_S_S_S_S_S_S_S_S_S_S_S_S_S_S_S_S_S_S_S_S_S_S_S_S_S_S_S_S_S_S_S_S_S_S_S_S_S_S_S_S_S_S_S_S_S_S_S_S_S_S_S_S_S_S_S_S_S_S_S_S_S_S_S_S_S_S_S_S_S_S_S_S_S_S_S_S_S_S_S_S_S_S_S_S_S_S_S_S_S_S_S_S_S_S_S_S_S_S_S_S_S_S_S_S_S_S_S_S_S_S_S_S_S_S_S_S_S_S_S_S_S_S_S_S_S_S_S_S_S_S_S_S_S_S_S_S_S_S_S_S_S_S_S_S_S_S_S_S_S_S_S_S_S_S_S_S_S_S_S_S_S_S_S_S_S_S_S_S_S_S_S_S_S_S_S_S_S_S_S_S_S_S_S_S_S_S_S_S_S_S_S_S_S_S_S_S_S_S_S_S_S_S_S_S_S_S_S_S_S_S_S_S_S_S_S_S_S_S_S_S_S_S_S_S_S_S_S_S_S_S_S_S_S_S_S_S_S_S_S_S_S_S_S_S_S_S_S_S_S_S_S_S_S_S_S_S_S_S_S_S_S_S_S_S_S_S_S_S_S_S_S_S_S_S_S_S_S_S_S_S_S_S_S_S_S_S_S_S_S_S_S_S_S_S_S_S_S_S_S_S_S_S_S_S_S_S_S_S_S_S_S_S_S_S_S_S_S_S_S_S_S_S_S_S_S_S_S_S_S_S_S_S_S_S_S_S_S_S_S_S_S_S_S_S_S_S_S_S_S_S_S_S_S_S_S_S_S_S_S_S_S_S_S_S_S_S_S_S_S_S_S_S_S_S_S_S_S_S_S_S_S_S_S_S_S_S_S_S_S_S_S_S_S_S_S_S_S_S_S_S_S_S_S_S_S_S_S_S_S_S_S_S_S_S_S_S_S_S_S_S_S_S_S_S_S_S_S_S_S_S_S_S_S_S_S_S_S_S_S_S_S_S_S_S_S_S_S_S_S_S_S_S_S_S_S_S_S_S_S_S_S_S_S_S_S_S_S_S_S_S_S_S_S_S_S_S_S_S_S_S_S_S_S_S_S_S_S_S_S_S_S_S_S_S_S_S_S_S_S_S_S_S_S_S_S_S_S_S_S_S_S_S_S_S_S_S_S_S_S_S_S_S_S_S_S_S_S_S_S_S_S_S_S_S_S_S_S_S_S_S_S_S_S_S_S_S_S_S_S_S_S_S_S_S_S_S_S_S_S_S_S_S_S_S_S_S_S_S_S_S_S_S_S_S_S_S_S_S_S_S_S_S_S_S_S_S_S_S_S_S_S_S_S_S_S_S_S_S_S_S_S_S_S_S_S_S_S_S_S_S_S_S_S_S_S_S_S_S_S_S_S_S_S_S_S_S_S_S_S_S_S_S_S_S_S_S_S_S_S_S_S_S_S_S_S_S_S_S_S_S_S_S_S_S_S_S_S_S_S_S_S_S_S_S_S_S_S_S_S_S_S_S_S_S_S_S_S_S_S_S_S_S_S_S_S_S_S_S_S_S_S_S_S_S_S_S_S_S_S_S_S_S_S_S_S_S_S_S_S_S_S_S_S_S_S_S_S_S_S_S_S_S_S_S_S_S_S_S_S_S_S_S_S_S_S_S_S_S_S_S_S_S_S_S_S_S_S_S_S_S_S_S_S_S_S_S_S_S_S_S_S_S_S_S_S_S_S_S_S_S_S_S_S_S_S_S_S_S_S_S_S_S_S_S_S_S_S_S_S_S_S_S_S_S_S_S_S_S_S_S_S_S_S_S_S_S_S_S_S_S_S_S_S_S_S_S_S_S_S_S_S_S_S_S_S_S_S_S_S_S_S_S_S_S_S_S_S_S_S_S_S_S_S_S_S_S_S_S_S_S_S_S_S_S_S_S_S_S_S_S_S_S_S_S_S_S_S_S_S_S_S_S_S_S_S_S_S_S_S_S_S_S_S_S_S_S_S_S_S_S_S_S_S_S_S_S_S_S_S_S_S_S_S_S_S_S_S_S_S_S_S_S_S_S_S_S_S_S_S_S_S_S_S_S_S_S_S_S_S_S_S_S_S_S_S_S_S_S_S_S_S_S_S_S_S_S_S_S_S_S_S_S_S_S_S_S_S_S_S_S_S_S_S_S_S_S_S_S_S_S_S_S_S_S_S_S_S_S_S_S_S_S_S_S_S_S_S_S_S_S_S_S_S_S_S_S_S_S_S_S_S_S_S_S_S_S_S_S_S_S_S_S_S_S_S__param_912,
	.param .u64 .ptr .align 1 _Z4racePiS_S_S_S_S_S_S_S_S_S_S_S_S_S_S_S_S_S_S_S_S_S_S_S_S_S_S_S_S_S_S_S_S_S_S_S_S_S_S_S_S_S_S_S_S_S_S_S_S_S_S_S_S_S_S_S_S_S_S_S_S_S_S_S_S_S_S_S_S_S_S_S_S_S_S_S_S_S_S_S_S_S_S_S_S_S_S_S_S_S_S_S_S_S_S_S_S_S_S_S_S_S_S_S_S_S_S_S_S_S_S_S_S_S_S_S_S_S_S_S_S_S_S_S_S_S_S_S_S_S_S_S_S_S_S_S_S_S_S_S_S_S_S_S_S_S_S_S_S_S_S_S_S_S_S_S_S_S_S_S_S_S_S_S_S_S_S_S_S_S_S_S_S_S_S_S_S_S_S_S_S_S_S_S_S_S_S_S_S_S_S_S_S_S_S_S_S_S_S_S_S_S_S_S_S_S_S_S_S_S_S_S_S_S_S_S_S_S_S_S_S_S_S_S_S_S_S_S_S_S_S_S_S_S_S_S_S_S_S_S_S_S_S_S_S_S_S_S_S_S_S_S_S_S_S_S_S_S_S_S_S_S_S_S_S_S_S_S_S_S_S_S_S_S_S_S_S_S_S_S_S_S_S_S_S_S_S_S_S_S_S_S_S_S_S_S_S_S_S_S_S_S_S_S_S_S_S_S_S_S_S_S_S_S_S_S_S_S_S_S_S_S_S_S_S_S_S_S_S_S_S_S_S_S_S_S_S_S_S_S_S_S_S_S_S_S_S_S_S_S_S_S_S_S_S_S_S_S_S_S_S_S_S_S_S_S_S_S_S_S_S_S_S_S_S_S_S_S_S_S_S_S_S_S_S_S_S_S_S_S_S_S_S_S_S_S_S_S_S_S_S_S_S_S_S_S_S_S_S_S_S_S_S_S_S_S_S_S_S_S_S_S_S_S_S_S_S_S_S_S_S_S_S_S_S_S_S_S_S_S_S_S_S_S_S_S_S_S_S_S_S_S_S_S_S_S_S_S_S_S_S_S_S_S_S_S_S_S_S_S_S_S_S_S_S_S_S_S_S_S_S_S_S_S_S_S_S_S_S_S_S_S_S_S_S_S_S_S_S_S_S_S_S_S_S_S_S_S_S_S_S_S_S_S_S_S_S_S_S_S_S_S_S_S_S_S_S_S_S_S_S_S_S_S_S_S_S_S_S_S_S_S_S_S_S_S_S_S_S_S_S_S_S_S_S_S_S_S_S_S_S_S_S_S_S_S_S_S_S_S_S_S_S_S_S_S_S_S_S_S_S_S_S_S_S_S_S_S_S_S_S_S_S_S_S_S_S_S_S_S_S_S_S_S_S_S_S_S_S_S_S_S_S_S_S_S_S_S_S_S_S_S_S_S_S_S_S_S_S_S_S_S_S_S_S_S_S_S_S_S_S_S_S_S_S_S_S_S_S_S_S_S_S_S_S_S_S_S_S_S_S_S_S_S_S_S_S_S_S_S_S_S_S_S_S_S_S_S_S_S_S_S_S_S_S_S_S_S_S_S_S_S_S_S_S_S_S_S_S_S_S_S_S_S_S_S_S_S_S_S_S_S_S_S_S_S_S_S_S_S_S_S_S_S_S_S_S_S_S_S_S_S_S_S_S_S_S_S_S_S_S_S_S_S_S_S_S_S_S_S_S_S_S_S_S_S_S_S_S_S_S_S_S_S_S_S_S_S_S_S_S_S_S_S_S_S_S_S_S_S_S_S_S_S_S_S_S_S_S_S_S_S_S_S_S_S_S_S_S_S_S_S_S_S_S_S_S_S_S_S_S_S_S_S_S_S_S_S_S_S_S_S_S_S_S_S_S_S_S_S_S_S_S_S_S_S_S_S_S_S_S_S_S_S_S_S_S_S_S_S_S_S_S_S_S_S_S_S_S_S_S_S_S_S_S_S_S_S_S_S_S_S_S_S_S_S_S_S_S_S_S_S_S_S_S_S_S_S_S_S_S_S_S_S_S_S_S_S_S_S_S_S_S_S_S_S_S_S_S_S_S_S_S_S_S_S_S_S_S_S_S_S_S_S_S_S_S_S_S_S_S_S_S_S_S_S_S_S_S_S_S_S_S_S_S_S_S_S_S_S_S_S_S_S_S_S_S_S_S_S_S_S_S_S_S_S_S_S_S_S_S_S_S_S_S_S_S_S_S_S_S_S_S_S_S_S_S_S_S_S_S_S_S_S_S_S_S_S_S_S_S_S_S_S_S_S_S_S_S_S_S_S_S_S_S_S_S_S_S_S_S_S_S__param_913,
	.param .u64 .ptr .align 1 _Z4racePiS_S_S_S_S_S_S_S_S_S_S_S_S_S_S_S_S_S_S_S_S_S_S_S_S_S_S_S_S_S_S_S_S_S_S_S_S_S_S_S_S_S_S_S_S_S_S_S_S_S_S_S_S_S_S_S_S_S_S_S_S_S_S_S_S_S_S_S_S_S_S_S_S_S_S_S_S_S_S_S_S_S_S_S_S_S_S_S_S_S_S_S_S_S_S_S_S_S_S_S_S_S_S_S_S_S_S_S_S_S_S_S_S_S_S_S_S_S_S_S_S_S_S_S_S_S_S_S_S_S_S_S_S_S_S_S_S_S_S_S_S_S_S_S_S_S_S_S_S_S_S_S_S_S_S_S_S_S_S_S_S_S_S_S_S_S_S_S_S_S_S_S_S_S_S_S_S_S_S_S_S_S_S_S_S_S_S_S_S_S_S_S_S_S_S_S_S_S_S_S_S_S_S_S_S_S_S_S_S_S_S_S_S_S_S_S_S_S_S_S_S_S_S_S_S_S_S_S_S_S_S_S_S_S_S_S_S_S_S_S_S_S_S_S_S_S_S_S_S_S_S_S_S_S_S_S_S_S_S_S_S_S_S_S_S_S_S_S_S_S_S_S_S_S_S_S_S_S_S_S_S_S_S_S_S_S_S_S_S_S_S_S_S_S_S_S_S_S_S_S_S_S_S_S_S_S_S_S_S_S_S_S_S_S_S_S_S_S_S_S_S_S_S_S_S_S_S_S_S_S_S_S_S_S_S_S_S_S_S_S_S_S_S_S_S_S_S_S_S_S_S_S_S_S_S_S_S_S_S_S_S_S_S_S_S_S_S_S_S_S_S_S_S_S_S_S_S_S_S_S_S_S_S_S_S_S_S_S_S_S_S_S_S_S_S_S_S_S_S_S_S_S_S_S_S_S_S_S_S_S_S_S_S_S_S_S_S_S_S_S_S_S_S_S_S_S_S_S_S_S_S_S_S_S_S_S_S_S_S_S_S_S_S_S_S_S_S_S_S_S_S_S_S_S_S_S_S_S_S_S_S_S_S_S_S_S_S_S_S_S_S_S_S_S_S_S_S_S_S_S_S_S_S_S_S_S_S_S_S_S_S_S_S_S_S_S_S_S_S_S_S_S_S_S_S_S_S_S_S_S_S_S_S_S_S_S_S_S_S_S_S_S_S_S_S_S_S_S_S_S_S_S_S_S_S_S_S_S_S_S_S_S_S_S_S_S_S_S_S_S_S_S_S_S_S_S_S_S_S_S_S_S_S_S_S_S_S_S_S_S_S_S_S_S_S_S_S_S_S_S_S_S_S_S_S_S_S_S_S_S_S_S_S_S_S_S_S_S_S_S_S_S_S_S_S_S_S_S_S_S_S_S_S_S_S_S_S_S_S_S_S_S_S_S_S_S_S_S_S_S_S_S_S_S_S_S_S_S_S_S_S_S_S_S_S_S_S_S_S_S_S_S_S_S_S_S_S_S_S_S_S_S_S_S_S_S_S_S_S_S_S_S_S_S_S_S_S_S_S_S_S_S_S_S_S_S_S_S_S_S_S_S_S_S_S_S_S_S_S_S_S_S_S_S_S_S_S_S_S_S_S_S_S_S_S_S_S_S_S_S_S_S_S_S_S_S_S_S_S_S_S_S_S_S_S_S_S_S_S_S_S_S_S_S_S_S_S_S_S_S_S_S_S_S_S_S_S_S_S_S_S_S_S_S_S_S_S_S_S_S_S_S_S_S_S_S_S_S_S_S_S_S_S_S_S_S_S_S_S_S_S_S_S_S_S_S_S_S_S_S_S_S_S_S_S_S_S_S_S_S_S_S_S_S_S_S_S_S_S_S_S_S_S_S_S_S_S_S_S_S_S_S_S_S_S_S_S_S_S_S_S_S_S_S_S_S_S_S_S_S_S_S_S_S_S_S_S_S_S_S_S_S_S_S_S_S_S_S_S_S_S_S_S_S_S_S_S_S_S_S_S_S_S_S_S_S_S_S_S_S_S_S_S_S_S_S_S_S_S_S_S_S_S_S_S_S_S_S_S_S_S_S_S_S_S_S_S_S_S_S_S_S_S_S_S_S_S_S_S_S_S_S_S_S_S_S_S_S_S_S_S_S_S_S_S_S_S_S_S_S_S_S_S_S_S_S_S_S_S_S_S_S_S_S_S_S_S_S_S_S_S_S_S_S_S_S_S_S_S_S_S_S_S_S_S_S_S_S_S_S_S_S_S_S_S_S_S_S_S_S_S_S_S_S_S_S_S_S_S_S_S_S_S_S_S_S_S_S_S_S_S_S_S__param_914,
	.param .u64 .ptr .align 1 _Z4racePiS_S_S_S_S_S_S_S_S_S_S_S_S_S_S_S_S_S_S_S_S_S_S_S_S_S_S_S_S_S_S_S_S_S_S_S_S_S_S_S_S_S_S_S_S_S_S_S_S_S_S_S_S_S_S_S_S_S_S_S_S_S_S_S_S_S_S_S_S_S_S_S_S_S_S_S_S_S_S_S_S_S_S_S_S_S_S_S_S_S_S_S_S_S_S_S_S_S_S_S_S_S_S_S_S_S_S_S_S_S_S_S_S_S_S_S_S_S_S_S_S_S_S_S_S_S_S_S_S_S_S_S_S_S_S_S_S_S_S_S_S_S_S_S_S_S_S_S_S_S_S_S_S_S_S_S_S_S_S_S_S_S_S_S_S_S_S_S_S_S_S_S_S_S_S_S_S_S_S_S_S_S_S_S_S_S_S_S_S_S_S_S_S_S_S_S_S_S_S_S_S_S_S_S_S_S_S_S_S_S_S_S_S_S_S_S_S_S_S_S_S_S_S_S_S_S_S_S_S_S_S_S_S_S_S_S_S_S_S_S_S_S_S_S_S_S_S_S_S_S_S_S_S_S_S_S_S_S_S_S_S_S_S_S_S_S_S_S_S_S_S_S_S_S_S_S_S_S_S_S_S_S_S_S_S_S_S_S_S_S_S_S_S_S_S_S_S_S_S_S_S_S_S_S_S_S_S_S_S_S_S_S_S_S_S_S_S_S_S_S_S_S_S_S_S_S_S_S_S_S_S_S_S_S_S_S_S_S_S_S_S_S_S_S_S_S_S_S_S_S_S_S_S_S_S_S_S_S_S_S_S_S_S_S_S_S_S_S_S_S_S_S_S_S_S_S_S_S_S_S_S_S_S_S_S_S_S_S_S_S_S_S_S_S_S_S_S_S_S_S_S_S_S_S_S_S_S_S_S_S_S_S_S_S_S_S_S_S_S_S_S_S_S_S_S_S_S_S_S_S_S_S_S_S_S_S_S_S_S_S_S_S_S_S_S_S_S_S_S_S_S_S_S_S_S_S_S_S_S_S_S_S_S_S_S_S_S_S_S_S_S_S_S_S_S_S_S_S_S_S_S_S_S_S_S_S_S_S_S_S_S_S_S_S_S_S_S_S_S_S_S_S_S_S_S_S_S_S_S_S_S_S_S_S_S_S_S_S_S_S_S_S_S_S_S_S_S_S_S_S_S_S_S_S_S_S_S_S_S_S_S_S_S_S_S_S_S_S_S_S_S_S_S_S_S_S_S_S_S_S_S_S_S_S_S_S_S_S_S_S_S_S_S_S_S_S_S_S_S_S_S_S_S_S_S_S_S_S_S_S_S_S_S_S_S_S_S_S_S_S_S_S_S_S_S_S_S_S_S_S_S_S_S_S_S_S_S_S_S_S_S_S_S_S_S_S_S_S_S_S_S_S_S_S_S_S_S_S_S_S_S_S_S_S_S_S_S_S_S_S_S_S_S_S_S_S_S_S_S_S_S_S_S_S_S_S_S_S_S_S_S_S_S_S_S_S_S_S_S_S_S_S_S_S_S_S_S_S_S_S_S_S_S_S_S_S_S_S_S_S_S_S_S_S_S_S_S_S_S_S_S_S_S_S_S_S_S_S_S_S_S_S_S_S_S_S_S_S_S_S_S_S_S_S_S_S_S_S_S_S_S_S_S_S_S_S_S_S_S_S_S_S_S_S_S_S_S_S_S_S_S_S_S_S_S_S_S_S_S_S_S_S_S_S_S_S_S_S_S_S_S_S_S_S_S_S_S_S_S_S_S_S_S_S_S_S_S_S_S_S_S_S_S_S_S_S_S_S_S_S_S_S_S_S_S_S_S_S_S_S_S_S_S_S_S_S_S_S_S_S_S_S_S_S_S_S_S_S_S_S_S_S_S_S_S_S_S_S_S_S_S_S_S_S_S_S_S_S_S_S_S_S_S_S_S_S_S_S_S_S_S_S_S_S_S_S_S_S_S_S_S_S_S_S_S_S_S_S_S_S_S_S_S_S_S_S_S_S_S_S_S_S_S_S_S_S_S_S_S_S_S_S_S_S_S_S_S_S_S_S_S_S_S_S_S_S_S_S_S_S_S_S_S_S_S_S_S_S_S_S_S_S_S_S_S_S_S_S_S_S_S_S_S_S_S_S_S_S_S_S_S_S_S_S_S_S_S_S_S_S_S_S_S_S_S_S_S_S_S_S_S_S_S_S_S_S_S_S_S_S_S_S_S_S_S_S_S_S_S_S_S_S_S_S_S_S_S_S_S_S_S_S_S_S_S_S_S_S_S_S_S_S_S__param_915,
	.param .u64 .ptr .align 1 _Z4racePiS_S_S_S_S_S_S_S_S_S_S_S_S_S_S_S_S_S_S_S_S_S_S_S_S_S_S_S_S_S_S_S_S_S_S_S_S_S_S_S_S_S_S_S_S_S_S_S_S_S_S_S_S_S_S_S_S_S_S_S_S_S_S_S_S_S_S_S_S_S_S_S_S_S_S_S_S_S_S_S_S_S_S_S_S_S_S_S_S_S_S_S_S_S_S_S_S_S_S_S_S_S_S_S_S_S_S_S_S_S_S_S_S_S_S_S_S_S_S_S_S_S_S_S_S_S_S_S_S_S_S_S_S_S_S_S_S_S_S_S_S_S_S_S_S_S_S_S_S_S_S_S_S_S_S_S_S_S_S_S_S_S_S_S_S_S_S_S_S_S_S_S_S_S_S_S_S_S_S_S_S_S_S_S_S_S_S_S_S_S_S_S_S_S_S_S_S_S_S_S_S_S_S_S_S_S_S_S_S_S_S_S_S_S_S_S_S_S_S_S_S_S_S_S_S_S_S_S_S_S_S_S_S_S_S_S_S_S_S_S_S_S_S_S_S_S_S_S_S_S_S_S_S_S_S_S_S_S_S_S_S_S_S_S_S_S_S_S_S_S_S_S_S_S_S_S_S_S_S_S_S_S_S_S_S_S_S_S_S_S_S_S_S_S_S_S_S_S_S_S_S_S_S_S_S_S_S_S_S_S_S_S_S_S_S_S_S_S_S_S_S_S_S_S_S_S_S_S_S_S_S_S_S_S_S_S_S_S_S_S_S_S_S_S_S_S_S_S_S_S_S_S_S_S_S_S_S_S_S_S_S_S_S_S_S_S_S_S_S_S_S_S_S_S_S_S_S_S_S_S_S_S_S_S_S_S_S_S_S_S_S_S_S_S_S_S_S_S_S_S_S_S_S_S_S_S_S_S_S_S_S_S_S_S_S_S_S_S_S_S_S_S_S_S_S_S_S_S_S_S_S_S_S_S_S_S_S_S_S_S_S_S_S_S_S_S_S_S_S_S_S_S_S_S_S_S_S_S_S_S_S_S_S_S_S_S_S_S_S_S_S_S_S_S_S_S_S_S_S_S_S_S_S_S_S_S_S_S_S_S_S_S_S_S_S_S_S_S_S_S_S_S_S_S_S_S_S_S_S_S_S_S_S_S_S_S_S_S_S_S_S_S_S_S_S_S_S_S_S_S_S_S_S_S_S_S_S_S_S_S_S_S_S_S_S_S_S_S_S_S_S_S_S_S_S_S_S_S_S_S_S_S_S_S_S_S_S_S_S_S_S_S_S_S_S_S_S_S_S_S_S_S_S_S_S_S_S_S_S_S_S_S_S_S_S_S_S_S_S_S_S_S_S_S_S_S_S_S_S_S_S_S_S_S_S_S_S_S_S_S_S_S_S_S_S_S_S_S_S_S_S_S_S_S_S_S_S_S_S_S_S_S_S_S_S_S_S_S_S_S_S_S_S_S_S_S_S_S_S_S_S_S_S_S_S_S_S_S_S_S_S_S_S_S_S_S_S_S_S_S_S_S_S_S_S_S_S_S_S_S_S_S_S_S_S_S_S_S_S_S_S_S_S_S_S_S_S_S_S_S_S_S_S_S_S_S_S_S_S_S_S_S_S_S_S_S_S_S_S_S_S_S_S_S_S_S_S_S_S_S_S_S_S_S_S_S_S_S_S_S_S_S_S_S_S_S_S_S_S_S_S_S_S_S_S_S_S_S_S_S_S_S_S_S_S_S_S_S_S_S_S_S_S_S_S_S_S_S_S_S_S_S_S_S_S_S_S_S_S_S_S_S_S_S_S_S_S_S_S_S_S_S_S_S_S_S_S_S_S_S_S_S_S_S_S_S_S_S_S_S_S_S_S_S_S_S_S_S_S_S_S_S_S_S_S_S_S_S_S_S_S_S_S_S_S_S_S_S_S_S_S_S_S_S_S_S_S_S_S_S_S_S_S_S_S_S_S_S_S_S_S_S_S_S_S_S_S_S_S_S_S_S_S_S_S_S_S_S_S_S_S_S_S_S_S_S_S_S_S_S_S_S_S_S_S_S_S_S_S_S_S_S_S_S_S_S_S_S_S_S_S_S_S_S_S_S_S_S_S_S_S_S_S_S_S_S_S_S_S_S_S_S_S_S_S_S_S_S_S_S_S_S_S_S_S_S_S_S_S_S_S_S_S_S_S_S_S_S_S_S_S_S_S_S_S_S_S_S_S_S_S_S_S_S_S_S_S_S_S_S_S_S_S_S_S_S_S_S_S_S_S_S_S_S_S_S_S_S_S_S_S_S_S__param_916,
	.param .u64 .ptr .align 1 _Z4racePiS_S_S_S_S_S_S_S_S_S_S_S_S_S_S_S_S_S_S_S_S_S_S_S_S_S_S_S_S_S_S_S_S_S_S_S_S_S_S_S_S_S_S_S_S_S_S_S_S_S_S_S_S_S_S_S_S_S_S_S_S_S_S_S_S_S_S_S_S_S_S_S_S_S_S_S_S_S_S_S_S_S_S_S_S_S_S_S_S_S_S_S_S_S_S_S_S_S_S_S_S_S_S_S_S_S_S_S_S_S_S_S_S_S_S_S_S_S_S_S_S_S_S_S_S_S_S_S_S_S_S_S_S_S_S_S_S_S_S_S_S_S_S_S_S_S_S_S_S_S_S_S_S_S_S_S_S_S_S_S_S_S_S_S_S_S_S_S_S_S_S_S_S_S_S_S_S_S_S_S_S_S_S_S_S_S_S_S_S_S_S_S_S_S_S_S_S_S_S_S_S_S_S_S_S_S_S_S_S_S_S_S_S_S_S_S_S_S_S_S_S_S_S_S_S_S_S_S_S_S_S_S_S_S_S_S_S_S_S_S_S_S_S_S_S_S_S_S_S_S_S_S_S_S_S_S_S_S_S_S_S_S_S_S_S_S_S_S_S_S_S_S_S_S_S_S_S_S_S_S_S_S_S_S_S_S_S_S_S_S_S_S_S_S_S_S_S_S_S_S_S_S_S_S_S_S_S_S_S_S_S_S_S_S_S_S_S_S_S_S_S_S_S_S_S_S_S_S_S_S_S_S_S_S_S_S_S_S_S_S_S_S_S_S_S_S_S_S_S_S_S_S_S_S_S_S_S_S_S_S_S_S_S_S_S_S_S_S_S_S_S_S_S_S_S_S_S_S_S_S_S_S_S_S_S_S_S_S_S_S_S_S_S_S_S_S_S_S_S_S_S_S_S_S_S_S_S_S_S_S_S_S_S_S_S_S_S_S_S_S_S_S_S_S_S_S_S_S_S_S_S_S_S_S_S_S_S_S_S_S_S_S_S_S_S_S_S_S_S_S_S_S_S_S_S_S_S_S_S_S_S_S_S_S_S_S_S_S_S_S_S_S_S_S_S_S_S_S_S_S_S_S_S_S_S_S_S_S_S_S_S_S_S_S_S_S_S_S_S_S_S_S_S_S_S_S_S_S_S_S_S_S_S_S_S_S_S_S_S_S_S_S_S_S_S_S_S_S_S_S_S_S_S_S_S_S_S_S_S_S_S_S_S_S_S_S_S_S_S_S_S_S_S_S_S_S_S_S_S_S_S_S_S_S_S_S_S_S_S_S_S_S_S_S_S_S_S_S_S_S_S_S_S_S_S_S_S_S_S_S_S_S_S_S_S_S_S_S_S_S_S_S_S_S_S_S_S_S_S_S_S_S_S_S_S_S_S_S_S_S_S_S_S_S_S_S_S_S_S_S_S_S_S_S_S_S_S_S_S_S_S_S_S_S_S_S_S_S_S_S_S_S_S_S_S_S_S_S_S_S_S_S_S_S_S_S_S_S_S_S_S_S_S_S_S_S_S_S_S_S_S_S_S_S_S_S_S_S_S_S_S_S_S_S_S_S_S_S_S_S_S_S_S_S_S_S_S_S_S_S_S_S_S_S_S_S_S_S_S_S_S_S_S_S_S_S_S_S_S_S_S_S_S_S_S_S_S_S_S_S_S_S_S_S_S_S_S_S_S_S_S_S_S_S_S_S_S_S_S_S_S_S_S_S_S_S_S_S_S_S_S_S_S_S_S_S_S_S_S_S_S_S_S_S_S_S_S_S_S_S_S_S_S_S_S_S_S_S_S_S_S_S_S_S_S_S_S_S_S_S_S_S_S_S_S_S_S_S_S_S_S_S_S_S_S_S_S_S_S_S_S_S_S_S_S_S_S_S_S_S_S_S_S_S_S_S_S_S_S_S_S_S_S_S_S_S_S_S_S_S_S_S_S_S_S_S_S_S_S_S_S_S_S_S_S_S_S_S_S_S_S_S_S_S_S_S_S_S_S_S_S_S_S_S_S_S_S_S_S_S_S_S_S_S_S_S_S_S_S_S_S_S_S_S_S_S_S_S_S_S_S_S_S_S_S_S_S_S_S_S_S_S_S_S_S_S_S_S_S_S_S_S_S_S_S_S_S_S_S_S_S_S_S_S_S_S_S_S_S_S_S_S_S_S_S_S_S_S_S_S_S_S_S_S_S_S_S_S_S_S_S_S_S_S_S_S_S_S_S_S_S_S_S_S_S_S_S_S_S_S_S_S_S_S_S_S_S_S_S_S_S_S_S_S_S_S_S_S_S_S_S_S_S__param_917,
	.param .u64 .ptr .align 1 _Z4racePiS_S_S_S_S_S_S_S_S_S_S_S_S_S_S_S_S_S_S_S_S_S_S_S_S_S_S_S_S_S_S_S_S_S_S_S_S_S_S_S_S_S_S_S_S_S_S_S_S_S_S_S_S_S_S_S_S_S_S_S_S_S_S_S_S_S_S_S_S_S_S_S_S_S_S_S_S_S_S_S_S_S_S_S_S_S_S_S_S_S_S_S_S_S_S_S_S_S_S_S_S_S_S_S_S_S_S_S_S_S_S_S_S_S_S_S_S_S_S_S_S_S_S_S_S_S_S_S_S_S_S_S_S_S_S_S_S_S_S_S_S_S_S_S_S_S_S_S_S_S_S_S_S_S_S_S_S_S_S_S_S_S_S_S_S_S_S_S_S_S_S_S_S_S_S_S_S_S_S_S_S_S_S_S_S_S_S_S_S_S_S_S_S_S_S_S_S_S_S_S_S_S_S_S_S_S_S_S_S_S_S_S_S_S_S_S_S_S_S_S_S_S_S_S_S_S_S_S_S_S_S_S_S_S_S_S_S_S_S_S_S_S_S_S_S_S_S_S_S_S_S_S_S_S_S_S_S_S_S_S_S_S_S_S_S_S_S_S_S_S_S_S_S_S_S_S_S_S_S_S_S_S_S_S_S_S_S_S_S_S_S_S_S_S_S_S_S_S_S_S_S_S_S_S_S_S_S_S_S_S_S_S_S_S_S_S_S_S_S_S_S_S_S_S_S_S_S_S_S_S_S_S_S_S_S_S_S_S_S_S_S_S_S_S_S_S_S_S_S_S_S_S_S_S_S_S_S_S_S_S_S_S_S_S_S_S_S_S_S_S_S_S_S_S_S_S_S_S_S_S_S_S_S_S_S_S_S_S_S_S_S_S_S_S_S_S_S_S_S_S_S_S_S_S_S_S_S_S_S_S_S_S_S_S_S_S_S_S_S_S_S_S_S_S_S_S_S_S_S_S_S_S_S_S_S_S_S_S_S_S_S_S_S_S_S_S_S_S_S_S_S_S_S_S_S_S_S_S_S_S_S_S_S_S_S_S_S_S_S_S_S_S_S_S_S_S_S_S_S_S_S_S_S_S_S_S_S_S_S_S_S_S_S_S_S_S_S_S_S_S_S_S_S_S_S_S_S_S_S_S_S_S_S_S_S_S_S_S_S_S_S_S_S_S_S_S_S_S_S_S_S_S_S_S_S_S_S_S_S_S_S_S_S_S_S_S_S_S_S_S_S_S_S_S_S_S_S_S_S_S_S_S_S_S_S_S_S_S_S_S_S_S_S_S_S_S_S_S_S_S_S_S_S_S_S_S_S_S_S_S_S_S_S_S_S_S_S_S_S_S_S_S_S_S_S_S_S_S_S_S_S_S_S_S_S_S_S_S_S_S_S_S_S_S_S_S_S_S_S_S_S_S_S_S_S_S_S_S_S_S_S_S_S_S_S_S_S_S_S_S_S_S_S_S_S_S_S_S_S_S_S_S_S_S_S_S_S_S_S_S_S_S_S_S_S_S_S_S_S_S_S_S_S_S_S_S_S_S_S_S_S_S_S_S_S_S_S_S_S_S_S_S_S_S_S_S_S_S_S_S_S_S_S_S_S_S_S_S_S_S_S_S_S_S_S_S_S_S_S_S_S_S_S_S_S_S_S_S_S_S_S_S_S_S_S_S_S_S_S_S_S_S_S_S_S_S_S_S_S_S_S_S_S_S_S_S_S_S_S_S_S_S_S_S_S_S_S_S_S_S_S_S_S_S_S_S_S_S_S_S_S_S_S_S_S_S_S_S_S_S_S_S_S_S_S_S_S_S_S_S_S_S_S_S_S_S_S_S_S_S_S_S_S_S_S_S_S_S_S_S_S_S_S_S_S_S_S_S_S_S_S_S_S_S_S_S_S_S_S_S_S_S_S_S_S_S_S_S_S_S_S_S_S_S_S_S_S_S_S_S_S_S_S_S_S_S_S_S_S_S_S_S_S_S_S_S_S_S_S_S_S_S_S_S_S_S_S_S_S_S_S_S_S_S_S_S_S_S_S_S_S_S_S_S_S_S_S_S_S_S_S_S_S_S_S_S_S_S_S_S_S_S_S_S_S_S_S_S_S_S_S_S_S_S_S_S_S_S_S_S_S_S_S_S_S_S_S_S_S_S_S_S_S_S_S_S_S_S_S_S_S_S_S_S_S_S_S_S_S_S_S_S_S_S_S_S_S_S_S_S_S_S_S_S_S_S_S_S_S_S_S_S_S_S_S_S_S_S_S_S_S_S_S_S_S_S_S_S_S_S_S_S_S__param_918,
	.param .u64 .ptr .align 1 _Z4racePiS_S_S_S_S_S_S_S_S_S_S_S_S_S_S_S_S_S_S_S_S_S_S_S_S_S_S_S_S_S_S_S_S_S_S_S_S_S_S_S_S_S_S_S_S_S_S_S_S_S_S_S_S_S_S_S_S_S_S_S_S_S_S_S_S_S_S_S_S_S_S_S_S_S_S_S_S_S_S_S_S_S_S_S_S_S_S_S_S_S_S_S_S_S_S_S_S_S_S_S_S_S_S_S_S_S_S_S_S_S_S_S_S_S_S_S_S_S_S_S_S_S_S_S_S_S_S_S_S_S_S_S_S_S_S_S_S_S_S_S_S_S_S_S_S_S_S_S_S_S_S_S_S_S_S_S_S_S_S_S_S_S_S_S_S_S_S_S_S_S_S_S_S_S_S_S_S_S_S_S_S_S_S_S_S_S_S_S_S_S_S_S_S_S_S_S_S_S_S_S_S_S_S_S_S_S_S_S_S_S_S_S_S_S_S_S_S_S_S_S_S_S_S_S_S_S_S_S_S_S_S_S_S_S_S_S_S_S_S_S_S_S_S_S_S_S_S_S_S_S_S_S_S_S_S_S_S_S_S_S_S_S_S_S_S_S_S_S_S_S_S_S_S_S_S_S_S_S_S_S_S_S_S_S_S_S_S_S_S_S_S_S_S_S_S_S_S_S_S_S_S_S_S_S_S_S_S_S_S_S_S_S_S_S_S_S_S_S_S_S_S_S_S_S_S_S_S_S_S_S_S_S_S_S_S_S_S_S_S_S_S_S_S_S_S_S_S_S_S_S_S_S_S_S_S_S_S_S_S_S_S_S_S_S_S_S_S_S_S_S_S_S_S_S_S_S_S_S_S_S_S_S_S_S_S_S_S_S_S_S_S_S_S_S_S_S_S_S_S_S_S_S_S_S_S_S_S_S_S_S_S_S_S_S_S_S_S_S_S_S_S_S_S_S_S_S_S_S_S_S_S_S_S_S_S_S_S_S_S_S_S_S_S_S_S_S_S_S_S_S_S_S_S_S_S_S_S_S_S_S_S_S_S_S_S_S_S_S_S_S_S_S_S_S_S_S_S_S_S_S_S_S_S_S_S_S_S_S_S_S_S_S_S_S_S_S_S_S_S_S_S_S_S_S_S_S_S_S_S_S_S_S_S_S_S_S_S_S_S_S_S_S_S_S_S_S_S_S_S_S_S_S_S_S_S_S_S_S_S_S_S_S_S_S_S_S_S_S_S_S_S_S_S_S_S_S_S_S_S_S_S_S_S_S_S_S_S_S_S_S_S_S_S_S_S_S_S_S_S_S_S_S_S_S_S_S_S_S_S_S_S_S_S_S_S_S_S_S_S_S_S_S_S_S_S_S_S_S_S_S_S_S_S_S_S_S_S_S_S_S_S_S_S_S_S_S_S_S_S_S_S_S_S_S_S_S_S_S_S_S_S_S_S_S_S_S_S_S_S_S_S_S_S_S_S_S_S_S_S_S_S_S_S_S_S_S_S_S_S_S_S_S_S_S_S_S_S_S_S_S_S_S_S_S_S_S_S_S_S_S_S_S_S_S_S_S_S_S_S_S_S_S_S_S_S_S_S_S_S_S_S_S_S_S_S_S_S_S_S_S_S_S_S_S_S_S_S_S_S_S_S_S_S_S_S_S_S_S_S_S_S_S_S_S_S_S_S_S_S_S_S_S_S_S_S_S_S_S_S_S_S_S_S_S_S_S_S_S_S_S_S_S_S_S_S_S_S_S_S_S_S_S_S_S_S_S_S_S_S_S_S_S_S_S_S_S_S_S_S_S_S_S_S_S_S_S_S_S_S_S_S_S_S_S_S_S_S_S_S_S_S_S_S_S_S_S_S_S_S_S_S_S_S_S_S_S_S_S_S_S_S_S_S_S_S_S_S_S_S_S_S_S_S_S_S_S_S_S_S_S_S_S_S_S_S_S_S_S_S_S_S_S_S_S_S_S_S_S_S_S_S_S_S_S_S_S_S_S_S_S_S_S_S_S_S_S_S_S_S_S_S_S_S_S_S_S_S_S_S_S_S_S_S_S_S_S_S_S_S_S_S_S_S_S_S_S_S_S_S_S_S_S_S_S_S_S_S_S_S_S_S_S_S_S_S_S_S_S_S_S_S_S_S_S_S_S_S_S_S_S_S_S_S_S_S_S_S_S_S_S_S_S_S_S_S_S_S_S_S_S_S_S_S_S_S_S_S_S_S_S_S_S_S_S_S_S_S_S_S_S_S_S_S_S_S_S_S_S_S_S_S_S_S_S_S_S_S_S_S_S_S_S_S__param_919,
	.param .u64 .ptr .align 1 _Z4racePiS_S_S_S_S_S_S_S_S_S_S_S_S_S_S_S_S_S_S_S_S_S_S_S_S_S_S_S_S_S_S_S_S_S_S_S_S_S_S_S_S_S_S_S_S_S_S_S_S_S_S_S_S_S_S_S_S_S_S_S_S_S_S_S_S_S_S_S_S_S_S_S_S_S_S_S_S_S_S_S_S_S_S_S_S_S_S_S_S_S_S_S_S_S_S_S_S_S_S_S_S_S_S_S_S_S_S_S_S_S_S_S_S_S_S_S_S_S_S_S_S_S_S_S_S_S_S_S_S_S_S_S_S_S_S_S_S_S_S_S_S_S_S_S_S_S_S_S_S_S_S_S_S_S_S_S_S_S_S_S_S_S_S_S_S_S_S_S_S_S_S_S_S_S_S_S_S_S_S_S_S_S_S_S_S_S_S_S_S_S_S_S_S_S_S_S_S_S_S_S_S_S_S_S_S_S_S_S_S_S_S_S_S_S_S_S_S_S_S_S_S_S_S_S_S_S_S_S_S_S_S_S_S_S_S_S_S_S_S_S_S_S_S_S_S_S_S_S_S_S_S_S_S_S_S_S_S_S_S_S_S_S_S_S_S_S_S_S_S_S_S_S_S_S_S_S_S_S_S_S_S_S_S_S_S_S_S_S_S_S_S_S_S_S_S_S_S_S_S_S_S_S_S_S_S_S_S_S_S_S_S_S_S_S_S_S_S_S_S_S_S_S_S_S_S_S_S_S_S_S_S_S_S_S_S_S_S_S_S_S_S_S_S_S_S_S_S_S_S_S_S_S_S_S_S_S_S_S_S_S_S_S_S_S_S_S_S_S_S_S_S_S_S_S_S_S_S_S_S_S_S_S_S_S_S_S_S_S_S_S_S_S_S_S_S_S_S_S_S_S_S_S_S_S_S_S_S_S_S_S_S_S_S_S_S_S_S_S_S_S_S_S_S_S_S_S_S_S_S_S_S_S_S_S_S_S_S_S_S_S_S_S_S_S_S_S_S_S_S_S_S_S_S_S_S_S_S_S_S_S_S_S_S_S_S_S_S_S_S_S_S_S_S_S_S_S_S_S_S_S_S_S_S_S_S_S_S_S_S_S_S_S_S_S_S_S_S_S_S_S_S_S_S_S_S_S_S_S_S_S_S_S_S_S_S_S_S_S_S_S_S_S_S_S_S_S_S_S_S_S_S_S_S_S_S_S_S_S_S_S_S_S_S_S_S_S_S_S_S_S_S_S_S_S_S_S_S_S_S_S_S_S_S_S_S_S_S_S_S_S_S_S_S_S_S_S_S_S_S_S_S_S_S_S_S_S_S_S_S_S_S_S_S_S_S_S_S_S_S_S_S_S_S_S_S_S_S_S_S_S_S_S_S_S_S_S_S_S_S_S_S_S_S_S_S_S_S_S_S_S_S_S_S_S_S_S_S_S_S_S_S_S_S_S_S_S_S_S_S_S_S_S_S_S_S_S_S_S_S_S_S_S_S_S_S_S_S_S_S_S_S_S_S_S_S_S_S_S_S_S_S_S_S_S_S_S_S_S_S_S_S_S_S_S_S_S_S_S_S_S_S_S_S_S_S_S_S_S_S_S_S_S_S_S_S_S_S_S_S_S_S_S_S_S_S_S_S_S_S_S_S_S_S_S_S_S_S_S_S_S_S_S_S_S_S_S_S_S_S_S_S_S_S_S_S_S_S_S_S_S_S_S_S_S_S_S_S_S_S_S_S_S_S_S_S_S_S_S_S_S_S_S_S_S_S_S_S_S_S_S_S_S_S_S_S_S_S_S_S_S_S_S_S_S_S_S_S_S_S_S_S_S_S_S_S_S_S_S_S_S_S_S_S_S_S_S_S_S_S_S_S_S_S_S_S_S_S_S_S_S_S_S_S_S_S_S_S_S_S_S_S_S_S_S_S_S_S_S_S_S_S_S_S_S_S_S_S_S_S_S_S_S_S_S_S_S_S_S_S_S_S_S_S_S_S_S_S_S_S_S_S_S_S_S_S_S_S_S_S_S_S_S_S_S_S_S_S_S_S_S_S_S_S_S_S_S_S_S_S_S_S_S_S_S_S_S_S_S_S_S_S_S_S_S_S_S_S_S_S_S_S_S_S_S_S_S_S_S_S_S_S_S_S_S_S_S_S_S_S_S_S_S_S_S_S_S_S_S_S_S_S_S_S_S_S_S_S_S_S_S_S_S_S_S_S_S_S_S_S_S_S_S_S_S_S_S_S_S_S_S_S_S_S_S_S_S_S_S_S_S_S_S_S_S_S_S_S_S_S_S_S_S_S__param_920,
	.param .u64 .ptr .align 1 _Z4racePiS_S_S_S_S_S_S_S_S_S_S_S_S_S_S_S_S_S_S_S_S_S_S_S_S_S_S_S_S_S_S_S_S_S_S_S_S_S_S_S_S_S_S_S_S_S_S_S_S_S_S_S_S_S_S_S_S_S_S_S_S_S_S_S_S_S_S_S_S_S_S_S_S_S_S_S_S_S_S_S_S_S_S_S_S_S_S_S_S_S_S_S_S_S_S_S_S_S_S_S_S_S_S_S_S_S_S_S_S_S_S_S_S_S_S_S_S_S_S_S_S_S_S_S_S_S_S_S_S_S_S_S_S_S_S_S_S_S_S_S_S_S_S_S_S_S_S_S_S_S_S_S_S_S_S_S_S_S_S_S_S_S_S_S_S_S_S_S_S_S_S_S_S_S_S_S_S_S_S_S_S_S_S_S_S_S_S_S_S_S_S_S_S_S_S_S_S_S_S_S_S_S_S_S_S_S_S_S_S_S_S_S_S_S_S_S_S_S_S_S_S_S_S_S_S_S_S_S_S_S_S_S_S_S_S_S_S_S_S_S_S_S_S_S_S_S_S_S_S_S_S_S_S_S_S_S_S_S_S_S_S_S_S_S_S_S_S_S_S_S_S_S_S_S_S_S_S_S_S_S_S_S_S_S_S_S_S_S_S_S_S_S_S_S_S_S_S_S_S_S_S_S_S_S_S_S_S_S_S_S_S_S_S_S_S_S_S_S_S_S_S_S_S_S_S_S_S_S_S_S_S_S_S_S_S_S_S_S_S_S_S_S_S_S_S_S_S_S_S_S_S_S_S_S_S_S_S_S_S_S_S_S_S_S_S_S_S_S_S_S_S_S_S_S_S_S_S_S_S_S_S_S_S_S_S_S_S_S_S_S_S_S_S_S_S_S_S_S_S_S_S_S_S_S_S_S_S_S_S_S_S_S_S_S_S_S_S_S_S_S_S_S_S_S_S_S_S_S_S_S_S_S_S_S_S_S_S_S_S_S_S_S_S_S_S_S_S_S_S_S_S_S_S_S_S_S_S_S_S_S_S_S_S_S_S_S_S_S_S_S_S_S_S_S_S_S_S_S_S_S_S_S_S_S_S_S_S_S_S_S_S_S_S_S_S_S_S_S_S_S_S_S_S_S_S_S_S_S_S_S_S_S_S_S_S_S_S_S_S_S_S_S_S_S_S_S_S_S_S_S_S_S_S_S_S_S_S_S_S_S_S_S_S_S_S_S_S_S_S_S_S_S_S_S_S_S_S_S_S_S_S_S_S_S_S_S_S_S_S_S_S_S_S_S_S_S_S_S_S_S_S_S_S_S_S_S_S_S_S_S_S_S_S_S_S_S_S_S_S_S_S_S_S_S_S_S_S_S_S_S_S_S_S_S_S_S_S_S_S_S_S_S_S_S_S_S_S_S_S_S_S_S_S_S_S_S_S_S_S_S_S_S_S_S_S_S_S_S_S_S_S_S_S_S_S_S_S_S_S_S_S_S_S_S_S_S_S_S_S_S_S_S_S_S_S_S_S_S_S_S_S_S_S_S_S_S_S_S_S_S_S_S_S_S_S_S_S_S_S_S_S_S_S_S_S_S_S_S_S_S_S_S_S_S_S_S_S_S_S_S_S_S_S_S_S_S_S_S_S_S_S_S_S_S_S_S_S_S_S_S_S_S_S_S_S_S_S_S_S_S_S_S_S_S_S_S_S_S_S_S_S_S_S_S_S_S_S_S_S_S_S_S_S_S_S_S_S_S_S_S_S_S_S_S_S_S_S_S_S_S_S_S_S_S_S_S_S_S_S_S_S_S_S_S_S_S_S_S_S_S_S_S_S_S_S_S_S_S_S_S_S_S_S_S_S_S_S_S_S_S_S_S_S_S_S_S_S_S_S_S_S_S_S_S_S_S_S_S_S_S_S_S_S_S_S_S_S_S_S_S_S_S_S_S_S_S_S_S_S_S_S_S_S_S_S_S_S_S_S_S_S_S_S_S_S_S_S_S_S_S_S_S_S_S_S_S_S_S_S_S_S_S_S_S_S_S_S_S_S_S_S_S_S_S_S_S_S_S_S_S_S_S_S_S_S_S_S_S_S_S_S_S_S_S_S_S_S_S_S_S_S_S_S_S_S_S_S_S_S_S_S_S_S_S_S_S_S_S_S_S_S_S_S_S_S_S_S_S_S_S_S_S_S_S_S_S_S_S_S_S_S_S_S_S_S_S_S_S_S_S_S_S_S_S_S_S_S_S_S_S_S_S_S_S_S_S_S_S_S_S_S_S_S_S_S_S_S_S_S_S_S_S_S__param_921,
	.param .u64 .ptr .align 1 _Z4racePiS_S_S_S_S_S_S_S_S_S_S_S_S_S_S_S_S_S_S_S_S_S_S_S_S_S_S_S_S_S_S_S_S_S_S_S_S_S_S_S_S_S_S_S_S_S_S_S_S_S_S_S_S_S_S_S_S_S_S_S_S_S_S_S_S_S_S_S_S_S_S_S_S_S_S_S_S_S_S_S_S_S_S_S_S_S_S_S_S_S_S_S_S_S_S_S_S_S_S_S_S_S_S_S_S_S_S_S_S_S_S_S_S_S_S_S_S_S_S_S_S_S_S_S_S_S_S_S_S_S_S_S_S_S_S_S_S_S_S_S_S_S_S_S_S_S_S_S_S_S_S_S_S_S_S_S_S_S_S_S_S_S_S_S_S_S_S_S_S_S_S_S_S_S_S_S_S_S_S_S_S_S_S_S_S_S_S_S_S_S_S_S_S_S_S_S_S_S_S_S_S_S_S_S_S_S_S_S_S_S_S_S_S_S_S_S_S_S_S_S_S_S_S_S_S_S_S_S_S_S_S_S_S_S_S_S_S_S_S_S_S_S_S_S_S_S_S_S_S_S_S_S_S_S_S_S_S_S_S_S_S_S_S_S_S_S_S_S_S_S_S_S_S_S_S_S_S_S_S_S_S_S_S_S_S_S_S_S_S_S_S_S_S_S_S_S_S_S_S_S_S_S_S_S_S_S_S_S_S_S_S_S_S_S_S_S_S_S_S_S_S_S_S_S_S_S_S_S_S_S_S_S_S_S_S_S_S_S_S_S_S_S_S_S_S_S_S_S_S_S_S_S_S_S_S_S_S_S_S_S_S_S_S_S_S_S_S_S_S_S_S_S_S_S_S_S_S_S_S_S_S_S_S_S_S_S_S_S_S_S_S_S_S_S_S_S_S_S_S_S_S_S_S_S_S_S_S_S_S_S_S_S_S_S_S_S_S_S_S_S_S_S_S_S_S_S_S_S_S_S_S_S_S_S_S_S_S_S_S_S_S_S_S_S_S_S_S_S_S_S_S_S_S_S_S_S_S_S_S_S_S_S_S_S_S_S_S_S_S_S_S_S_S_S_S_S_S_S_S_S_S_S_S_S_S_S_S_S_S_S_S_S_S_S_S_S_S_S_S_S_S_S_S_S_S_S_S_S_S_S_S_S_S_S_S_S_S_S_S_S_S_S_S_S_S_S_S_S_S_S_S_S_S_S_S_S_S_S_S_S_S_S_S_S_S_S_S_S_S_S_S_S_S_S_S_S_S_S_S_S_S_S_S_S_S_S_S_S_S_S_S_S_S_S_S_S_S_S_S_S_S_S_S_S_S_S_S_S_S_S_S_S_S_S_S_S_S_S_S_S_S_S_S_S_S_S_S_S_S_S_S_S_S_S_S_S_S_S_S_S_S_S_S_S_S_S_S_S_S_S_S_S_S_S_S_S_S_S_S_S_S_S_S_S_S_S_S_S_S_S_S_S_S_S_S_S_S_S_S_S_S_S_S_S_S_S_S_S_S_S_S_S_S_S_S_S_S_S_S_S_S_S_S_S_S_S_S_S_S_S_S_S_S_S_S_S_S_S_S_S_S_S_S_S_S_S_S_S_S_S_S_S_S_S_S_S_S_S_S_S_S_S_S_S_S_S_S_S_S_S_S_S_S_S_S_S_S_S_S_S_S_S_S_S_S_S_S_S_S_S_S_S_S_S_S_S_S_S_S_S_S_S_S_S_S_S_S_S_S_S_S_S_S_S_S_S_S_S_S_S_S_S_S_S_S_S_S_S_S_S_S_S_S_S_S_S_S_S_S_S_S_S_S_S_S_S_S_S_S_S_S_S_S_S_S_S_S_S_S_S_S_S_S_S_S_S_S_S_S_S_S_S_S_S_S_S_S_S_S_S_S_S_S_S_S_S_S_S_S_S_S_S_S_S_S_S_S_S_S_S_S_S_S_S_S_S_S_S_S_S_S_S_S_S_S_S_S_S_S_S_S_S_S_S_S_S_S_S_S_S_S_S_S_S_S_S_S_S_S_S_S_S_S_S_S_S_S_S_S_S_S_S_S_S_S_S_S_S_S_S_S_S_S_S_S_S_S_S_S_S_S_S_S_S_S_S_S_S_S_S_S_S_S_S_S_S_S_S_S_S_S_S_S_S_S_S_S_S_S_S_S_S_S_S_S_S_S_S_S_S_S_S_S_S_S_S_S_S_S_S_S_S_S_S_S_S_S_S_S_S_S_S_S_S_S_S_S_S_S_S_S_S_S_S_S_S_S_S_S_S_S_S_S_S_S_S_S_S_S_S_S_S_S__param_922,
	.param .u64 .ptr .align 1 _Z4racePiS_S_S_S_S_S_S_S_S_S_S_S_S_S_S_S_S_S_S_S_S_S_S_S_S_S_S_S_S_S_S_S_S_S_S_S_S_S_S_S_S_S_S_S_S_S_S_S_S_S_S_S_S_S_S_S_S_S_S_S_S_S_S_S_S_S_S_S_S_S_S_S_S_S_S_S_S_S_S_S_S_S_S_S_S_S_S_S_S_S_S_S_S_S_S_S_S_S_S_S_S_S_S_S_S_S_S_S_S_S_S_S_S_S_S_S_S_S_S_S_S_S_S_S_S_S_S_S_S_S_S_S_S_S_S_S_S_S_S_S_S_S_S_S_S_S_S_S_S_S_S_S_S_S_S_S_S_S_S_S_S_S_S_S_S_S_S_S_S_S_S_S_S_S_S_S_S_S_S_S_S_S_S_S_S_S_S_S_S_S_S_S_S_S_S_S_S_S_S_S_S_S_S_S_S_S_S_S_S_S_S_S_S_S_S_S_S_S_S_S_S_S_S_S_S_S_S_S_S_S_S_S_S_S_S_S_S_S_S_S_S_S_S_S_S_S_S_S_S_S_S_S_S_S_S_S_S_S_S_S_S_S_S_S_S_S_S_S_S_S_S_S_S_S_S_S_S_S_S_S_S_S_S_S_S_S_S_S_S_S_S_S_S_S_S_S_S_S_S_S_S_S_S_S_S_S_S_S_S_S_S_S_S_S_S_S_S_S_S_S_S_S_S_S_S_S_S_S_S_S_S_S_S_S_S_S_S_S_S_S_S_S_S_S_S_S_S_S_S_S_S_S_S_S_S_S_S_S_S_S_S_S_S_S_S_S_S_S_S_S_S_S_S_S_S_S_S_S_S_S_S_S_S_S_S_S_S_S_S_S_S_S_S_S_S_S_S_S_S_S_S_S_S_S_S_S_S_S_S_S_S_S_S_S_S_S_S_S_S_S_S_S_S_S_S_S_S_S_S_S_S_S_S_S_S_S_S_S_S_S_S_S_S_S_S_S_S_S_S_S_S_S_S_S_S_S_S_S_S_S_S_S_S_S_S_S_S_S_S_S_S_S_S_S_S_S_S_S_S_S_S_S_S_S_S_S_S_S_S_S_S_S_S_S_S_S_S_S_S_S_S_S_S_S_S_S_S_S_S_S_S_S_S_S_S_S_S_S_S_S_S_S_S_S_S_S_S_S_S_S_S_S_S_S_S_S_S_S_S_S_S_S_S_S_S_S_S_S_S_S_S_S_S_S_S_S_S_S_S_S_S_S_S_S_S_S_S_S_S_S_S_S_S_S_S_S_S_S_S_S_S_S_S_S_S_S_S_S_S_S_S_S_S_S_S_S_S_S_S_S_S_S_S_S_S_S_S_S_S_S_S_S_S_S_S_S_S_S_S_S_S_S_S_S_S_S_S_S_S_S_S_S_S_S_S_S_S_S_S_S_S_S_S_S_S_S_S_S_S_S_S_S_S_S_S_S_S_S_S_S_S_S_S_S_S_S_S_S_S_S_S_S_S_S_S_S_S_S_S_S_S_S_S_S_S_S_S_S_S_S_S_S_S_S_S_S_S_S_S_S_S_S_S_S_S_S_S_S_S_S_S_S_S_S_S_S_S_S_S_S_S_S_S_S_S_S_S_S_S_S_S_S_S_S_S_S_S_S_S_S_S_S_S_S_S_S_S_S_S_S_S_S_S_S_S_S_S_S_S_S_S_S_S_S_S_S_S_S_S_S_S_S_S_S_S_S_S_S_S_S_S_S_S_S_S_S_S_S_S_S_S_S_S_S_S_S_S_S_S_S_S_S_S_S_S_S_S_S_S_S_S_S_S_S_S_S_S_S_S_S_S_S_S_S_S_S_S_S_S_S_S_S_S_S_S_S_S_S_S_S_S_S_S_S_S_S_S_S_S_S_S_S_S_S_S_S_S_S_S_S_S_S_S_S_S_S_S_S_S_S_S_S_S_S_S_S_S_S_S_S_S_S_S_S_S_S_S_S_S_S_S_S_S_S_S_S_S_S_S_S_S_S_S_S_S_S_S_S_S_S_S_S_S_S_S_S_S_S_S_S_S_S_S_S_S_S_S_S_S_S_S_S_S_S_S_S_S_S_S_S_S_S_S_S_S_S_S_S_S_S_S_S_S_S_S_S_S_S_S_S_S_S_S_S_S_S_S_S_S_S_S_S_S_S_S_S_S_S_S_S_S_S_S_S_S_S_S_S_S_S_S_S_S_S_S_S_S_S_S_S_S_S_S_S_S_S_S_S_S_S_S_S_S_S_S_S_S_S_S_S_S_S_S__param_923,
	.param .u64 .ptr .align 1 _Z4racePiS_S_S_S_S_S_S_S_S_S_S_S_S_S_S_S_S_S_S_S_S_S_S_S_S_S_S_S_S_S_S_S_S_S_S_S_S_S_S_S_S_S_S_S_S_S_S_S_S_S_S_S_S_S_S_S_S_S_S_S_S_S_S_S_S_S_S_S_S_S_S_S_S_S_S_S_S_S_S_S_S_S_S_S_S_S_S_S_S_S_S_S_S_S_S_S_S_S_S_S_S_S_S_S_S_S_S_S_S_S_S_S_S_S_S_S_S_S_S_S_S_S_S_S_S_S_S_S_S_S_S_S_S_S_S_S_S_S_S_S_S_S_S_S_S_S_S_S_S_S_S_S_S_S_S_S_S_S_S_S_S_S_S_S_S_S_S_S_S_S_S_S_S_S_S_S_S_S_S_S_S_S_S_S_S_S_S_S_S_S_S_S_S_S_S_S_S_S_S_S_S_S_S_S_S_S_S_S_S_S_S_S_S_S_S_S_S_S_S_S_S_S_S_S_S_S_S_S_S_S_S_S_S_S_S_S_S_S_S_S_S_S_S_S_S_S_S_S_S_S_S_S_S_S_S_S_S_S_S_S_S_S_S_S_S_S_S_S_S_S_S_S_S_S_S_S_S_S_S_S_S_S_S_S_S_S_S_S_S_S_S_S_S_S_S_S_S_S_S_S_S_S_S_S_S_S_S_S_S_S_S_S_S_S_S_S_S_S_S_S_S_S_S_S_S_S_S_S_S_S_S_S_S_S_S_S_S_S_S_S_S_S_S_S_S_S_S_S_S_S_S_S_S_S_S_S_S_S_S_S_S_S_S_S_S_S_S_S_S_S_S_S_S_S_S_S_S_S_S_S_S_S_S_S_S_S_S_S_S_S_S_S_S_S_S_S_S_S_S_S_S_S_S_S_S_S_S_S_S_S_S_S_S_S_S_S_S_S_S_S_S_S_S_S_S_S_S_S_S_S_S_S_S_S_S_S_S_S_S_S_S_S_S_S_S_S_S_S_S_S_S_S_S_S_S_S_S_S_S_S_S_S_S_S_S_S_S_S_S_S_S_S_S_S_S_S_S_S_S_S_S_S_S_S_S_S_S_S_S_S_S_S_S_S_S_S_S_S_S_S_S_S_S_S_S_S_S_S_S_S_S_S_S_S_S_S_S_S_S_S_S_S_S_S_S_S_S_S_S_S_S_S_S_S_S_S_S_S_S_S_S_S_S_S_S_S_S_S_S_S_S_S_S_S_S_S_S_S_S_S_S_S_S_S_S_S_S_S_S_S_S_S_S_S_S_S_S_S_S_S_S_S_S_S_S_S_S_S_S_S_S_S_S_S_S_S_S_S_S_S_S_S_S_S_S_S_S_S_S_S_S_S_S_S_S_S_S_S_S_S_S_S_S_S_S_S_S_S_S_S_S_S_S_S_S_S_S_S_S_S_S_S_S_S_S_S_S_S_S_S_S_S_S_S_S_S_S_S_S_S_S_S_S_S_S_S_S_S_S_S_S_S_S_S_S_S_S_S_S_S_S_S_S_S_S_S_S_S_S_S_S_S_S_S_S_S_S_S_S_S_S_S_S_S_S_S_S_S_S_S_S_S_S_S_S_S_S_S_S_S_S_S_S_S_S_S_S_S_S_S_S_S_S_S_S_S_S_S_S_S_S_S_S_S_S_S_S_S_S_S_S_S_S_S_S_S_S_S_S_S_S_S_S_S_S_S_S_S_S_S_S_S_S_S_S_S_S_S_S_S_S_S_S_S_S_S_S_S_S_S_S_S_S_S_S_S_S_S_S_S_S_S_S_S_S_S_S_S_S_S_S_S_S_S_S_S_S_S_S_S_S_S_S_S_S_S_S_S_S_S_S_S_S_S_S_S_S_S_S_S_S_S_S_S_S_S_S_S_S_S_S_S_S_S_S_S_S_S_S_S_S_S_S_S_S_S_S_S_S_S_S_S_S_S_S_S_S_S_S_S_S_S_S_S_S_S_S_S_S_S_S_S_S_S_S_S_S_S_S_S_S_S_S_S_S_S_S_S_S_S_S_S_S_S_S_S_S_S_S_S_S_S_S_S_S_S_S_S_S_S_S_S_S_S_S_S_S_S_S_S_S_S_S_S_S_S_S_S_S_S_S_S_S_S_S_S_S_S_S_S_S_S_S_S_S_S_S_S_S_S_S_S_S_S_S_S_S_S_S_S_S_S_S_S_S_S_S_S_S_S_S_S_S_S_S_S_S_S_S_S_S_S_S_S_S_S_S_S_S_S_S_S_S_S_S_S_S_S_S_S_S_S_S__param_924,
	.param .u64 .ptr .align 1 _Z4racePiS_S_S_S_S_S_S_S_S_S_S_S_S_S_S_S_S_S_S_S_S_S_S_S_S_S_S_S_S_S_S_S_S_S_S_S_S_S_S_S_S_S_S_S_S_S_S_S_S_S_S_S_S_S_S_S_S_S_S_S_S_S_S_S_S_S_S_S_S_S_S_S_S_S_S_S_S_S_S_S_S_S_S_S_S_S_S_S_S_S_S_S_S_S_S_S_S_S_S_S_S_S_S_S_S_S_S_S_S_S_S_S_S_S_S_S_S_S_S_S_S_S_S_S_S_S_S_S_S_S_S_S_S_S_S_S_S_S_S_S_S_S_S_S_S_S_S_S_S_S_S_S_S_S_S_S_S_S_S_S_S_S_S_S_S_S_S_S_S_S_S_S_S_S_S_S_S_S_S_S_S_S_S_S_S_S_S_S_S_S_S_S_S_S_S_S_S_S_S_S_S_S_S_S_S_S_S_S_S_S_S_S_S_S_S_S_S_S_S_S_S_S_S_S_S_S_S_S_S_S_S_S_S_S_S_S_S_S_S_S_S_S_S_S_S_S_S_S_S_S_S_S_S_S_S_S_S_S_S_S_S_S_S_S_S_S_S_S_S_S_S_S_S_S_S_S_S_S_S_S_S_S_S_S_S_S_S_S_S_S_S_S_S_S_S_S_S_S_S_S_S_S_S_S_S_S_S_S_S_S_S_S_S_S_S_S_S_S_S_S_S_S_S_S_S_S_S_S_S_S_S_S_S_S_S_S_S_S_S_S_S_S_S_S_S_S_S_S_S_S_S_S_S_S_S_S_S_S_S_S_S_S_S_S_S_S_S_S_S_S_S_S_S_S_S_S_S_S_S_S_S_S_S_S_S_S_S_S_S_S_S_S_S_S_S_S_S_S_S_S_S_S_S_S_S_S_S_S_S_S_S_S_S_S_S_S_S_S_S_S_S_S_S_S_S_S_S_S_S_S_S_S_S_S_S_S_S_S_S_S_S_S_S_S_S_S_S_S_S_S_S_S_S_S_S_S_S_S_S_S_S_S_S_S_S_S_S_S_S_S_S_S_S_S_S_S_S_S_S_S_S_S_S_S_S_S_S_S_S_S_S_S_S_S_S_S_S_S_S_S_S_S_S_S_S_S_S_S_S_S_S_S_S_S_S_S_S_S_S_S_S_S_S_S_S_S_S_S_S_S_S_S_S_S_S_S_S_S_S_S_S_S_S_S_S_S_S_S_S_S_S_S_S_S_S_S_S_S_S_S_S_S_S_S_S_S_S_S_S_S_S_S_S_S_S_S_S_S_S_S_S_S_S_S_S_S_S_S_S_S_S_S_S_S_S_S_S_S_S_S_S_S_S_S_S_S_S_S_S_S_S_S_S_S_S_S_S_S_S_S_S_S_S_S_S_S_S_S_S_S_S_S_S_S_S_S_S_S_S_S_S_S_S_S_S_S_S_S_S_S_S_S_S_S_S_S_S_S_S_S_S_S_S_S_S_S_S_S_S_S_S_S_S_S_S_S_S_S_S_S_S_S_S_S_S_S_S_S_S_S_S_S_S_S_S_S_S_S_S_S_S_S_S_S_S_S_S_S_S_S_S_S_S_S_S_S_S_S_S_S_S_S_S_S_S_S_S_S_S_S_S_S_S_S_S_S_S_S_S_S_S_S_S_S_S_S_S_S_S_S_S_S_S_S_S_S_S_S_S_S_S_S_S_S_S_S_S_S_S_S_S_S_S_S_S_S_S_S_S_S_S_S_S_S_S_S_S_S_S_S_S_S_S_S_S_S_S_S_S_S_S_S_S_S_S_S_S_S_S_S_S_S_S_S_S_S_S_S_S_S_S_S_S_S_S_S_S_S_S_S_S_S_S_S_S_S_S_S_S_S_S_S_S_S_S_S_S_S_S_S_S_S_S_S_S_S_S_S_S_S_S_S_S_S_S_S_S_S_S_S_S_S_S_S_S_S_S_S_S_S_S_S_S_S_S_S_S_S_S_S_S_S_S_S_S_S_S_S_S_S_S_S_S_S_S_S_S_S_S_S_S_S_S_S_S_S_S_S_S_S_S_S_S_S_S_S_S_S_S_S_S_S_S_S_S_S_S_S_S_S_S_S_S_S_S_S_S_S_S_S_S_S_S_S_S_S_S_S_S_S_S_S_S_S_S_S_S_S_S_S_S_S_S_S_S_S_S_S_S_S_S_S_S_S_S_S_S_S_S_S_S_S_S_S_S_S_S_S_S_S_S_S_S_S_S_S_S_S_S_S_S_S_S_S_S_S_S_S_S_S_S_S_S__param_925,
	.param .u64 .ptr .align 1 _Z4racePiS_S_S_S_S_S_S_S_S_S_S_S_S_S_S_S_S_S_S_S_S_S_S_S_S_S_S_S_S_S_S_S_S_S_S_S_S_S_S_S_S_S_S_S_S_S_S_S_S_S_S_S_S_S_S_S_S_S_S_S_S_S_S_S_S_S_S_S_S_S_S_S_S_S_S_S_S_S_S_S_S_S_S_S_S_S_S_S_S_S_S_S_S_S_S_S_S_S_S_S_S_S_S_S_S_S_S_S_S_S_S_S_S_S_S_S_S_S_S_S_S_S_S_S_S_S_S_S_S_S_S_S_S_S_S_S_S_S_S_S_S_S_S_S_S_S_S_S_S_S_S_S_S_S_S_S_S_S_S_S_S_S_S_S_S_S_S_S_S_S_S_S_S_S_S_S_S_S_S_S_S_S_S_S_S_S_S_S_S_S_S_S_S_S_S_S_S_S_S_S_S_S_S_S_S_S_S_S_S_S_S_S_S_S_S_S_S_S_S_S_S_S_S_S_S_S_S_S_S_S_S_S_S_S_S_S_S_S_S_S_S_S_S_S_S_S_S_S_S_S_S_S_S_S_S_S_S_S_S_S_S_S_S_S_S_S_S_S_S_S_S_S_S_S_S_S_S_S_S_S_S_S_S_S_S_S_S_S_S_S_S_S_S_S_S_S_S_S_S_S_S_S_S_S_S_S_S_S_S_S_S_S_S_S_S_S_S_S_S_S_S_S_S_S_S_S_S_S_S_S_S_S_S_S_S_S_S_S_S_S_S_S_S_S_S_S_S_S_S_S_S_S_S_S_S_S_S_S_S_S_S_S_S_S_S_S_S_S_S_S_S_S_S_S_S_S_S_S_S_S_S_S_S_S_S_S_S_S_S_S_S_S_S_S_S_S_S_S_S_S_S_S_S_S_S_S_S_S_S_S_S_S_S_S_S_S_S_S_S_S_S_S_S_S_S_S_S_S_S_S_S_S_S_S_S_S_S_S_S_S_S_S_S_S_S_S_S_S_S_S_S_S_S_S_S_S_S_S_S_S_S_S_S_S_S_S_S_S_S_S_S_S_S_S_S_S_S_S_S_S_S_S_S_S_S_S_S_S_S_S_S_S_S_S_S_S_S_S_S_S_S_S_S_S_S_S_S_S_S_S_S_S_S_S_S_S_S_S_S_S_S_S_S_S_S_S_S_S_S_S_S_S_S_S_S_S_S_S_S_S_S_S_S_S_S_S_S_S_S_S_S_S_S_S_S_S_S_S_S_S_S_S_S_S_S_S_S_S_S_S_S_S_S_S_S_S_S_S_S_S_S_S_S_S_S_S_S_S_S_S_S_S_S_S_S_S_S_S_S_S_S_S_S_S_S_S_S_S_S_S_S_S_S_S_S_S_S_S_S_S_S_S_S_S_S_S_S_S_S_S_S_S_S_S_S_S_S_S_S_S_S_S_S_S_S_S_S_S_S_S_S_S_S_S_S_S_S_S_S_S_S_S_S_S_S_S_S_S_S_S_S_S_S_S_S_S_S_S_S_S_S_S_S_S_S_S_S_S_S_S_S_S_S_S_S_S_S_S_S_S_S_S_S_S_S_S_S_S_S_S_S_S_S_S_S_S_S_S_S_S_S_S_S_S_S_S_S_S_S_S_S_S_S_S_S_S_S_S_S_S_S_S_S_S_S_S_S_S_S_S_S_S_S_S_S_S_S_S_S_S_S_S_S_S_S_S_S_S_S_S_S_S_S_S_S_S_S_S_S_S_S_S_S_S_S_S_S_S_S_S_S_S_S_S_S_S_S_S_S_S_S_S_S_S_S_S_S_S_S_S_S_S_S_S_S_S_S_S_S_S_S_S_S_S_S_S_S_S_S_S_S_S_S_S_S_S_S_S_S_S_S_S_S_S_S_S_S_S_S_S_S_S_S_S_S_S_S_S_S_S_S_S_S_S_S_S_S_S_S_S_S_S_S_S_S_S_S_S_S_S_S_S_S_S_S_S_S_S_S_S_S_S_S_S_S_S_S_S_S_S_S_S_S_S_S_S_S_S_S_S_S_S_S_S_S_S_S_S_S_S_S_S_S_S_S_S_S_S_S_S_S_S_S_S_S_S_S_S_S_S_S_S_S_S_S_S_S_S_S_S_S_S_S_S_S_S_S_S_S_S_S_S_S_S_S_S_S_S_S_S_S_S_S_S_S_S_S_S_S_S_S_S_S_S_S_S_S_S_S_S_S_S_S_S_S_S_S_S_S_S_S_S_S_S_S_S_S_S_S_S_S_S_S_S_S_S_S_S_S_S_S_S_S__param_926,
	.param .u64 .ptr .align 1 _Z4racePiS_S_S_S_S_S_S_S_S_S_S_S_S_S_S_S_S_S_S_S_S_S_S_S_S_S_S_S_S_S_S_S_S_S_S_S_S_S_S_S_S_S_S_S_S_S_S_S_S_S_S_S_S_S_S_S_S_S_S_S_S_S_S_S_S_S_S_S_S_S_S_S_S_S_S_S_S_S_S_S_S_S_S_S_S_S_S_S_S_S_S_S_S_S_S_S_S_S_S_S_S_S_S_S_S_S_S_S_S_S_S_S_S_S_S_S_S_S_S_S_S_S_S_S_S_S_S_S_S_S_S_S_S_S_S_S_S_S_S_S_S_S_S_S_S_S_S_S_S_S_S_S_S_S_S_S_S_S_S_S_S_S_S_S_S_S_S_S_S_S_S_S_S_S_S_S_S_S_S_S_S_S_S_S_S_S_S_S_S_S_S_S_S_S_S_S_S_S_S_S_S_S_S_S_S_S_S_S_S_S_S_S_S_S_S_S_S_S_S_S_S_S_S_S_S_S_S_S_S_S_S_S_S_S_S_S_S_S_S_S_S_S_S_S_S_S_S_S_S_S_S_S_S_S_S_S_S_S_S_S_S_S_S_S_S_S_S_S_S_S_S_S_S_S_S_S_S_S_S_S_S_S_S_S_S_S_S_S_S_S_S_S_S_S_S_S_S_S_S_S_S_S_S_S_S_S_S_S_S_S_S_S_S_S_S_S_S_S_S_S_S_S_S_S_S_S_S_S_S_S_S_S_S_S_S_S_S_S_S_S_S_S_S_S_S_S_S_S_S_S_S_S_S_S_S_S_S_S_S_S_S_S_S_S_S_S_S_S_S_S_S_S_S_S_S_S_S_S_S_S_S_S_S_S_S_S_S_S_S_S_S_S_S_S_S_S_S_S_S_S_S_S_S_S_S_S_S_S_S_S_S_S_S_S_S_S_S_S_S_S_S_S_S_S_S_S_S_S_S_S_S_S_S_S_S_S_S_S_S_S_S_S_S_S_S_S_S_S_S_S_S_S_S_S_S_S_S_S_S_S_S_S_S_S_S_S_S_S_S_S_S_S_S_S_S_S_S_S_S_S_S_S_S_S_S_S_S_S_S_S_S_S_S_S_S_S_S_S_S_S_S_S_S_S_S_S_S_S_S_S_S_S_S_S_S_S_S_S_S_S_S_S_S_S_S_S_S_S_S_S_S_S_S_S_S_S_S_S_S_S_S_S_S_S_S_S_S_S_S_S_S_S_S_S_S_S_S_S_S_S_S_S_S_S_S_S_S_S_S_S_S_S_S_S_S_S_S_S_S_S_S_S_S_S_S_S_S_S_S_S_S_S_S_S_S_S_S_S_S_S_S_S_S_S_S_S_S_S_S_S_S_S_S_S_S_S_S_S_S_S_S_S_S_S_S_S_S_S_S_S_S_S_S_S_S_S_S_S_S_S_S_S_S_S_S_S_S_S_S_S_S_S_S_S_S_S_S_S_S_S_S_S_S_S_S_S_S_S_S_S_S_S_S_S_S_S_S_S_S_S_S_S_S_S_S_S_S_S_S_S_S_S_S_S_S_S_S_S_S_S_S_S_S_S_S_S_S_S_S_S_S_S_S_S_S_S_S_S_S_S_S_S_S_S_S_S_S_S_S_S_S_S_S_S_S_S_S_S_S_S_S_S_S_S_S_S_S_S_S_S_S_S_S_S_S_S_S_S_S_S_S_S_S_S_S_S_S_S_S_S_S_S_S_S_S_S_S_S_S_S_S_S_S_S_S_S_S_S_S_S_S_S_S_S_S_S_S_S_S_S_S_S_S_S_S_S_S_S_S_S_S_S_S_S_S_S_S_S_S_S_S_S_S_S_S_S_S_S_S_S_S_S_S_S_S_S_S_S_S_S_S_S_S_S_S_S_S_S_S_S_S_S_S_S_S_S_S_S_S_S_S_S_S_S_S_S_S_S_S_S_S_S_S_S_S_S_S_S_S_S_S_S_S_S_S_S_S_S_S_S_S_S_S_S_S_S_S_S_S_S_S_S_S_S_S_S_S_S_S_S_S_S_S_S_S_S_S_S_S_S_S_S_S_S_S_S_S_S_S_S_S_S_S_S_S_S_S_S_S_S_S_S_S_S_S_S_S_S_S_S_S_S_S_S_S_S_S_S_S_S_S_S_S_S_S_S_S_S_S_S_S_S_S_S_S_S_S_S_S_S_S_S_S_S_S_S_S_S_S_S_S_S_S_S_S_S_S_S_S_S_S_S_S_S_S_S_S_S_S_S_S_S_S_S_S_S_S_S_S_S_S_S_S__param_927,
	.param .u64 .ptr .align 1 _Z4racePiS_S_S_S_S_S_S_S_S_S_S_S_S_S_S_S_S_S_S_S_S_S_S_S_S_S_S_S_S_S_S_S_S_S_S_S_S_S_S_S_S_S_S_S_S_S_S_S_S_S_S_S_S_S_S_S_S_S_S_S_S_S_S_S_S_S_S_S_S_S_S_S_S_S_S_S_S_S_S_S_S_S_S_S_S_S_S_S_S_S_S_S_S_S_S_S_S_S_S_S_S_S_S_S_S_S_S_S_S_S_S_S_S_S_S_S_S_S_S_S_S_S_S_S_S_S_S_S_S_S_S_S_S_S_S_S_S_S_S_S_S_S_S_S_S_S_S_S_S_S_S_S_S_S_S_S_S_S_S_S_S_S_S_S_S_S_S_S_S_S_S_S_S_S_S_S_S_S_S_S_S_S_S_S_S_S_S_S_S_S_S_S_S_S_S_S_S_S_S_S_S_S_S_S_S_S_S_S_S_S_S_S_S_S_S_S_S_S_S_S_S_S_S_S_S_S_S_S_S_S_S_S_S_S_S_S_S_S_S_S_S_S_S_S_S_S_S_S_S_S_S_S_S_S_S_S_S_S_S_S_S_S_S_S_S_S_S_S_S_S_S_S_S_S_S_S_S_S_S_S_S_S_S_S_S_S_S_S_S_S_S_S_S_S_S_S_S_S_S_S_S_S_S_S_S_S_S_S_S_S_S_S_S_S_S_S_S_S_S_S_S_S_S_S_S_S_S_S_S_S_S_S_S_S_S_S_S_S_S_S_S_S_S_S_S_S_S_S_S_S_S_S_S_S_S_S_S_S_S_S_S_S_S_S_S_S_S_S_S_S_S_S_S_S_S_S_S_S_S_S_S_S_S_S_S_S_S_S_S_S_S_S_S_S_S_S_S_S_S_S_S_S_S_S_S_S_S_S_S_S_S_S_S_S_S_S_S_S_S_S_S_S_S_S_S_S_S_S_S_S_S_S_S_S_S_S_S_S_S_S_S_S_S_S_S_S_S_S_S_S_S_S_S_S_S_S_S_S_S_S_S_S_S_S_S_S_S_S_S_S_S_S_S_S_S_S_S_S_S_S_S_S_S_S_S_S_S_S_S_S_S_S_S_S_S_S_S_S_S_S_S_S_S_S_S_S_S_S_S_S_S_S_S_S_S_S_S_S_S_S_S_S_S_S_S_S_S_S_S_S_S_S_S_S_S_S_S_S_S_S_S_S_S_S_S_S_S_S_S_S_S_S_S_S_S_S_S_S_S_S_S_S_S_S_S_S_S_S_S_S_S_S_S_S_S_S_S_S_S_S_S_S_S_S_S_S_S_S_S_S_S_S_S_S_S_S_S_S_S_S_S_S_S_S_S_S_S_S_S_S_S_S_S_S_S_S_S_S_S_S_S_S_S_S_S_S_S_S_S_S_S_S_S_S_S_S_S_S_S_S_S_S_S_S_S_S_S_S_S_S_S_S_S_S_S_S_S_S_S_S_S_S_S_S_S_S_S_S_S_S_S_S_S_S_S_S_S_S_S_S_S_S_S_S_S_S_S_S_S_S_S_S_S_S_S_S_S_S_S_S_S_S_S_S_S_S_S_S_S_S_S_S_S_S_S_S_S_S_S_S_S_S_S_S_S_S_S_S_S_S_S_S_S_S_S_S_S_S_S_S_S_S_S_S_S_S_S_S_S_S_S_S_S_S_S_S_S_S_S_S_S_S_S_S_S_S_S_S_S_S_S_S_S_S_S_S_S_S_S_S_S_S_S_S_S_S_S_S_S_S_S_S_S_S_S_S_S_S_S_S_S_S_S_S_S_S_S_S_S_S_S_S_S_S_S_S_S_S_S_S_S_S_S_S_S_S_S_S_S_S_S_S_S_S_S_S_S_S_S_S_S_S_S_S_S_S_S_S_S_S_S_S_S_S_S_S_S_S_S_S_S_S_S_S_S_S_S_S_S_S_S_S_S_S_S_S_S_S_S_S_S_S_S_S_S_S_S_S_S_S_S_S_S_S_S_S_S_S_S_S_S_S_S_S_S_S_S_S_S_S_S_S_S_S_S_S_S_S_S_S_S_S_S_S_S_S_S_S_S_S_S_S_S_S_S_S_S_S_S_S_S_S_S_S_S_S_S_S_S_S_S_S_S_S_S_S_S_S_S_S_S_S_S_S_S_S_S_S_S_S_S_S_S_S_S_S_S_S_S_S_S_S_S_S_S_S_S_S_S_S_S_S_S_S_S_S_S_S_S_S_S_S_S_S_S_S_S_S_S_S_S_S_S_S_S_S_S_S_S_S_S_S_S__param_928,
	.param .u64 .ptr .align 1 _Z4racePiS_S_S_S_S_S_S_S_S_S_S_S_S_S_S_S_S_S_S_S_S_S_S_S_S_S_S_S_S_S_S_S_S_S_S_S_S_S_S_S_S_S_S_S_S_S_S_S_S_S_S_S_S_S_S_S_S_S_S_S_S_S_S_S_S_S_S_S_S_S_S_S_S_S_S_S_S_S_S_S_S_S_S_S_S_S_S_S_S_S_S_S_S_S_S_S_S_S_S_S_S_S_S_S_S_S_S_S_S_S_S_S_S_S_S_S_S_S_S_S_S_S_S_S_S_S_S_S_S_S_S_S_S_S_S_S_S_S_S_S_S_S_S_S_S_S_S_S_S_S_S_S_S_S_S_S_S_S_S_S_S_S_S_S_S_S_S_S_S_S_S_S_S_S_S_S_S_S_S_S_S_S_S_S_S_S_S_S_S_S_S_S_S_S_S_S_S_S_S_S_S_S_S_S_S_S_S_S_S_S_S_S_S_S_S_S_S_S_S_S_S_S_S_S_S_S_S_S_S_S_S_S_S_S_S_S_S_S_S_S_S_S_S_S_S_S_S_S_S_S_S_S_S_S_S_S_S_S_S_S_S_S_S_S_S_S_S_S_S_S_S_S_S_S_S_S_S_S_S_S_S_S_S_S_S_S_S_S_S_S_S_S_S_S_S_S_S_S_S_S_S_S_S_S_S_S_S_S_S_S_S_S_S_S_S_S_S_S_S_S_S_S_S_S_S_S_S_S_S_S_S_S_S_S_S_S_S_S_S_S_S_S_S_S_S_S_S_S_S_S_S_S_S_S_S_S_S_S_S_S_S_S_S_S_S_S_S_S_S_S_S_S_S_S_S_S_S_S_S_S_S_S_S_S_S_S_S_S_S_S_S_S_S_S_S_S_S_S_S_S_S_S_S_S_S_S_S_S_S_S_S_S_S_S_S_S_S_S_S_S_S_S_S_S_S_S_S_S_S_S_S_S_S_S_S_S_S_S_S_S_S_S_S_S_S_S_S_S_S_S_S_S_S_S_S_S_S_S_S_S_S_S_S_S_S_S_S_S_S_S_S_S_S_S_S_S_S_S_S_S_S_S_S_S_S_S_S_S_S_S_S_S_S_S_S_S_S_S_S_S_S_S_S_S_S_S_S_S_S_S_S_S_S_S_S_S_S_S_S_S_S_S_S_S_S_S_S_S_S_S_S_S_S_S_S_S_S_S_S_S_S_S_S_S_S_S_S_S_S_S_S_S_S_S_S_S_S_S_S_S_S_S_S_S_S_S_S_S_S_S_S_S_S_S_S_S_S_S_S_S_S_S_S_S_S_S_S_S_S_S_S_S_S_S_S_S_S_S_S_S_S_S_S_S_S_S_S_S_S_S_S_S_S_S_S_S_S_S_S_S_S_S_S_S_S_S_S_S_S_S_S_S_S_S_S_S_S_S_S_S_S_S_S_S_S_S_S_S_S_S_S_S_S_S_S_S_S_S_S_S_S_S_S_S_S_S_S_S_S_S_S_S_S_S_S_S_S_S_S_S_S_S_S_S_S_S_S_S_S_S_S_S_S_S_S_S_S_S_S_S_S_S_S_S_S_S_S_S_S_S_S_S_S_S_S_S_S_S_S_S_S_S_S_S_S_S_S_S_S_S_S_S_S_S_S_S_S_S_S_S_S_S_S_S_S_S_S_S_S_S_S_S_S_S_S_S_S_S_S_S_S_S_S_S_S_S_S_S_S_S_S_S_S_S_S_S_S_S_S_S_S_S_S_S_S_S_S_S_S_S_S_S_S_S_S_S_S_S_S_S_S_S_S_S_S_S_S_S_S_S_S_S_S_S_S_S_S_S_S_S_S_S_S_S_S_S_S_S_S_S_S_S_S_S_S_S_S_S_S_S_S_S_S_S_S_S_S_S_S_S_S_S_S_S_S_S_S_S_S_S_S_S_S_S_S_S_S_S_S_S_S_S_S_S_S_S_S_S_S_S_S_S_S_S_S_S_S_S_S_S_S_S_S_S_S_S_S_S_S_S_S_S_S_S_S_S_S_S_S_S_S_S_S_S_S_S_S_S_S_S_S_S_S_S_S_S_S_S_S_S_S_S_S_S_S_S_S_S_S_S_S_S_S_S_S_S_S_S_S_S_S_S_S_S_S_S_S_S_S_S_S_S_S_S_S_S_S_S_S_S_S_S_S_S_S_S_S_S_S_S_S_S_S_S_S_S_S_S_S_S_S_S_S_S_S_S_S_S_S_S_S_S_S_S_S_S_S_S_S_S_S_S_S_S_S_S_S_S_S_S_S_S_S__param_929,
	.param .u64 .ptr .align 1 _Z4racePiS_S_S_S_S_S_S_S_S_S_S_S_S_S_S_S_S_S_S_S_S_S_S_S_S_S_S_S_S_S_S_S_S_S_S_S_S_S_S_S_S_S_S_S_S_S_S_S_S_S_S_S_S_S_S_S_S_S_S_S_S_S_S_S_S_S_S_S_S_S_S_S_S_S_S_S_S_S_S_S_S_S_S_S_S_S_S_S_S_S_S_S_S_S_S_S_S_S_S_S_S_S_S_S_S_S_S_S_S_S_S_S_S_S_S_S_S_S_S_S_S_S_S_S_S_S_S_S_S_S_S_S_S_S_S_S_S_S_S_S_S_S_S_S_S_S_S_S_S_S_S_S_S_S_S_S_S_S_S_S_S_S_S_S_S_S_S_S_S_S_S_S_S_S_S_S_S_S_S_S_S_S_S_S_S_S_S_S_S_S_S_S_S_S_S_S_S_S_S_S_S_S_S_S_S_S_S_S_S_S_S_S_S_S_S_S_S_S_S_S_S_S_S_S_S_S_S_S_S_S_S_S_S_S_S_S_S_S_S_S_S_S_S_S_S_S_S_S_S_S_S_S_S_S_S_S_S_S_S_S_S_S_S_S_S_S_S_S_S_S_S_S_S_S_S_S_S_S_S_S_S_S_S_S_S_S_S_S_S_S_S_S_S_S_S_S_S_S_S_S_S_S_S_S_S_S_S_S_S_S_S_S_S_S_S_S_S_S_S_S_S_S_S_S_S_S_S_S_S_S_S_S_S_S_S_S_S_S_S_S_S_S_S_S_S_S_S_S_S_S_S_S_S_S_S_S_S_S_S_S_S_S_S_S_S_S_S_S_S_S_S_S_S_S_S_S_S_S_S_S_S_S_S_S_S_S_S_S_S_S_S_S_S_S_S_S_S_S_S_S_S_S_S_S_S_S_S_S_S_S_S_S_S_S_S_S_S_S_S_S_S_S_S_S_S_S_S_S_S_S_S_S_S_S_S_S_S_S_S_S_S_S_S_S_S_S_S_S_S_S_S_S_S_S_S_S_S_S_S_S_S_S_S_S_S_S_S_S_S_S_S_S_S_S_S_S_S_S_S_S_S_S_S_S_S_S_S_S_S_S_S_S_S_S_S_S_S_S_S_S_S_S_S_S_S_S_S_S_S_S_S_S_S_S_S_S_S_S_S_S_S_S_S_S_S_S_S_S_S_S_S_S_S_S_S_S_S_S_S_S_S_S_S_S_S_S_S_S_S_S_S_S_S_S_S_S_S_S_S_S_S_S_S_S_S_S_S_S_S_S_S_S_S_S_S_S_S_S_S_S_S_S_S_S_S_S_S_S_S_S_S_S_S_S_S_S_S_S_S_S_S_S_S_S_S_S_S_S_S_S_S_S_S_S_S_S_S_S_S_S_S_S_S_S_S_S_S_S_S_S_S_S_S_S_S_S_S_S_S_S_S_S_S_S_S_S_S_S_S_S_S_S_S_S_S_S_S_S_S_S_S_S_S_S_S_S_S_S_S_S_S_S_S_S_S_S_S_S_S_S_S_S_S_S_S_S_S_S_S_S_S_S_S_S_S_S_S_S_S_S_S_S_S_S_S_S_S_S_S_S_S_S_S_S_S_S_S_S_S_S_S_S_S_S_S_S_S_S_S_S_S_S_S_S_S_S_S_S_S_S_S_S_S_S_S_S_S_S_S_S_S_S_S_S_S_S_S_S_S_S_S_S_S_S_S_S_S_S_S_S_S_S_S_S_S_S_S_S_S_S_S_S_S_S_S_S_S_S_S_S_S_S_S_S_S_S_S_S_S_S_S_S_S_S_S_S_S_S_S_S_S_S_S_S_S_S_S_S_S_S_S_S_S_S_S_S_S_S_S_S_S_S_S_S_S_S_S_S_S_S_S_S_S_S_S_S_S_S_S_S_S_S_S_S_S_S_S_S_S_S_S_S_S_S_S_S_S_S_S_S_S_S_S_S_S_S_S_S_S_S_S_S_S_S_S_S_S_S_S_S_S_S_S_S_S_S_S_S_S_S_S_S_S_S_S_S_S_S_S_S_S_S_S_S_S_S_S_S_S_S_S_S_S_S_S_S_S_S_S_S_S_S_S_S_S_S_S_S_S_S_S_S_S_S_S_S_S_S_S_S_S_S_S_S_S_S_S_S_S_S_S_S_S_S_S_S_S_S_S_S_S_S_S_S_S_S_S_S_S_S_S_S_S_S_S_S_S_S_S_S_S_S_S_S_S_S_S_S_S_S_S_S_S_S_S_S_S_S_S_S_S_S_S_S_S_S_S_S_S_S_S_S_S__param_930,
	.param .u64 .ptr .align 1 _Z4racePiS_S_S_S_S_S_S_S_S_S_S_S_S_S_S_S_S_S_S_S_S_S_S_S_S_S_S_S_S_S_S_S_S_S_S_S_S_S_S_S_S_S_S_S_S_S_S_S_S_S_S_S_S_S_S_S_S_S_S_S_S_S_S_S_S_S_S_S_S_S_S_S_S_S_S_S_S_S_S_S_S_S_S_S_S_S_S_S_S_S_S_S_S_S_S_S_S_S_S_S_S_S_S_S_S_S_S_S_S_S_S_S_S_S_S_S_S_S_S_S_S_S_S_S_S_S_S_S_S_S_S_S_S_S_S_S_S_S_S_S_S_S_S_S_S_S_S_S_S_S_S_S_S_S_S_S_S_S_S_S_S_S_S_S_S_S_S_S_S_S_S_S_S_S_S_S_S_S_S_S_S_S_S_S_S_S_S_S_S_S_S_S_S_S_S_S_S_S_S_S_S_S_S_S_S_S_S_S_S_S_S_S_S_S_S_S_S_S_S_S_S_S_S_S_S_S_S_S_S_S_S_S_S_S_S_S_S_S_S_S_S_S_S_S_S_S_S_S_S_S_S_S_S_S_S_S_S_S_S_S_S_S_S_S_S_S_S_S_S_S_S_S_S_S_S_S_S_S_S_S_S_S_S_S_S_S_S_S_S_S_S_S_S_S_S_S_S_S_S_S_S_S_S_S_S_S_S_S_S_S_S_S_S_S_S_S_S_S_S_S_S_S_S_S_S_S_S_S_S_S_S_S_S_S_S_S_S_S_S_S_S_S_S_S_S_S_S_S_S_S_S_S_S_S_S_S_S_S_S_S_S_S_S_S_S_S_S_S_S_S_S_S_S_S_S_S_S_S_S_S_S_S_S_S_S_S_S_S_S_S_S_S_S_S_S_S_S_S_S_S_S_S_S_S_S_S_S_S_S_S_S_S_S_S_S_S_S_S_S_S_S_S_S_S_S_S_S_S_S_S_S_S_S_S_S_S_S_S_S_S_S_S_S_S_S_S_S_S_S_S_S_S_S_S_S_S_S_S_S_S_S_S_S_S_S_S_S_S_S_S_S_S_S_S_S_S_S_S_S_S_S_S_S_S_S_S_S_S_S_S_S_S_S_S_S_S_S_S_S_S_S_S_S_S_S_S_S_S_S_S_S_S_S_S_S_S_S_S_S_S_S_S_S_S_S_S_S_S_S_S_S_S_S_S_S_S_S_S_S_S_S_S_S_S_S_S_S_S_S_S_S_S_S_S_S_S_S_S_S_S_S_S_S_S_S_S_S_S_S_S_S_S_S_S_S_S_S_S_S_S_S_S_S_S_S_S_S_S_S_S_S_S_S_S_S_S_S_S_S_S_S_S_S_S_S_S_S_S_S_S_S_S_S_S_S_S_S_S_S_S_S_S_S_S_S_S_S_S_S_S_S_S_S_S_S_S_S_S_S_S_S_S_S_S_S_S_S_S_S_S_S_S_S_S_S_S_S_S_S_S_S_S_S_S_S_S_S_S_S_S_S_S_S_S_S_S_S_S_S_S_S_S_S_S_S_S_S_S_S_S_S_S_S_S_S_S_S_S_S_S_S_S_S_S_S_S_S_S_S_S_S_S_S_S_S_S_S_S_S_S_S_S_S_S_S_S_S_S_S_S_S_S_S_S_S_S_S_S_S_S_S_S_S_S_S_S_S_S_S_S_S_S_S_S_S_S_S_S_S_S_S_S_S_S_S_S_S_S_S_S_S_S_S_S_S_S_S_S_S_S_S_S_S_S_S_S_S_S_S_S_S_S_S_S_S_S_S_S_S_S_S_S_S_S_S_S_S_S_S_S_S_S_S_S_S_S_S_S_S_S_S_S_S_S_S_S_S_S_S_S_S_S_S_S_S_S_S_S_S_S_S_S_S_S_S_S_S_S_S_S_S_S_S_S_S_S_S_S_S_S_S_S_S_S_S_S_S_S_S_S_S_S_S_S_S_S_S_S_S_S_S_S_S_S_S_S_S_S_S_S_S_S_S_S_S_S_S_S_S_S_S_S_S_S_S_S_S_S_S_S_S_S_S_S_S_S_S_S_S_S_S_S_S_S_S_S_S_S_S_S_S_S_S_S_S_S_S_S_S_S_S_S_S_S_S_S_S_S_S_S_S_S_S_S_S_S_S_S_S_S_S_S_S_S_S_S_S_S_S_S_S_S_S_S_S_S_S_S_S_S_S_S_S_S_S_S_S_S_S_S_S_S_S_S_S_S_S_S_S_S_S_S_S_S_S_S_S_S_S_S_S_S_S_S_S_S_S_S_S_S_S_S_S__param_931,
	.param .u64 .ptr .align 1 _Z4racePiS_S_S_S_S_S_S_S_S_S_S_S_S_S_S_S_S_S_S_S_S_S_S_S_S_S_S_S_S_S_S_S_S_S_S_S_S_S_S_S_S_S_S_S_S_S_S_S_S_S_S_S_S_S_S_S_S_S_S_S_S_S_S_S_S_S_S_S_S_S_S_S_S_S_S_S_S_S_S_S_S_S_S_S_S_S_S_S_S_S_S_S_S_S_S_S_S_S_S_S_S_S_S_S_S_S_S_S_S_S_S_S_S_S_S_S_S_S_S_S_S_S_S_S_S_S_S_S_S_S_S_S_S_S_S_S_S_S_S_S_S_S_S_S_S_S_S_S_S_S_S_S_S_S_S_S_S_S_S_S_S_S_S_S_S_S_S_S_S_S_S_S_S_S_S_S_S_S_S_S_S_S_S_S_S_S_S_S_S_S_S_S_S_S_S_S_S_S_S_S_S_S_S_S_S_S_S_S_S_S_S_S_S_S_S_S_S_S_S_S_S_S_S_S_S_S_S_S_S_S_S_S_S_S_S_S_S_S_S_S_S_S_S_S_S_S_S_S_S_S_S_S_S_S_S_S_S_S_S_S_S_S_S_S_S_S_S_S_S_S_S_S_S_S_S_S_S_S_S_S_S_S_S_S_S_S_S_S_S_S_S_S_S_S_S_S_S_S_S_S_S_S_S_S_S_S_S_S_S_S_S_S_S_S_S_S_S_S_S_S_S_S_S_S_S_S_S_S_S_S_S_S_S_S_S_S_S_S_S_S_S_S_S_S_S_S_S_S_S_S_S_S_S_S_S_S_S_S_S_S_S_S_S_S_S_S_S_S_S_S_S_S_S_S_S_S_S_S_S_S_S_S_S_S_S_S_S_S_S_S_S_S_S_S_S_S_S_S_S_S_S_S_S_S_S_S_S_S_S_S_S_S_S_S_S_S_S_S_S_S_S_S_S_S_S_S_S_S_S_S_S_S_S_S_S_S_S_S_S_S_S_S_S_S_S_S_S_S_S_S_S_S_S_S_S_S_S_S_S_S_S_S_S_S_S_S_S_S_S_S_S_S_S_S_S_S_S_S_S_S_S_S_S_S_S_S_S_S_S_S_S_S_S_S_S_S_S_S_S_S_S_S_S_S_S_S_S_S_S_S_S_S_S_S_S_S_S_S_S_S_S_S_S_S_S_S_S_S_S_S_S_S_S_S_S_S_S_S_S_S_S_S_S_S_S_S_S_S_S_S_S_S_S_S_S_S_S_S_S_S_S_S_S_S_S_S_S_S_S_S_S_S_S_S_S_S_S_S_S_S_S_S_S_S_S_S_S_S_S_S_S_S_S_S_S_S_S_S_S_S_S_S_S_S_S_S_S_S_S_S_S_S_S_S_S_S_S_S_S_S_S_S_S_S_S_S_S_S_S_S_S_S_S_S_S_S_S_S_S_S_S_S_S_S_S_S_S_S_S_S_S_S_S_S_S_S_S_S_S_S_S_S_S_S_S_S_S_S_S_S_S_S_S_S_S_S_S_S_S_S_S_S_S_S_S_S_S_S_S_S_S_S_S_S_S_S_S_S_S_S_S_S_S_S_S_S_S_S_S_S_S_S_S_S_S_S_S_S_S_S_S_S_S_S_S_S_S_S_S_S_S_S_S_S_S_S_S_S_S_S_S_S_S_S_S_S_S_S_S_S_S_S_S_S_S_S_S_S_S_S_S_S_S_S_S_S_S_S_S_S_S_S_S_S_S_S_S_S_S_S_S_S_S_S_S_S_S_S_S_S_S_S_S_S_S_S_S_S_S_S_S_S_S_S_S_S_S_S_S_S_S_S_S_S_S_S_S_S_S_S_S_S_S_S_S_S_S_S_S_S_S_S_S_S_S_S_S_S_S_S_S_S_S_S_S_S_S_S_S_S_S_S_S_S_S_S_S_S_S_S_S_S_S_S_S_S_S_S_S_S_S_S_S_S_S_S_S_S_S_S_S_S_S_S_S_S_S_S_S_S_S_S_S_S_S_S_S_S_S_S_S_S_S_S_S_S_S_S_S_S_S_S_S_S_S_S_S_S_S_S_S_S_S_S_S_S_S_S_S_S_S_S_S_S_S_S_S_S_S_S_S_S_S_S_S_S_S_S_S_S_S_S_S_S_S_S_S_S_S_S_S_S_S_S_S_S_S_S_S_S_S_S_S_S_S_S_S_S_S_S_S_S_S_S_S_S_S_S_S_S_S_S_S_S_S_S_S_S_S_S_S_S_S_S_S_S_S_S_S_S_S_S_S_S_S_S_S_S_S_S_S_S_S__param_932,
	.param .u64 .ptr .align 1 _Z4racePiS_S_S_S_S_S_S_S_S_S_S_S_S_S_S_S_S_S_S_S_S_S_S_S_S_S_S_S_S_S_S_S_S_S_S_S_S_S_S_S_S_S_S_S_S_S_S_S_S_S_S_S_S_S_S_S_S_S_S_S_S_S_S_S_S_S_S_S_S_S_S_S_S_S_S_S_S_S_S_S_S_S_S_S_S_S_S_S_S_S_S_S_S_S_S_S_S_S_S_S_S_S_S_S_S_S_S_S_S_S_S_S_S_S_S_S_S_S_S_S_S_S_S_S_S_S_S_S_S_S_S_S_S_S_S_S_S_S_S_S_S_S_S_S_S_S_S_S_S_S_S_S_S_S_S_S_S_S_S_S_S_S_S_S_S_S_S_S_S_S_S_S_S_S_S_S_S_S_S_S_S_S_S_S_S_S_S_S_S_S_S_S_S_S_S_S_S_S_S_S_S_S_S_S_S_S_S_S_S_S_S_S_S_S_S_S_S_S_S_S_S_S_S_S_S_S_S_S_S_S_S_S_S_S_S_S_S_S_S_S_S_S_S_S_S_S_S_S_S_S_S_S_S_S_S_S_S_S_S_S_S_S_S_S_S_S_S_S_S_S_S_S_S_S_S_S_S_S_S_S_S_S_S_S_S_S_S_S_S_S_S_S_S_S_S_S_S_S_S_S_S_S_S_S_S_S_S_S_S_S_S_S_S_S_S_S_S_S_S_S_S_S_S_S_S_S_S_S_S_S_S_S_S_S_S_S_S_S_S_S_S_S_S_S_S_S_S_S_S_S_S_S_S_S_S_S_S_S_S_S_S_S_S_S_S_S_S_S_S_S_S_S_S_S_S_S_S_S_S_S_S_S_S_S_S_S_S_S_S_S_S_S_S_S_S_S_S_S_S_S_S_S_S_S_S_S_S_S_S_S_S_S_S_S_S_S_S_S_S_S_S_S_S_S_S_S_S_S_S_S_S_S_S_S_S_S_S_S_S_S_S_S_S_S_S_S_S_S_S_S_S_S_S_S_S_S_S_S_S_S_S_S_S_S_S_S_S_S_S_S_S_S_S_S_S_S_S_S_S_S_S_S_S_S_S_S_S_S_S_S_S_S_S_S_S_S_S_S_S_S_S_S_S_S_S_S_S_S_S_S_S_S_S_S_S_S_S_S_S_S_S_S_S_S_S_S_S_S_S_S_S_S_S_S_S_S_S_S_S_S_S_S_S_S_S_S_S_S_S_S_S_S_S_S_S_S_S_S_S_S_S_S_S_S_S_S_S_S_S_S_S_S_S_S_S_S_S_S_S_S_S_S_S_S_S_S_S_S_S_S_S_S_S_S_S_S_S_S_S_S_S_S_S_S_S_S_S_S_S_S_S_S_S_S_S_S_S_S_S_S_S_S_S_S_S_S_S_S_S_S_S_S_S_S_S_S_S_S_S_S_S_S_S_S_S_S_S_S_S_S_S_S_S_S_S_S_S_S_S_S_S_S_S_S_S_S_S_S_S_S_S_S_S_S_S_S_S_S_S_S_S_S_S_S_S_S_S_S_S_S_S_S_S_S_S_S_S_S_S_S_S_S_S_S_S_S_S_S_S_S_S_S_S_S_S_S_S_S_S_S_S_S_S_S_S_S_S_S_S_S_S_S_S_S_S_S_S_S_S_S_S_S_S_S_S_S_S_S_S_S_S_S_S_S_S_S_S_S_S_S_S_S_S_S_S_S_S_S_S_S_S_S_S_S_S_S_S_S_S_S_S_S_S_S_S_S_S_S_S_S_S_S_S_S_S_S_S_S_S_S_S_S_S_S_S_S_S_S_S_S_S_S_S_S_S_S_S_S_S_S_S_S_S_S_S_S_S_S_S_S_S_S_S_S_S_S_S_S_S_S_S_S_S_S_S_S_S_S_S_S_S_S_S_S_S_S_S_S_S_S_S_S_S_S_S_S_S_S_S_S_S_S_S_S_S_S_S_S_S_S_S_S_S_S_S_S_S_S_S_S_S_S_S_S_S_S_S_S_S_S_S_S_S_S_S_S_S_S_S_S_S_S_S_S_S_S_S_S_S_S_S_S_S_S_S_S_S_S_S_S_S_S_S_S_S_S_S_S_S_S_S_S_S_S_S_S_S_S_S_S_S_S_S_S_S_S_S_S_S_S_S_S_S_S_S_S_S_S_S_S_S_S_S_S_S_S_S_S_S_S_S_S_S_S_S_S_S_S_S_S_S_S_S_S_S_S_S_S_S_S_S_S_S_S_S_S_S_S_S_S_S_S_S_S_S_S_S_S_S_S_S_S_S__param_933,
	.param .u64 .ptr .align 1 _Z4racePiS_S_S_S_S_S_S_S_S_S_S_S_S_S_S_S_S_S_S_S_S_S_S_S_S_S_S_S_S_S_S_S_S_S_S_S_S_S_S_S_S_S_S_S_S_S_S_S_S_S_S_S_S_S_S_S_S_S_S_S_S_S_S_S_S_S_S_S_S_S_S_S_S_S_S_S_S_S_S_S_S_S_S_S_S_S_S_S_S_S_S_S_S_S_S_S_S_S_S_S_S_S_S_S_S_S_S_S_S_S_S_S_S_S_S_S_S_S_S_S_S_S_S_S_S_S_S_S_S_S_S_S_S_S_S_S_S_S_S_S_S_S_S_S_S_S_S_S_S_S_S_S_S_S_S_S_S_S_S_S_S_S_S_S_S_S_S_S_S_S_S_S_S_S_S_S_S_S_S_S_S_S_S_S_S_S_S_S_S_S_S_S_S_S_S_S_S_S_S_S_S_S_S_S_S_S_S_S_S_S_S_S_S_S_S_S_S_S_S_S_S_S_S_S_S_S_S_S_S_S_S_S_S_S_S_S_S_S_S_S_S_S_S_S_S_S_S_S_S_S_S_S_S_S_S_S_S_S_S_S_S_S_S_S_S_S_S_S_S_S_S_S_S_S_S_S_S_S_S_S_S_S_S_S_S_S_S_S_S_S_S_S_S_S_S_S_S_S_S_S_S_S_S_S_S_S_S_S_S_S_S_S_S_S_S_S_S_S_S_S_S_S_S_S_S_S_S_S_S_S_S_S_S_S_S_S_S_S_S_S_S_S_S_S_S_S_S_S_S_S_S_S_S_S_S_S_S_S_S_S_S_S_S_S_S_S_S_S_S_S_S_S_S_S_S_S_S_S_S_S_S_S_S_S_S_S_S_S_S_S_S_S_S_S_S_S_S_S_S_S_S_S_S_S_S_S_S_S_S_S_S_S_S_S_S_S_S_S_S_S_S_S_S_S_S_S_S_S_S_S_S_S_S_S_S_S_S_S_S_S_S_S_S_S_S_S_S_S_S_S_S_S_S_S_S_S_S_S_S_S_S_S_S_S_S_S_S_S_S_S_S_S_S_S_S_S_S_S_S_S_S_S_S_S_S_S_S_S_S_S_S_S_S_S_S_S_S_S_S_S_S_S_S_S_S_S_S_S_S_S_S_S_S_S_S_S_S_S_S_S_S_S_S_S_S_S_S_S_S_S_S_S_S_S_S_S_S_S_S_S_S_S_S_S_S_S_S_S_S_S_S_S_S_S_S_S_S_S_S_S_S_S_S_S_S_S_S_S_S_S_S_S_S_S_S_S_S_S_S_S_S_S_S_S_S_S_S_S_S_S_S_S_S_S_S_S_S_S_S_S_S_S_S_S_S_S_S_S_S_S_S_S_S_S_S_S_S_S_S_S_S_S_S_S_S_S_S_S_S_S_S_S_S_S_S_S_S_S_S_S_S_S_S_S_S_S_S_S_S_S_S_S_S_S_S_S_S_S_S_S_S_S_S_S_S_S_S_S_S_S_S_S_S_S_S_S_S_S_S_S_S_S_S_S_S_S_S_S_S_S_S_S_S_S_S_S_S_S_S_S_S_S_S_S_S_S_S_S_S_S_S_S_S_S_S_S_S_S_S_S_S_S_S_S_S_S_S_S_S_S_S_S_S_S_S_S_S_S_S_S_S_S_S_S_S_S_S_S_S_S_S_S_S_S_S_S_S_S_S_S_S_S_S_S_S_S_S_S_S_S_S_S_S_S_S_S_S_S_S_S_S_S_S_S_S_S_S_S_S_S_S_S_S_S_S_S_S_S_S_S_S_S_S_S_S_S_S_S_S_S_S_S_S_S_S_S_S_S_S_S_S_S_S_S_S_S_S_S_S_S_S_S_S_S_S_S_S_S_S_S_S_S_S_S_S_S_S_S_S_S_S_S_S_S_S_S_S_S_S_S_S_S_S_S_S_S_S_S_S_S_S_S_S_S_S_S_S_S_S_S_S_S_S_S_S_S_S_S_S_S_S_S_S_S_S_S_S_S_S_S_S_S_S_S_S_S_S_S_S_S_S_S_S_S_S_S_S_S_S_S_S_S_S_S_S_S_S_S_S_S_S_S_S_S_S_S_S_S_S_S_S_S_S_S_S_S_S_S_S_S_S_S_S_S_S_S_S_S_S_S_S_S_S_S_S_S_S_S_S_S_S_S_S_S_S_S_S_S_S_S_S_S_S_S_S_S_S_S_S_S_S_S_S_S_S_S_S_S_S_S_S_S_S_S_S_S_S_S_S_S_S_S_S_S_S_S_S_S_S_S_S_S_S__param_934,
	.param .u64 .ptr .align 1 _Z4racePiS_S_S_S_S_S_S_S_S_S_S_S_S_S_S_S_S_S_S_S_S_S_S_S_S_S_S_S_S_S_S_S_S_S_S_S_S_S_S_S_S_S_S_S_S_S_S_S_S_S_S_S_S_S_S_S_S_S_S_S_S_S_S_S_S_S_S_S_S_S_S_S_S_S_S_S_S_S_S_S_S_S_S_S_S_S_S_S_S_S_S_S_S_S_S_S_S_S_S_S_S_S_S_S_S_S_S_S_S_S_S_S_S_S_S_S_S_S_S_S_S_S_S_S_S_S_S_S_S_S_S_S_S_S_S_S_S_S_S_S_S_S_S_S_S_S_S_S_S_S_S_S_S_S_S_S_S_S_S_S_S_S_S_S_S_S_S_S_S_S_S_S_S_S_S_S_S_S_S_S_S_S_S_S_S_S_S_S_S_S_S_S_S_S_S_S_S_S_S_S_S_S_S_S_S_S_S_S_S_S_S_S_S_S_S_S_S_S_S_S_S_S_S_S_S_S_S_S_S_S_S_S_S_S_S_S_S_S_S_S_S_S_S_S_S_S_S_S_S_S_S_S_S_S_S_S_S_S_S_S_S_S_S_S_S_S_S_S_S_S_S_S_S_S_S_S_S_S_S_S_S_S_S_S_S_S_S_S_S_S_S_S_S_S_S_S_S_S_S_S_S_S_S_S_S_S_S_S_S_S_S_S_S_S_S_S_S_S_S_S_S_S_S_S_S_S_S_S_S_S_S_S_S_S_S_S_S_S_S_S_S_S_S_S_S_S_S_S_S_S_S_S_S_S_S_S_S_S_S_S_S_S_S_S_S_S_S_S_S_S_S_S_S_S_S_S_S_S_S_S_S_S_S_S_S_S_S_S_S_S_S_S_S_S_S_S_S_S_S_S_S_S_S_S_S_S_S_S_S_S_S_S_S_S_S_S_S_S_S_S_S_S_S_S_S_S_S_S_S_S_S_S_S_S_S_S_S_S_S_S_S_S_S_S_S_S_S_S_S_S_S_S_S_S_S_S_S_S_S_S_S_S_S_S_S_S_S_S_S_S_S_S_S_S_S_S_S_S_S_S_S_S_S_S_S_S_S_S_S_S_S_S_S_S_S_S_S_S_S_S_S_S_S_S_S_S_S_S_S_S_S_S_S_S_S_S_S_S_S_S_S_S_S_S_S_S_S_S_S_S_S_S_S_S_S_S_S_S_S_S_S_S_S_S_S_S_S_S_S_S_S_S_S_S_S_S_S_S_S_S_S_S_S_S_S_S_S_S_S_S_S_S_S_S_S_S_S_S_S_S_S_S_S_S_S_S_S_S_S_S_S_S_S_S_S_S_S_S_S_S_S_S_S_S_S_S_S_S_S_S_S_S_S_S_S_S_S_S_S_S_S_S_S_S_S_S_S_S_S_S_S_S_S_S_S_S_S_S_S_S_S_S_S_S_S_S_S_S_S_S_S_S_S_S_S_S_S_S_S_S_S_S_S_S_S_S_S_S_S_S_S_S_S_S_S_S_S_S_S_S_S_S_S_S_S_S_S_S_S_S_S_S_S_S_S_S_S_S_S_S_S_S_S_S_S_S_S_S_S_S_S_S_S_S_S_S_S_S_S_S_S_S_S_S_S_S_S_S_S_S_S_S_S_S_S_S_S_S_S_S_S_S_S_S_S_S_S_S_S_S_S_S_S_S_S_S_S_S_S_S_S_S_S_S_S_S_S_S_S_S_S_S_S_S_S_S_S_S_S_S_S_S_S_S_S_S_S_S_S_S_S_S_S_S_S_S_S_S_S_S_S_S_S_S_S_S_S_S_S_S_S_S_S_S_S_S_S_S_S_S_S_S_S_S_S_S_S_S_S_S_S_S_S_S_S_S_S_S_S_S_S_S_S_S_S_S_S_S_S_S_S_S_S_S_S_S_S_S_S_S_S_S_S_S_S_S_S_S_S_S_S_S_S_S_S_S_S_S_S_S_S_S_S_S_S_S_S_S_S_S_S_S_S_S_S_S_S_S_S_S_S_S_S_S_S_S_S_S_S_S_S_S_S_S_S_S_S_S_S_S_S_S_S_S_S_S_S_S_S_S_S_S_S_S_S_S_S_S_S_S_S_S_S_S_S_S_S_S_S_S_S_S_S_S_S_S_S_S_S_S_S_S_S_S_S_S_S_S_S_S_S_S_S_S_S_S_S_S_S_S_S_S_S_S_S_S_S_S_S_S_S_S_S_S_S_S_S_S_S_S_S_S_S_S_S_S_S_S_S_S_S_S_S_S_S_S_S_S_S_S_S_S_S__param_935,
	.param .u64 .ptr .align 1 _Z4racePiS_S_S_S_S_S_S_S_S_S_S_S_S_S_S_S_S_S_S_S_S_S_S_S_S_S_S_S_S_S_S_S_S_S_S_S_S_S_S_S_S_S_S_S_S_S_S_S_S_S_S_S_S_S_S_S_S_S_S_S_S_S_S_S_S_S_S_S_S_S_S_S_S_S_S_S_S_S_S_S_S_S_S_S_S_S_S_S_S_S_S_S_S_S_S_S_S_S_S_S_S_S_S_S_S_S_S_S_S_S_S_S_S_S_S_S_S_S_S_S_S_S_S_S_S_S_S_S_S_S_S_S_S_S_S_S_S_S_S_S_S_S_S_S_S_S_S_S_S_S_S_S_S_S_S_S_S_S_S_S_S_S_S_S_S_S_S_S_S_S_S_S_S_S_S_S_S_S_S_S_S_S_S_S_S_S_S_S_S_S_S_S_S_S_S_S_S_S_S_S_S_S_S_S_S_S_S_S_S_S_S_S_S_S_S_S_S_S_S_S_S_S_S_S_S_S_S_S_S_S_S_S_S_S_S_S_S_S_S_S_S_S_S_S_S_S_S_S_S_S_S_S_S_S_S_S_S_S_S_S_S_S_S_S_S_S_S_S_S_S_S_S_S_S_S_S_S_S_S_S_S_S_S_S_S_S_S_S_S_S_S_S_S_S_S_S_S_S_S_S_S_S_S_S_S_S_S_S_S_S_S_S_S_S_S_S_S_S_S_S_S_S_S_S_S_S_S_S_S_S_S_S_S_S_S_S_S_S_S_S_S_S_S_S_S_S_S_S_S_S_S_S_S_S_S_S_S_S_S_S_S_S_S_S_S_S_S_S_S_S_S_S_S_S_S_S_S_S_S_S_S_S_S_S_S_S_S_S_S_S_S_S_S_S_S_S_S_S_S_S_S_S_S_S_S_S_S_S_S_S_S_S_S_S_S_S_S_S_S_S_S_S_S_S_S_S_S_S_S_S_S_S_S_S_S_S_S_S_S_S_S_S_S_S_S_S_S_S_S_S_S_S_S_S_S_S_S_S_S_S_S_S_S_S_S_S_S_S_S_S_S_S_S_S_S_S_S_S_S_S_S_S_S_S_S_S_S_S_S_S_S_S_S_S_S_S_S_S_S_S_S_S_S_S_S_S_S_S_S_S_S_S_S_S_S_S_S_S_S_S_S_S_S_S_S_S_S_S_S_S_S_S_S_S_S_S_S_S_S_S_S_S_S_S_S_S_S_S_S_S_S_S_S_S_S_S_S_S_S_S_S_S_S_S_S_S_S_S_S_S_S_S_S_S_S_S_S_S_S_S_S_S_S_S_S_S_S_S_S_S_S_S_S_S_S_S_S_S_S_S_S_S_S_S_S_S_S_S_S_S_S_S_S_S_S_S_S_S_S_S_S_S_S_S_S_S_S_S_S_S_S_S_S_S_S_S_S_S_S_S_S_S_S_S_S_S_S_S_S_S_S_S_S_S_S_S_S_S_S_S_S_S_S_S_S_S_S_S_S_S_S_S_S_S_S_S_S_S_S_S_S_S_S_S_S_S_S_S_S_S_S_S_S_S_S_S_S_S_S_S_S_S_S_S_S_S_S_S_S_S_S_S_S_S_S_S_S_S_S_S_S_S_S_S_S_S_S_S_S_S_S_S_S_S_S_S_S_S_S_S_S_S_S_S_S_S_S_S_S_S_S_S_S_S_S_S_S_S_S_S_S_S_S_S_S_S_S_S_S_S_S_S_S_S_S_S_S_S_S_S_S_S_S_S_S_S_S_S_S_S_S_S_S_S_S_S_S_S_S_S_S_S_S_S_S_S_S_S_S_S_S_S_S_S_S_S_S_S_S_S_S_S_S_S_S_S_S_S_S_S_S_S_S_S_S_S_S_S_S_S_S_S_S_S_S_S_S_S_S_S_S_S_S_S_S_S_S_S_S_S_S_S_S_S_S_S_S_S_S_S_S_S_S_S_S_S_S_S_S_S_S_S_S_S_S_S_S_S_S_S_S_S_S_S_S_S_S_S_S_S_S_S_S_S_S_S_S_S_S_S_S_S_S_S_S_S_S_S_S_S_S_S_S_S_S_S_S_S_S_S_S_S_S_S_S_S_S_S_S_S_S_S_S_S_S_S_S_S_S_S_S_S_S_S_S_S_S_S_S_S_S_S_S_S_S_S_S_S_S_S_S_S_S_S_S_S_S_S_S_S_S_S_S_S_S_S_S_S_S_S_S_S_S_S_S_S_S_S_S_S_S_S_S_S_S_S_S_S_S_S_S_S_S_S_S_S_S_S_S_S_S_S_S__param_936,
	.param .u64 .ptr .align 1 _Z4racePiS_S_S_S_S_S_S_S_S_S_S_S_S_S_S_S_S_S_S_S_S_S_S_S_S_S_S_S_S_S_S_S_S_S_S_S_S_S_S_S_S_S_S_S_S_S_S_S_S_S_S_S_S_S_S_S_S_S_S_S_S_S_S_S_S_S_S_S_S_S_S_S_S_S_S_S_S_S_S_S_S_S_S_S_S_S_S_S_S_S_S_S_S_S_S_S_S_S_S_S_S_S_S_S_S_S_S_S_S_S_S_S_S_S_S_S_S_S_S_S_S_S_S_S_S_S_S_S_S_S_S_S_S_S_S_S_S_S_S_S_S_S_S_S_S_S_S_S_S_S_S_S_S_S_S_S_S_S_S_S_S_S_S_S_S_S_S_S_S_S_S_S_S_S_S_S_S_S_S_S_S_S_S_S_S_S_S_S_S_S_S_S_S_S_S_S_S_S_S_S_S_S_S_S_S_S_S_S_S_S_S_S_S_S_S_S_S_S_S_S_S_S_S_S_S_S_S_S_S_S_S_S_S_S_S_S_S_S_S_S_S_S_S_S_S_S_S_S_S_S_S_S_S_S_S_S_S_S_S_S_S_S_S_S_S_S_S_S_S_S_S_S_S_S_S_S_S_S_S_S_S_S_S_S_S_S_S_S_S_S_S_S_S_S_S_S_S_S_S_S_S_S_S_S_S_S_S_S_S_S_S_S_S_S_S_S_S_S_S_S_S_S_S_S_S_S_S_S_S_S_S_S_S_S_S_S_S_S_S_S_S_S_S_S_S_S_S_S_S_S_S_S_S_S_S_S_S_S_S_S_S_S_S_S_S_S_S_S_S_S_S_S_S_S_S_S_S_S_S_S_S_S_S_S_S_S_S_S_S_S_S_S_S_S_S_S_S_S_S_S_S_S_S_S_S_S_S_S_S_S_S_S_S_S_S_S_S_S_S_S_S_S_S_S_S_S_S_S_S_S_S_S_S_S_S_S_S_S_S_S_S_S_S_S_S_S_S_S_S_S_S_S_S_S_S_S_S_S_S_S_S_S_S_S_S_S_S_S_S_S_S_S_S_S_S_S_S_S_S_S_S_S_S_S_S_S_S_S_S_S_S_S_S_S_S_S_S_S_S_S_S_S_S_S_S_S_S_S_S_S_S_S_S_S_S_S_S_S_S_S_S_S_S_S_S_S_S_S_S_S_S_S_S_S_S_S_S_S_S_S_S_S_S_S_S_S_S_S_S_S_S_S_S_S_S_S_S_S_S_S_S_S_S_S_S_S_S_S_S_S_S_S_S_S_S_S_S_S_S_S_S_S_S_S_S_S_S_S_S_S_S_S_S_S_S_S_S_S_S_S_S_S_S_S_S_S_S_S_S_S_S_S_S_S_S_S_S_S_S_S_S_S_S_S_S_S_S_S_S_S_S_S_S_S_S_S_S_S_S_S_S_S_S_S_S_S_S_S_S_S_S_S_S_S_S_S_S_S_S_S_S_S_S_S_S_S_S_S_S_S_S_S_S_S_S_S_S_S_S_S_S_S_S_S_S_S_S_S_S_S_S_S_S_S_S_S_S_S_S_S_S_S_S_S_S_S_S_S_S_S_S_S_S_S_S_S_S_S_S_S_S_S_S_S_S_S_S_S_S_S_S_S_S_S_S_S_S_S_S_S_S_S_S_S_S_S_S_S_S_S_S_S_S_S_S_S_S_S_S_S_S_S_S_S_S_S_S_S_S_S_S_S_S_S_S_S_S_S_S_S_S_S_S_S_S_S_S_S_S_S_S_S_S_S_S_S_S_S_S_S_S_S_S_S_S_S_S_S_S_S_S_S_S_S_S_S_S_S_S_S_S_S_S_S_S_S_S_S_S_S_S_S_S_S_S_S_S_S_S_S_S_S_S_S_S_S_S_S_S_S_S_S_S_S_S_S_S_S_S_S_S_S_S_S_S_S_S_S_S_S_S_S_S_S_S_S_S_S_S_S_S_S_S_S_S_S_S_S_S_S_S_S_S_S_S_S_S_S_S_S_S_S_S_S_S_S_S_S_S_S_S_S_S_S_S_S_S_S_S_S_S_S_S_S_S_S_S_S_S_S_S_S_S_S_S_S_S_S_S_S_S_S_S_S_S_S_S_S_S_S_S_S_S_S_S_S_S_S_S_S_S_S_S_S_S_S_S_S_S_S_S_S_S_S_S_S_S_S_S_S_S_S_S_S_S_S_S_S_S_S_S_S_S_S_S_S_S_S_S_S_S_S_S_S_S_S_S_S_S_S_S_S_S_S_S_S_S_S_S_S_S_S_S__param_937,
	.param .u64 .ptr .align 1 _Z4racePiS_S_S_S_S_S_S_S_S_S_S_S_S_S_S_S_S_S_S_S_S_S_S_S_S_S_S_S_S_S_S_S_S_S_S_S_S_S_S_S_S_S_S_S_S_S_S_S_S_S_S_S_S_S_S_S_S_S_S_S_S_S_S_S_S_S_S_S_S_S_S_S_S_S_S_S_S_S_S_S_S_S_S_S_S_S_S_S_S_S_S_S_S_S_S_S_S_S_S_S_S_S_S_S_S_S_S_S_S_S_S_S_S_S_S_S_S_S_S_S_S_S_S_S_S_S_S_S_S_S_S_S_S_S_S_S_S_S_S_S_S_S_S_S_S_S_S_S_S_S_S_S_S_S_S_S_S_S_S_S_S_S_S_S_S_S_S_S_S_S_S_S_S_S_S_S_S_S_S_S_S_S_S_S_S_S_S_S_S_S_S_S_S_S_S_S_S_S_S_S_S_S_S_S_S_S_S_S_S_S_S_S_S_S_S_S_S_S_S_S_S_S_S_S_S_S_S_S_S_S_S_S_S_S_S_S_S_S_S_S_S_S_S_S_S_S_S_S_S_S_S_S_S_S_S_S_S_S_S_S_S_S_S_S_S_S_S_S_S_S_S_S_S_S_S_S_S_S_S_S_S_S_S_S_S_S_S_S_S_S_S_S_S_S_S_S_S_S_S_S_S_S_S_S_S_S_S_S_S_S_S_S_S_S_S_S_S_S_S_S_S_S_S_S_S_S_S_S_S_S_S_S_S_S_S_S_S_S_S_S_S_S_S_S_S_S_S_S_S_S_S_S_S_S_S_S_S_S_S_S_S_S_S_S_S_S_S_S_S_S_S_S_S_S_S_S_S_S_S_S_S_S_S_S_S_S_S_S_S_S_S_S_S_S_S_S_S_S_S_S_S_S_S_S_S_S_S_S_S_S_S_S_S_S_S_S_S_S_S_S_S_S_S_S_S_S_S_S_S_S_S_S_S_S_S_S_S_S_S_S_S_S_S_S_S_S_S_S_S_S_S_S_S_S_S_S_S_S_S_S_S_S_S_S_S_S_S_S_S_S_S_S_S_S_S_S_S_S_S_S_S_S_S_S_S_S_S_S_S_S_S_S_S_S_S_S_S_S_S_S_S_S_S_S_S_S_S_S_S_S_S_S_S_S_S_S_S_S_S_S_S_S_S_S_S_S_S_S_S_S_S_S_S_S_S_S_S_S_S_S_S_S_S_S_S_S_S_S_S_S_S_S_S_S_S_S_S_S_S_S_S_S_S_S_S_S_S_S_S_S_S_S_S_S_S_S_S_S_S_S_S_S_S_S_S_S_S_S_S_S_S_S_S_S_S_S_S_S_S_S_S_S_S_S_S_S_S_S_S_S_S_S_S_S_S_S_S_S_S_S_S_S_S_S_S_S_S_S_S_S_S_S_S_S_S_S_S_S_S_S_S_S_S_S_S_S_S_S_S_S_S_S_S_S_S_S_S_S_S_S_S_S_S_S_S_S_S_S_S_S_S_S_S_S_S_S_S_S_S_S_S_S_S_S_S_S_S_S_S_S_S_S_S_S_S_S_S_S_S_S_S_S_S_S_S_S_S_S_S_S_S_S_S_S_S_S_S_S_S_S_S_S_S_S_S_S_S_S_S_S_S_S_S_S_S_S_S_S_S_S_S_S_S_S_S_S_S_S_S_S_S_S_S_S_S_S_S_S_S_S_S_S_S_S_S_S_S_S_S_S_S_S_S_S_S_S_S_S_S_S_S_S_S_S_S_S_S_S_S_S_S_S_S_S_S_S_S_S_S_S_S_S_S_S_S_S_S_S_S_S_S_S_S_S_S_S_S_S_S_S_S_S_S_S_S_S_S_S_S_S_S_S_S_S_S_S_S_S_S_S_S_S_S_S_S_S_S_S_S_S_S_S_S_S_S_S_S_S_S_S_S_S_S_S_S_S_S_S_S_S_S_S_S_S_S_S_S_S_S_S_S_S_S_S_S_S_S_S_S_S_S_S_S_S_S_S_S_S_S_S_S_S_S_S_S_S_S_S_S_S_S_S_S_S_S_S_S_S_S_S_S_S_S_S_S_S_S_S_S_S_S_S_S_S_S_S_S_S_S_S_S_S_S_S_S_S_S_S_S_S_S_S_S_S_S_S_S_S_S_S_S_S_S_S_S_S_S_S_S_S_S_S_S_S_S_S_S_S_S_S_S_S_S_S_S_S_S_S_S_S_S_S_S_S_S_S_S_S_S_S_S_S_S_S_S_S_S_S_S_S_S_S_S_S_S_S_S_S_S_S_S_S_S__param_938,
	.param .u64 .ptr .align 1 _Z4racePiS_S_S_S_S_S_S_S_S_S_S_S_S_S_S_S_S_S_S_S_S_S_S_S_S_S_S_S_S_S_S_S_S_S_S_S_S_S_S_S_S_S_S_S_S_S_S_S_S_S_S_S_S_S_S_S_S_S_S_S_S_S_S_S_S_S_S_S_S_S_S_S_S_S_S_S_S_S_S_S_S_S_S_S_S_S_S_S_S_S_S_S_S_S_S_S_S_S_S_S_S_S_S_S_S_S_S_S_S_S_S_S_S_S_S_S_S_S_S_S_S_S_S_S_S_S_S_S_S_S_S_S_S_S_S_S_S_S_S_S_S_S_S_S_S_S_S_S_S_S_S_S_S_S_S_S_S_S_S_S_S_S_S_S_S_S_S_S_S_S_S_S_S_S_S_S_S_S_S_S_S_S_S_S_S_S_S_S_S_S_S_S_S_S_S_S_S_S_S_S_S_S_S_S_S_S_S_S_S_S_S_S_S_S_S_S_S_S_S_S_S_S_S_S_S_S_S_S_S_S_S_S_S_S_S_S_S_S_S_S_S_S_S_S_S_S_S_S_S_S_S_S_S_S_S_S_S_S_S_S_S_S_S_S_S_S_S_S_S_S_S_S_S_S_S_S_S_S_S_S_S_S_S_S_S_S_S_S_S_S_S_S_S_S_S_S_S_S_S_S_S_S_S_S_S_S_S_S_S_S_S_S_S_S_S_S_S_S_S_S_S_S_S_S_S_S_S_S_S_S_S_S_S_S_S_S_S_S_S_S_S_S_S_S_S_S_S_S_S_S_S_S_S_S_S_S_S_S_S_S_S_S_S_S_S_S_S_S_S_S_S_S_S_S_S_S_S_S_S_S_S_S_S_S_S_S_S_S_S_S_S_S_S_S_S_S_S_S_S_S_S_S_S_S_S_S_S_S_S_S_S_S_S_S_S_S_S_S_S_S_S_S_S_S_S_S_S_S_S_S_S_S_S_S_S_S_S_S_S_S_S_S_S_S_S_S_S_S_S_S_S_S_S_S_S_S_S_S_S_S_S_S_S_S_S_S_S_S_S_S_S_S_S_S_S_S_S_S_S_S_S_S_S_S_S_S_S_S_S_S_S_S_S_S_S_S_S_S_S_S_S_S_S_S_S_S_S_S_S_S_S_S_S_S_S_S_S_S_S_S_S_S_S_S_S_S_S_S_S_S_S_S_S_S_S_S_S_S_S_S_S_S_S_S_S_S_S_S_S_S_S_S_S_S_S_S_S_S_S_S_S_S_S_S_S_S_S_S_S_S_S_S_S_S_S_S_S_S_S_S_S_S_S_S_S_S_S_S_S_S_S_S_S_S_S_S_S_S_S_S_S_S_S_S_S_S_S_S_S_S_S_S_S_S_S_S_S_S_S_S_S_S_S_S_S_S_S_S_S_S_S_S_S_S_S_S_S_S_S_S_S_S_S_S_S_S_S_S_S_S_S_S_S_S_S_S_S_S_S_S_S_S_S_S_S_S_S_S_S_S_S_S_S_S_S_S_S_S_S_S_S_S_S_S_S_S_S_S_S_S_S_S_S_S_S_S_S_S_S_S_S_S_S_S_S_S_S_S_S_S_S_S_S_S_S_S_S_S_S_S_S_S_S_S_S_S_S_S_S_S_S_S_S_S_S_S_S_S_S_S_S_S_S_S_S_S_S_S_S_S_S_S_S_S_S_S_S_S_S_S_S_S_S_S_S_S_S_S_S_S_S_S_S_S_S_S_S_S_S_S_S_S_S_S_S_S_S_S_S_S_S_S_S_S_S_S_S_S_S_S_S_S_S_S_S_S_S_S_S_S_S_S_S_S_S_S_S_S_S_S_S_S_S_S_S_S_S_S_S_S_S_S_S_S_S_S_S_S_S_S_S_S_S_S_S_S_S_S_S_S_S_S_S_S_S_S_S_S_S_S_S_S_S_S_S_S_S_S_S_S_S_S_S_S_S_S_S_S_S_S_S_S_S_S_S_S_S_S_S_S_S_S_S_S_S_S_S_S_S_S_S_S_S_S_S_S_S_S_S_S_S_S_S_S_S_S_S_S_S_S_S_S_S_S_S_S_S_S_S_S_S_S_S_S_S_S_S_S_S_S_S_S_S_S_S_S_S_S_S_S_S_S_S_S_S_S_S_S_S_S_S_S_S_S_S_S_S_S_S_S_S_S_S_S_S_S_S_S_S_S_S_S_S_S_S_S_S_S_S_S_S_S_S_S_S_S_S_S_S_S_S_S_S_S_S_S_S_S_S_S_S_S_S_S_S_S_S_S_S_S_S_S_S__param_939,
	.param .u64 .ptr .align 1 _Z4racePiS_S_S_S_S_S_S_S_S_S_S_S_S_S_S_S_S_S_S_S_S_S_S_S_S_S_S_S_S_S_S_S_S_S_S_S_S_S_S_S_S_S_S_S_S_S_S_S_S_S_S_S_S_S_S_S_S_S_S_S_S_S_S_S_S_S_S_S_S_S_S_S_S_S_S_S_S_S_S_S_S_S_S_S_S_S_S_S_S_S_S_S_S_S_S_S_S_S_S_S_S_S_S_S_S_S_S_S_S_S_S_S_S_S_S_S_S_S_S_S_S_S_S_S_S_S_S_S_S_S_S_S_S_S_S_S_S_S_S_S_S_S_S_S_S_S_S_S_S_S_S_S_S_S_S_S_S_S_S_S_S_S_S_S_S_S_S_S_S_S_S_S_S_S_S_S_S_S_S_S_S_S_S_S_S_S_S_S_S_S_S_S_S_S_S_S_S_S_S_S_S_S_S_S_S_S_S_S_S_S_S_S_S_S_S_S_S_S_S_S_S_S_S_S_S_S_S_S_S_S_S_S_S_S_S_S_S_S_S_S_S_S_S_S_S_S_S_S_S_S_S_S_S_S_S_S_S_S_S_S_S_S_S_S_S_S_S_S_S_S_S_S_S_S_S_S_S_S_S_S_S_S_S_S_S_S_S_S_S_S_S_S_S_S_S_S_S_S_S_S_S_S_S_S_S_S_S_S_S_S_S_S_S_S_S_S_S_S_S_S_S_S_S_S_S_S_S_S_S_S_S_S_S_S_S_S_S_S_S_S_S_S_S_S_S_S_S_S_S_S_S_S_S_S_S_S_S_S_S_S_S_S_S_S_S_S_S_S_S_S_S_S_S_S_S_S_S_S_S_S_S_S_S_S_S_S_S_S_S_S_S_S_S_S_S_S_S_S_S_S_S_S_S_S_S_S_S_S_S_S_S_S_S_S_S_S_S_S_S_S_S_S_S_S_S_S_S_S_S_S_S_S_S_S_S_S_S_S_S_S_S_S_S_S_S_S_S_S_S_S_S_S_S_S_S_S_S_S_S_S_S_S_S_S_S_S_S_S_S_S_S_S_S_S_S_S_S_S_S_S_S_S_S_S_S_S_S_S_S_S_S_S_S_S_S_S_S_S_S_S_S_S_S_S_S_S_S_S_S_S_S_S_S_S_S_S_S_S_S_S_S_S_S_S_S_S_S_S_S_S_S_S_S_S_S_S_S_S_S_S_S_S_S_S_S_S_S_S_S_S_S_S_S_S_S_S_S_S_S_S_S_S_S_S_S_S_S_S_S_S_S_S_S_S_S_S_S_S_S_S_S_S_S_S_S_S_S_S_S_S_S_S_S_S_S_S_S_S_S_S_S_S_S_S_S_S_S_S_S_S_S_S_S_S_S_S_S_S_S_S_S_S_S_S_S_S_S_S_S_S_S_S_S_S_S_S_S_S_S_S_S_S_S_S_S_S_S_S_S_S_S_S_S_S_S_S_S_S_S_S_S_S_S_S_S_S_S_S_S_S_S_S_S_S_S_S_S_S_S_S_S_S_S_S_S_S_S_S_S_S_S_S_S_S_S_S_S_S_S_S_S_S_S_S_S_S_S_S_S_S_S_S_S_S_S_S_S_S_S_S_S_S_S_S_S_S_S_S_S_S_S_S_S_S_S_S_S_S_S_S_S_S_S_S_S_S_S_S_S_S_S_S_S_S_S_S_S_S_S_S_S_S_S_S_S_S_S_S_S_S_S_S_S_S_S_S_S_S_S_S_S_S_S_S_S_S_S_S_S_S_S_S_S_S_S_S_S_S_S_S_S_S_S_S_S_S_S_S_S_S_S_S_S_S_S_S_S_S_S_S_S_S_S_S_S_S_S_S_S_S_S_S_S_S_S_S_S_S_S_S_S_S_S_S_S_S_S_S_S_S_S_S_S_S_S_S_S_S_S_S_S_S_S_S_S_S_S_S_S_S_S_S_S_S_S_S_S_S_S_S_S_S_S_S_S_S_S_S_S_S_S_S_S_S_S_S_S_S_S_S_S_S_S_S_S_S_S_S_S_S_S_S_S_S_S_S_S_S_S_S_S_S_S_S_S_S_S_S_S_S_S_S_S_S_S_S_S_S_S_S_S_S_S_S_S_S_S_S_S_S_S_S_S_S_S_S_S_S_S_S_S_S_S_S_S_S_S_S_S_S_S_S_S_S_S_S_S_S_S_S_S_S_S_S_S_S_S_S_S_S_S_S_S_S_S_S_S_S_S_S_S_S_S_S_S_S_S_S_S_S_S_S_S_S_S_S_S_S_S_S_S_S_S__param_940,
	.param .u64 .ptr .align 1 _Z4racePiS_S_S_S_S_S_S_S_S_S_S_S_S_S_S_S_S_S_S_S_S_S_S_S_S_S_S_S_S_S_S_S_S_S_S_S_S_S_S_S_S_S_S_S_S_S_S_S_S_S_S_S_S_S_S_S_S_S_S_S_S_S_S_S_S_S_S_S_S_S_S_S_S_S_S_S_S_S_S_S_S_S_S_S_S_S_S_S_S_S_S_S_S_S_S_S_S_S_S_S_S_S_S_S_S_S_S_S_S_S_S_S_S_S_S_S_S_S_S_S_S_S_S_S_S_S_S_S_S_S_S_S_S_S_S_S_S_S_S_S_S_S_S_S_S_S_S_S_S_S_S_S_S_S_S_S_S_S_S_S_S_S_S_S_S_S_S_S_S_S_S_S_S_S_S_S_S_S_S_S_S_S_S_S_S_S_S_S_S_S_S_S_S_S_S_S_S_S_S_S_S_S_S_S_S_S_S_S_S_S_S_S_S_S_S_S_S_S_S_S_S_S_S_S_S_S_S_S_S_S_S_S_S_S_S_S_S_S_S_S_S_S_S_S_S_S_S_S_S_S_S_S_S_S_S_S_S_S_S_S_S_S_S_S_S_S_S_S_S_S_S_S_S_S_S_S_S_S_S_S_S_S_S_S_S_S_S_S_S_S_S_S_S_S_S_S_S_S_S_S_S_S_S_S_S_S_S_S_S_S_S_S_S_S_S_S_S_S_S_S_S_S_S_S_S_S_S_S_S_S_S_S_S_S_S_S_S_S_S_S_S_S_S_S_S_S_S_S_S_S_S_S_S_S_S_S_S_S_S_S_S_S_S_S_S_S_S_S_S_S_S_S_S_S_S_S_S_S_S_S_S_S_S_S_S_S_S_S_S_S_S_S_S_S_S_S_S_S_S_S_S_S_S_S_S_S_S_S_S_S_S_S_S_S_S_S_S_S_S_S_S_S_S_S_S_S_S_S_S_S_S_S_S_S_S_S_S_S_S_S_S_S_S_S_S_S_S_S_S_S_S_S_S_S_S_S_S_S_S_S_S_S_S_S_S_S_S_S_S_S_S_S_S_S_S_S_S_S_S_S_S_S_S_S_S_S_S_S_S_S_S_S_S_S_S_S_S_S_S_S_S_S_S_S_S_S_S_S_S_S_S_S_S_S_S_S_S_S_S_S_S_S_S_S_S_S_S_S_S_S_S_S_S_S_S_S_S_S_S_S_S_S_S_S_S_S_S_S_S_S_S_S_S_S_S_S_S_S_S_S_S_S_S_S_S_S_S_S_S_S_S_S_S_S_S_S_S_S_S_S_S_S_S_S_S_S_S_S_S_S_S_S_S_S_S_S_S_S_S_S_S_S_S_S_S_S_S_S_S_S_S_S_S_S_S_S_S_S_S_S_S_S_S_S_S_S_S_S_S_S_S_S_S_S_S_S_S_S_S_S_S_S_S_S_S_S_S_S_S_S_S_S_S_S_S_S_S_S_S_S_S_S_S_S_S_S_S_S_S_S_S_S_S_S_S_S_S_S_S_S_S_S_S_S_S_S_S_S_S_S_S_S_S_S_S_S_S_S_S_S_S_S_S_S_S_S_S_S_S_S_S_S_S_S_S_S_S_S_S_S_S_S_S_S_S_S_S_S_S_S_S_S_S_S_S_S_S_S_S_S_S_S_S_S_S_S_S_S_S_S_S_S_S_S_S_S_S_S_S_S_S_S_S_S_S_S_S_S_S_S_S_S_S_S_S_S_S_S_S_S_S_S_S_S_S_S_S_S_S_S_S_S_S_S_S_S_S_S_S_S_S_S_S_S_S_S_S_S_S_S_S_S_S_S_S_S_S_S_S_S_S_S_S_S_S_S_S_S_S_S_S_S_S_S_S_S_S_S_S_S_S_S_S_S_S_S_S_S_S_S_S_S_S_S_S_S_S_S_S_S_S_S_S_S_S_S_S_S_S_S_S_S_S_S_S_S_S_S_S_S_S_S_S_S_S_S_S_S_S_S_S_S_S_S_S_S_S_S_S_S_S_S_S_S_S_S_S_S_S_S_S_S_S_S_S_S_S_S_S_S_S_S_S_S_S_S_S_S_S_S_S_S_S_S_S_S_S_S_S_S_S_S_S_S_S_S_S_S_S_S_S_S_S_S_S_S_S_S_S_S_S_S_S_S_S_S_S_S_S_S_S_S_S_S_S_S_S_S_S_S_S_S_S_S_S_S_S_S_S_S_S_S_S_S_S_S_S_S_S_S_S_S_S_S_S_S_S_S_S_S_S_S_S_S_S_S_S_S_S_S_S_S_S__param_941,
	.param .u64 .ptr .align 1 _Z4racePiS_S_S_S_S_S_S_S_S_S_S_S_S_S_S_S_S_S_S_S_S_S_S_S_S_S_S_S_S_S_S_S_S_S_S_S_S_S_S_S_S_S_S_S_S_S_S_S_S_S_S_S_S_S_S_S_S_S_S_S_S_S_S_S_S_S_S_S_S_S_S_S_S_S_S_S_S_S_S_S_S_S_S_S_S_S_S_S_S_S_S_S_S_S_S_S_S_S_S_S_S_S_S_S_S_S_S_S_S_S_S_S_S_S_S_S_S_S_S_S_S_S_S_S_S_S_S_S_S_S_S_S_S_S_S_S_S_S_S_S_S_S_S_S_S_S_S_S_S_S_S_S_S_S_S_S_S_S_S_S_S_S_S_S_S_S_S_S_S_S_S_S_S_S_S_S_S_S_S_S_S_S_S_S_S_S_S_S_S_S_S_S_S_S_S_S_S_S_S_S_S_S_S_S_S_S_S_S_S_S_S_S_S_S_S_S_S_S_S_S_S_S_S_S_S_S_S_S_S_S_S_S_S_S_S_S_S_S_S_S_S_S_S_S_S_S_S_S_S_S_S_S_S_S_S_S_S_S_S_S_S_S_S_S_S_S_S_S_S_S_S_S_S_S_S_S_S_S_S_S_S_S_S_S_S_S_S_S_S_S_S_S_S_S_S_S_S_S_S_S_S_S_S_S_S_S_S_S_S_S_S_S_S_S_S_S_S_S_S_S_S_S_S_S_S_S_S_S_S_S_S_S_S_S_S_S_S_S_S_S_S_S_S_S_S_S_S_S_S_S_S_S_S_S_S_S_S_S_S_S_S_S_S_S_S_S_S_S_S_S_S_S_S_S_S_S_S_S_S_S_S_S_S_S_S_S_S_S_S_S_S_S_S_S_S_S_S_S_S_S_S_S_S_S_S_S_S_S_S_S_S_S_S_S_S_S_S_S_S_S_S_S_S_S_S_S_S_S_S_S_S_S_S_S_S_S_S_S_S_S_S_S_S_S_S_S_S_S_S_S_S_S_S_S_S_S_S_S_S_S_S_S_S_S_S_S_S_S_S_S_S_S_S_S_S_S_S_S_S_S_S_S_S_S_S_S_S_S_S_S_S_S_S_S_S_S_S_S_S_S_S_S_S_S_S_S_S_S_S_S_S_S_S_S_S_S_S_S_S_S_S_S_S_S_S_S_S_S_S_S_S_S_S_S_S_S_S_S_S_S_S_S_S_S_S_S_S_S_S_S_S_S_S_S_S_S_S_S_S_S_S_S_S_S_S_S_S_S_S_S_S_S_S_S_S_S_S_S_S_S_S_S_S_S_S_S_S_S_S_S_S_S_S_S_S_S_S_S_S_S_S_S_S_S_S_S_S_S_S_S_S_S_S_S_S_S_S_S_S_S_S_S_S_S_S_S_S_S_S_S_S_S_S_S_S_S_S_S_S_S_S_S_S_S_S_S_S_S_S_S_S_S_S_S_S_S_S_S_S_S_S_S_S_S_S_S_S_S_S_S_S_S_S_S_S_S_S_S_S_S_S_S_S_S_S_S_S_S_S_S_S_S_S_S_S_S_S_S_S_S_S_S_S_S_S_S_S_S_S_S_S_S_S_S_S_S_S_S_S_S_S_S_S_S_S_S_S_S_S_S_S_S_S_S_S_S_S_S_S_S_S_S_S_S_S_S_S_S_S_S_S_S_S_S_S_S_S_S_S_S_S_S_S_S_S_S_S_S_S_S_S_S_S_S_S_S_S_S_S_S_S_S_S_S_S_S_S_S_S_S_S_S_S_S_S_S_S_S_S_S_S_S_S_S_S_S_S_S_S_S_S_S_S_S_S_S_S_S_S_S_S_S_S_S_S_S_S_S_S_S_S_S_S_S_S_S_S_S_S_S_S_S_S_S_S_S_S_S_S_S_S_S_S_S_S_S_S_S_S_S_S_S_S_S_S_S_S_S_S_S_S_S_S_S_S_S_S_S_S_S_S_S_S_S_S_S_S_S_S_S_S_S_S_S_S_S_S_S_S_S_S_S_S_S_S_S_S_S_S_S_S_S_S_S_S_S_S_S_S_S_S_S_S_S_S_S_S_S_S_S_S_S_S_S_S_S_S_S_S_S_S_S_S_S_S_S_S_S_S_S_S_S_S_S_S_S_S_S_S_S_S_S_S_S_S_S_S_S_S_S_S_S_S_S_S_S_S_S_S_S_S_S_S_S_S_S_S_S_S_S_S_S_S_S_S_S_S_S_S_S_S_S_S_S_S_S_S_S_S_S_S_S_S_S_S_S_S_S_S_S_S_S_S__param_942,
	.param .u64 .ptr .align 1 _Z4racePiS_S_S_S_S_S_S_S_S_S_S_S_S_S_S_S_S_S_S_S_S_S_S_S_S_S_S_S_S_S_S_S_S_S_S_S_S_S_S_S_S_S_S_S_S_S_S_S_S_S_S_S_S_S_S_S_S_S_S_S_S_S_S_S_S_S_S_S_S_S_S_S_S_S_S_S_S_S_S_S_S_S_S_S_S_S_S_S_S_S_S_S_S_S_S_S_S_S_S_S_S_S_S_S_S_S_S_S_S_S_S_S_S_S_S_S_S_S_S_S_S_S_S_S_S_S_S_S_S_S_S_S_S_S_S_S_S_S_S_S_S_S_S_S_S_S_S_S_S_S_S_S_S_S_S_S_S_S_S_S_S_S_S_S_S_S_S_S_S_S_S_S_S_S_S_S_S_S_S_S_S_S_S_S_S_S_S_S_S_S_S_S_S_S_S_S_S_S_S_S_S_S_S_S_S_S_S_S_S_S_S_S_S_S_S_S_S_S_S_S_S_S_S_S_S_S_S_S_S_S_S_S_S_S_S_S_S_S_S_S_S_S_S_S_S_S_S_S_S_S_S_S_S_S_S_S_S_S_S_S_S_S_S_S_S_S_S_S_S_S_S_S_S_S_S_S_S_S_S_S_S_S_S_S_S_S_S_S_S_S_S_S_S_S_S_S_S_S_S_S_S_S_S_S_S_S_S_S_S_S_S_S_S_S_S_S_S_S_S_S_S_S_S_S_S_S_S_S_S_S_S_S_S_S_S_S_S_S_S_S_S_S_S_S_S_S_S_S_S_S_S_S_S_S_S_S_S_S_S_S_S_S_S_S_S_S_S_S_S_S_S_S_S_S_S_S_S_S_S_S_S_S_S_S_S_S_S_S_S_S_S_S_S_S_S_S_S_S_S_S_S_S_S_S_S_S_S_S_S_S_S_S_S_S_S_S_S_S_S_S_S_S_S_S_S_S_S_S_S_S_S_S_S_S_S_S_S_S_S_S_S_S_S_S_S_S_S_S_S_S_S_S_S_S_S_S_S_S_S_S_S_S_S_S_S_S_S_S_S_S_S_S_S_S_S_S_S_S_S_S_S_S_S_S_S_S_S_S_S_S_S_S_S_S_S_S_S_S_S_S_S_S_S_S_S_S_S_S_S_S_S_S_S_S_S_S_S_S_S_S_S_S_S_S_S_S_S_S_S_S_S_S_S_S_S_S_S_S_S_S_S_S_S_S_S_S_S_S_S_S_S_S_S_S_S_S_S_S_S_S_S_S_S_S_S_S_S_S_S_S_S_S_S_S_S_S_S_S_S_S_S_S_S_S_S_S_S_S_S_S_S_S_S_S_S_S_S_S_S_S_S_S_S_S_S_S_S_S_S_S_S_S_S_S_S_S_S_S_S_S_S_S_S_S_S_S_S_S_S_S_S_S_S_S_S_S_S_S_S_S_S_S_S_S_S_S_S_S_S_S_S_S_S_S_S_S_S_S_S_S_S_S_S_S_S_S_S_S_S_S_S_S_S_S_S_S_S_S_S_S_S_S_S_S_S_S_S_S_S_S_S_S_S_S_S_S_S_S_S_S_S_S_S_S_S_S_S_S_S_S_S_S_S_S_S_S_S_S_S_S_S_S_S_S_S_S_S_S_S_S_S_S_S_S_S_S_S_S_S_S_S_S_S_S_S_S_S_S_S_S_S_S_S_S_S_S_S_S_S_S_S_S_S_S_S_S_S_S_S_S_S_S_S_S_S_S_S_S_S_S_S_S_S_S_S_S_S_S_S_S_S_S_S_S_S_S_S_S_S_S_S_S_S_S_S_S_S_S_S_S_S_S_S_S_S_S_S_S_S_S_S_S_S_S_S_S_S_S_S_S_S_S_S_S_S_S_S_S_S_S_S_S_S_S_S_S_S_S_S_S_S_S_S_S_S_S_S_S_S_S_S_S_S_S_S_S_S_S_S_S_S_S_S_S_S_S_S_S_S_S_S_S_S_S_S_S_S_S_S_S_S_S_S_S_S_S_S_S_S_S_S_S_S_S_S_S_S_S_S_S_S_S_S_S_S_S_S_S_S_S_S_S_S_S_S_S_S_S_S_S_S_S_S_S_S_S_S_S_S_S_S_S_S_S_S_S_S_S_S_S_S_S_S_S_S_S_S_S_S_S_S_S_S_S_S_S_S_S_S_S_S_S_S_S_S_S_S_S_S_S_S_S_S_S_S_S_S_S_S_S_S_S_S_S_S_S_S_S_S_S_S_S_S_S_S_S_S_S_S_S_S_S_S_S_S_S_S_S_S_S_S_S_S__param_943,
	.param .u64 .ptr .align 1 _Z4racePiS_S_S_S_S_S_S_S_S_S_S_S_S_S_S_S_S_S_S_S_S_S_S_S_S_S_S_S_S_S_S_S_S_S_S_S_S_S_S_S_S_S_S_S_S_S_S_S_S_S_S_S_S_S_S_S_S_S_S_S_S_S_S_S_S_S_S_S_S_S_S_S_S_S_S_S_S_S_S_S_S_S_S_S_S_S_S_S_S_S_S_S_S_S_S_S_S_S_S_S_S_S_S_S_S_S_S_S_S_S_S_S_S_S_S_S_S_S_S_S_S_S_S_S_S_S_S_S_S_S_S_S_S_S_S_S_S_S_S_S_S_S_S_S_S_S_S_S_S_S_S_S_S_S_S_S_S_S_S_S_S_S_S_S_S_S_S_S_S_S_S_S_S_S_S_S_S_S_S_S_S_S_S_S_S_S_S_S_S_S_S_S_S_S_S_S_S_S_S_S_S_S_S_S_S_S_S_S_S_S_S_S_S_S_S_S_S_S_S_S_S_S_S_S_S_S_S_S_S_S_S_S_S_S_S_S_S_S_S_S_S_S_S_S_S_S_S_S_S_S_S_S_S_S_S_S_S_S_S_S_S_S_S_S_S_S_S_S_S_S_S_S_S_S_S_S_S_S_S_S_S_S_S_S_S_S_S_S_S_S_S_S_S_S_S_S_S_S_S_S_S_S_S_S_S_S_S_S_S_S_S_S_S_S_S_S_S_S_S_S_S_S_S_S_S_S_S_S_S_S_S_S_S_S_S_S_S_S_S_S_S_S_S_S_S_S_S_S_S_S_S_S_S_S_S_S_S_S_S_S_S_S_S_S_S_S_S_S_S_S_S_S_S_S_S_S_S_S_S_S_S_S_S_S_S_S_S_S_S_S_S_S_S_S_S_S_S_S_S_S_S_S_S_S_S_S_S_S_S_S_S_S_S_S_S_S_S_S_S_S_S_S_S_S_S_S_S_S_S_S_S_S_S_S_S_S_S_S_S_S_S_S_S_S_S_S_S_S_S_S_S_S_S_S_S_S_S_S_S_S_S_S_S_S_S_S_S_S_S_S_S_S_S_S_S_S_S_S_S_S_S_S_S_S_S_S_S_S_S_S_S_S_S_S_S_S_S_S_S_S_S_S_S_S_S_S_S_S_S_S_S_S_S_S_S_S_S_S_S_S_S_S_S_S_S_S_S_S_S_S_S_S_S_S_S_S_S_S_S_S_S_S_S_S_S_S_S_S_S_S_S_S_S_S_S_S_S_S_S_S_S_S_S_S_S_S_S_S_S_S_S_S_S_S_S_S_S_S_S_S_S_S_S_S_S_S_S_S_S_S_S_S_S_S_S_S_S_S_S_S_S_S_S_S_S_S_S_S_S_S_S_S_S_S_S_S_S_S_S_S_S_S_S_S_S_S_S_S_S_S_S_S_S_S_S_S_S_S_S_S_S_S_S_S_S_S_S_S_S_S_S_S_S_S_S_S_S_S_S_S_S_S_S_S_S_S_S_S_S_S_S_S_S_S_S_S_S_S_S_S_S_S_S_S_S_S_S_S_S_S_S_S_S_S_S_S_S_S_S_S_S_S_S_S_S_S_S_S_S_S_S_S_S_S_S_S_S_S_S_S_S_S_S_S_S_S_S_S_S_S_S_S_S_S_S_S_S_S_S_S_S_S_S_S_S_S_S_S_S_S_S_S_S_S_S_S_S_S_S_S_S_S_S_S_S_S_S_S_S_S_S_S_S_S_S_S_S_S_S_S_S_S_S_S_S_S_S_S_S_S_S_S_S_S_S_S_S_S_S_S_S_S_S_S_S_S_S_S_S_S_S_S_S_S_S_S_S_S_S_S_S_S_S_S_S_S_S_S_S_S_S_S_S_S_S_S_S_S_S_S_S_S_S_S_S_S_S_S_S_S_S_S_S_S_S_S_S_S_S_S_S_S_S_S_S_S_S_S_S_S_S_S_S_S_S_S_S_S_S_S_S_S_S_S_S_S_S_S_S_S_S_S_S_S_S_S_S_S_S_S_S_S_S_S_S_S_S_S_S_S_S_S_S_S_S_S_S_S_S_S_S_S_S_S_S_S_S_S_S_S_S_S_S_S_S_S_S_S_S_S_S_S_S_S_S_S_S_S_S_S_S_S_S_S_S_S_S_S_S_S_S_S_S_S_S_S_S_S_S_S_S_S_S_S_S_S_S_S_S_S_S_S_S_S_S_S_S_S_S_S_S_S_S_S_S_S_S_S_S_S_S_S_S_S_S_S_S_S_S_S_S_S_S_S_S_S_S_S_S_S_S_S_S__param_944,
	.param .u64 .ptr .align 1 _Z4racePiS_S_S_S_S_S_S_S_S_S_S_S_S_S_S_S_S_S_S_S_S_S_S_S_S_S_S_S_S_S_S_S_S_S_S_S_S_S_S_S_S_S_S_S_S_S_S_S_S_S_S_S_S_S_S_S_S_S_S_S_S_S_S_S_S_S_S_S_S_S_S_S_S_S_S_S_S_S_S_S_S_S_S_S_S_S_S_S_S_S_S_S_S_S_S_S_S_S_S_S_S_S_S_S_S_S_S_S_S_S_S_S_S_S_S_S_S_S_S_S_S_S_S_S_S_S_S_S_S_S_S_S_S_S_S_S_S_S_S_S_S_S_S_S_S_S_S_S_S_S_S_S_S_S_S_S_S_S_S_S_S_S_S_S_S_S_S_S_S_S_S_S_S_S_S_S_S_S_S_S_S_S_S_S_S_S_S_S_S_S_S_S_S_S_S_S_S_S_S_S_S_S_S_S_S_S_S_S_S_S_S_S_S_S_S_S_S_S_S_S_S_S_S_S_S_S_S_S_S_S_S_S_S_S_S_S_S_S_S_S_S_S_S_S_S_S_S_S_S_S_S_S_S_S_S_S_S_S_S_S_S_S_S_S_S_S_S_S_S_S_S_S_S_S_S_S_S_S_S_S_S_S_S_S_S_S_S_S_S_S_S_S_S_S_S_S_S_S_S_S_S_S_S_S_S_S_S_S_S_S_S_S_S_S_S_S_S_S_S_S_S_S_S_S_S_S_S_S_S_S_S_S_S_S_S_S_S_S_S_S_S_S_S_S_S_S_S_S_S_S_S_S_S_S_S_S_S_S_S_S_S_S_S_S_S_S_S_S_S_S_S_S_S_S_S_S_S_S_S_S_S_S_S_S_S_S_S_S_S_S_S_S_S_S_S_S_S_S_S_S_S_S_S_S_S_S_S_S_S_S_S_S_S_S_S_S_S_S_S_S_S_S_S_S_S_S_S_S_S_S_S_S_S_S_S_S_S_S_S_S_S_S_S_S_S_S_S_S_S_S_S_S_S_S_S_S_S_S_S_S_S_S_S_S_S_S_S_S_S_S_S_S_S_S_S_S_S_S_S_S_S_S_S_S_S_S_S_S_S_S_S_S_S_S_S_S_S_S_S_S_S_S_S_S_S_S_S_S_S_S_S_S_S_S_S_S_S_S_S_S_S_S_S_S_S_S_S_S_S_S_S_S_S_S_S_S_S_S_S_S_S_S_S_S_S_S_S_S_S_S_S_S_S_S_S_S_S_S_S_S_S_S_S_S_S_S_S_S_S_S_S_S_S_S_S_S_S_S_S_S_S_S_S_S_S_S_S_S_S_S_S_S_S_S_S_S_S_S_S_S_S_S_S_S_S_S_S_S_S_S_S_S_S_S_S_S_S_S_S_S_S_S_S_S_S_S_S_S_S_S_S_S_S_S_S_S_S_S_S_S_S_S_S_S_S_S_S_S_S_S_S_S_S_S_S_S_S_S_S_S_S_S_S_S_S_S_S_S_S_S_S_S_S_S_S_S_S_S_S_S_S_S_S_S_S_S_S_S_S_S_S_S_S_S_S_S_S_S_S_S_S_S_S_S_S_S_S_S_S_S_S_S_S_S_S_S_S_S_S_S_S_S_S_S_S_S_S_S_S_S_S_S_S_S_S_S_S_S_S_S_S_S_S_S_S_S_S_S_S_S_S_S_S_S_S_S_S_S_S_S_S_S_S_S_S_S_S_S_S_S_S_S_S_S_S_S_S_S_S_S_S_S_S_S_S_S_S_S_S_S_S_S_S_S_S_S_S_S_S_S_S_S_S_S_S_S_S_S_S_S_S_S_S_S_S_S_S_S_S_S_S_S_S_S_S_S_S_S_S_S_S_S_S_S_S_S_S_S_S_S_S_S_S_S_S_S_S_S_S_S_S_S_S_S_S_S_S_S_S_S_S_S_S_S_S_S_S_S_S_S_S_S_S_S_S_S_S_S_S_S_S_S_S_S_S_S_S_S_S_S_S_S_S_S_S_S_S_S_S_S_S_S_S_S_S_S_S_S_S_S_S_S_S_S_S_S_S_S_S_S_S_S_S_S_S_S_S_S_S_S_S_S_S_S_S_S_S_S_S_S_S_S_S_S_S_S_S_S_S_S_S_S_S_S_S_S_S_S_S_S_S_S_S_S_S_S_S_S_S_S_S_S_S_S_S_S_S_S_S_S_S_S_S_S_S_S_S_S_S_S_S_S_S_S_S_S_S_S_S_S_S_S_S_S_S_S_S_S_S_S_S_S_S_S_S_S_S_S_S_S_S_S_S__param_945,
	.param .u64 .ptr .align 1 _Z4racePiS_S_S_S_S_S_S_S_S_S_S_S_S_S_S_S_S_S_S_S_S_S_S_S_S_S_S_S_S_S_S_S_S_S_S_S_S_S_S_S_S_S_S_S_S_S_S_S_S_S_S_S_S_S_S_S_S_S_S_S_S_S_S_S_S_S_S_S_S_S_S_S_S_S_S_S_S_S_S_S_S_S_S_S_S_S_S_S_S_S_S_S_S_S_S_S_S_S_S_S_S_S_S_S_S_S_S_S_S_S_S_S_S_S_S_S_S_S_S_S_S_S_S_S_S_S_S_S_S_S_S_S_S_S_S_S_S_S_S_S_S_S_S_S_S_S_S_S_S_S_S_S_S_S_S_S_S_S_S_S_S_S_S_S_S_S_S_S_S_S_S_S_S_S_S_S_S_S_S_S_S_S_S_S_S_S_S_S_S_S_S_S_S_S_S_S_S_S_S_S_S_S_S_S_S_S_S_S_S_S_S_S_S_S_S_S_S_S_S_S_S_S_S_S_S_S_S_S_S_S_S_S_S_S_S_S_S_S_S_S_S_S_S_S_S_S_S_S_S_S_S_S_S_S_S_S_S_S_S_S_S_S_S_S_S_S_S_S_S_S_S_S_S_S_S_S_S_S_S_S_S_S_S_S_S_S_S_S_S_S_S_S_S_S_S_S_S_S_S_S_S_S_S_S_S_S_S_S_S_S_S_S_S_S_S_S_S_S_S_S_S_S_S_S_S_S_S_S_S_S_S_S_S_S_S_S_S_S_S_S_S_S_S_S_S_S_S_S_S_S_S_S_S_S_S_S_S_S_S_S_S_S_S_S_S_S_S_S_S_S_S_S_S_S_S_S_S_S_S_S_S_S_S_S_S_S_S_S_S_S_S_S_S_S_S_S_S_S_S_S_S_S_S_S_S_S_S_S_S_S_S_S_S_S_S_S_S_S_S_S_S_S_S_S_S_S_S_S_S_S_S_S_S_S_S_S_S_S_S_S_S_S_S_S_S_S_S_S_S_S_S_S_S_S_S_S_S_S_S_S_S_S_S_S_S_S_S_S_S_S_S_S_S_S_S_S_S_S_S_S_S_S_S_S_S_S_S_S_S_S_S_S_S_S_S_S_S_S_S_S_S_S_S_S_S_S_S_S_S_S_S_S_S_S_S_S_S_S_S_S_S_S_S_S_S_S_S_S_S_S_S_S_S_S_S_S_S_S_S_S_S_S_S_S_S_S_S_S_S_S_S_S_S_S_S_S_S_S_S_S_S_S_S_S_S_S_S_S_S_S_S_S_S_S_S_S_S_S_S_S_S_S_S_S_S_S_S_S_S_S_S_S_S_S_S_S_S_S_S_S_S_S_S_S_S_S_S_S_S_S_S_S_S_S_S_S_S_S_S_S_S_S_S_S_S_S_S_S_S_S_S_S_S_S_S_S_S_S_S_S_S_S_S_S_S_S_S_S_S_S_S_S_S_S_S_S_S_S_S_S_S_S_S_S_S_S_S_S_S_S_S_S_S_S_S_S_S_S_S_S_S_S_S_S_S_S_S_S_S_S_S_S_S_S_S_S_S_S_S_S_S_S_S_S_S_S_S_S_S_S_S_S_S_S_S_S_S_S_S_S_S_S_S_S_S_S_S_S_S_S_S_S_S_S_S_S_S_S_S_S_S_S_S_S_S_S_S_S_S_S_S_S_S_S_S_S_S_S_S_S_S_S_S_S_S_S_S_S_S_S_S_S_S_S_S_S_S_S_S_S_S_S_S_S_S_S_S_S_S_S_S_S_S_S_S_S_S_S_S_S_S_S_S_S_S_S_S_S_S_S_S_S_S_S_S_S_S_S_S_S_S_S_S_S_S_S_S_S_S_S_S_S_S_S_S_S_S_S_S_S_S_S_S_S_S_S_S_S_S_S_S_S_S_S_S_S_S_S_S_S_S_S_S_S_S_S_S_S_S_S_S_S_S_S_S_S_S_S_S_S_S_S_S_S_S_S_S_S_S_S_S_S_S_S_S_S_S_S_S_S_S_S_S_S_S_S_S_S_S_S_S_S_S_S_S_S_S_S_S_S_S_S_S_S_S_S_S_S_S_S_S_S_S_S_S_S_S_S_S_S_S_S_S_S_S_S_S_S_S_S_S_S_S_S_S_S_S_S_S_S_S_S_S_S_S_S_S_S_S_S_S_S_S_S_S_S_S_S_S_S_S_S_S_S_S_S_S_S_S_S_S_S_S_S_S_S_S_S_S_S_S_S_S_S_S_S_S_S_S_S_S_S_S_S_S_S_S_S_S_S_S_S_S__param_946,
	.param .u64 .ptr .align 1 _Z4racePiS_S_S_S_S_S_S_S_S_S_S_S_S_S_S_S_S_S_S_S_S_S_S_S_S_S_S_S_S_S_S_S_S_S_S_S_S_S_S_S_S_S_S_S_S_S_S_S_S_S_S_S_S_S_S_S_S_S_S_S_S_S_S_S_S_S_S_S_S_S_S_S_S_S_S_S_S_S_S_S_S_S_S_S_S_S_S_S_S_S_S_S_S_S_S_S_S_S_S_S_S_S_S_S_S_S_S_S_S_S_S_S_S_S_S_S_S_S_S_S_S_S_S_S_S_S_S_S_S_S_S_S_S_S_S_S_S_S_S_S_S_S_S_S_S_S_S_S_S_S_S_S_S_S_S_S_S_S_S_S_S_S_S_S_S_S_S_S_S_S_S_S_S_S_S_S_S_S_S_S_S_S_S_S_S_S_S_S_S_S_S_S_S_S_S_S_S_S_S_S_S_S_S_S_S_S_S_S_S_S_S_S_S_S_S_S_S_S_S_S_S_S_S_S_S_S_S_S_S_S_S_S_S_S_S_S_S_S_S_S_S_S_S_S_S_S_S_S_S_S_S_S_S_S_S_S_S_S_S_S_S_S_S_S_S_S_S_S_S_S_S_S_S_S_S_S_S_S_S_S_S_S_S_S_S_S_S_S_S_S_S_S_S_S_S_S_S_S_S_S_S_S_S_S_S_S_S_S_S_S_S_S_S_S_S_S_S_S_S_S_S_S_S_S_S_S_S_S_S_S_S_S_S_S_S_S_S_S_S_S_S_S_S_S_S_S_S_S_S_S_S_S_S_S_S_S_S_S_S_S_S_S_S_S_S_S_S_S_S_S_S_S_S_S_S_S_S_S_S_S_S_S_S_S_S_S_S_S_S_S_S_S_S_S_S_S_S_S_S_S_S_S_S_S_S_S_S_S_S_S_S_S_S_S_S_S_S_S_S_S_S_S_S_S_S_S_S_S_S_S_S_S_S_S_S_S_S_S_S_S_S_S_S_S_S_S_S_S_S_S_S_S_S_S_S_S_S_S_S_S_S_S_S_S_S_S_S_S_S_S_S_S_S_S_S_S_S_S_S_S_S_S_S_S_S_S_S_S_S_S_S_S_S_S_S_S_S_S_S_S_S_S_S_S_S_S_S_S_S_S_S_S_S_S_S_S_S_S_S_S_S_S_S_S_S_S_S_S_S_S_S_S_S_S_S_S_S_S_S_S_S_S_S_S_S_S_S_S_S_S_S_S_S_S_S_S_S_S_S_S_S_S_S_S_S_S_S_S_S_S_S_S_S_S_S_S_S_S_S_S_S_S_S_S_S_S_S_S_S_S_S_S_S_S_S_S_S_S_S_S_S_S_S_S_S_S_S_S_S_S_S_S_S_S_S_S_S_S_S_S_S_S_S_S_S_S_S_S_S_S_S_S_S_S_S_S_S_S_S_S_S_S_S_S_S_S_S_S_S_S_S_S_S_S_S_S_S_S_S_S_S_S_S_S_S_S_S_S_S_S_S_S_S_S_S_S_S_S_S_S_S_S_S_S_S_S_S_S_S_S_S_S_S_S_S_S_S_S_S_S_S_S_S_S_S_S_S_S_S_S_S_S_S_S_S_S_S_S_S_S_S_S_S_S_S_S_S_S_S_S_S_S_S_S_S_S_S_S_S_S_S_S_S_S_S_S_S_S_S_S_S_S_S_S_S_S_S_S_S_S_S_S_S_S_S_S_S_S_S_S_S_S_S_S_S_S_S_S_S_S_S_S_S_S_S_S_S_S_S_S_S_S_S_S_S_S_S_S_S_S_S_S_S_S_S_S_S_S_S_S_S_S_S_S_S_S_S_S_S_S_S_S_S_S_S_S_S_S_S_S_S_S_S_S_S_S_S_S_S_S_S_S_S_S_S_S_S_S_S_S_S_S_S_S_S_S_S_S_S_S_S_S_S_S_S_S_S_S_S_S_S_S_S_S_S_S_S_S_S_S_S_S_S_S_S_S_S_S_S_S_S_S_S_S_S_S_S_S_S_S_S_S_S_S_S_S_S_S_S_S_S_S_S_S_S_S_S_S_S_S_S_S_S_S_S_S_S_S_S_S_S_S_S_S_S_S_S_S_S_S_S_S_S_S_S_S_S_S_S_S_S_S_S_S_S_S_S_S_S_S_S_S_S_S_S_S_S_S_S_S_S_S_S_S_S_S_S_S_S_S_S_S_S_S_S_S_S_S_S_S_S_S_S_S_S_S_S_S_S_S_S_S_S_S_S_S_S_S_S_S_S_S_S_S_S_S_S_S_S_S_S_S_S__param_947,
	.param .u64 .ptr .align 1 _Z4racePiS_S_S_S_S_S_S_S_S_S_S_S_S_S_S_S_S_S_S_S_S_S_S_S_S_S_S_S_S_S_S_S_S_S_S_S_S_S_S_S_S_S_S_S_S_S_S_S_S_S_S_S_S_S_S_S_S_S_S_S_S_S_S_S_S_S_S_S_S_S_S_S_S_S_S_S_S_S_S_S_S_S_S_S_S_S_S_S_S_S_S_S_S_S_S_S_S_S_S_S_S_S_S_S_S_S_S_S_S_S_S_S_S_S_S_S_S_S_S_S_S_S_S_S_S_S_S_S_S_S_S_S_S_S_S_S_S_S_S_S_S_S_S_S_S_S_S_S_S_S_S_S_S_S_S_S_S_S_S_S_S_S_S_S_S_S_S_S_S_S_S_S_S_S_S_S_S_S_S_S_S_S_S_S_S_S_S_S_S_S_S_S_S_S_S_S_S_S_S_S_S_S_S_S_S_S_S_S_S_S_S_S_S_S_S_S_S_S_S_S_S_S_S_S_S_S_S_S_S_S_S_S_S_S_S_S_S_S_S_S_S_S_S_S_S_S_S_S_S_S_S_S_S_S_S_S_S_S_S_S_S_S_S_S_S_S_S_S_S_S_S_S_S_S_S_S_S_S_S_S_S_S_S_S_S_S_S_S_S_S_S_S_S_S_S_S_S_S_S_S_S_S_S_S_S_S_S_S_S_S_S_S_S_S_S_S_S_S_S_S_S_S_S_S_S_S_S_S_S_S_S_S_S_S_S_S_S_S_S_S_S_S_S_S_S_S_S_S_S_S_S_S_S_S_S_S_S_S_S_S_S_S_S_S_S_S_S_S_S_S_S_S_S_S_S_S_S_S_S_S_S_S_S_S_S_S_S_S_S_S_S_S_S_S_S_S_S_S_S_S_S_S_S_S_S_S_S_S_S_S_S_S_S_S_S_S_S_S_S_S_S_S_S_S_S_S_S_S_S_S_S_S_S_S_S_S_S_S_S_S_S_S_S_S_S_S_S_S_S_S_S_S_S_S_S_S_S_S_S_S_S_S_S_S_S_S_S_S_S_S_S_S_S_S_S_S_S_S_S_S_S_S_S_S_S_S_S_S_S_S_S_S_S_S_S_S_S_S_S_S_S_S_S_S_S_S_S_S_S_S_S_S_S_S_S_S_S_S_S_S_S_S_S_S_S_S_S_S_S_S_S_S_S_S_S_S_S_S_S_S_S_S_S_S_S_S_S_S_S_S_S_S_S_S_S_S_S_S_S_S_S_S_S_S_S_S_S_S_S_S_S_S_S_S_S_S_S_S_S_S_S_S_S_S_S_S_S_S_S_S_S_S_S_S_S_S_S_S_S_S_S_S_S_S_S_S_S_S_S_S_S_S_S_S_S_S_S_S_S_S_S_S_S_S_S_S_S_S_S_S_S_S_S_S_S_S_S_S_S_S_S_S_S_S_S_S_S_S_S_S_S_S_S_S_S_S_S_S_S_S_S_S_S_S_S_S_S_S_S_S_S_S_S_S_S_S_S_S_S_S_S_S_S_S_S_S_S_S_S_S_S_S_S_S_S_S_S_S_S_S_S_S_S_S_S_S_S_S_S_S_S_S_S_S_S_S_S_S_S_S_S_S_S_S_S_S_S_S_S_S_S_S_S_S_S_S_S_S_S_S_S_S_S_S_S_S_S_S_S_S_S_S_S_S_S_S_S_S_S_S_S_S_S_S_S_S_S_S_S_S_S_S_S_S_S_S_S_S_S_S_S_S_S_S_S_S_S_S_S_S_S_S_S_S_S_S_S_S_S_S_S_S_S_S_S_S_S_S_S_S_S_S_S_S_S_S_S_S_S_S_S_S_S_S_S_S_S_S_S_S_S_S_S_S_S_S_S_S_S_S_S_S_S_S_S_S_S_S_S_S_S_S_S_S_S_S_S_S_S_S_S_S_S_S_S_S_S_S_S_S_S_S_S_S_S_S_S_S_S_S_S_S_S_S_S_S_S_S_S_S_S_S_S_S_S_S_S_S_S_S_S_S_S_S_S_S_S_S_S_S_S_S_S_S_S_S_S_S_S_S_S_S_S_S_S_S_S_S_S_S_S_S_S_S_S_S_S_S_S_S_S_S_S_S_S_S_S_S_S_S_S_S_S_S_S_S_S_S_S_S_S_S_S_S_S_S_S_S_S_S_S_S_S_S_S_S_S_S_S_S_S_S_S_S_S_S_S_S_S_S_S_S_S_S_S_S_S_S_S_S_S_S_S_S_S_S_S_S_S_S_S_S_S_S_S_S_S_S_S_S_S_S_S__param_948,
	.param .u64 .ptr .align 1 _Z4racePiS_S_S_S_S_S_S_S_S_S_S_S_S_S_S_S_S_S_S_S_S_S_S_S_S_S_S_S_S_S_S_S_S_S_S_S_S_S_S_S_S_S_S_S_S_S_S_S_S_S_S_S_S_S_S_S_S_S_S_S_S_S_S_S_S_S_S_S_S_S_S_S_S_S_S_S_S_S_S_S_S_S_S_S_S_S_S_S_S_S_S_S_S_S_S_S_S_S_S_S_S_S_S_S_S_S_S_S_S_S_S_S_S_S_S_S_S_S_S_S_S_S_S_S_S_S_S_S_S_S_S_S_S_S_S_S_S_S_S_S_S_S_S_S_S_S_S_S_S_S_S_S_S_S_S_S_S_S_S_S_S_S_S_S_S_S_S_S_S_S_S_S_S_S_S_S_S_S_S_S_S_S_S_S_S_S_S_S_S_S_S_S_S_S_S_S_S_S_S_S_S_S_S_S_S_S_S_S_S_S_S_S_S_S_S_S_S_S_S_S_S_S_S_S_S_S_S_S_S_S_S_S_S_S_S_S_S_S_S_S_S_S_S_S_S_S_S_S_S_S_S_S_S_S_S_S_S_S_S_S_S_S_S_S_S_S_S_S_S_S_S_S_S_S_S_S_S_S_S_S_S_S_S_S_S_S_S_S_S_S_S_S_S_S_S_S_S_S_S_S_S_S_S_S_S_S_S_S_S_S_S_S_S_S_S_S_S_S_S_S_S_S_S_S_S_S_S_S_S_S_S_S_S_S_S_S_S_S_S_S_S_S_S_S_S_S_S_S_S_S_S_S_S_S_S_S_S_S_S_S_S_S_S_S_S_S_S_S_S_S_S_S_S_S_S_S_S_S_S_S_S_S_S_S_S_S_S_S_S_S_S_S_S_S_S_S_S_S_S_S_S_S_S_S_S_S_S_S_S_S_S_S_S_S_S_S_S_S_S_S_S_S_S_S_S_S_S_S_S_S_S_S_S_S_S_S_S_S_S_S_S_S_S_S_S_S_S_S_S_S_S_S_S_S_S_S_S_S_S_S_S_S_S_S_S_S_S_S_S_S_S_S_S_S_S_S_S_S_S_S_S_S_S_S_S_S_S_S_S_S_S_S_S_S_S_S_S_S_S_S_S_S_S_S_S_S_S_S_S_S_S_S_S_S_S_S_S_S_S_S_S_S_S_S_S_S_S_S_S_S_S_S_S_S_S_S_S_S_S_S_S_S_S_S_S_S_S_S_S_S_S_S_S_S_S_S_S_S_S_S_S_S_S_S_S_S_S_S_S_S_S_S_S_S_S_S_S_S_S_S_S_S_S_S_S_S_S_S_S_S_S_S_S_S_S_S_S_S_S_S_S_S_S_S_S_S_S_S_S_S_S_S_S_S_S_S_S_S_S_S_S_S_S_S_S_S_S_S_S_S_S_S_S_S_S_S_S_S_S_S_S_S_S_S_S_S_S_S_S_S_S_S_S_S_S_S_S_S_S_S_S_S_S_S_S_S_S_S_S_S_S_S_S_S_S_S_S_S_S_S_S_S_S_S_S_S_S_S_S_S_S_S_S_S_S_S_S_S_S_S_S_S_S_S_S_S_S_S_S_S_S_S_S_S_S_S_S_S_S_S_S_S_S_S_S_S_S_S_S_S_S_S_S_S_S_S_S_S_S_S_S_S_S_S_S_S_S_S_S_S_S_S_S_S_S_S_S_S_S_S_S_S_S_S_S_S_S_S_S_S_S_S_S_S_S_S_S_S_S_S_S_S_S_S_S_S_S_S_S_S_S_S_S_S_S_S_S_S_S_S_S_S_S_S_S_S_S_S_S_S_S_S_S_S_S_S_S_S_S_S_S_S_S_S_S_S_S_S_S_S_S_S_S_S_S_S_S_S_S_S_S_S_S_S_S_S_S_S_S_S_S_S_S_S_S_S_S_S_S_S_S_S_S_S_S_S_S_S_S_S_S_S_S_S_S_S_S_S_S_S_S_S_S_S_S_S_S_S_S_S_S_S_S_S_S_S_S_S_S_S_S_S_S_S_S_S_S_S_S_S_S_S_S_S_S_S_S_S_S_S_S_S_S_S_S_S_S_S_S_S_S_S_S_S_S_S_S_S_S_S_S_S_S_S_S_S_S_S_S_S_S_S_S_S_S_S_S_S_S_S_S_S_S_S_S_S_S_S_S_S_S_S_S_S_S_S_S_S_S_S_S_S_S_S_S_S_S_S_S_S_S_S_S_S_S_S_S_S_S_S_S_S_S_S_S_S_S_S_S_S_S_S_S_S_S_S_S_S_S_S_S_S_S__param_949,
	.param .u64 .ptr .align 1 _Z4racePiS_S_S_S_S_S_S_S_S_S_S_S_S_S_S_S_S_S_S_S_S_S_S_S_S_S_S_S_S_S_S_S_S_S_S_S_S_S_S_S_S_S_S_S_S_S_S_S_S_S_S_S_S_S_S_S_S_S_S_S_S_S_S_S_S_S_S_S_S_S_S_S_S_S_S_S_S_S_S_S_S_S_S_S_S_S_S_S_S_S_S_S_S_S_S_S_S_S_S_S_S_S_S_S_S_S_S_S_S_S_S_S_S_S_S_S_S_S_S_S_S_S_S_S_S_S_S_S_S_S_S_S_S_S_S_S_S_S_S_S_S_S_S_S_S_S_S_S_S_S_S_S_S_S_S_S_S_S_S_S_S_S_S_S_S_S_S_S_S_S_S_S_S_S_S_S_S_S_S_S_S_S_S_S_S_S_S_S_S_S_S_S_S_S_S_S_S_S_S_S_S_S_S_S_S_S_S_S_S_S_S_S_S_S_S_S_S_S_S_S_S_S_S_S_S_S_S_S_S_S_S_S_S_S_S_S_S_S_S_S_S_S_S_S_S_S_S_S_S_S_S_S_S_S_S_S_S_S_S_S_S_S_S_S_S_S_S_S_S_S_S_S_S_S_S_S_S_S_S_S_S_S_S_S_S_S_S_S_S_S_S_S_S_S_S_S_S_S_S_S_S_S_S_S_S_S_S_S_S_S_S_S_S_S_S_S_S_S_S_S_S_S_S_S_S_S_S_S_S_S_S_S_S_S_S_S_S_S_S_S_S_S_S_S_S_S_S_S_S_S_S_S_S_S_S_S_S_S_S_S_S_S_S_S_S_S_S_S_S_S_S_S_S_S_S_S_S_S_S_S_S_S_S_S_S_S_S_S_S_S_S_S_S_S_S_S_S_S_S_S_S_S_S_S_S_S_S_S_S_S_S_S_S_S_S_S_S_S_S_S_S_S_S_S_S_S_S_S_S_S_S_S_S_S_S_S_S_S_S_S_S_S_S_S_S_S_S_S_S_S_S_S_S_S_S_S_S_S_S_S_S_S_S_S_S_S_S_S_S_S_S_S_S_S_S_S_S_S_S_S_S_S_S_S_S_S_S_S_S_S_S_S_S_S_S_S_S_S_S_S_S_S_S_S_S_S_S_S_S_S_S_S_S_S_S_S_S_S_S_S_S_S_S_S_S_S_S_S_S_S_S_S_S_S_S_S_S_S_S_S_S_S_S_S_S_S_S_S_S_S_S_S_S_S_S_S_S_S_S_S_S_S_S_S_S_S_S_S_S_S_S_S_S_S_S_S_S_S_S_S_S_S_S_S_S_S_S_S_S_S_S_S_S_S_S_S_S_S_S_S_S_S_S_S_S_S_S_S_S_S_S_S_S_S_S_S_S_S_S_S_S_S_S_S_S_S_S_S_S_S_S_S_S_S_S_S_S_S_S_S_S_S_S_S_S_S_S_S_S_S_S_S_S_S_S_S_S_S_S_S_S_S_S_S_S_S_S_S_S_S_S_S_S_S_S_S_S_S_S_S_S_S_S_S_S_S_S_S_S_S_S_S_S_S_S_S_S_S_S_S_S_S_S_S_S_S_S_S_S_S_S_S_S_S_S_S_S_S_S_S_S_S_S_S_S_S_S_S_S_S_S_S_S_S_S_S_S_S_S_S_S_S_S_S_S_S_S_S_S_S_S_S_S_S_S_S_S_S_S_S_S_S_S_S_S_S_S_S_S_S_S_S_S_S_S_S_S_S_S_S_S_S_S_S_S_S_S_S_S_S_S_S_S_S_S_S_S_S_S_S_S_S_S_S_S_S_S_S_S_S_S_S_S_S_S_S_S_S_S_S_S_S_S_S_S_S_S_S_S_S_S_S_S_S_S_S_S_S_S_S_S_S_S_S_S_S_S_S_S_S_S_S_S_S_S_S_S_S_S_S_S_S_S_S_S_S_S_S_S_S_S_S_S_S_S_S_S_S_S_S_S_S_S_S_S_S_S_S_S_S_S_S_S_S_S_S_S_S_S_S_S_S_S_S_S_S_S_S_S_S_S_S_S_S_S_S_S_S_S_S_S_S_S_S_S_S_S_S_S_S_S_S_S_S_S_S_S_S_S_S_S_S_S_S_S_S_S_S_S_S_S_S_S_S_S_S_S_S_S_S_S_S_S_S_S_S_S_S_S_S_S_S_S_S_S_S_S_S_S_S_S_S_S_S_S_S_S_S_S_S_S_S_S_S_S_S_S_S_S_S_S_S_S_S_S_S_S_S_S_S_S_S_S_S_S_S_S_S_S_S_S_S_S__param_950,
	.param .u64 .ptr .align 1 _Z4racePiS_S_S_S_S_S_S_S_S_S_S_S_S_S_S_S_S_S_S_S_S_S_S_S_S_S_S_S_S_S_S_S_S_S_S_S_S_S_S_S_S_S_S_S_S_S_S_S_S_S_S_S_S_S_S_S_S_S_S_S_S_S_S_S_S_S_S_S_S_S_S_S_S_S_S_S_S_S_S_S_S_S_S_S_S_S_S_S_S_S_S_S_S_S_S_S_S_S_S_S_S_S_S_S_S_S_S_S_S_S_S_S_S_S_S_S_S_S_S_S_S_S_S_S_S_S_S_S_S_S_S_S_S_S_S_S_S_S_S_S_S_S_S_S_S_S_S_S_S_S_S_S_S_S_S_S_S_S_S_S_S_S_S_S_S_S_S_S_S_S_S_S_S_S_S_S_S_S_S_S_S_S_S_S_S_S_S_S_S_S_S_S_S_S_S_S_S_S_S_S_S_S_S_S_S_S_S_S_S_S_S_S_S_S_S_S_S_S_S_S_S_S_S_S_S_S_S_S_S_S_S_S_S_S_S_S_S_S_S_S_S_S_S_S_S_S_S_S_S_S_S_S_S_S_S_S_S_S_S_S_S_S_S_S_S_S_S_S_S_S_S_S_S_S_S_S_S_S_S_S_S_S_S_S_S_S_S_S_S_S_S_S_S_S_S_S_S_S_S_S_S_S_S_S_S_S_S_S_S_S_S_S_S_S_S_S_S_S_S_S_S_S_S_S_S_S_S_S_S_S_S_S_S_S_S_S_S_S_S_S_S_S_S_S_S_S_S_S_S_S_S_S_S_S_S_S_S_S_S_S_S_S_S_S_S_S_S_S_S_S_S_S_S_S_S_S_S_S_S_S_S_S_S_S_S_S_S_S_S_S_S_S_S_S_S_S_S_S_S_S_S_S_S_S_S_S_S_S_S_S_S_S_S_S_S_S_S_S_S_S_S_S_S_S_S_S_S_S_S_S_S_S_S_S_S_S_S_S_S_S_S_S_S_S_S_S_S_S_S_S_S_S_S_S_S_S_S_S_S_S_S_S_S_S_S_S_S_S_S_S_S_S_S_S_S_S_S_S_S_S_S_S_S_S_S_S_S_S_S_S_S_S_S_S_S_S_S_S_S_S_S_S_S_S_S_S_S_S_S_S_S_S_S_S_S_S_S_S_S_S_S_S_S_S_S_S_S_S_S_S_S_S_S_S_S_S_S_S_S_S_S_S_S_S_S_S_S_S_S_S_S_S_S_S_S_S_S_S_S_S_S_S_S_S_S_S_S_S_S_S_S_S_S_S_S_S_S_S_S_S_S_S_S_S_S_S_S_S_S_S_S_S_S_S_S_S_S_S_S_S_S_S_S_S_S_S_S_S_S_S_S_S_S_S_S_S_S_S_S_S_S_S_S_S_S_S_S_S_S_S_S_S_S_S_S_S_S_S_S_S_S_S_S_S_S_S_S_S_S_S_S_S_S_S_S_S_S_S_S_S_S_S_S_S_S_S_S_S_S_S_S_S_S_S_S_S_S_S_S_S_S_S_S_S_S_S_S_S_S_S_S_S_S_S_S_S_S_S_S_S_S_S_S_S_S_S_S_S_S_S_S_S_S_S_S_S_S_S_S_S_S_S_S_S_S_S_S_S_S_S_S_S_S_S_S_S_S_S_S_S_S_S_S_S_S_S_S_S_S_S_S_S_S_S_S_S_S_S_S_S_S_S_S_S_S_S_S_S_S_S_S_S_S_S_S_S_S_S_S_S_S_S_S_S_S_S_S_S_S_S_S_S_S_S_S_S_S_S_S_S_S_S_S_S_S_S_S_S_S_S_S_S_S_S_S_S_S_S_S_S_S_S_S_S_S_S_S_S_S_S_S_S_S_S_S_S_S_S_S_S_S_S_S_S_S_S_S_S_S_S_S_S_S_S_S_S_S_S_S_S_S_S_S_S_S_S_S_S_S_S_S_S_S_S_S_S_S_S_S_S_S_S_S_S_S_S_S_S_S_S_S_S_S_S_S_S_S_S_S_S_S_S_S_S_S_S_S_S_S_S_S_S_S_S_S_S_S_S_S_S_S_S_S_S_S_S_S_S_S_S_S_S_S_S_S_S_S_S_S_S_S_S_S_S_S_S_S_S_S_S_S_S_S_S_S_S_S_S_S_S_S_S_S_S_S_S_S_S_S_S_S_S_S_S_S_S_S_S_S_S_S_S_S_S_S_S_S_S_S_S_S_S_S_S_S_S_S_S_S_S_S_S_S_S_S_S_S_S_S_S_S_S_S_S_S_S_S_S_S_S_S_S_S__param_951,
	.param .u64 .ptr .align 1 _Z4racePiS_S_S_S_S_S_S_S_S_S_S_S_S_S_S_S_S_S_S_S_S_S_S_S_S_S_S_S_S_S_S_S_S_S_S_S_S_S_S_S_S_S_S_S_S_S_S_S_S_S_S_S_S_S_S_S_S_S_S_S_S_S_S_S_S_S_S_S_S_S_S_S_S_S_S_S_S_S_S_S_S_S_S_S_S_S_S_S_S_S_S_S_S_S_S_S_S_S_S_S_S_S_S_S_S_S_S_S_S_S_S_S_S_S_S_S_S_S_S_S_S_S_S_S_S_S_S_S_S_S_S_S_S_S_S_S_S_S_S_S_S_S_S_S_S_S_S_S_S_S_S_S_S_S_S_S_S_S_S_S_S_S_S_S_S_S_S_S_S_S_S_S_S_S_S_S_S_S_S_S_S_S_S_S_S_S_S_S_S_S_S_S_S_S_S_S_S_S_S_S_S_S_S_S_S_S_S_S_S_S_S_S_S_S_S_S_S_S_S_S_S_S_S_S_S_S_S_S_S_S_S_S_S_S_S_S_S_S_S_S_S_S_S_S_S_S_S_S_S_S_S_S_S_S_S_S_S_S_S_S_S_S_S_S_S_S_S_S_S_S_S_S_S_S_S_S_S_S_S_S_S_S_S_S_S_S_S_S_S_S_S_S_S_S_S_S_S_S_S_S_S_S_S_S_S_S_S_S_S_S_S_S_S_S_S_S_S_S_S_S_S_S_S_S_S_S_S_S_S_S_S_S_S_S_S_S_S_S_S_S_S_S_S_S_S_S_S_S_S_S_S_S_S_S_S_S_S_S_S_S_S_S_S_S_S_S_S_S_S_S_S_S_S_S_S_S_S_S_S_S_S_S_S_S_S_S_S_S_S_S_S_S_S_S_S_S_S_S_S_S_S_S_S_S_S_S_S_S_S_S_S_S_S_S_S_S_S_S_S_S_S_S_S_S_S_S_S_S_S_S_S_S_S_S_S_S_S_S_S_S_S_S_S_S_S_S_S_S_S_S_S_S_S_S_S_S_S_S_S_S_S_S_S_S_S_S_S_S_S_S_S_S_S_S_S_S_S_S_S_S_S_S_S_S_S_S_S_S_S_S_S_S_S_S_S_S_S_S_S_S_S_S_S_S_S_S_S_S_S_S_S_S_S_S_S_S_S_S_S_S_S_S_S_S_S_S_S_S_S_S_S_S_S_S_S_S_S_S_S_S_S_S_S_S_S_S_S_S_S_S_S_S_S_S_S_S_S_S_S_S_S_S_S_S_S_S_S_S_S_S_S_S_S_S_S_S_S_S_S_S_S_S_S_S_S_S_S_S_S_S_S_S_S_S_S_S_S_S_S_S_S_S_S_S_S_S_S_S_S_S_S_S_S_S_S_S_S_S_S_S_S_S_S_S_S_S_S_S_S_S_S_S_S_S_S_S_S_S_S_S_S_S_S_S_S_S_S_S_S_S_S_S_S_S_S_S_S_S_S_S_S_S_S_S_S_S_S_S_S_S_S_S_S_S_S_S_S_S_S_S_S_S_S_S_S_S_S_S_S_S_S_S_S_S_S_S_S_S_S_S_S_S_S_S_S_S_S_S_S_S_S_S_S_S_S_S_S_S_S_S_S_S_S_S_S_S_S_S_S_S_S_S_S_S_S_S_S_S_S_S_S_S_S_S_S_S_S_S_S_S_S_S_S_S_S_S_S_S_S_S_S_S_S_S_S_S_S_S_S_S_S_S_S_S_S_S_S_S_S_S_S_S_S_S_S_S_S_S_S_S_S_S_S_S_S_S_S_S_S_S_S_S_S_S_S_S_S_S_S_S_S_S_S_S_S_S_S_S_S_S_S_S_S_S_S_S_S_S_S_S_S_S_S_S_S_S_S_S_S_S_S_S_S_S_S_S_S_S_S_S_S_S_S_S_S_S_S_S_S_S_S_S_S_S_S_S_S_S_S_S_S_S_S_S_S_S_S_S_S_S_S_S_S_S_S_S_S_S_S_S_S_S_S_S_S_S_S_S_S_S_S_S_S_S_S_S_S_S_S_S_S_S_S_S_S_S_S_S_S_S_S_S_S_S_S_S_S_S_S_S_S_S_S_S_S_S_S_S_S_S_S_S_S_S_S_S_S_S_S_S_S_S_S_S_S_S_S_S_S_S_S_S_S_S_S_S_S_S_S_S_S_S_S_S_S_S_S_S_S_S_S_S_S_S_S_S_S_S_S_S_S_S_S_S_S_S_S_S_S_S_S_S_S_S_S_S_S_S_S_S_S_S_S_S_S_S_S_S_S_S_S_S_S__param_952,
	.param .u64 .ptr .align 1 _Z4racePiS_S_S_S_S_S_S_S_S_S_S_S_S_S_S_S_S_S_S_S_S_S_S_S_S_S_S_S_S_S_S_S_S_S_S_S_S_S_S_S_S_S_S_S_S_S_S_S_S_S_S_S_S_S_S_S_S_S_S_S_S_S_S_S_S_S_S_S_S_S_S_S_S_S_S_S_S_S_S_S_S_S_S_S_S_S_S_S_S_S_S_S_S_S_S_S_S_S_S_S_S_S_S_S_S_S_S_S_S_S_S_S_S_S_S_S_S_S_S_S_S_S_S_S_S_S_S_S_S_S_S_S_S_S_S_S_S_S_S_S_S_S_S_S_S_S_S_S_S_S_S_S_S_S_S_S_S_S_S_S_S_S_S_S_S_S_S_S_S_S_S_S_S_S_S_S_S_S_S_S_S_S_S_S_S_S_S_S_S_S_S_S_S_S_S_S_S_S_S_S_S_S_S_S_S_S_S_S_S_S_S_S_S_S_S_S_S_S_S_S_S_S_S_S_S_S_S_S_S_S_S_S_S_S_S_S_S_S_S_S_S_S_S_S_S_S_S_S_S_S_S_S_S_S_S_S_S_S_S_S_S_S_S_S_S_S_S_S_S_S_S_S_S_S_S_S_S_S_S_S_S_S_S_S_S_S_S_S_S_S_S_S_S_S_S_S_S_S_S_S_S_S_S_S_S_S_S_S_S_S_S_S_S_S_S_S_S_S_S_S_S_S_S_S_S_S_S_S_S_S_S_S_S_S_S_S_S_S_S_S_S_S_S_S_S_S_S_S_S_S_S_S_S_S_S_S_S_S_S_S_S_S_S_S_S_S_S_S_S_S_S_S_S_S_S_S_S_S_S_S_S_S_S_S_S_S_S_S_S_S_S_S_S_S_S_S_S_S_S_S_S_S_S_S_S_S_S_S_S_S_S_S_S_S_S_S_S_S_S_S_S_S_S_S_S_S_S_S_S_S_S_S_S_S_S_S_S_S_S_S_S_S_S_S_S_S_S_S_S_S_S_S_S_S_S_S_S_S_S_S_S_S_S_S_S_S_S_S_S_S_S_S_S_S_S_S_S_S_S_S_S_S_S_S_S_S_S_S_S_S_S_S_S_S_S_S_S_S_S_S_S_S_S_S_S_S_S_S_S_S_S_S_S_S_S_S_S_S_S_S_S_S_S_S_S_S_S_S_S_S_S_S_S_S_S_S_S_S_S_S_S_S_S_S_S_S_S_S_S_S_S_S_S_S_S_S_S_S_S_S_S_S_S_S_S_S_S_S_S_S_S_S_S_S_S_S_S_S_S_S_S_S_S_S_S_S_S_S_S_S_S_S_S_S_S_S_S_S_S_S_S_S_S_S_S_S_S_S_S_S_S_S_S_S_S_S_S_S_S_S_S_S_S_S_S_S_S_S_S_S_S_S_S_S_S_S_S_S_S_S_S_S_S_S_S_S_S_S_S_S_S_S_S_S_S_S_S_S_S_S_S_S_S_S_S_S_S_S_S_S_S_S_S_S_S_S_S_S_S_S_S_S_S_S_S_S_S_S_S_S_S_S_S_S_S_S_S_S_S_S_S_S_S_S_S_S_S_S_S_S_S_S_S_S_S_S_S_S_S_S_S_S_S_S_S_S_S_S_S_S_S_S_S_S_S_S_S_S_S_S_S_S_S_S_S_S_S_S_S_S_S_S_S_S_S_S_S_S_S_S_S_S_S_S_S_S_S_S_S_S_S_S_S_S_S_S_S_S_S_S_S_S_S_S_S_S_S_S_S_S_S_S_S_S_S_S_S_S_S_S_S_S_S_S_S_S_S_S_S_S_S_S_S_S_S_S_S_S_S_S_S_S_S_S_S_S_S_S_S_S_S_S_S_S_S_S_S_S_S_S_S_S_S_S_S_S_S_S_S_S_S_S_S_S_S_S_S_S_S_S_S_S_S_S_S_S_S_S_S_S_S_S_S_S_S_S_S_S_S_S_S_S_S_S_S_S_S_S_S_S_S_S_S_S_S_S_S_S_S_S_S_S_S_S_S_S_S_S_S_S_S_S_S_S_S_S_S_S_S_S_S_S_S_S_S_S_S_S_S_S_S_S_S_S_S_S_S_S_S_S_S_S_S_S_S_S_S_S_S_S_S_S_S_S_S_S_S_S_S_S_S_S_S_S_S_S_S_S_S_S_S_S_S_S_S_S_S_S_S_S_S_S_S_S_S_S_S_S_S_S_S_S_S_S_S_S_S_S_S_S_S_S_S_S_S_S_S_S_S_S_S_S_S_S_S_S_S_S_S_S_S_S_S__param_953,
	.param .u64 .ptr .align 1 _Z4racePiS_S_S_S_S_S_S_S_S_S_S_S_S_S_S_S_S_S_S_S_S_S_S_S_S_S_S_S_S_S_S_S_S_S_S_S_S_S_S_S_S_S_S_S_S_S_S_S_S_S_S_S_S_S_S_S_S_S_S_S_S_S_S_S_S_S_S_S_S_S_S_S_S_S_S_S_S_S_S_S_S_S_S_S_S_S_S_S_S_S_S_S_S_S_S_S_S_S_S_S_S_S_S_S_S_S_S_S_S_S_S_S_S_S_S_S_S_S_S_S_S_S_S_S_S_S_S_S_S_S_S_S_S_S_S_S_S_S_S_S_S_S_S_S_S_S_S_S_S_S_S_S_S_S_S_S_S_S_S_S_S_S_S_S_S_S_S_S_S_S_S_S_S_S_S_S_S_S_S_S_S_S_S_S_S_S_S_S_S_S_S_S_S_S_S_S_S_S_S_S_S_S_S_S_S_S_S_S_S_S_S_S_S_S_S_S_S_S_S_S_S_S_S_S_S_S_S_S_S_S_S_S_S_S_S_S_S_S_S_S_S_S_S_S_S_S_S_S_S_S_S_S_S_S_S_S_S_S_S_S_S_S_S_S_S_S_S_S_S_S_S_S_S_S_S_S_S_S_S_S_S_S_S_S_S_S_S_S_S_S_S_S_S_S_S_S_S_S_S_S_S_S_S_S_S_S_S_S_S_S_S_S_S_S_S_S_S_S_S_S_S_S_S_S_S_S_S_S_S_S_S_S_S_S_S_S_S_S_S_S_S_S_S_S_S_S_S_S_S_S_S_S_S_S_S_S_S_S_S_S_S_S_S_S_S_S_S_S_S_S_S_S_S_S_S_S_S_S_S_S_S_S_S_S_S_S_S_S_S_S_S_S_S_S_S_S_S_S_S_S_S_S_S_S_S_S_S_S_S_S_S_S_S_S_S_S_S_S_S_S_S_S_S_S_S_S_S_S_S_S_S_S_S_S_S_S_S_S_S_S_S_S_S_S_S_S_S_S_S_S_S_S_S_S_S_S_S_S_S_S_S_S_S_S_S_S_S_S_S_S_S_S_S_S_S_S_S_S_S_S_S_S_S_S_S_S_S_S_S_S_S_S_S_S_S_S_S_S_S_S_S_S_S_S_S_S_S_S_S_S_S_S_S_S_S_S_S_S_S_S_S_S_S_S_S_S_S_S_S_S_S_S_S_S_S_S_S_S_S_S_S_S_S_S_S_S_S_S_S_S_S_S_S_S_S_S_S_S_S_S_S_S_S_S_S_S_S_S_S_S_S_S_S_S_S_S_S_S_S_S_S_S_S_S_S_S_S_S_S_S_S_S_S_S_S_S_S_S_S_S_S_S_S_S_S_S_S_S_S_S_S_S_S_S_S_S_S_S_S_S_S_S_S_S_S_S_S_S_S_S_S_S_S_S_S_S_S_S_S_S_S_S_S_S_S_S_S_S_S_S_S_S_S_S_S_S_S_S_S_S_S_S_S_S_S_S_S_S_S_S_S_S_S_S_S_S_S_S_S_S_S_S_S_S_S_S_S_S_S_S_S_S_S_S_S_S_S_S_S_S_S_S_S_S_S_S_S_S_S_S_S_S_S_S_S_S_S_S_S_S_S_S_S_S_S_S_S_S_S_S_S_S_S_S_S_S_S_S_S_S_S_S_S_S_S_S_S_S_S_S_S_S_S_S_S_S_S_S_S_S_S_S_S_S_S_S_S_S_S_S_S_S_S_S_S_S_S_S_S_S_S_S_S_S_S_S_S_S_S_S_S_S_S_S_S_S_S_S_S_S_S_S_S_S_S_S_S_S_S_S_S_S_S_S_S_S_S_S_S_S_S_S_S_S_S_S_S_S_S_S_S_S_S_S_S_S_S_S_S_S_S_S_S_S_S_S_S_S_S_S_S_S_S_S_S_S_S_S_S_S_S_S_S_S_S_S_S_S_S_S_S_S_S_S_S_S_S_S_S_S_S_S_S_S_S_S_S_S_S_S_S_S_S_S_S_S_S_S_S_S_S_S_S_S_S_S_S_S_S_S_S_S_S_S_S_S_S_S_S_S_S_S_S_S_S_S_S_S_S_S_S_S_S_S_S_S_S_S_S_S_S_S_S_S_S_S_S_S_S_S_S_S_S_S_S_S_S_S_S_S_S_S_S_S_S_S_S_S_S_S_S_S_S_S_S_S_S_S_S_S_S_S_S_S_S_S_S_S_S_S_S_S_S_S_S_S_S_S_S_S_S_S_S_S_S_S_S_S_S_S_S_S_S_S_S_S_S_S_S_S_S_S_S__param_954,
	.param .u64 .ptr .align 1 _Z4racePiS_S_S_S_S_S_S_S_S_S_S_S_S_S_S_S_S_S_S_S_S_S_S_S_S_S_S_S_S_S_S_S_S_S_S_S_S_S_S_S_S_S_S_S_S_S_S_S_S_S_S_S_S_S_S_S_S_S_S_S_S_S_S_S_S_S_S_S_S_S_S_S_S_S_S_S_S_S_S_S_S_S_S_S_S_S_S_S_S_S_S_S_S_S_S_S_S_S_S_S_S_S_S_S_S_S_S_S_S_S_S_S_S_S_S_S_S_S_S_S_S_S_S_S_S_S_S_S_S_S_S_S_S_S_S_S_S_S_S_S_S_S_S_S_S_S_S_S_S_S_S_S_S_S_S_S_S_S_S_S_S_S_S_S_S_S_S_S_S_S_S_S_S_S_S_S_S_S_S_S_S_S_S_S_S_S_S_S_S_S_S_S_S_S_S_S_S_S_S_S_S_S_S_S_S_S_S_S_S_S_S_S_S_S_S_S_S_S_S_S_S_S_S_S_S_S_S_S_S_S_S_S_S_S_S_S_S_S_S_S_S_S_S_S_S_S_S_S_S_S_S_S_S_S_S_S_S_S_S_S_S_S_S_S_S_S_S_S_S_S_S_S_S_S_S_S_S_S_S_S_S_S_S_S_S_S_S_S_S_S_S_S_S_S_S_S_S_S_S_S_S_S_S_S_S_S_S_S_S_S_S_S_S_S_S_S_S_S_S_S_S_S_S_S_S_S_S_S_S_S_S_S_S_S_S_S_S_S_S_S_S_S_S_S_S_S_S_S_S_S_S_S_S_S_S_S_S_S_S_S_S_S_S_S_S_S_S_S_S_S_S_S_S_S_S_S_S_S_S_S_S_S_S_S_S_S_S_S_S_S_S_S_S_S_S_S_S_S_S_S_S_S_S_S_S_S_S_S_S_S_S_S_S_S_S_S_S_S_S_S_S_S_S_S_S_S_S_S_S_S_S_S_S_S_S_S_S_S_S_S_S_S_S_S_S_S_S_S_S_S_S_S_S_S_S_S_S_S_S_S_S_S_S_S_S_S_S_S_S_S_S_S_S_S_S_S_S_S_S_S_S_S_S_S_S_S_S_S_S_S_S_S_S_S_S_S_S_S_S_S_S_S_S_S_S_S_S_S_S_S_S_S_S_S_S_S_S_S_S_S_S_S_S_S_S_S_S_S_S_S_S_S_S_S_S_S_S_S_S_S_S_S_S_S_S_S_S_S_S_S_S_S_S_S_S_S_S_S_S_S_S_S_S_S_S_S_S_S_S_S_S_S_S_S_S_S_S_S_S_S_S_S_S_S_S_S_S_S_S_S_S_S_S_S_S_S_S_S_S_S_S_S_S_S_S_S_S_S_S_S_S_S_S_S_S_S_S_S_S_S_S_S_S_S_S_S_S_S_S_S_S_S_S_S_S_S_S_S_S_S_S_S_S_S_S_S_S_S_S_S_S_S_S_S_S_S_S_S_S_S_S_S_S_S_S_S_S_S_S_S_S_S_S_S_S_S_S_S_S_S_S_S_S_S_S_S_S_S_S_S_S_S_S_S_S_S_S_S_S_S_S_S_S_S_S_S_S_S_S_S_S_S_S_S_S_S_S_S_S_S_S_S_S_S_S_S_S_S_S_S_S_S_S_S_S_S_S_S_S_S_S_S_S_S_S_S_S_S_S_S_S_S_S_S_S_S_S_S_S_S_S_S_S_S_S_S_S_S_S_S_S_S_S_S_S_S_S_S_S_S_S_S_S_S_S_S_S_S_S_S_S_S_S_S_S_S_S_S_S_S_S_S_S_S_S_S_S_S_S_S_S_S_S_S_S_S_S_S_S_S_S_S_S_S_S_S_S_S_S_S_S_S_S_S_S_S_S_S_S_S_S_S_S_S_S_S_S_S_S_S_S_S_S_S_S_S_S_S_S_S_S_S_S_S_S_S_S_S_S_S_S_S_S_S_S_S_S_S_S_S_S_S_S_S_S_S_S_S_S_S_S_S_S_S_S_S_S_S_S_S_S_S_S_S_S_S_S_S_S_S_S_S_S_S_S_S_S_S_S_S_S_S_S_S_S_S_S_S_S_S_S_S_S_S_S_S_S_S_S_S_S_S_S_S_S_S_S_S_S_S_S_S_S_S_S_S_S_S_S_S_S_S_S_S_S_S_S_S_S_S_S_S_S_S_S_S_S_S_S_S_S_S_S_S_S_S_S_S_S_S_S_S_S_S_S_S_S_S_S_S_S_S_S_S_S_S_S_S_S_S_S_S_S_S_S_S_S_S_S_S_S_S_S__param_955,
	.param .u64 .ptr .align 1 _Z4racePiS_S_S_S_S_S_S_S_S_S_S_S_S_S_S_S_S_S_S_S_S_S_S_S_S_S_S_S_S_S_S_S_S_S_S_S_S_S_S_S_S_S_S_S_S_S_S_S_S_S_S_S_S_S_S_S_S_S_S_S_S_S_S_S_S_S_S_S_S_S_S_S_S_S_S_S_S_S_S_S_S_S_S_S_S_S_S_S_S_S_S_S_S_S_S_S_S_S_S_S_S_S_S_S_S_S_S_S_S_S_S_S_S_S_S_S_S_S_S_S_S_S_S_S_S_S_S_S_S_S_S_S_S_S_S_S_S_S_S_S_S_S_S_S_S_S_S_S_S_S_S_S_S_S_S_S_S_S_S_S_S_S_S_S_S_S_S_S_S_S_S_S_S_S_S_S_S_S_S_S_S_S_S_S_S_S_S_S_S_S_S_S_S_S_S_S_S_S_S_S_S_S_S_S_S_S_S_S_S_S_S_S_S_S_S_S_S_S_S_S_S_S_S_S_S_S_S_S_S_S_S_S_S_S_S_S_S_S_S_S_S_S_S_S_S_S_S_S_S_S_S_S_S_S_S_S_S_S_S_S_S_S_S_S_S_S_S_S_S_S_S_S_S_S_S_S_S_S_S_S_S_S_S_S_S_S_S_S_S_S_S_S_S_S_S_S_S_S_S_S_S_S_S_S_S_S_S_S_S_S_S_S_S_S_S_S_S_S_S_S_S_S_S_S_S_S_S_S_S_S_S_S_S_S_S_S_S_S_S_S_S_S_S_S_S_S_S_S_S_S_S_S_S_S_S_S_S_S_S_S_S_S_S_S_S_S_S_S_S_S_S_S_S_S_S_S_S_S_S_S_S_S_S_S_S_S_S_S_S_S_S_S_S_S_S_S_S_S_S_S_S_S_S_S_S_S_S_S_S_S_S_S_S_S_S_S_S_S_S_S_S_S_S_S_S_S_S_S_S_S_S_S_S_S_S_S_S_S_S_S_S_S_S_S_S_S_S_S_S_S_S_S_S_S_S_S_S_S_S_S_S_S_S_S_S_S_S_S_S_S_S_S_S_S_S_S_S_S_S_S_S_S_S_S_S_S_S_S_S_S_S_S_S_S_S_S_S_S_S_S_S_S_S_S_S_S_S_S_S_S_S_S_S_S_S_S_S_S_S_S_S_S_S_S_S_S_S_S_S_S_S_S_S_S_S_S_S_S_S_S_S_S_S_S_S_S_S_S_S_S_S_S_S_S_S_S_S_S_S_S_S_S_S_S_S_S_S_S_S_S_S_S_S_S_S_S_S_S_S_S_S_S_S_S_S_S_S_S_S_S_S_S_S_S_S_S_S_S_S_S_S_S_S_S_S_S_S_S_S_S_S_S_S_S_S_S_S_S_S_S_S_S_S_S_S_S_S_S_S_S_S_S_S_S_S_S_S_S_S_S_S_S_S_S_S_S_S_S_S_S_S_S_S_S_S_S_S_S_S_S_S_S_S_S_S_S_S_S_S_S_S_S_S_S_S_S_S_S_S_S_S_S_S_S_S_S_S_S_S_S_S_S_S_S_S_S_S_S_S_S_S_S_S_S_S_S_S_S_S_S_S_S_S_S_S_S_S_S_S_S_S_S_S_S_S_S_S_S_S_S_S_S_S_S_S_S_S_S_S_S_S_S_S_S_S_S_S_S_S_S_S_S_S_S_S_S_S_S_S_S_S_S_S_S_S_S_S_S_S_S_S_S_S_S_S_S_S_S_S_S_S_S_S_S_S_S_S_S_S_S_S_S_S_S_S_S_S_S_S_S_S_S_S_S_S_S_S_S_S_S_S_S_S_S_S_S_S_S_S_S_S_S_S_S_S_S_S_S_S_S_S_S_S_S_S_S_S_S_S_S_S_S_S_S_S_S_S_S_S_S_S_S_S_S_S_S_S_S_S_S_S_S_S_S_S_S_S_S_S_S_S_S_S_S_S_S_S_S_S_S_S_S_S_S_S_S_S_S_S_S_S_S_S_S_S_S_S_S_S_S_S_S_S_S_S_S_S_S_S_S_S_S_S_S_S_S_S_S_S_S_S_S_S_S_S_S_S_S_S_S_S_S_S_S_S_S_S_S_S_S_S_S_S_S_S_S_S_S_S_S_S_S_S_S_S_S_S_S_S_S_S_S_S_S_S_S_S_S_S_S_S_S_S_S_S_S_S_S_S_S_S_S_S_S_S_S_S_S_S_S_S_S_S_S_S_S_S_S_S_S_S_S_S_S_S_S_S_S_S_S_S_S_S_S_S_S_S_S_S_S_S_S_S__param_956,
	.param .u64 .ptr .align 1 _Z4racePiS_S_S_S_S_S_S_S_S_S_S_S_S_S_S_S_S_S_S_S_S_S_S_S_S_S_S_S_S_S_S_S_S_S_S_S_S_S_S_S_S_S_S_S_S_S_S_S_S_S_S_S_S_S_S_S_S_S_S_S_S_S_S_S_S_S_S_S_S_S_S_S_S_S_S_S_S_S_S_S_S_S_S_S_S_S_S_S_S_S_S_S_S_S_S_S_S_S_S_S_S_S_S_S_S_S_S_S_S_S_S_S_S_S_S_S_S_S_S_S_S_S_S_S_S_S_S_S_S_S_S_S_S_S_S_S_S_S_S_S_S_S_S_S_S_S_S_S_S_S_S_S_S_S_S_S_S_S_S_S_S_S_S_S_S_S_S_S_S_S_S_S_S_S_S_S_S_S_S_S_S_S_S_S_S_S_S_S_S_S_S_S_S_S_S_S_S_S_S_S_S_S_S_S_S_S_S_S_S_S_S_S_S_S_S_S_S_S_S_S_S_S_S_S_S_S_S_S_S_S_S_S_S_S_S_S_S_S_S_S_S_S_S_S_S_S_S_S_S_S_S_S_S_S_S_S_S_S_S_S_S_S_S_S_S_S_S_S_S_S_S_S_S_S_S_S_S_S_S_S_S_S_S_S_S_S_S_S_S_S_S_S_S_S_S_S_S_S_S_S_S_S_S_S_S_S_S_S_S_S_S_S_S_S_S_S_S_S_S_S_S_S_S_S_S_S_S_S_S_S_S_S_S_S_S_S_S_S_S_S_S_S_S_S_S_S_S_S_S_S_S_S_S_S_S_S_S_S_S_S_S_S_S_S_S_S_S_S_S_S_S_S_S_S_S_S_S_S_S_S_S_S_S_S_S_S_S_S_S_S_S_S_S_S_S_S_S_S_S_S_S_S_S_S_S_S_S_S_S_S_S_S_S_S_S_S_S_S_S_S_S_S_S_S_S_S_S_S_S_S_S_S_S_S_S_S_S_S_S_S_S_S_S_S_S_S_S_S_S_S_S_S_S_S_S_S_S_S_S_S_S_S_S_S_S_S_S_S_S_S_S_S_S_S_S_S_S_S_S_S_S_S_S_S_S_S_S_S_S_S_S_S_S_S_S_S_S_S_S_S_S_S_S_S_S_S_S_S_S_S_S_S_S_S_S_S_S_S_S_S_S_S_S_S_S_S_S_S_S_S_S_S_S_S_S_S_S_S_S_S_S_S_S_S_S_S_S_S_S_S_S_S_S_S_S_S_S_S_S_S_S_S_S_S_S_S_S_S_S_S_S_S_S_S_S_S_S_S_S_S_S_S_S_S_S_S_S_S_S_S_S_S_S_S_S_S_S_S_S_S_S_S_S_S_S_S_S_S_S_S_S_S_S_S_S_S_S_S_S_S_S_S_S_S_S_S_S_S_S_S_S_S_S_S_S_S_S_S_S_S_S_S_S_S_S_S_S_S_S_S_S_S_S_S_S_S_S_S_S_S_S_S_S_S_S_S_S_S_S_S_S_S_S_S_S_S_S_S_S_S_S_S_S_S_S_S_S_S_S_S_S_S_S_S_S_S_S_S_S_S_S_S_S_S_S_S_S_S_S_S_S_S_S_S_S_S_S_S_S_S_S_S_S_S_S_S_S_S_S_S_S_S_S_S_S_S_S_S_S_S_S_S_S_S_S_S_S_S_S_S_S_S_S_S_S_S_S_S_S_S_S_S_S_S_S_S_S_S_S_S_S_S_S_S_S_S_S_S_S_S_S_S_S_S_S_S_S_S_S_S_S_S_S_S_S_S_S_S_S_S_S_S_S_S_S_S_S_S_S_S_S_S_S_S_S_S_S_S_S_S_S_S_S_S_S_S_S_S_S_S_S_S_S_S_S_S_S_S_S_S_S_S_S_S_S_S_S_S_S_S_S_S_S_S_S_S_S_S_S_S_S_S_S_S_S_S_S_S_S_S_S_S_S_S_S_S_S_S_S_S_S_S_S_S_S_S_S_S_S_S_S_S_S_S_S_S_S_S_S_S_S_S_S_S_S_S_S_S_S_S_S_S_S_S_S_S_S_S_S_S_S_S_S_S_S_S_S_S_S_S_S_S_S_S_S_S_S_S_S_S_S_S_S_S_S_S_S_S_S_S_S_S_S_S_S_S_S_S_S_S_S_S_S_S_S_S_S_S_S_S_S_S_S_S_S_S_S_S_S_S_S_S_S_S_S_S_S_S_S_S_S_S_S_S_S_S_S_S_S_S_S_S_S_S_S_S_S_S_S_S_S_S_S_S_S_S_S_S_S_S_S_S_S__param_957,
	.param .u64 .ptr .align 1 _Z4racePiS_S_S_S_S_S_S_S_S_S_S_S_S_S_S_S_S_S_S_S_S_S_S_S_S_S_S_S_S_S_S_S_S_S_S_S_S_S_S_S_S_S_S_S_S_S_S_S_S_S_S_S_S_S_S_S_S_S_S_S_S_S_S_S_S_S_S_S_S_S_S_S_S_S_S_S_S_S_S_S_S_S_S_S_S_S_S_S_S_S_S_S_S_S_S_S_S_S_S_S_S_S_S_S_S_S_S_S_S_S_S_S_S_S_S_S_S_S_S_S_S_S_S_S_S_S_S_S_S_S_S_S_S_S_S_S_S_S_S_S_S_S_S_S_S_S_S_S_S_S_S_S_S_S_S_S_S_S_S_S_S_S_S_S_S_S_S_S_S_S_S_S_S_S_S_S_S_S_S_S_S_S_S_S_S_S_S_S_S_S_S_S_S_S_S_S_S_S_S_S_S_S_S_S_S_S_S_S_S_S_S_S_S_S_S_S_S_S_S_S_S_S_S_S_S_S_S_S_S_S_S_S_S_S_S_S_S_S_S_S_S_S_S_S_S_S_S_S_S_S_S_S_S_S_S_S_S_S_S_S_S_S_S_S_S_S_S_S_S_S_S_S_S_S_S_S_S_S_S_S_S_S_S_S_S_S_S_S_S_S_S_S_S_S_S_S_S_S_S_S_S_S_S_S_S_S_S_S_S_S_S_S_S_S_S_S_S_S_S_S_S_S_S_S_S_S_S_S_S_S_S_S_S_S_S_S_S_S_S_S_S_S_S_S_S_S_S_S_S_S_S_S_S_S_S_S_S_S_S_S_S_S_S_S_S_S_S_S_S_S_S_S_S_S_S_S_S_S_S_S_S_S_S_S_S_S_S_S_S_S_S_S_S_S_S_S_S_S_S_S_S_S_S_S_S_S_S_S_S_S_S_S_S_S_S_S_S_S_S_S_S_S_S_S_S_S_S_S_S_S_S_S_S_S_S_S_S_S_S_S_S_S_S_S_S_S_S_S_S_S_S_S_S_S_S_S_S_S_S_S_S_S_S_S_S_S_S_S_S_S_S_S_S_S_S_S_S_S_S_S_S_S_S_S_S_S_S_S_S_S_S_S_S_S_S_S_S_S_S_S_S_S_S_S_S_S_S_S_S_S_S_S_S_S_S_S_S_S_S_S_S_S_S_S_S_S_S_S_S_S_S_S_S_S_S_S_S_S_S_S_S_S_S_S_S_S_S_S_S_S_S_S_S_S_S_S_S_S_S_S_S_S_S_S_S_S_S_S_S_S_S_S_S_S_S_S_S_S_S_S_S_S_S_S_S_S_S_S_S_S_S_S_S_S_S_S_S_S_S_S_S_S_S_S_S_S_S_S_S_S_S_S_S_S_S_S_S_S_S_S_S_S_S_S_S_S_S_S_S_S_S_S_S_S_S_S_S_S_S_S_S_S_S_S_S_S_S_S_S_S_S_S_S_S_S_S_S_S_S_S_S_S_S_S_S_S_S_S_S_S_S_S_S_S_S_S_S_S_S_S_S_S_S_S_S_S_S_S_S_S_S_S_S_S_S_S_S_S_S_S_S_S_S_S_S_S_S_S_S_S_S_S_S_S_S_S_S_S_S_S_S_S_S_S_S_S_S_S_S_S_S_S_S_S_S_S_S_S_S_S_S_S_S_S_S_S_S_S_S_S_S_S_S_S_S_S_S_S_S_S_S_S_S_S_S_S_S_S_S_S_S_S_S_S_S_S_S_S_S_S_S_S_S_S_S_S_S_S_S_S_S_S_S_S_S_S_S_S_S_S_S_S_S_S_S_S_S_S_S_S_S_S_S_S_S_S_S_S_S_S_S_S_S_S_S_S_S_S_S_S_S_S_S_S_S_S_S_S_S_S_S_S_S_S_S_S_S_S_S_S_S_S_S_S_S_S_S_S_S_S_S_S_S_S_S_S_S_S_S_S_S_S_S_S_S_S_S_S_S_S_S_S_S_S_S_S_S_S_S_S_S_S_S_S_S_S_S_S_S_S_S_S_S_S_S_S_S_S_S_S_S_S_S_S_S_S_S_S_S_S_S_S_S_S_S_S_S_S_S_S_S_S_S_S_S_S_S_S_S_S_S_S_S_S_S_S_S_S_S_S_S_S_S_S_S_S_S_S_S_S_S_S_S_S_S_S_S_S_S_S_S_S_S_S_S_S_S_S_S_S_S_S_S_S_S_S_S_S_S_S_S_S_S_S_S_S_S_S_S_S_S_S_S_S_S_S_S_S_S_S_S_S_S_S_S_S_S_S_S_S_S_S_S__param_958,
	.param .u64 .ptr .align 1 _Z4racePiS_S_S_S_S_S_S_S_S_S_S_S_S_S_S_S_S_S_S_S_S_S_S_S_S_S_S_S_S_S_S_S_S_S_S_S_S_S_S_S_S_S_S_S_S_S_S_S_S_S_S_S_S_S_S_S_S_S_S_S_S_S_S_S_S_S_S_S_S_S_S_S_S_S_S_S_S_S_S_S_S_S_S_S_S_S_S_S_S_S_S_S_S_S_S_S_S_S_S_S_S_S_S_S_S_S_S_S_S_S_S_S_S_S_S_S_S_S_S_S_S_S_S_S_S_S_S_S_S_S_S_S_S_S_S_S_S_S_S_S_S_S_S_S_S_S_S_S_S_S_S_S_S_S_S_S_S_S_S_S_S_S_S_S_S_S_S_S_S_S_S_S_S_S_S_S_S_S_S_S_S_S_S_S_S_S_S_S_S_S_S_S_S_S_S_S_S_S_S_S_S_S_S_S_S_S_S_S_S_S_S_S_S_S_S_S_S_S_S_S_S_S_S_S_S_S_S_S_S_S_S_S_S_S_S_S_S_S_S_S_S_S_S_S_S_S_S_S_S_S_S_S_S_S_S_S_S_S_S_S_S_S_S_S_S_S_S_S_S_S_S_S_S_S_S_S_S_S_S_S_S_S_S_S_S_S_S_S_S_S_S_S_S_S_S_S_S_S_S_S_S_S_S_S_S_S_S_S_S_S_S_S_S_S_S_S_S_S_S_S_S_S_S_S_S_S_S_S_S_S_S_S_S_S_S_S_S_S_S_S_S_S_S_S_S_S_S_S_S_S_S_S_S_S_S_S_S_S_S_S_S_S_S_S_S_S_S_S_S_S_S_S_S_S_S_S_S_S_S_S_S_S_S_S_S_S_S_S_S_S_S_S_S_S_S_S_S_S_S_S_S_S_S_S_S_S_S_S_S_S_S_S_S_S_S_S_S_S_S_S_S_S_S_S_S_S_S_S_S_S_S_S_S_S_S_S_S_S_S_S_S_S_S_S_S_S_S_S_S_S_S_S_S_S_S_S_S_S_S_S_S_S_S_S_S_S_S_S_S_S_S_S_S_S_S_S_S_S_S_S_S_S_S_S_S_S_S_S_S_S_S_S_S_S_S_S_S_S_S_S_S_S_S_S_S_S_S_S_S_S_S_S_S_S_S_S_S_S_S_S_S_S_S_S_S_S_S_S_S_S_S_S_S_S_S_S_S_S_S_S_S_S_S_S_S_S_S_S_S_S_S_S_S_S_S_S_S_S_S_S_S_S_S_S_S_S_S_S_S_S_S_S_S_S_S_S_S_S_S_S_S_S_S_S_S_S_S_S_S_S_S_S_S_S_S_S_S_S_S_S_S_S_S_S_S_S_S_S_S_S_S_S_S_S_S_S_S_S_S_S_S_S_S_S_S_S_S_S_S_S_S_S_S_S_S_S_S_S_S_S_S_S_S_S_S_S_S_S_S_S_S_S_S_S_S_S_S_S_S_S_S_S_S_S_S_S_S_S_S_S_S_S_S_S_S_S_S_S_S_S_S_S_S_S_S_S_S_S_S_S_S_S_S_S_S_S_S_S_S_S_S_S_S_S_S_S_S_S_S_S_S_S_S_S_S_S_S_S_S_S_S_S_S_S_S_S_S_S_S_S_S_S_S_S_S_S_S_S_S_S_S_S_S_S_S_S_S_S_S_S_S_S_S_S_S_S_S_S_S_S_S_S_S_S_S_S_S_S_S_S_S_S_S_S_S_S_S_S_S_S_S_S_S_S_S_S_S_S_S_S_S_S_S_S_S_S_S_S_S_S_S_S_S_S_S_S_S_S_S_S_S_S_S_S_S_S_S_S_S_S_S_S_S_S_S_S_S_S_S_S_S_S_S_S_S_S_S_S_S_S_S_S_S_S_S_S_S_S_S_S_S_S_S_S_S_S_S_S_S_S_S_S_S_S_S_S_S_S_S_S_S_S_S_S_S_S_S_S_S_S_S_S_S_S_S_S_S_S_S_S_S_S_S_S_S_S_S_S_S_S_S_S_S_S_S_S_S_S_S_S_S_S_S_S_S_S_S_S_S_S_S_S_S_S_S_S_S_S_S_S_S_S_S_S_S_S_S_S_S_S_S_S_S_S_S_S_S_S_S_S_S_S_S_S_S_S_S_S_S_S_S_S_S_S_S_S_S_S_S_S_S_S_S_S_S_S_S_S_S_S_S_S_S_S_S_S_S_S_S_S_S_S_S_S_S_S_S_S_S_S_S_S_S_S_S_S_S_S_S_S_S_S_S_S_S_S_S_S_S_S_S_S_S__param_959,
	.param .u64 .ptr .align 1 _Z4racePiS_S_S_S_S_S_S_S_S_S_S_S_S_S_S_S_S_S_S_S_S_S_S_S_S_S_S_S_S_S_S_S_S_S_S_S_S_S_S_S_S_S_S_S_S_S_S_S_S_S_S_S_S_S_S_S_S_S_S_S_S_S_S_S_S_S_S_S_S_S_S_S_S_S_S_S_S_S_S_S_S_S_S_S_S_S_S_S_S_S_S_S_S_S_S_S_S_S_S_S_S_S_S_S_S_S_S_S_S_S_S_S_S_S_S_S_S_S_S_S_S_S_S_S_S_S_S_S_S_S_S_S_S_S_S_S_S_S_S_S_S_S_S_S_S_S_S_S_S_S_S_S_S_S_S_S_S_S_S_S_S_S_S_S_S_S_S_S_S_S_S_S_S_S_S_S_S_S_S_S_S_S_S_S_S_S_S_S_S_S_S_S_S_S_S_S_S_S_S_S_S_S_S_S_S_S_S_S_S_S_S_S_S_S_S_S_S_S_S_S_S_S_S_S_S_S_S_S_S_S_S_S_S_S_S_S_S_S_S_S_S_S_S_S_S_S_S_S_S_S_S_S_S_S_S_S_S_S_S_S_S_S_S_S_S_S_S_S_S_S_S_S_S_S_S_S_S_S_S_S_S_S_S_S_S_S_S_S_S_S_S_S_S_S_S_S_S_S_S_S_S_S_S_S_S_S_S_S_S_S_S_S_S_S_S_S_S_S_S_S_S_S_S_S_S_S_S_S_S_S_S_S_S_S_S_S_S_S_S_S_S_S_S_S_S_S_S_S_S_S_S_S_S_S_S_S_S_S_S_S_S_S_S_S_S_S_S_S_S_S_S_S_S_S_S_S_S_S_S_S_S_S_S_S_S_S_S_S_S_S_S_S_S_S_S_S_S_S_S_S_S_S_S_S_S_S_S_S_S_S_S_S_S_S_S_S_S_S_S_S_S_S_S_S_S_S_S_S_S_S_S_S_S_S_S_S_S_S_S_S_S_S_S_S_S_S_S_S_S_S_S_S_S_S_S_S_S_S_S_S_S_S_S_S_S_S_S_S_S_S_S_S_S_S_S_S_S_S_S_S_S_S_S_S_S_S_S_S_S_S_S_S_S_S_S_S_S_S_S_S_S_S_S_S_S_S_S_S_S_S_S_S_S_S_S_S_S_S_S_S_S_S_S_S_S_S_S_S_S_S_S_S_S_S_S_S_S_S_S_S_S_S_S_S_S_S_S_S_S_S_S_S_S_S_S_S_S_S_S_S_S_S_S_S_S_S_S_S_S_S_S_S_S_S_S_S_S_S_S_S_S_S_S_S_S_S_S_S_S_S_S_S_S_S_S_S_S_S_S_S_S_S_S_S_S_S_S_S_S_S_S_S_S_S_S_S_S_S_S_S_S_S_S_S_S_S_S_S_S_S_S_S_S_S_S_S_S_S_S_S_S_S_S_S_S_S_S_S_S_S_S_S_S_S_S_S_S_S_S_S_S_S_S_S_S_S_S_S_S_S_S_S_S_S_S_S_S_S_S_S_S_S_S_S_S_S_S_S_S_S_S_S_S_S_S_S_S_S_S_S_S_S_S_S_S_S_S_S_S_S_S_S_S_S_S_S_S_S_S_S_S_S_S_S_S_S_S_S_S_S_S_S_S_S_S_S_S_S_S_S_S_S_S_S_S_S_S_S_S_S_S_S_S_S_S_S_S_S_S_S_S_S_S_S_S_S_S_S_S_S_S_S_S_S_S_S_S_S_S_S_S_S_S_S_S_S_S_S_S_S_S_S_S_S_S_S_S_S_S_S_S_S_S_S_S_S_S_S_S_S_S_S_S_S_S_S_S_S_S_S_S_S_S_S_S_S_S_S_S_S_S_S_S_S_S_S_S_S_S_S_S_S_S_S_S_S_S_S_S_S_S_S_S_S_S_S_S_S_S_S_S_S_S_S_S_S_S_S_S_S_S_S_S_S_S_S_S_S_S_S_S_S_S_S_S_S_S_S_S_S_S_S_S_S_S_S_S_S_S_S_S_S_S_S_S_S_S_S_S_S_S_S_S_S_S_S_S_S_S_S_S_S_S_S_S_S_S_S_S_S_S_S_S_S_S_S_S_S_S_S_S_S_S_S_S_S_S_S_S_S_S_S_S_S_S_S_S_S_S_S_S_S_S_S_S_S_S_S_S_S_S_S_S_S_S_S_S_S_S_S_S_S_S_S_S_S_S_S_S_S_S_S_S_S_S_S_S_S_S_S_S_S_S_S_S_S_S_S_S_S_S_S_S_S_S_S_S_S_S_S_S_S_S__param_960,
	.param .u64 .ptr .align 1 _Z4racePiS_S_S_S_S_S_S_S_S_S_S_S_S_S_S_S_S_S_S_S_S_S_S_S_S_S_S_S_S_S_S_S_S_S_S_S_S_S_S_S_S_S_S_S_S_S_S_S_S_S_S_S_S_S_S_S_S_S_S_S_S_S_S_S_S_S_S_S_S_S_S_S_S_S_S_S_S_S_S_S_S_S_S_S_S_S_S_S_S_S_S_S_S_S_S_S_S_S_S_S_S_S_S_S_S_S_S_S_S_S_S_S_S_S_S_S_S_S_S_S_S_S_S_S_S_S_S_S_S_S_S_S_S_S_S_S_S_S_S_S_S_S_S_S_S_S_S_S_S_S_S_S_S_S_S_S_S_S_S_S_S_S_S_S_S_S_S_S_S_S_S_S_S_S_S_S_S_S_S_S_S_S_S_S_S_S_S_S_S_S_S_S_S_S_S_S_S_S_S_S_S_S_S_S_S_S_S_S_S_S_S_S_S_S_S_S_S_S_S_S_S_S_S_S_S_S_S_S_S_S_S_S_S_S_S_S_S_S_S_S_S_S_S_S_S_S_S_S_S_S_S_S_S_S_S_S_S_S_S_S_S_S_S_S_S_S_S_S_S_S_S_S_S_S_S_S_S_S_S_S_S_S_S_S_S_S_S_S_S_S_S_S_S_S_S_S_S_S_S_S_S_S_S_S_S_S_S_S_S_S_S_S_S_S_S_S_S_S_S_S_S_S_S_S_S_S_S_S_S_S_S_S_S_S_S_S_S_S_S_S_S_S_S_S_S_S_S_S_S_S_S_S_S_S_S_S_S_S_S_S_S_S_S_S_S_S_S_S_S_S_S_S_S_S_S_S_S_S_S_S_S_S_S_S_S_S_S_S_S_S_S_S_S_S_S_S_S_S_S_S_S_S_S_S_S_S_S_S_S_S_S_S_S_S_S_S_S_S_S_S_S_S_S_S_S_S_S_S_S_S_S_S_S_S_S_S_S_S_S_S_S_S_S_S_S_S_S_S_S_S_S_S_S_S_S_S_S_S_S_S_S_S_S_S_S_S_S_S_S_S_S_S_S_S_S_S_S_S_S_S_S_S_S_S_S_S_S_S_S_S_S_S_S_S_S_S_S_S_S_S_S_S_S_S_S_S_S_S_S_S_S_S_S_S_S_S_S_S_S_S_S_S_S_S_S_S_S_S_S_S_S_S_S_S_S_S_S_S_S_S_S_S_S_S_S_S_S_S_S_S_S_S_S_S_S_S_S_S_S_S_S_S_S_S_S_S_S_S_S_S_S_S_S_S_S_S_S_S_S_S_S_S_S_S_S_S_S_S_S_S_S_S_S_S_S_S_S_S_S_S_S_S_S_S_S_S_S_S_S_S_S_S_S_S_S_S_S_S_S_S_S_S_S_S_S_S_S_S_S_S_S_S_S_S_S_S_S_S_S_S_S_S_S_S_S_S_S_S_S_S_S_S_S_S_S_S_S_S_S_S_S_S_S_S_S_S_S_S_S_S_S_S_S_S_S_S_S_S_S_S_S_S_S_S_S_S_S_S_S_S_S_S_S_S_S_S_S_S_S_S_S_S_S_S_S_S_S_S_S_S_S_S_S_S_S_S_S_S_S_S_S_S_S_S_S_S_S_S_S_S_S_S_S_S_S_S_S_S_S_S_S_S_S_S_S_S_S_S_S_S_S_S_S_S_S_S_S_S_S_S_S_S_S_S_S_S_S_S_S_S_S_S_S_S_S_S_S_S_S_S_S_S_S_S_S_S_S_S_S_S_S_S_S_S_S_S_S_S_S_S_S_S_S_S_S_S_S_S_S_S_S_S_S_S_S_S_S_S_S_S_S_S_S_S_S_S_S_S_S_S_S_S_S_S_S_S_S_S_S_S_S_S_S_S_S_S_S_S_S_S_S_S_S_S_S_S_S_S_S_S_S_S_S_S_S_S_S_S_S_S_S_S_S_S_S_S_S_S_S_S_S_S_S_S_S_S_S_S_S_S_S_S_S_S_S_S_S_S_S_S_S_S_S_S_S_S_S_S_S_S_S_S_S_S_S_S_S_S_S_S_S_S_S_S_S_S_S_S_S_S_S_S_S_S_S_S_S_S_S_S_S_S_S_S_S_S_S_S_S_S_S_S_S_S_S_S_S_S_S_S_S_S_S_S_S_S_S_S_S_S_S_S_S_S_S_S_S_S_S_S_S_S_S_S_S_S_S_S_S_S_S_S_S_S_S_S_S_S_S_S_S_S_S_S_S_S_S_S_S_S_S_S_S_S_S_S_S_S_S_S_S_S_S__param_961,
	.param .u64 .ptr .align 1 _Z4racePiS_S_S_S_S_S_S_S_S_S_S_S_S_S_S_S_S_S_S_S_S_S_S_S_S_S_S_S_S_S_S_S_S_S_S_S_S_S_S_S_S_S_S_S_S_S_S_S_S_S_S_S_S_S_S_S_S_S_S_S_S_S_S_S_S_S_S_S_S_S_S_S_S_S_S_S_S_S_S_S_S_S_S_S_S_S_S_S_S_S_S_S_S_S_S_S_S_S_S_S_S_S_S_S_S_S_S_S_S_S_S_S_S_S_S_S_S_S_S_S_S_S_S_S_S_S_S_S_S_S_S_S_S_S_S_S_S_S_S_S_S_S_S_S_S_S_S_S_S_S_S_S_S_S_S_S_S_S_S_S_S_S_S_S_S_S_S_S_S_S_S_S_S_S_S_S_S_S_S_S_S_S_S_S_S_S_S_S_S_S_S_S_S_S_S_S_S_S_S_S_S_S_S_S_S_S_S_S_S_S_S_S_S_S_S_S_S_S_S_S_S_S_S_S_S_S_S_S_S_S_S_S_S_S_S_S_S_S_S_S_S_S_S_S_S_S_S_S_S_S_S_S_S_S_S_S_S_S_S_S_S_S_S_S_S_S_S_S_S_S_S_S_S_S_S_S_S_S_S_S_S_S_S_S_S_S_S_S_S_S_S_S_S_S_S_S_S_S_S_S_S_S_S_S_S_S_S_S_S_S_S_S_S_S_S_S_S_S_S_S_S_S_S_S_S_S_S_S_S_S_S_S_S_S_S_S_S_S_S_S_S_S_S_S_S_S_S_S_S_S_S_S_S_S_S_S_S_S_S_S_S_S_S_S_S_S_S_S_S_S_S_S_S_S_S_S_S_S_S_S_S_S_S_S_S_S_S_S_S_S_S_S_S_S_S_S_S_S_S_S_S_S_S_S_S_S_S_S_S_S_S_S_S_S_S_S_S_S_S_S_S_S_S_S_S_S_S_S_S_S_S_S_S_S_S_S_S_S_S_S_S_S_S_S_S_S_S_S_S_S_S_S_S_S_S_S_S_S_S_S_S_S_S_S_S_S_S_S_S_S_S_S_S_S_S_S_S_S_S_S_S_S_S_S_S_S_S_S_S_S_S_S_S_S_S_S_S_S_S_S_S_S_S_S_S_S_S_S_S_S_S_S_S_S_S_S_S_S_S_S_S_S_S_S_S_S_S_S_S_S_S_S_S_S_S_S_S_S_S_S_S_S_S_S_S_S_S_S_S_S_S_S_S_S_S_S_S_S_S_S_S_S_S_S_S_S_S_S_S_S_S_S_S_S_S_S_S_S_S_S_S_S_S_S_S_S_S_S_S_S_S_S_S_S_S_S_S_S_S_S_S_S_S_S_S_S_S_S_S_S_S_S_S_S_S_S_S_S_S_S_S_S_S_S_S_S_S_S_S_S_S_S_S_S_S_S_S_S_S_S_S_S_S_S_S_S_S_S_S_S_S_S_S_S_S_S_S_S_S_S_S_S_S_S_S_S_S_S_S_S_S_S_S_S_S_S_S_S_S_S_S_S_S_S_S_S_S_S_S_S_S_S_S_S_S_S_S_S_S_S_S_S_S_S_S_S_S_S_S_S_S_S_S_S_S_S_S_S_S_S_S_S_S_S_S_S_S_S_S_S_S_S_S_S_S_S_S_S_S_S_S_S_S_S_S_S_S_S_S_S_S_S_S_S_S_S_S_S_S_S_S_S_S_S_S_S_S_S_S_S_S_S_S_S_S_S_S_S_S_S_S_S_S_S_S_S_S_S_S_S_S_S_S_S_S_S_S_S_S_S_S_S_S_S_S_S_S_S_S_S_S_S_S_S_S_S_S_S_S_S_S_S_S_S_S_S_S_S_S_S_S_S_S_S_S_S_S_S_S_S_S_S_S_S_S_S_S_S_S_S_S_S_S_S_S_S_S_S_S_S_S_S_S_S_S_S_S_S_S_S_S_S_S_S_S_S_S_S_S_S_S_S_S_S_S_S_S_S_S_S_S_S_S_S_S_S_S_S_S_S_S_S_S_S_S_S_S_S_S_S_S_S_S_S_S_S_S_S_S_S_S_S_S_S_S_S_S_S_S_S_S_S_S_S_S_S_S_S_S_S_S_S_S_S_S_S_S_S_S_S_S_S_S_S_S_S_S_S_S_S_S_S_S_S_S_S_S_S_S_S_S_S_S_S_S_S_S_S_S_S_S_S_S_S_S_S_S_S_S_S_S_S_S_S_S_S_S_S_S_S_S_S_S_S_S_S_S_S_S_S_S_S_S_S_S_S_S_S_S_S_S_S_S__param_962,
	.param .u64 .ptr .align 1 _Z4racePiS_S_S_S_S_S_S_S_S_S_S_S_S_S_S_S_S_S_S_S_S_S_S_S_S_S_S_S_S_S_S_S_S_S_S_S_S_S_S_S_S_S_S_S_S_S_S_S_S_S_S_S_S_S_S_S_S_S_S_S_S_S_S_S_S_S_S_S_S_S_S_S_S_S_S_S_S_S_S_S_S_S_S_S_S_S_S_S_S_S_S_S_S_S_S_S_S_S_S_S_S_S_S_S_S_S_S_S_S_S_S_S_S_S_S_S_S_S_S_S_S_S_S_S_S_S_S_S_S_S_S_S_S_S_S_S_S_S_S_S_S_S_S_S_S_S_S_S_S_S_S_S_S_S_S_S_S_S_S_S_S_S_S_S_S_S_S_S_S_S_S_S_S_S_S_S_S_S_S_S_S_S_S_S_S_S_S_S_S_S_S_S_S_S_S_S_S_S_S_S_S_S_S_S_S_S_S_S_S_S_S_S_S_S_S_S_S_S_S_S_S_S_S_S_S_S_S_S_S_S_S_S_S_S_S_S_S_S_S_S_S_S_S_S_S_S_S_S_S_S_S_S_S_S_S_S_S_S_S_S_S_S_S_S_S_S_S_S_S_S_S_S_S_S_S_S_S_S_S_S_S_S_S_S_S_S_S_S_S_S_S_S_S_S_S_S_S_S_S_S_S_S_S_S_S_S_S_S_S_S_S_S_S_S_S_S_S_S_S_S_S_S_S_S_S_S_S_S_S_S_S_S_S_S_S_S_S_S_S_S_S_S_S_S_S_S_S_S_S_S_S_S_S_S_S_S_S_S_S_S_S_S_S_S_S_S_S_S_S_S_S_S_S_S_S_S_S_S_S_S_S_S_S_S_S_S_S_S_S_S_S_S_S_S_S_S_S_S_S_S_S_S_S_S_S_S_S_S_S_S_S_S_S_S_S_S_S_S_S_S_S_S_S_S_S_S_S_S_S_S_S_S_S_S_S_S_S_S_S_S_S_S_S_S_S_S_S_S_S_S_S_S_S_S_S_S_S_S_S_S_S_S_S_S_S_S_S_S_S_S_S_S_S_S_S_S_S_S_S_S_S_S_S_S_S_S_S_S_S_S_S_S_S_S_S_S_S_S_S_S_S_S_S_S_S_S_S_S_S_S_S_S_S_S_S_S_S_S_S_S_S_S_S_S_S_S_S_S_S_S_S_S_S_S_S_S_S_S_S_S_S_S_S_S_S_S_S_S_S_S_S_S_S_S_S_S_S_S_S_S_S_S_S_S_S_S_S_S_S_S_S_S_S_S_S_S_S_S_S_S_S_S_S_S_S_S_S_S_S_S_S_S_S_S_S_S_S_S_S_S_S_S_S_S_S_S_S_S_S_S_S_S_S_S_S_S_S_S_S_S_S_S_S_S_S_S_S_S_S_S_S_S_S_S_S_S_S_S_S_S_S_S_S_S_S_S_S_S_S_S_S_S_S_S_S_S_S_S_S_S_S_S_S_S_S_S_S_S_S_S_S_S_S_S_S_S_S_S_S_S_S_S_S_S_S_S_S_S_S_S_S_S_S_S_S_S_S_S_S_S_S_S_S_S_S_S_S_S_S_S_S_S_S_S_S_S_S_S_S_S_S_S_S_S_S_S_S_S_S_S_S_S_S_S_S_S_S_S_S_S_S_S_S_S_S_S_S_S_S_S_S_S_S_S_S_S_S_S_S_S_S_S_S_S_S_S_S_S_S_S_S_S_S_S_S_S_S_S_S_S_S_S_S_S_S_S_S_S_S_S_S_S_S_S_S_S_S_S_S_S_S_S_S_S_S_S_S_S_S_S_S_S_S_S_S_S_S_S_S_S_S_S_S_S_S_S_S_S_S_S_S_S_S_S_S_S_S_S_S_S_S_S_S_S_S_S_S_S_S_S_S_S_S_S_S_S_S_S_S_S_S_S_S_S_S_S_S_S_S_S_S_S_S_S_S_S_S_S_S_S_S_S_S_S_S_S_S_S_S_S_S_S_S_S_S_S_S_S_S_S_S_S_S_S_S_S_S_S_S_S_S_S_S_S_S_S_S_S_S_S_S_S_S_S_S_S_S_S_S_S_S_S_S_S_S_S_S_S_S_S_S_S_S_S_S_S_S_S_S_S_S_S_S_S_S_S_S_S_S_S_S_S_S_S_S_S_S_S_S_S_S_S_S_S_S_S_S_S_S_S_S_S_S_S_S_S_S_S_S_S_S_S_S_S_S_S_S_S_S_S_S_S_S_S_S_S_S_S_S_S_S_S_S_S_S_S_S_S_S_S_S_S_S__param_963,
	.param .u64 .ptr .align 1 _Z4racePiS_S_S_S_S_S_S_S_S_S_S_S_S_S_S_S_S_S_S_S_S_S_S_S_S_S_S_S_S_S_S_S_S_S_S_S_S_S_S_S_S_S_S_S_S_S_S_S_S_S_S_S_S_S_S_S_S_S_S_S_S_S_S_S_S_S_S_S_S_S_S_S_S_S_S_S_S_S_S_S_S_S_S_S_S_S_S_S_S_S_S_S_S_S_S_S_S_S_S_S_S_S_S_S_S_S_S_S_S_S_S_S_S_S_S_S_S_S_S_S_S_S_S_S_S_S_S_S_S_S_S_S_S_S_S_S_S_S_S_S_S_S_S_S_S_S_S_S_S_S_S_S_S_S_S_S_S_S_S_S_S_S_S_S_S_S_S_S_S_S_S_S_S_S_S_S_S_S_S_S_S_S_S_S_S_S_S_S_S_S_S_S_S_S_S_S_S_S_S_S_S_S_S_S_S_S_S_S_S_S_S_S_S_S_S_S_S_S_S_S_S_S_S_S_S_S_S_S_S_S_S_S_S_S_S_S_S_S_S_S_S_S_S_S_S_S_S_S_S_S_S_S_S_S_S_S_S_S_S_S_S_S_S_S_S_S_S_S_S_S_S_S_S_S_S_S_S_S_S_S_S_S_S_S_S_S_S_S_S_S_S_S_S_S_S_S_S_S_S_S_S_S_S_S_S_S_S_S_S_S_S_S_S_S_S_S_S_S_S_S_S_S_S_S_S_S_S_S_S_S_S_S_S_S_S_S_S_S_S_S_S_S_S_S_S_S_S_S_S_S_S_S_S_S_S_S_S_S_S_S_S_S_S_S_S_S_S_S_S_S_S_S_S_S_S_S_S_S_S_S_S_S_S_S_S_S_S_S_S_S_S_S_S_S_S_S_S_S_S_S_S_S_S_S_S_S_S_S_S_S_S_S_S_S_S_S_S_S_S_S_S_S_S_S_S_S_S_S_S_S_S_S_S_S_S_S_S_S_S_S_S_S_S_S_S_S_S_S_S_S_S_S_S_S_S_S_S_S_S_S_S_S_S_S_S_S_S_S_S_S_S_S_S_S_S_S_S_S_S_S_S_S_S_S_S_S_S_S_S_S_S_S_S_S_S_S_S_S_S_S_S_S_S_S_S_S_S_S_S_S_S_S_S_S_S_S_S_S_S_S_S_S_S_S_S_S_S_S_S_S_S_S_S_S_S_S_S_S_S_S_S_S_S_S_S_S_S_S_S_S_S_S_S_S_S_S_S_S_S_S_S_S_S_S_S_S_S_S_S_S_S_S_S_S_S_S_S_S_S_S_S_S_S_S_S_S_S_S_S_S_S_S_S_S_S_S_S_S_S_S_S_S_S_S_S_S_S_S_S_S_S_S_S_S_S_S_S_S_S_S_S_S_S_S_S_S_S_S_S_S_S_S_S_S_S_S_S_S_S_S_S_S_S_S_S_S_S_S_S_S_S_S_S_S_S_S_S_S_S_S_S_S_S_S_S_S_S_S_S_S_S_S_S_S_S_S_S_S_S_S_S_S_S_S_S_S_S_S_S_S_S_S_S_S_S_S_S_S_S_S_S_S_S_S_S_S_S_S_S_S_S_S_S_S_S_S_S_S_S_S_S_S_S_S_S_S_S_S_S_S_S_S_S_S_S_S_S_S_S_S_S_S_S_S_S_S_S_S_S_S_S_S_S_S_S_S_S_S_S_S_S_S_S_S_S_S_S_S_S_S_S_S_S_S_S_S_S_S_S_S_S_S_S_S_S_S_S_S_S_S_S_S_S_S_S_S_S_S_S_S_S_S_S_S_S_S_S_S_S_S_S_S_S_S_S_S_S_S_S_S_S_S_S_S_S_S_S_S_S_S_S_S_S_S_S_S_S_S_S_S_S_S_S_S_S_S_S_S_S_S_S_S_S_S_S_S_S_S_S_S_S_S_S_S_S_S_S_S_S_S_S_S_S_S_S_S_S_S_S_S_S_S_S_S_S_S_S_S_S_S_S_S_S_S_S_S_S_S_S_S_S_S_S_S_S_S_S_S_S_S_S_S_S_S_S_S_S_S_S_S_S_S_S_S_S_S_S_S_S_S_S_S_S_S_S_S_S_S_S_S_S_S_S_S_S_S_S_S_S_S_S_S_S_S_S_S_S_S_S_S_S_S_S_S_S_S_S_S_S_S_S_S_S_S_S_S_S_S_S_S_S_S_S_S_S_S_S_S_S_S_S_S_S_S_S_S_S_S_S_S_S_S_S_S_S_S_S_S_S_S_S_S_S_S_S_S_S_S_S_S_S_S_S__param_964,
	.param .u64 .ptr .align 1 _Z4racePiS_S_S_S_S_S_S_S_S_S_S_S_S_S_S_S_S_S_S_S_S_S_S_S_S_S_S_S_S_S_S_S_S_S_S_S_S_S_S_S_S_S_S_S_S_S_S_S_S_S_S_S_S_S_S_S_S_S_S_S_S_S_S_S_S_S_S_S_S_S_S_S_S_S_S_S_S_S_S_S_S_S_S_S_S_S_S_S_S_S_S_S_S_S_S_S_S_S_S_S_S_S_S_S_S_S_S_S_S_S_S_S_S_S_S_S_S_S_S_S_S_S_S_S_S_S_S_S_S_S_S_S_S_S_S_S_S_S_S_S_S_S_S_S_S_S_S_S_S_S_S_S_S_S_S_S_S_S_S_S_S_S_S_S_S_S_S_S_S_S_S_S_S_S_S_S_S_S_S_S_S_S_S_S_S_S_S_S_S_S_S_S_S_S_S_S_S_S_S_S_S_S_S_S_S_S_S_S_S_S_S_S_S_S_S_S_S_S_S_S_S_S_S_S_S_S_S_S_S_S_S_S_S_S_S_S_S_S_S_S_S_S_S_S_S_S_S_S_S_S_S_S_S_S_S_S_S_S_S_S_S_S_S_S_S_S_S_S_S_S_S_S_S_S_S_S_S_S_S_S_S_S_S_S_S_S_S_S_S_S_S_S_S_S_S_S_S_S_S_S_S_S_S_S_S_S_S_S_S_S_S_S_S_S_S_S_S_S_S_S_S_S_S_S_S_S_S_S_S_S_S_S_S_S_S_S_S_S_S_S_S_S_S_S_S_S_S_S_S_S_S_S_S_S_S_S_S_S_S_S_S_S_S_S_S_S_S_S_S_S_S_S_S_S_S_S_S_S_S_S_S_S_S_S_S_S_S_S_S_S_S_S_S_S_S_S_S_S_S_S_S_S_S_S_S_S_S_S_S_S_S_S_S_S_S_S_S_S_S_S_S_S_S_S_S_S_S_S_S_S_S_S_S_S_S_S_S_S_S_S_S_S_S_S_S_S_S_S_S_S_S_S_S_S_S_S_S_S_S_S_S_S_S_S_S_S_S_S_S_S_S_S_S_S_S_S_S_S_S_S_S_S_S_S_S_S_S_S_S_S_S_S_S_S_S_S_S_S_S_S_S_S_S_S_S_S_S_S_S_S_S_S_S_S_S_S_S_S_S_S_S_S_S_S_S_S_S_S_S_S_S_S_S_S_S_S_S_S_S_S_S_S_S_S_S_S_S_S_S_S_S_S_S_S_S_S_S_S_S_S_S_S_S_S_S_S_S_S_S_S_S_S_S_S_S_S_S_S_S_S_S_S_S_S_S_S_S_S_S_S_S_S_S_S_S_S_S_S_S_S_S_S_S_S_S_S_S_S_S_S_S_S_S_S_S_S_S_S_S_S_S_S_S_S_S_S_S_S_S_S_S_S_S_S_S_S_S_S_S_S_S_S_S_S_S_S_S_S_S_S_S_S_S_S_S_S_S_S_S_S_S_S_S_S_S_S_S_S_S_S_S_S_S_S_S_S_S_S_S_S_S_S_S_S_S_S_S_S_S_S_S_S_S_S_S_S_S_S_S_S_S_S_S_S_S_S_S_S_S_S_S_S_S_S_S_S_S_S_S_S_S_S_S_S_S_S_S_S_S_S_S_S_S_S_S_S_S_S_S_S_S_S_S_S_S_S_S_S_S_S_S_S_S_S_S_S_S_S_S_S_S_S_S_S_S_S_S_S_S_S_S_S_S_S_S_S_S_S_S_S_S_S_S_S_S_S_S_S_S_S_S_S_S_S_S_S_S_S_S_S_S_S_S_S_S_S_S_S_S_S_S_S_S_S_S_S_S_S_S_S_S_S_S_S_S_S_S_S_S_S_S_S_S_S_S_S_S_S_S_S_S_S_S_S_S_S_S_S_S_S_S_S_S_S_S_S_S_S_S_S_S_S_S_S_S_S_S_S_S_S_S_S_S_S_S_S_S_S_S_S_S_S_S_S_S_S_S_S_S_S_S_S_S_S_S_S_S_S_S_S_S_S_S_S_S_S_S_S_S_S_S_S_S_S_S_S_S_S_S_S_S_S_S_S_S_S_S_S_S_S_S_S_S_S_S_S_S_S_S_S_S_S_S_S_S_S_S_S_S_S_S_S_S_S_S_S_S_S_S_S_S_S_S_S_S_S_S_S_S_S_S_S_S_S_S_S_S_S_S_S_S_S_S_S_S_S_S_S_S_S_S_S_S_S_S_S_S_S_S_S_S_S_S_S_S_S_S_S_S_S_S_S_S_S_S_S_S_S_S_S_S_S_S__param_965,
	.param .u64 .ptr .align 1 _Z4racePiS_S_S_S_S_S_S_S_S_S_S_S_S_S_S_S_S_S_S_S_S_S_S_S_S_S_S_S_S_S_S_S_S_S_S_S_S_S_S_S_S_S_S_S_S_S_S_S_S_S_S_S_S_S_S_S_S_S_S_S_S_S_S_S_S_S_S_S_S_S_S_S_S_S_S_S_S_S_S_S_S_S_S_S_S_S_S_S_S_S_S_S_S_S_S_S_S_S_S_S_S_S_S_S_S_S_S_S_S_S_S_S_S_S_S_S_S_S_S_S_S_S_S_S_S_S_S_S_S_S_S_S_S_S_S_S_S_S_S_S_S_S_S_S_S_S_S_S_S_S_S_S_S_S_S_S_S_S_S_S_S_S_S_S_S_S_S_S_S_S_S_S_S_S_S_S_S_S_S_S_S_S_S_S_S_S_S_S_S_S_S_S_S_S_S_S_S_S_S_S_S_S_S_S_S_S_S_S_S_S_S_S_S_S_S_S_S_S_S_S_S_S_S_S_S_S_S_S_S_S_S_S_S_S_S_S_S_S_S_S_S_S_S_S_S_S_S_S_S_S_S_S_S_S_S_S_S_S_S_S_S_S_S_S_S_S_S_S_S_S_S_S_S_S_S_S_S_S_S_S_S_S_S_S_S_S_S_S_S_S_S_S_S_S_S_S_S_S_S_S_S_S_S_S_S_S_S_S_S_S_S_S_S_S_S_S_S_S_S_S_S_S_S_S_S_S_S_S_S_S_S_S_S_S_S_S_S_S_S_S_S_S_S_S_S_S_S_S_S_S_S_S_S_S_S_S_S_S_S_S_S_S_S_S_S_S_S_S_S_S_S_S_S_S_S_S_S_S_S_S_S_S_S_S_S_S_S_S_S_S_S_S_S_S_S_S_S_S_S_S_S_S_S_S_S_S_S_S_S_S_S_S_S_S_S_S_S_S_S_S_S_S_S_S_S_S_S_S_S_S_S_S_S_S_S_S_S_S_S_S_S_S_S_S_S_S_S_S_S_S_S_S_S_S_S_S_S_S_S_S_S_S_S_S_S_S_S_S_S_S_S_S_S_S_S_S_S_S_S_S_S_S_S_S_S_S_S_S_S_S_S_S_S_S_S_S_S_S_S_S_S_S_S_S_S_S_S_S_S_S_S_S_S_S_S_S_S_S_S_S_S_S_S_S_S_S_S_S_S_S_S_S_S_S_S_S_S_S_S_S_S_S_S_S_S_S_S_S_S_S_S_S_S_S_S_S_S_S_S_S_S_S_S_S_S_S_S_S_S_S_S_S_S_S_S_S_S_S_S_S_S_S_S_S_S_S_S_S_S_S_S_S_S_S_S_S_S_S_S_S_S_S_S_S_S_S_S_S_S_S_S_S_S_S_S_S_S_S_S_S_S_S_S_S_S_S_S_S_S_S_S_S_S_S_S_S_S_S_S_S_S_S_S_S_S_S_S_S_S_S_S_S_S_S_S_S_S_S_S_S_S_S_S_S_S_S_S_S_S_S_S_S_S_S_S_S_S_S_S_S_S_S_S_S_S_S_S_S_S_S_S_S_S_S_S_S_S_S_S_S_S_S_S_S_S_S_S_S_S_S_S_S_S_S_S_S_S_S_S_S_S_S_S_S_S_S_S_S_S_S_S_S_S_S_S_S_S_S_S_S_S_S_S_S_S_S_S_S_S_S_S_S_S_S_S_S_S_S_S_S_S_S_S_S_S_S_S_S_S_S_S_S_S_S_S_S_S_S_S_S_S_S_S_S_S_S_S_S_S_S_S_S_S_S_S_S_S_S_S_S_S_S_S_S_S_S_S_S_S_S_S_S_S_S_S_S_S_S_S_S_S_S_S_S_S_S_S_S_S_S_S_S_S_S_S_S_S_S_S_S_S_S_S_S_S_S_S_S_S_S_S_S_S_S_S_S_S_S_S_S_S_S_S_S_S_S_S_S_S_S_S_S_S_S_S_S_S_S_S_S_S_S_S_S_S_S_S_S_S_S_S_S_S_S_S_S_S_S_S_S_S_S_S_S_S_S_S_S_S_S_S_S_S_S_S_S_S_S_S_S_S_S_S_S_S_S_S_S_S_S_S_S_S_S_S_S_S_S_S_S_S_S_S_S_S_S_S_S_S_S_S_S_S_S_S_S_S_S_S_S_S_S_S_S_S_S_S_S_S_S_S_S_S_S_S_S_S_S_S_S_S_S_S_S_S_S_S_S_S_S_S_S_S_S_S_S_S_S_S_S_S_S_S_S_S_S_S_S_S_S_S_S_S_S_S_S_S_S_S_S_S_S_S__param_966,
	.param .u64 .ptr .align 1 _Z4racePiS_S_S_S_S_S_S_S_S_S_S_S_S_S_S_S_S_S_S_S_S_S_S_S_S_S_S_S_S_S_S_S_S_S_S_S_S_S_S_S_S_S_S_S_S_S_S_S_S_S_S_S_S_S_S_S_S_S_S_S_S_S_S_S_S_S_S_S_S_S_S_S_S_S_S_S_S_S_S_S_S_S_S_S_S_S_S_S_S_S_S_S_S_S_S_S_S_S_S_S_S_S_S_S_S_S_S_S_S_S_S_S_S_S_S_S_S_S_S_S_S_S_S_S_S_S_S_S_S_S_S_S_S_S_S_S_S_S_S_S_S_S_S_S_S_S_S_S_S_S_S_S_S_S_S_S_S_S_S_S_S_S_S_S_S_S_S_S_S_S_S_S_S_S_S_S_S_S_S_S_S_S_S_S_S_S_S_S_S_S_S_S_S_S_S_S_S_S_S_S_S_S_S_S_S_S_S_S_S_S_S_S_S_S_S_S_S_S_S_S_S_S_S_S_S_S_S_S_S_S_S_S_S_S_S_S_S_S_S_S_S_S_S_S_S_S_S_S_S_S_S_S_S_S_S_S_S_S_S_S_S_S_S_S_S_S_S_S_S_S_S_S_S_S_S_S_S_S_S_S_S_S_S_S_S_S_S_S_S_S_S_S_S_S_S_S_S_S_S_S_S_S_S_S_S_S_S_S_S_S_S_S_S_S_S_S_S_S_S_S_S_S_S_S_S_S_S_S_S_S_S_S_S_S_S_S_S_S_S_S_S_S_S_S_S_S_S_S_S_S_S_S_S_S_S_S_S_S_S_S_S_S_S_S_S_S_S_S_S_S_S_S_S_S_S_S_S_S_S_S_S_S_S_S_S_S_S_S_S_S_S_S_S_S_S_S_S_S_S_S_S_S_S_S_S_S_S_S_S_S_S_S_S_S_S_S_S_S_S_S_S_S_S_S_S_S_S_S_S_S_S_S_S_S_S_S_S_S_S_S_S_S_S_S_S_S_S_S_S_S_S_S_S_S_S_S_S_S_S_S_S_S_S_S_S_S_S_S_S_S_S_S_S_S_S_S_S_S_S_S_S_S_S_S_S_S_S_S_S_S_S_S_S_S_S_S_S_S_S_S_S_S_S_S_S_S_S_S_S_S_S_S_S_S_S_S_S_S_S_S_S_S_S_S_S_S_S_S_S_S_S_S_S_S_S_S_S_S_S_S_S_S_S_S_S_S_S_S_S_S_S_S_S_S_S_S_S_S_S_S_S_S_S_S_S_S_S_S_S_S_S_S_S_S_S_S_S_S_S_S_S_S_S_S_S_S_S_S_S_S_S_S_S_S_S_S_S_S_S_S_S_S_S_S_S_S_S_S_S_S_S_S_S_S_S_S_S_S_S_S_S_S_S_S_S_S_S_S_S_S_S_S_S_S_S_S_S_S_S_S_S_S_S_S_S_S_S_S_S_S_S_S_S_S_S_S_S_S_S_S_S_S_S_S_S_S_S_S_S_S_S_S_S_S_S_S_S_S_S_S_S_S_S_S_S_S_S_S_S_S_S_S_S_S_S_S_S_S_S_S_S_S_S_S_S_S_S_S_S_S_S_S_S_S_S_S_S_S_S_S_S_S_S_S_S_S_S_S_S_S_S_S_S_S_S_S_S_S_S_S_S_S_S_S_S_S_S_S_S_S_S_S_S_S_S_S_S_S_S_S_S_S_S_S_S_S_S_S_S_S_S_S_S_S_S_S_S_S_S_S_S_S_S_S_S_S_S_S_S_S_S_S_S_S_S_S_S_S_S_S_S_S_S_S_S_S_S_S_S_S_S_S_S_S_S_S_S_S_S_S_S_S_S_S_S_S_S_S_S_S_S_S_S_S_S_S_S_S_S_S_S_S_S_S_S_S_S_S_S_S_S_S_S_S_S_S_S_S_S_S_S_S_S_S_S_S_S_S_S_S_S_S_S_S_S_S_S_S_S_S_S_S_S_S_S_S_S_S_S_S_S_S_S_S_S_S_S_S_S_S_S_S_S_S_S_S_S_S_S_S_S_S_S_S_S_S_S_S_S_S_S_S_S_S_S_S_S_S_S_S_S_S_S_S_S_S_S_S_S_S_S_S_S_S_S_S_S_S_S_S_S_S_S_S_S_S_S_S_S_S_S_S_S_S_S_S_S_S_S_S_S_S_S_S_S_S_S_S_S_S_S_S_S_S_S_S_S_S_S_S_S_S_S_S_S_S_S_S_S_S_S_S_S_S_S_S_S_S_S_S_S_S_S_S_S_S_S_S_S_S_S_S_S__param_967,
	.param .u64 .ptr .align 1 _Z4racePiS_S_S_S_S_S_S_S_S_S_S_S_S_S_S_S_S_S_S_S_S_S_S_S_S_S_S_S_S_S_S_S_S_S_S_S_S_S_S_S_S_S_S_S_S_S_S_S_S_S_S_S_S_S_S_S_S_S_S_S_S_S_S_S_S_S_S_S_S_S_S_S_S_S_S_S_S_S_S_S_S_S_S_S_S_S_S_S_S_S_S_S_S_S_S_S_S_S_S_S_S_S_S_S_S_S_S_S_S_S_S_S_S_S_S_S_S_S_S_S_S_S_S_S_S_S_S_S_S_S_S_S_S_S_S_S_S_S_S_S_S_S_S_S_S_S_S_S_S_S_S_S_S_S_S_S_S_S_S_S_S_S_S_S_S_S_S_S_S_S_S_S_S_S_S_S_S_S_S_S_S_S_S_S_S_S_S_S_S_S_S_S_S_S_S_S_S_S_S_S_S_S_S_S_S_S_S_S_S_S_S_S_S_S_S_S_S_S_S_S_S_S_S_S_S_S_S_S_S_S_S_S_S_S_S_S_S_S_S_S_S_S_S_S_S_S_S_S_S_S_S_S_S_S_S_S_S_S_S_S_S_S_S_S_S_S_S_S_S_S_S_S_S_S_S_S_S_S_S_S_S_S_S_S_S_S_S_S_S_S_S_S_S_S_S_S_S_S_S_S_S_S_S_S_S_S_S_S_S_S_S_S_S_S_S_S_S_S_S_S_S_S_S_S_S_S_S_S_S_S_S_S_S_S_S_S_S_S_S_S_S_S_S_S_S_S_S_S_S_S_S_S_S_S_S_S_S_S_S_S_S_S_S_S_S_S_S_S_S_S_S_S_S_S_S_S_S_S_S_S_S_S_S_S_S_S_S_S_S_S_S_S_S_S_S_S_S_S_S_S_S_S_S_S_S_S_S_S_S_S_S_S_S_S_S_S_S_S_S_S_S_S_S_S_S_S_S_S_S_S_S_S_S_S_S_S_S_S_S_S_S_S_S_S_S_S_S_S_S_S_S_S_S_S_S_S_S_S_S_S_S_S_S_S_S_S_S_S_S_S_S_S_S_S_S_S_S_S_S_S_S_S_S_S_S_S_S_S_S_S_S_S_S_S_S_S_S_S_S_S_S_S_S_S_S_S_S_S_S_S_S_S_S_S_S_S_S_S_S_S_S_S_S_S_S_S_S_S_S_S_S_S_S_S_S_S_S_S_S_S_S_S_S_S_S_S_S_S_S_S_S_S_S_S_S_S_S_S_S_S_S_S_S_S_S_S_S_S_S_S_S_S_S_S_S_S_S_S_S_S_S_S_S_S_S_S_S_S_S_S_S_S_S_S_S_S_S_S_S_S_S_S_S_S_S_S_S_S_S_S_S_S_S_S_S_S_S_S_S_S_S_S_S_S_S_S_S_S_S_S_S_S_S_S_S_S_S_S_S_S_S_S_S_S_S_S_S_S_S_S_S_S_S_S_S_S_S_S_S_S_S_S_S_S_S_S_S_S_S_S_S_S_S_S_S_S_S_S_S_S_S_S_S_S_S_S_S_S_S_S_S_S_S_S_S_S_S_S_S_S_S_S_S_S_S_S_S_S_S_S_S_S_S_S_S_S_S_S_S_S_S_S_S_S_S_S_S_S_S_S_S_S_S_S_S_S_S_S_S_S_S_S_S_S_S_S_S_S_S_S_S_S_S_S_S_S_S_S_S_S_S_S_S_S_S_S_S_S_S_S_S_S_S_S_S_S_S_S_S_S_S_S_S_S_S_S_S_S_S_S_S_S_S_S_S_S_S_S_S_S_S_S_S_S_S_S_S_S_S_S_S_S_S_S_S_S_S_S_S_S_S_S_S_S_S_S_S_S_S_S_S_S_S_S_S_S_S_S_S_S_S_S_S_S_S_S_S_S_S_S_S_S_S_S_S_S_S_S_S_S_S_S_S_S_S_S_S_S_S_S_S_S_S_S_S_S_S_S_S_S_S_S_S_S_S_S_S_S_S_S_S_S_S_S_S_S_S_S_S_S_S_S_S_S_S_S_S_S_S_S_S_S_S_S_S_S_S_S_S_S_S_S_S_S_S_S_S_S_S_S_S_S_S_S_S_S_S_S_S_S_S_S_S_S_S_S_S_S_S_S_S_S_S_S_S_S_S_S_S_S_S_S_S_S_S_S_S_S_S_S_S_S_S_S_S_S_S_S_S_S_S_S_S_S_S_S_S_S_S_S_S_S_S_S_S_S_S_S_S_S_S_S_S_S_S_S_S_S_S_S_S_S_S_S_S_S_S_S_S_S_S_S_S__param_968,
	.param .u64 .ptr .align 1 _Z4racePiS_S_S_S_S_S_S_S_S_S_S_S_S_S_S_S_S_S_S_S_S_S_S_S_S_S_S_S_S_S_S_S_S_S_S_S_S_S_S_S_S_S_S_S_S_S_S_S_S_S_S_S_S_S_S_S_S_S_S_S_S_S_S_S_S_S_S_S_S_S_S_S_S_S_S_S_S_S_S_S_S_S_S_S_S_S_S_S_S_S_S_S_S_S_S_S_S_S_S_S_S_S_S_S_S_S_S_S_S_S_S_S_S_S_S_S_S_S_S_S_S_S_S_S_S_S_S_S_S_S_S_S_S_S_S_S_S_S_S_S_S_S_S_S_S_S_S_S_S_S_S_S_S_S_S_S_S_S_S_S_S_S_S_S_S_S_S_S_S_S_S_S_S_S_S_S_S_S_S_S_S_S_S_S_S_S_S_S_S_S_S_S_S_S_S_S_S_S_S_S_S_S_S_S_S_S_S_S_S_S_S_S_S_S_S_S_S_S_S_S_S_S_S_S_S_S_S_S_S_S_S_S_S_S_S_S_S_S_S_S_S_S_S_S_S_S_S_S_S_S_S_S_S_S_S_S_S_S_S_S_S_S_S_S_S_S_S_S_S_S_S_S_S_S_S_S_S_S_S_S_S_S_S_S_S_S_S_S_S_S_S_S_S_S_S_S_S_S_S_S_S_S_S_S_S_S_S_S_S_S_S_S_S_S_S_S_S_S_S_S_S_S_S_S_S_S_S_S_S_S_S_S_S_S_S_S_S_S_S_S_S_S_S_S_S_S_S_S_S_S_S_S_S_S_S_S_S_S_S_S_S_S_S_S_S_S_S_S_S_S_S_S_S_S_S_S_S_S_S_S_S_S_S_S_S_S_S_S_S_S_S_S_S_S_S_S_S_S_S_S_S_S_S_S_S_S_S_S_S_S_S_S_S_S_S_S_S_S_S_S_S_S_S_S_S_S_S_S_S_S_S_S_S_S_S_S_S_S_S_S_S_S_S_S_S_S_S_S_S_S_S_S_S_S_S_S_S_S_S_S_S_S_S_S_S_S_S_S_S_S_S_S_S_S_S_S_S_S_S_S_S_S_S_S_S_S_S_S_S_S_S_S_S_S_S_S_S_S_S_S_S_S_S_S_S_S_S_S_S_S_S_S_S_S_S_S_S_S_S_S_S_S_S_S_S_S_S_S_S_S_S_S_S_S_S_S_S_S_S_S_S_S_S_S_S_S_S_S_S_S_S_S_S_S_S_S_S_S_S_S_S_S_S_S_S_S_S_S_S_S_S_S_S_S_S_S_S_S_S_S_S_S_S_S_S_S_S_S_S_S_S_S_S_S_S_S_S_S_S_S_S_S_S_S_S_S_S_S_S_S_S_S_S_S_S_S_S_S_S_S_S_S_S_S_S_S_S_S_S_S_S_S_S_S_S_S_S_S_S_S_S_S_S_S_S_S_S_S_S_S_S_S_S_S_S_S_S_S_S_S_S_S_S_S_S_S_S_S_S_S_S_S_S_S_S_S_S_S_S_S_S_S_S_S_S_S_S_S_S_S_S_S_S_S_S_S_S_S_S_S_S_S_S_S_S_S_S_S_S_S_S_S_S_S_S_S_S_S_S_S_S_S_S_S_S_S_S_S_S_S_S_S_S_S_S_S_S_S_S_S_S_S_S_S_S_S_S_S_S_S_S_S_S_S_S_S_S_S_S_S_S_S_S_S_S_S_S_S_S_S_S_S_S_S_S_S_S_S_S_S_S_S_S_S_S_S_S_S_S_S_S_S_S_S_S_S_S_S_S_S_S_S_S_S_S_S_S_S_S_S_S_S_S_S_S_S_S_S_S_S_S_S_S_S_S_S_S_S_S_S_S_S_S_S_S_S_S_S_S_S_S_S_S_S_S_S_S_S_S_S_S_S_S_S_S_S_S_S_S_S_S_S_S_S_S_S_S_S_S_S_S_S_S_S_S_S_S_S_S_S_S_S_S_S_S_S_S_S_S_S_S_S_S_S_S_S_S_S_S_S_S_S_S_S_S_S_S_S_S_S_S_S_S_S_S_S_S_S_S_S_S_S_S_S_S_S_S_S_S_S_S_S_S_S_S_S_S_S_S_S_S_S_S_S_S_S_S_S_S_S_S_S_S_S_S_S_S_S_S_S_S_S_S_S_S_S_S_S_S_S_S_S_S_S_S_S_S_S_S_S_S_S_S_S_S_S_S_S_S_S_S_S_S_S_S_S_S_S_S_S_S_S_S_S_S_S_S_S_S_S_S_S_S_S_S_S_S_S_S_S_S_S_S__param_969,
	.param .u64 .ptr .align 1 _Z4racePiS_S_S_S_S_S_S_S_S_S_S_S_S_S_S_S_S_S_S_S_S_S_S_S_S_S_S_S_S_S_S_S_S_S_S_S_S_S_S_S_S_S_S_S_S_S_S_S_S_S_S_S_S_S_S_S_S_S_S_S_S_S_S_S_S_S_S_S_S_S_S_S_S_S_S_S_S_S_S_S_S_S_S_S_S_S_S_S_S_S_S_S_S_S_S_S_S_S_S_S_S_S_S_S_S_S_S_S_S_S_S_S_S_S_S_S_S_S_S_S_S_S_S_S_S_S_S_S_S_S_S_S_S_S_S_S_S_S_S_S_S_S_S_S_S_S_S_S_S_S_S_S_S_S_S_S_S_S_S_S_S_S_S_S_S_S_S_S_S_S_S_S_S_S_S_S_S_S_S_S_S_S_S_S_S_S_S_S_S_S_S_S_S_S_S_S_S_S_S_S_S_S_S_S_S_S_S_S_S_S_S_S_S_S_S_S_S_S_S_S_S_S_S_S_S_S_S_S_S_S_S_S_S_S_S_S_S_S_S_S_S_S_S_S_S_S_S_S_S_S_S_S_S_S_S_S_S_S_S_S_S_S_S_S_S_S_S_S_S_S_S_S_S_S_S_S_S_S_S_S_S_S_S_S_S_S_S_S_S_S_S_S_S_S_S_S_S_S_S_S_S_S_S_S_S_S_S_S_S_S_S_S_S_S_S_S_S_S_S_S_S_S_S_S_S_S_S_S_S_S_S_S_S_S_S_S_S_S_S_S_S_S_S_S_S_S_S_S_S_S_S_S_S_S_S_S_S_S_S_S_S_S_S_S_S_S_S_S_S_S_S_S_S_S_S_S_S_S_S_S_S_S_S_S_S_S_S_S_S_S_S_S_S_S_S_S_S_S_S_S_S_S_S_S_S_S_S_S_S_S_S_S_S_S_S_S_S_S_S_S_S_S_S_S_S_S_S_S_S_S_S_S_S_S_S_S_S_S_S_S_S_S_S_S_S_S_S_S_S_S_S_S_S_S_S_S_S_S_S_S_S_S_S_S_S_S_S_S_S_S_S_S_S_S_S_S_S_S_S_S_S_S_S_S_S_S_S_S_S_S_S_S_S_S_S_S_S_S_S_S_S_S_S_S_S_S_S_S_S_S_S_S_S_S_S_S_S_S_S_S_S_S_S_S_S_S_S_S_S_S_S_S_S_S_S_S_S_S_S_S_S_S_S_S_S_S_S_S_S_S_S_S_S_S_S_S_S_S_S_S_S_S_S_S_S_S_S_S_S_S_S_S_S_S_S_S_S_S_S_S_S_S_S_S_S_S_S_S_S_S_S_S_S_S_S_S_S_S_S_S_S_S_S_S_S_S_S_S_S_S_S_S_S_S_S_S_S_S_S_S_S_S_S_S_S_S_S_S_S_S_S_S_S_S_S_S_S_S_S_S_S_S_S_S_S_S_S_S_S_S_S_S_S_S_S_S_S_S_S_S_S_S_S_S_S_S_S_S_S_S_S_S_S_S_S_S_S_S_S_S_S_S_S_S_S_S_S_S_S_S_S_S_S_S_S_S_S_S_S_S_S_S_S_S_S_S_S_S_S_S_S_S_S_S_S_S_S_S_S_S_S_S_S_S_S_S_S_S_S_S_S_S_S_S_S_S_S_S_S_S_S_S_S_S_S_S_S_S_S_S_S_S_S_S_S_S_S_S_S_S_S_S_S_S_S_S_S_S_S_S_S_S_S_S_S_S_S_S_S_S_S_S_S_S_S_S_S_S_S_S_S_S_S_S_S_S_S_S_S_S_S_S_S_S_S_S_S_S_S_S_S_S_S_S_S_S_S_S_S_S_S_S_S_S_S_S_S_S_S_S_S_S_S_S_S_S_S_S_S_S_S_S_S_S_S_S_S_S_S_S_S_S_S_S_S_S_S_S_S_S_S_S_S_S_S_S_S_S_S_S_S_S_S_S_S_S_S_S_S_S_S_S_S_S_S_S_S_S_S_S_S_S_S_S_S_S_S_S_S_S_S_S_S_S_S_S_S_S_S_S_S_S_S_S_S_S_S_S_S_S_S_S_S_S_S_S_S_S_S_S_S_S_S_S_S_S_S_S_S_S_S_S_S_S_S_S_S_S_S_S_S_S_S_S_S_S_S_S_S_S_S_S_S_S_S_S_S_S_S_S_S_S_S_S_S_S_S_S_S_S_S_S_S_S_S_S_S_S_S_S_S_S_S_S_S_S_S_S_S_S_S_S_S_S_S_S_S_S_S_S_S_S_S_S_S_S_S_S_S_S_S_S_S__param_970,
	.param .u64 .ptr .align 1 _Z4racePiS_S_S_S_S_S_S_S_S_S_S_S_S_S_S_S_S_S_S_S_S_S_S_S_S_S_S_S_S_S_S_S_S_S_S_S_S_S_S_S_S_S_S_S_S_S_S_S_S_S_S_S_S_S_S_S_S_S_S_S_S_S_S_S_S_S_S_S_S_S_S_S_S_S_S_S_S_S_S_S_S_S_S_S_S_S_S_S_S_S_S_S_S_S_S_S_S_S_S_S_S_S_S_S_S_S_S_S_S_S_S_S_S_S_S_S_S_S_S_S_S_S_S_S_S_S_S_S_S_S_S_S_S_S_S_S_S_S_S_S_S_S_S_S_S_S_S_S_S_S_S_S_S_S_S_S_S_S_S_S_S_S_S_S_S_S_S_S_S_S_S_S_S_S_S_S_S_S_S_S_S_S_S_S_S_S_S_S_S_S_S_S_S_S_S_S_S_S_S_S_S_S_S_S_S_S_S_S_S_S_S_S_S_S_S_S_S_S_S_S_S_S_S_S_S_S_S_S_S_S_S_S_S_S_S_S_S_S_S_S_S_S_S_S_S_S_S_S_S_S_S_S_S_S_S_S_S_S_S_S_S_S_S_S_S_S_S_S_S_S_S_S_S_S_S_S_S_S_S_S_S_S_S_S_S_S_S_S_S_S_S_S_S_S_S_S_S_S_S_S_S_S_S_S_S_S_S_S_S_S_S_S_S_S_S_S_S_S_S_S_S_S_S_S_S_S_S_S_S_S_S_S_S_S_S_S_S_S_S_S_S_S_S_S_S_S_S_S_S_S_S_S_S_S_S_S_S_S_S_S_S_S_S_S_S_S_S_S_S_S_S_S_S_S_S_S_S_S_S_S_S_S_S_S_S_S_S_S_S_S_S_S_S_S_S_S_S_S_S_S_S_S_S_S_S_S_S_S_S_S_S_S_S_S_S_S_S_S_S_S_S_S_S_S_S_S_S_S_S_S_S_S_S_S_S_S_S_S_S_S_S_S_S_S_S_S_S_S_S_S_S_S_S_S_S_S_S_S_S_S_S_S_S_S_S_S_S_S_S_S_S_S_S_S_S_S_S_S_S_S_S_S_S_S_S_S_S_S_S_S_S_S_S_S_S_S_S_S_S_S_S_S_S_S_S_S_S_S_S_S_S_S_S_S_S_S_S_S_S_S_S_S_S_S_S_S_S_S_S_S_S_S_S_S_S_S_S_S_S_S_S_S_S_S_S_S_S_S_S_S_S_S_S_S_S_S_S_S_S_S_S_S_S_S_S_S_S_S_S_S_S_S_S_S_S_S_S_S_S_S_S_S_S_S_S_S_S_S_S_S_S_S_S_S_S_S_S_S_S_S_S_S_S_S_S_S_S_S_S_S_S_S_S_S_S_S_S_S_S_S_S_S_S_S_S_S_S_S_S_S_S_S_S_S_S_S_S_S_S_S_S_S_S_S_S_S_S_S_S_S_S_S_S_S_S_S_S_S_S_S_S_S_S_S_S_S_S_S_S_S_S_S_S_S_S_S_S_S_S_S_S_S_S_S_S_S_S_S_S_S_S_S_S_S_S_S_S_S_S_S_S_S_S_S_S_S_S_S_S_S_S_S_S_S_S_S_S_S_S_S_S_S_S_S_S_S_S_S_S_S_S_S_S_S_S_S_S_S_S_S_S_S_S_S_S_S_S_S_S_S_S_S_S_S_S_S_S_S_S_S_S_S_S_S_S_S_S_S_S_S_S_S_S_S_S_S_S_S_S_S_S_S_S_S_S_S_S_S_S_S_S_S_S_S_S_S_S_S_S_S_S_S_S_S_S_S_S_S_S_S_S_S_S_S_S_S_S_S_S_S_S_S_S_S_S_S_S_S_S_S_S_S_S_S_S_S_S_S_S_S_S_S_S_S_S_S_S_S_S_S_S_S_S_S_S_S_S_S_S_S_S_S_S_S_S_S_S_S_S_S_S_S_S_S_S_S_S_S_S_S_S_S_S_S_S_S_S_S_S_S_S_S_S_S_S_S_S_S_S_S_S_S_S_S_S_S_S_S_S_S_S_S_S_S_S_S_S_S_S_S_S_S_S_S_S_S_S_S_S_S_S_S_S_S_S_S_S_S_S_S_S_S_S_S_S_S_S_S_S_S_S_S_S_S_S_S_S_S_S_S_S_S_S_S_S_S_S_S_S_S_S_S_S_S_S_S_S_S_S_S_S_S_S_S_S_S_S_S_S_S_S_S_S_S_S_S_S_S_S_S_S_S_S_S_S_S_S_S_S_S_S_S_S_S_S_S_S_S_S_S_S_S_S__param_971,
	.param .u64 .ptr .align 1 _Z4racePiS_S_S_S_S_S_S_S_S_S_S_S_S_S_S_S_S_S_S_S_S_S_S_S_S_S_S_S_S_S_S_S_S_S_S_S_S_S_S_S_S_S_S_S_S_S_S_S_S_S_S_S_S_S_S_S_S_S_S_S_S_S_S_S_S_S_S_S_S_S_S_S_S_S_S_S_S_S_S_S_S_S_S_S_S_S_S_S_S_S_S_S_S_S_S_S_S_S_S_S_S_S_S_S_S_S_S_S_S_S_S_S_S_S_S_S_S_S_S_S_S_S_S_S_S_S_S_S_S_S_S_S_S_S_S_S_S_S_S_S_S_S_S_S_S_S_S_S_S_S_S_S_S_S_S_S_S_S_S_S_S_S_S_S_S_S_S_S_S_S_S_S_S_S_S_S_S_S_S_S_S_S_S_S_S_S_S_S_S_S_S_S_S_S_S_S_S_S_S_S_S_S_S_S_S_S_S_S_S_S_S_S_S_S_S_S_S_S_S_S_S_S_S_S_S_S_S_S_S_S_S_S_S_S_S_S_S_S_S_S_S_S_S_S_S_S_S_S_S_S_S_S_S_S_S_S_S_S_S_S_S_S_S_S_S_S_S_S_S_S_S_S_S_S_S_S_S_S_S_S_S_S_S_S_S_S_S_S_S_S_S_S_S_S_S_S_S_S_S_S_S_S_S_S_S_S_S_S_S_S_S_S_S_S_S_S_S_S_S_S_S_S_S_S_S_S_S_S_S_S_S_S_S_S_S_S_S_S_S_S_S_S_S_S_S_S_S_S_S_S_S_S_S_S_S_S_S_S_S_S_S_S_S_S_S_S_S_S_S_S_S_S_S_S_S_S_S_S_S_S_S_S_S_S_S_S_S_S_S_S_S_S_S_S_S_S_S_S_S_S_S_S_S_S_S_S_S_S_S_S_S_S_S_S_S_S_S_S_S_S_S_S_S_S_S_S_S_S_S_S_S_S_S_S_S_S_S_S_S_S_S_S_S_S_S_S_S_S_S_S_S_S_S_S_S_S_S_S_S_S_S_S_S_S_S_S_S_S_S_S_S_S_S_S_S_S_S_S_S_S_S_S_S_S_S_S_S_S_S_S_S_S_S_S_S_S_S_S_S_S_S_S_S_S_S_S_S_S_S_S_S_S_S_S_S_S_S_S_S_S_S_S_S_S_S_S_S_S_S_S_S_S_S_S_S_S_S_S_S_S_S_S_S_S_S_S_S_S_S_S_S_S_S_S_S_S_S_S_S_S_S_S_S_S_S_S_S_S_S_S_S_S_S_S_S_S_S_S_S_S_S_S_S_S_S_S_S_S_S_S_S_S_S_S_S_S_S_S_S_S_S_S_S_S_S_S_S_S_S_S_S_S_S_S_S_S_S_S_S_S_S_S_S_S_S_S_S_S_S_S_S_S_S_S_S_S_S_S_S_S_S_S_S_S_S_S_S_S_S_S_S_S_S_S_S_S_S_S_S_S_S_S_S_S_S_S_S_S_S_S_S_S_S_S_S_S_S_S_S_S_S_S_S_S_S_S_S_S_S_S_S_S_S_S_S_S_S_S_S_S_S_S_S_S_S_S_S_S_S_S_S_S_S_S_S_S_S_S_S_S_S_S_S_S_S_S_S_S_S_S_S_S_S_S_S_S_S_S_S_S_S_S_S_S_S_S_S_S_S_S_S_S_S_S_S_S_S_S_S_S_S_S_S_S_S_S_S_S_S_S_S_S_S_S_S_S_S_S_S_S_S_S_S_S_S_S_S_S_S_S_S_S_S_S_S_S_S_S_S_S_S_S_S_S_S_S_S_S_S_S_S_S_S_S_S_S_S_S_S_S_S_S_S_S_S_S_S_S_S_S_S_S_S_S_S_S_S_S_S_S_S_S_S_S_S_S_S_S_S_S_S_S_S_S_S_S_S_S_S_S_S_S_S_S_S_S_S_S_S_S_S_S_S_S_S_S_S_S_S_S_S_S_S_S_S_S_S_S_S_S_S_S_S_S_S_S_S_S_S_S_S_S_S_S_S_S_S_S_S_S_S_S_S_S_S_S_S_S_S_S_S_S_S_S_S_S_S_S_S_S_S_S_S_S_S_S_S_S_S_S_S_S_S_S_S_S_S_S_S_S_S_S_S_S_S_S_S_S_S_S_S_S_S_S_S_S_S_S_S_S_S_S_S_S_S_S_S_S_S_S_S_S_S_S_S_S_S_S_S_S_S_S_S_S_S_S_S_S_S_S_S_S_S_S_S_S_S_S_S_S_S_S_S_S_S_S_S_S_S_S_S_S_S__param_972,
	.param .u64 .ptr .align 1 _Z4racePiS_S_S_S_S_S_S_S_S_S_S_S_S_S_S_S_S_S_S_S_S_S_S_S_S_S_S_S_S_S_S_S_S_S_S_S_S_S_S_S_S_S_S_S_S_S_S_S_S_S_S_S_S_S_S_S_S_S_S_S_S_S_S_S_S_S_S_S_S_S_S_S_S_S_S_S_S_S_S_S_S_S_S_S_S_S_S_S_S_S_S_S_S_S_S_S_S_S_S_S_S_S_S_S_S_S_S_S_S_S_S_S_S_S_S_S_S_S_S_S_S_S_S_S_S_S_S_S_S_S_S_S_S_S_S_S_S_S_S_S_S_S_S_S_S_S_S_S_S_S_S_S_S_S_S_S_S_S_S_S_S_S_S_S_S_S_S_S_S_S_S_S_S_S_S_S_S_S_S_S_S_S_S_S_S_S_S_S_S_S_S_S_S_S_S_S_S_S_S_S_S_S_S_S_S_S_S_S_S_S_S_S_S_S_S_S_S_S_S_S_S_S_S_S_S_S_S_S_S_S_S_S_S_S_S_S_S_S_S_S_S_S_S_S_S_S_S_S_S_S_S_S_S_S_S_S_S_S_S_S_S_S_S_S_S_S_S_S_S_S_S_S_S_S_S_S_S_S_S_S_S_S_S_S_S_S_S_S_S_S_S_S_S_S_S_S_S_S_S_S_S_S_S_S_S_S_S_S_S_S_S_S_S_S_S_S_S_S_S_S_S_S_S_S_S_S_S_S_S_S_S_S_S_S_S_S_S_S_S_S_S_S_S_S_S_S_S_S_S_S_S_S_S_S_S_S_S_S_S_S_S_S_S_S_S_S_S_S_S_S_S_S_S_S_S_S_S_S_S_S_S_S_S_S_S_S_S_S_S_S_S_S_S_S_S_S_S_S_S_S_S_S_S_S_S_S_S_S_S_S_S_S_S_S_S_S_S_S_S_S_S_S_S_S_S_S_S_S_S_S_S_S_S_S_S_S_S_S_S_S_S_S_S_S_S_S_S_S_S_S_S_S_S_S_S_S_S_S_S_S_S_S_S_S_S_S_S_S_S_S_S_S_S_S_S_S_S_S_S_S_S_S_S_S_S_S_S_S_S_S_S_S_S_S_S_S_S_S_S_S_S_S_S_S_S_S_S_S_S_S_S_S_S_S_S_S_S_S_S_S_S_S_S_S_S_S_S_S_S_S_S_S_S_S_S_S_S_S_S_S_S_S_S_S_S_S_S_S_S_S_S_S_S_S_S_S_S_S_S_S_S_S_S_S_S_S_S_S_S_S_S_S_S_S_S_S_S_S_S_S_S_S_S_S_S_S_S_S_S_S_S_S_S_S_S_S_S_S_S_S_S_S_S_S_S_S_S_S_S_S_S_S_S_S_S_S_S_S_S_S_S_S_S_S_S_S_S_S_S_S_S_S_S_S_S_S_S_S_S_S_S_S_S_S_S_S_S_S_S_S_S_S_S_S_S_S_S_S_S_S_S_S_S_S_S_S_S_S_S_S_S_S_S_S_S_S_S_S_S_S_S_S_S_S_S_S_S_S_S_S_S_S_S_S_S_S_S_S_S_S_S_S_S_S_S_S_S_S_S_S_S_S_S_S_S_S_S_S_S_S_S_S_S_S_S_S_S_S_S_S_S_S_S_S_S_S_S_S_S_S_S_S_S_S_S_S_S_S_S_S_S_S_S_S_S_S_S_S_S_S_S_S_S_S_S_S_S_S_S_S_S_S_S_S_S_S_S_S_S_S_S_S_S_S_S_S_S_S_S_S_S_S_S_S_S_S_S_S_S_S_S_S_S_S_S_S_S_S_S_S_S_S_S_S_S_S_S_S_S_S_S_S_S_S_S_S_S_S_S_S_S_S_S_S_S_S_S_S_S_S_S_S_S_S_S_S_S_S_S_S_S_S_S_S_S_S_S_S_S_S_S_S_S_S_S_S_S_S_S_S_S_S_S_S_S_S_S_S_S_S_S_S_S_S_S_S_S_S_S_S_S_S_S_S_S_S_S_S_S_S_S_S_S_S_S_S_S_S_S_S_S_S_S_S_S_S_S_S_S_S_S_S_S_S_S_S_S_S_S_S_S_S_S_S_S_S_S_S_S_S_S_S_S_S_S_S_S_S_S_S_S_S_S_S_S_S_S_S_S_S_S_S_S_S_S_S_S_S_S_S_S_S_S_S_S_S_S_S_S_S_S_S_S_S_S_S_S_S_S_S_S_S_S_S_S_S_S_S_S_S_S_S_S_S_S_S_S_S_S_S_S_S_S_S_S_S_S_S_S_S_S_S_S__param_973,
	.param .u64 .ptr .align 1 _Z4racePiS_S_S_S_S_S_S_S_S_S_S_S_S_S_S_S_S_S_S_S_S_S_S_S_S_S_S_S_S_S_S_S_S_S_S_S_S_S_S_S_S_S_S_S_S_S_S_S_S_S_S_S_S_S_S_S_S_S_S_S_S_S_S_S_S_S_S_S_S_S_S_S_S_S_S_S_S_S_S_S_S_S_S_S_S_S_S_S_S_S_S_S_S_S_S_S_S_S_S_S_S_S_S_S_S_S_S_S_S_S_S_S_S_S_S_S_S_S_S_S_S_S_S_S_S_S_S_S_S_S_S_S_S_S_S_S_S_S_S_S_S_S_S_S_S_S_S_S_S_S_S_S_S_S_S_S_S_S_S_S_S_S_S_S_S_S_S_S_S_S_S_S_S_S_S_S_S_S_S_S_S_S_S_S_S_S_S_S_S_S_S_S_S_S_S_S_S_S_S_S_S_S_S_S_S_S_S_S_S_S_S_S_S_S_S_S_S_S_S_S_S_S_S_S_S_S_S_S_S_S_S_S_S_S_S_S_S_S_S_S_S_S_S_S_S_S_S_S_S_S_S_S_S_S_S_S_S_S_S_S_S_S_S_S_S_S_S_S_S_S_S_S_S_S_S_S_S_S_S_S_S_S_S_S_S_S_S_S_S_S_S_S_S_S_S_S_S_S_S_S_S_S_S_S_S_S_S_S_S_S_S_S_S_S_S_S_S_S_S_S_S_S_S_S_S_S_S_S_S_S_S_S_S_S_S_S_S_S_S_S_S_S_S_S_S_S_S_S_S_S_S_S_S_S_S_S_S_S_S_S_S_S_S_S_S_S_S_S_S_S_S_S_S_S_S_S_S_S_S_S_S_S_S_S_S_S_S_S_S_S_S_S_S_S_S_S_S_S_S_S_S_S_S_S_S_S_S_S_S_S_S_S_S_S_S_S_S_S_S_S_S_S_S_S_S_S_S_S_S_S_S_S_S_S_S_S_S_S_S_S_S_S_S_S_S_S_S_S_S_S_S_S_S_S_S_S_S_S_S_S_S_S_S_S_S_S_S_S_S_S_S_S_S_S_S_S_S_S_S_S_S_S_S_S_S_S_S_S_S_S_S_S_S_S_S_S_S_S_S_S_S_S_S_S_S_S_S_S_S_S_S_S_S_S_S_S_S_S_S_S_S_S_S_S_S_S_S_S_S_S_S_S_S_S_S_S_S_S_S_S_S_S_S_S_S_S_S_S_S_S_S_S_S_S_S_S_S_S_S_S_S_S_S_S_S_S_S_S_S_S_S_S_S_S_S_S_S_S_S_S_S_S_S_S_S_S_S_S_S_S_S_S_S_S_S_S_S_S_S_S_S_S_S_S_S_S_S_S_S_S_S_S_S_S_S_S_S_S_S_S_S_S_S_S_S_S_S_S_S_S_S_S_S_S_S_S_S_S_S_S_S_S_S_S_S_S_S_S_S_S_S_S_S_S_S_S_S_S_S_S_S_S_S_S_S_S_S_S_S_S_S_S_S_S_S_S_S_S_S_S_S_S_S_S_S_S_S_S_S_S_S_S_S_S_S_S_S_S_S_S_S_S_S_S_S_S_S_S_S_S_S_S_S_S_S_S_S_S_S_S_S_S_S_S_S_S_S_S_S_S_S_S_S_S_S_S_S_S_S_S_S_S_S_S_S_S_S_S_S_S_S_S_S_S_S_S_S_S_S_S_S_S_S_S_S_S_S_S_S_S_S_S_S_S_S_S_S_S_S_S_S_S_S_S_S_S_S_S_S_S_S_S_S_S_S_S_S_S_S_S_S_S_S_S_S_S_S_S_S_S_S_S_S_S_S_S_S_S_S_S_S_S_S_S_S_S_S_S_S_S_S_S_S_S_S_S_S_S_S_S_S_S_S_S_S_S_S_S_S_S_S_S_S_S_S_S_S_S_S_S_S_S_S_S_S_S_S_S_S_S_S_S_S_S_S_S_S_S_S_S_S_S_S_S_S_S_S_S_S_S_S_S_S_S_S_S_S_S_S_S_S_S_S_S_S_S_S_S_S_S_S_S_S_S_S_S_S_S_S_S_S_S_S_S_S_S_S_S_S_S_S_S_S_S_S_S_S_S_S_S_S_S_S_S_S_S_S_S_S_S_S_S_S_S_S_S_S_S_S_S_S_S_S_S_S_S_S_S_S_S_S_S_S_S_S_S_S_S_S_S_S_S_S_S_S_S_S_S_S_S_S_S_S_S_S_S_S_S_S_S_S_S_S_S_S_S_S_S_S_S_S_S_S_S_S_S_S_S_S_S_S_S_S__param_974,
	.param .u64 .ptr .align 1 _Z4racePiS_S_S_S_S_S_S_S_S_S_S_S_S_S_S_S_S_S_S_S_S_S_S_S_S_S_S_S_S_S_S_S_S_S_S_S_S_S_S_S_S_S_S_S_S_S_S_S_S_S_S_S_S_S_S_S_S_S_S_S_S_S_S_S_S_S_S_S_S_S_S_S_S_S_S_S_S_S_S_S_S_S_S_S_S_S_S_S_S_S_S_S_S_S_S_S_S_S_S_S_S_S_S_S_S_S_S_S_S_S_S_S_S_S_S_S_S_S_S_S_S_S_S_S_S_S_S_S_S_S_S_S_S_S_S_S_S_S_S_S_S_S_S_S_S_S_S_S_S_S_S_S_S_S_S_S_S_S_S_S_S_S_S_S_S_S_S_S_S_S_S_S_S_S_S_S_S_S_S_S_S_S_S_S_S_S_S_S_S_S_S_S_S_S_S_S_S_S_S_S_S_S_S_S_S_S_S_S_S_S_S_S_S_S_S_S_S_S_S_S_S_S_S_S_S_S_S_S_S_S_S_S_S_S_S_S_S_S_S_S_S_S_S_S_S_S_S_S_S_S_S_S_S_S_S_S_S_S_S_S_S_S_S_S_S_S_S_S_S_S_S_S_S_S_S_S_S_S_S_S_S_S_S_S_S_S_S_S_S_S_S_S_S_S_S_S_S_S_S_S_S_S_S_S_S_S_S_S_S_S_S_S_S_S_S_S_S_S_S_S_S_S_S_S_S_S_S_S_S_S_S_S_S_S_S_S_S_S_S_S_S_S_S_S_S_S_S_S_S_S_S_S_S_S_S_S_S_S_S_S_S_S_S_S_S_S_S_S_S_S_S_S_S_S_S_S_S_S_S_S_S_S_S_S_S_S_S_S_S_S_S_S_S_S_S_S_S_S_S_S_S_S_S_S_S_S_S_S_S_S_S_S_S_S_S_S_S_S_S_S_S_S_S_S_S_S_S_S_S_S_S_S_S_S_S_S_S_S_S_S_S_S_S_S_S_S_S_S_S_S_S_S_S_S_S_S_S_S_S_S_S_S_S_S_S_S_S_S_S_S_S_S_S_S_S_S_S_S_S_S_S_S_S_S_S_S_S_S_S_S_S_S_S_S_S_S_S_S_S_S_S_S_S_S_S_S_S_S_S_S_S_S_S_S_S_S_S_S_S_S_S_S_S_S_S_S_S_S_S_S_S_S_S_S_S_S_S_S_S_S_S_S_S_S_S_S_S_S_S_S_S_S_S_S_S_S_S_S_S_S_S_S_S_S_S_S_S_S_S_S_S_S_S_S_S_S_S_S_S_S_S_S_S_S_S_S_S_S_S_S_S_S_S_S_S_S_S_S_S_S_S_S_S_S_S_S_S_S_S_S_S_S_S_S_S_S_S_S_S_S_S_S_S_S_S_S_S_S_S_S_S_S_S_S_S_S_S_S_S_S_S_S_S_S_S_S_S_S_S_S_S_S_S_S_S_S_S_S_S_S_S_S_S_S_S_S_S_S_S_S_S_S_S_S_S_S_S_S_S_S_S_S_S_S_S_S_S_S_S_S_S_S_S_S_S_S_S_S_S_S_S_S_S_S_S_S_S_S_S_S_S_S_S_S_S_S_S_S_S_S_S_S_S_S_S_S_S_S_S_S_S_S_S_S_S_S_S_S_S_S_S_S_S_S_S_S_S_S_S_S_S_S_S_S_S_S_S_S_S_S_S_S_S_S_S_S_S_S_S_S_S_S_S_S_S_S_S_S_S_S_S_S_S_S_S_S_S_S_S_S_S_S_S_S_S_S_S_S_S_S_S_S_S_S_S_S_S_S_S_S_S_S_S_S_S_S_S_S_S_S_S_S_S_S_S_S_S_S_S_S_S_S_S_S_S_S_S_S_S_S_S_S_S_S_S_S_S_S_S_S_S_S_S_S_S_S_S_S_S_S_S_S_S_S_S_S_S_S_S_S_S_S_S_S_S_S_S_S_S_S_S_S_S_S_S_S_S_S_S_S_S_S_S_S_S_S_S_S_S_S_S_S_S_S_S_S_S_S_S_S_S_S_S_S_S_S_S_S_S_S_S_S_S_S_S_S_S_S_S_S_S_S_S_S_S_S_S_S_S_S_S_S_S_S_S_S_S_S_S_S_S_S_S_S_S_S_S_S_S_S_S_S_S_S_S_S_S_S_S_S_S_S_S_S_S_S_S_S_S_S_S_S_S_S_S_S_S_S_S_S_S_S_S_S_S_S_S_S_S_S_S_S_S_S_S_S_S_S_S_S_S_S_S_S_S_S_S_S_S_S_S_S_S__param_975,
	.param .u64 .ptr .align 1 _Z4racePiS_S_S_S_S_S_S_S_S_S_S_S_S_S_S_S_S_S_S_S_S_S_S_S_S_S_S_S_S_S_S_S_S_S_S_S_S_S_S_S_S_S_S_S_S_S_S_S_S_S_S_S_S_S_S_S_S_S_S_S_S_S_S_S_S_S_S_S_S_S_S_S_S_S_S_S_S_S_S_S_S_S_S_S_S_S_S_S_S_S_S_S_S_S_S_S_S_S_S_S_S_S_S_S_S_S_S_S_S_S_S_S_S_S_S_S_S_S_S_S_S_S_S_S_S_S_S_S_S_S_S_S_S_S_S_S_S_S_S_S_S_S_S_S_S_S_S_S_S_S_S_S_S_S_S_S_S_S_S_S_S_S_S_S_S_S_S_S_S_S_S_S_S_S_S_S_S_S_S_S_S_S_S_S_S_S_S_S_S_S_S_S_S_S_S_S_S_S_S_S_S_S_S_S_S_S_S_S_S_S_S_S_S_S_S_S_S_S_S_S_S_S_S_S_S_S_S_S_S_S_S_S_S_S_S_S_S_S_S_S_S_S_S_S_S_S_S_S_S_S_S_S_S_S_S_S_S_S_S_S_S_S_S_S_S_S_S_S_S_S_S_S_S_S_S_S_S_S_S_S_S_S_S_S_S_S_S_S_S_S_S_S_S_S_S_S_S_S_S_S_S_S_S_S_S_S_S_S_S_S_S_S_S_S_S_S_S_S_S_S_S_S_S_S_S_S_S_S_S_S_S_S_S_S_S_S_S_S_S_S_S_S_S_S_S_S_S_S_S_S_S_S_S_S_S_S_S_S_S_S_S_S_S_S_S_S_S_S_S_S_S_S_S_S_S_S_S_S_S_S_S_S_S_S_S_S_S_S_S_S_S_S_S_S_S_S_S_S_S_S_S_S_S_S_S_S_S_S_S_S_S_S_S_S_S_S_S_S_S_S_S_S_S_S_S_S_S_S_S_S_S_S_S_S_S_S_S_S_S_S_S_S_S_S_S_S_S_S_S_S_S_S_S_S_S_S_S_S_S_S_S_S_S_S_S_S_S_S_S_S_S_S_S_S_S_S_S_S_S_S_S_S_S_S_S_S_S_S_S_S_S_S_S_S_S_S_S_S_S_S_S_S_S_S_S_S_S_S_S_S_S_S_S_S_S_S_S_S_S_S_S_S_S_S_S_S_S_S_S_S_S_S_S_S_S_S_S_S_S_S_S_S_S_S_S_S_S_S_S_S_S_S_S_S_S_S_S_S_S_S_S_S_S_S_S_S_S_S_S_S_S_S_S_S_S_S_S_S_S_S_S_S_S_S_S_S_S_S_S_S_S_S_S_S_S_S_S_S_S_S_S_S_S_S_S_S_S_S_S_S_S_S_S_S_S_S_S_S_S_S_S_S_S_S_S_S_S_S_S_S_S_S_S_S_S_S_S_S_S_S_S_S_S_S_S_S_S_S_S_S_S_S_S_S_S_S_S_S_S_S_S_S_S_S_S_S_S_S_S_S_S_S_S_S_S_S_S_S_S_S_S_S_S_S_S_S_S_S_S_S_S_S_S_S_S_S_S_S_S_S_S_S_S_S_S_S_S_S_S_S_S_S_S_S_S_S_S_S_S_S_S_S_S_S_S_S_S_S_S_S_S_S_S_S_S_S_S_S_S_S_S_S_S_S_S_S_S_S_S_S_S_S_S_S_S_S_S_S_S_S_S_S_S_S_S_S_S_S_S_S_S_S_S_S_S_S_S_S_S_S_S_S_S_S_S_S_S_S_S_S_S_S_S_S_S_S_S_S_S_S_S_S_S_S_S_S_S_S_S_S_S_S_S_S_S_S_S_S_S_S_S_S_S_S_S_S_S_S_S_S_S_S_S_S_S_S_S_S_S_S_S_S_S_S_S_S_S_S_S_S_S_S_S_S_S_S_S_S_S_S_S_S_S_S_S_S_S_S_S_S_S_S_S_S_S_S_S_S_S_S_S_S_S_S_S_S_S_S_S_S_S_S_S_S_S_S_S_S_S_S_S_S_S_S_S_S_S_S_S_S_S_S_S_S_S_S_S_S_S_S_S_S_S_S_S_S_S_S_S_S_S_S_S_S_S_S_S_S_S_S_S_S_S_S_S_S_S_S_S_S_S_S_S_S_S_S_S_S_S_S_S_S_S_S_S_S_S_S_S_S_S_S_S_S_S_S_S_S_S_S_S_S_S_S_S_S_S_S_S_S_S_S_S_S_S_S_S_S_S_S_S_S_S_S_S_S_S_S_S_S_S_S_S_S_S_S_S_S_S_S_S_S_S__param_976,
	.param .u64 .ptr .align 1 _Z4racePiS_S_S_S_S_S_S_S_S_S_S_S_S_S_S_S_S_S_S_S_S_S_S_S_S_S_S_S_S_S_S_S_S_S_S_S_S_S_S_S_S_S_S_S_S_S_S_S_S_S_S_S_S_S_S_S_S_S_S_S_S_S_S_S_S_S_S_S_S_S_S_S_S_S_S_S_S_S_S_S_S_S_S_S_S_S_S_S_S_S_S_S_S_S_S_S_S_S_S_S_S_S_S_S_S_S_S_S_S_S_S_S_S_S_S_S_S_S_S_S_S_S_S_S_S_S_S_S_S_S_S_S_S_S_S_S_S_S_S_S_S_S_S_S_S_S_S_S_S_S_S_S_S_S_S_S_S_S_S_S_S_S_S_S_S_S_S_S_S_S_S_S_S_S_S_S_S_S_S_S_S_S_S_S_S_S_S_S_S_S_S_S_S_S_S_S_S_S_S_S_S_S_S_S_S_S_S_S_S_S_S_S_S_S_S_S_S_S_S_S_S_S_S_S_S_S_S_S_S_S_S_S_S_S_S_S_S_S_S_S_S_S_S_S_S_S_S_S_S_S_S_S_S_S_S_S_S_S_S_S_S_S_S_S_S_S_S_S_S_S_S_S_S_S_S_S_S_S_S_S_S_S_S_S_S_S_S_S_S_S_S_S_S_S_S_S_S_S_S_S_S_S_S_S_S_S_S_S_S_S_S_S_S_S_S_S_S_S_S_S_S_S_S_S_S_S_S_S_S_S_S_S_S_S_S_S_S_S_S_S_S_S_S_S_S_S_S_S_S_S_S_S_S_S_S_S_S_S_S_S_S_S_S_S_S_S_S_S_S_S_S_S_S_S_S_S_S_S_S_S_S_S_S_S_S_S_S_S_S_S_S_S_S_S_S_S_S_S_S_S_S_S_S_S_S_S_S_S_S_S_S_S_S_S_S_S_S_S_S_S_S_S_S_S_S_S_S_S_S_S_S_S_S_S_S_S_S_S_S_S_S_S_S_S_S_S_S_S_S_S_S_S_S_S_S_S_S_S_S_S_S_S_S_S_S_S_S_S_S_S_S_S_S_S_S_S_S_S_S_S_S_S_S_S_S_S_S_S_S_S_S_S_S_S_S_S_S_S_S_S_S_S_S_S_S_S_S_S_S_S_S_S_S_S_S_S_S_S_S_S_S_S_S_S_S_S_S_S_S_S_S_S_S_S_S_S_S_S_S_S_S_S_S_S_S_S_S_S_S_S_S_S_S_S_S_S_S_S_S_S_S_S_S_S_S_S_S_S_S_S_S_S_S_S_S_S_S_S_S_S_S_S_S_S_S_S_S_S_S_S_S_S_S_S_S_S_S_S_S_S_S_S_S_S_S_S_S_S_S_S_S_S_S_S_S_S_S_S_S_S_S_S_S_S_S_S_S_S_S_S_S_S_S_S_S_S_S_S_S_S_S_S_S_S_S_S_S_S_S_S_S_S_S_S_S_S_S_S_S_S_S_S_S_S_S_S_S_S_S_S_S_S_S_S_S_S_S_S_S_S_S_S_S_S_S_S_S_S_S_S_S_S_S_S_S_S_S_S_S_S_S_S_S_S_S_S_S_S_S_S_S_S_S_S_S_S_S_S_S_S_S_S_S_S_S_S_S_S_S_S_S_S_S_S_S_S_S_S_S_S_S_S_S_S_S_S_S_S_S_S_S_S_S_S_S_S_S_S_S_S_S_S_S_S_S_S_S_S_S_S_S_S_S_S_S_S_S_S_S_S_S_S_S_S_S_S_S_S_S_S_S_S_S_S_S_S_S_S_S_S_S_S_S_S_S_S_S_S_S_S_S_S_S_S_S_S_S_S_S_S_S_S_S_S_S_S_S_S_S_S_S_S_S_S_S_S_S_S_S_S_S_S_S_S_S_S_S_S_S_S_S_S_S_S_S_S_S_S_S_S_S_S_S_S_S_S_S_S_S_S_S_S_S_S_S_S_S_S_S_S_S_S_S_S_S_S_S_S_S_S_S_S_S_S_S_S_S_S_S_S_S_S_S_S_S_S_S_S_S_S_S_S_S_S_S_S_S_S_S_S_S_S_S_S_S_S_S_S_S_S_S_S_S_S_S_S_S_S_S_S_S_S_S_S_S_S_S_S_S_S_S_S_S_S_S_S_S_S_S_S_S_S_S_S_S_S_S_S_S_S_S_S_S_S_S_S_S_S_S_S_S_S_S_S_S_S_S_S_S_S_S_S_S_S_S_S_S_S_S_S_S_S_S_S_S_S_S_S_S_S_S_S_S_S_S_S_S_S_S_S_S_S_S__param_977,
	.param .u64 .ptr .align 1 _Z4racePiS_S_S_S_S_S_S_S_S_S_S_S_S_S_S_S_S_S_S_S_S_S_S_S_S_S_S_S_S_S_S_S_S_S_S_S_S_S_S_S_S_S_S_S_S_S_S_S_S_S_S_S_S_S_S_S_S_S_S_S_S_S_S_S_S_S_S_S_S_S_S_S_S_S_S_S_S_S_S_S_S_S_S_S_S_S_S_S_S_S_S_S_S_S_S_S_S_S_S_S_S_S_S_S_S_S_S_S_S_S_S_S_S_S_S_S_S_S_S_S_S_S_S_S_S_S_S_S_S_S_S_S_S_S_S_S_S_S_S_S_S_S_S_S_S_S_S_S_S_S_S_S_S_S_S_S_S_S_S_S_S_S_S_S_S_S_S_S_S_S_S_S_S_S_S_S_S_S_S_S_S_S_S_S_S_S_S_S_S_S_S_S_S_S_S_S_S_S_S_S_S_S_S_S_S_S_S_S_S_S_S_S_S_S_S_S_S_S_S_S_S_S_S_S_S_S_S_S_S_S_S_S_S_S_S_S_S_S_S_S_S_S_S_S_S_S_S_S_S_S_S_S_S_S_S_S_S_S_S_S_S_S_S_S_S_S_S_S_S_S_S_S_S_S_S_S_S_S_S_S_S_S_S_S_S_S_S_S_S_S_S_S_S_S_S_S_S_S_S_S_S_S_S_S_S_S_S_S_S_S_S_S_S_S_S_S_S_S_S_S_S_S_S_S_S_S_S_S_S_S_S_S_S_S_S_S_S_S_S_S_S_S_S_S_S_S_S_S_S_S_S_S_S_S_S_S_S_S_S_S_S_S_S_S_S_S_S_S_S_S_S_S_S_S_S_S_S_S_S_S_S_S_S_S_S_S_S_S_S_S_S_S_S_S_S_S_S_S_S_S_S_S_S_S_S_S_S_S_S_S_S_S_S_S_S_S_S_S_S_S_S_S_S_S_S_S_S_S_S_S_S_S_S_S_S_S_S_S_S_S_S_S_S_S_S_S_S_S_S_S_S_S_S_S_S_S_S_S_S_S_S_S_S_S_S_S_S_S_S_S_S_S_S_S_S_S_S_S_S_S_S_S_S_S_S_S_S_S_S_S_S_S_S_S_S_S_S_S_S_S_S_S_S_S_S_S_S_S_S_S_S_S_S_S_S_S_S_S_S_S_S_S_S_S_S_S_S_S_S_S_S_S_S_S_S_S_S_S_S_S_S_S_S_S_S_S_S_S_S_S_S_S_S_S_S_S_S_S_S_S_S_S_S_S_S_S_S_S_S_S_S_S_S_S_S_S_S_S_S_S_S_S_S_S_S_S_S_S_S_S_S_S_S_S_S_S_S_S_S_S_S_S_S_S_S_S_S_S_S_S_S_S_S_S_S_S_S_S_S_S_S_S_S_S_S_S_S_S_S_S_S_S_S_S_S_S_S_S_S_S_S_S_S_S_S_S_S_S_S_S_S_S_S_S_S_S_S_S_S_S_S_S_S_S_S_S_S_S_S_S_S_S_S_S_S_S_S_S_S_S_S_S_S_S_S_S_S_S_S_S_S_S_S_S_S_S_S_S_S_S_S_S_S_S_S_S_S_S_S_S_S_S_S_S_S_S_S_S_S_S_S_S_S_S_S_S_S_S_S_S_S_S_S_S_S_S_S_S_S_S_S_S_S_S_S_S_S_S_S_S_S_S_S_S_S_S_S_S_S_S_S_S_S_S_S_S_S_S_S_S_S_S_S_S_S_S_S_S_S_S_S_S_S_S_S_S_S_S_S_S_S_S_S_S_S_S_S_S_S_S_S_S_S_S_S_S_S_S_S_S_S_S_S_S_S_S_S_S_S_S_S_S_S_S_S_S_S_S_S_S_S_S_S_S_S_S_S_S_S_S_S_S_S_S_S_S_S_S_S_S_S_S_S_S_S_S_S_S_S_S_S_S_S_S_S_S_S_S_S_S_S_S_S_S_S_S_S_S_S_S_S_S_S_S_S_S_S_S_S_S_S_S_S_S_S_S_S_S_S_S_S_S_S_S_S_S_S_S_S_S_S_S_S_S_S_S_S_S_S_S_S_S_S_S_S_S_S_S_S_S_S_S_S_S_S_S_S_S_S_S_S_S_S_S_S_S_S_S_S_S_S_S_S_S_S_S_S_S_S_S_S_S_S_S_S_S_S_S_S_S_S_S_S_S_S_S_S_S_S_S_S_S_S_S_S_S_S_S_S_S_S_S_S_S_S_S_S_S_S_S_S_S_S_S_S_S_S_S_S_S_S_S_S_S_S_S_S_S_S_S_S_S_S__param_978,
	.param .u64 .ptr .align 1 _Z4racePiS_S_S_S_S_S_S_S_S_S_S_S_S_S_S_S_S_S_S_S_S_S_S_S_S_S_S_S_S_S_S_S_S_S_S_S_S_S_S_S_S_S_S_S_S_S_S_S_S_S_S_S_S_S_S_S_S_S_S_S_S_S_S_S_S_S_S_S_S_S_S_S_S_S_S_S_S_S_S_S_S_S_S_S_S_S_S_S_S_S_S_S_S_S_S_S_S_S_S_S_S_S_S_S_S_S_S_S_S_S_S_S_S_S_S_S_S_S_S_S_S_S_S_S_S_S_S_S_S_S_S_S_S_S_S_S_S_S_S_S_S_S_S_S_S_S_S_S_S_S_S_S_S_S_S_S_S_S_S_S_S_S_S_S_S_S_S_S_S_S_S_S_S_S_S_S_S_S_S_S_S_S_S_S_S_S_S_S_S_S_S_S_S_S_S_S_S_S_S_S_S_S_S_S_S_S_S_S_S_S_S_S_S_S_S_S_S_S_S_S_S_S_S_S_S_S_S_S_S_S_S_S_S_S_S_S_S_S_S_S_S_S_S_S_S_S_S_S_S_S_S_S_S_S_S_S_S_S_S_S_S_S_S_S_S_S_S_S_S_S_S_S_S_S_S_S_S_S_S_S_S_S_S_S_S_S_S_S_S_S_S_S_S_S_S_S_S_S_S_S_S_S_S_S_S_S_S_S_S_S_S_S_S_S_S_S_S_S_S_S_S_S_S_S_S_S_S_S_S_S_S_S_S_S_S_S_S_S_S_S_S_S_S_S_S_S_S_S_S_S_S_S_S_S_S_S_S_S_S_S_S_S_S_S_S_S_S_S_S_S_S_S_S_S_S_S_S_S_S_S_S_S_S_S_S_S_S_S_S_S_S_S_S_S_S_S_S_S_S_S_S_S_S_S_S_S_S_S_S_S_S_S_S_S_S_S_S_S_S_S_S_S_S_S_S_S_S_S_S_S_S_S_S_S_S_S_S_S_S_S_S_S_S_S_S_S_S_S_S_S_S_S_S_S_S_S_S_S_S_S_S_S_S_S_S_S_S_S_S_S_S_S_S_S_S_S_S_S_S_S_S_S_S_S_S_S_S_S_S_S_S_S_S_S_S_S_S_S_S_S_S_S_S_S_S_S_S_S_S_S_S_S_S_S_S_S_S_S_S_S_S_S_S_S_S_S_S_S_S_S_S_S_S_S_S_S_S_S_S_S_S_S_S_S_S_S_S_S_S_S_S_S_S_S_S_S_S_S_S_S_S_S_S_S_S_S_S_S_S_S_S_S_S_S_S_S_S_S_S_S_S_S_S_S_S_S_S_S_S_S_S_S_S_S_S_S_S_S_S_S_S_S_S_S_S_S_S_S_S_S_S_S_S_S_S_S_S_S_S_S_S_S_S_S_S_S_S_S_S_S_S_S_S_S_S_S_S_S_S_S_S_S_S_S_S_S_S_S_S_S_S_S_S_S_S_S_S_S_S_S_S_S_S_S_S_S_S_S_S_S_S_S_S_S_S_S_S_S_S_S_S_S_S_S_S_S_S_S_S_S_S_S_S_S_S_S_S_S_S_S_S_S_S_S_S_S_S_S_S_S_S_S_S_S_S_S_S_S_S_S_S_S_S_S_S_S_S_S_S_S_S_S_S_S_S_S_S_S_S_S_S_S_S_S_S_S_S_S_S_S_S_S_S_S_S_S_S_S_S_S_S_S_S_S_S_S_S_S_S_S_S_S_S_S_S_S_S_S_S_S_S_S_S_S_S_S_S_S_S_S_S_S_S_S_S_S_S_S_S_S_S_S_S_S_S_S_S_S_S_S_S_S_S_S_S_S_S_S_S_S_S_S_S_S_S_S_S_S_S_S_S_S_S_S_S_S_S_S_S_S_S_S_S_S_S_S_S_S_S_S_S_S_S_S_S_S_S_S_S_S_S_S_S_S_S_S_S_S_S_S_S_S_S_S_S_S_S_S_S_S_S_S_S_S_S_S_S_S_S_S_S_S_S_S_S_S_S_S_S_S_S_S_S_S_S_S_S_S_S_S_S_S_S_S_S_S_S_S_S_S_S_S_S_S_S_S_S_S_S_S_S_S_S_S_S_S_S_S_S_S_S_S_S_S_S_S_S_S_S_S_S_S_S_S_S_S_S_S_S_S_S_S_S_S_S_S_S_S_S_S_S_S_S_S_S_S_S_S_S_S_S_S_S_S_S_S_S_S_S_S_S_S_S_S_S_S_S_S_S_S_S_S_S_S_S_S_S_S_S_S_S_S_S_S_S_S_S_S_S_S_S_S_S__param_979,
	.param .u64 .ptr .align 1 _Z4racePiS_S_S_S_S_S_S_S_S_S_S_S_S_S_S_S_S_S_S_S_S_S_S_S_S_S_S_S_S_S_S_S_S_S_S_S_S_S_S_S_S_S_S_S_S_S_S_S_S_S_S_S_S_S_S_S_S_S_S_S_S_S_S_S_S_S_S_S_S_S_S_S_S_S_S_S_S_S_S_S_S_S_S_S_S_S_S_S_S_S_S_S_S_S_S_S_S_S_S_S_S_S_S_S_S_S_S_S_S_S_S_S_S_S_S_S_S_S_S_S_S_S_S_S_S_S_S_S_S_S_S_S_S_S_S_S_S_S_S_S_S_S_S_S_S_S_S_S_S_S_S_S_S_S_S_S_S_S_S_S_S_S_S_S_S_S_S_S_S_S_S_S_S_S_S_S_S_S_S_S_S_S_S_S_S_S_S_S_S_S_S_S_S_S_S_S_S_S_S_S_S_S_S_S_S_S_S_S_S_S_S_S_S_S_S_S_S_S_S_S_S_S_S_S_S_S_S_S_S_S_S_S_S_S_S_S_S_S_S_S_S_S_S_S_S_S_S_S_S_S_S_S_S_S_S_S_S_S_S_S_S_S_S_S_S_S_S_S_S_S_S_S_S_S_S_S_S_S_S_S_S_S_S_S_S_S_S_S_S_S_S_S_S_S_S_S_S_S_S_S_S_S_S_S_S_S_S_S_S_S_S_S_S_S_S_S_S_S_S_S_S_S_S_S_S_S_S_S_S_S_S_S_S_S_S_S_S_S_S_S_S_S_S_S_S_S_S_S_S_S_S_S_S_S_S_S_S_S_S_S_S_S_S_S_S_S_S_S_S_S_S_S_S_S_S_S_S_S_S_S_S_S_S_S_S_S_S_S_S_S_S_S_S_S_S_S_S_S_S_S_S_S_S_S_S_S_S_S_S_S_S_S_S_S_S_S_S_S_S_S_S_S_S_S_S_S_S_S_S_S_S_S_S_S_S_S_S_S_S_S_S_S_S_S_S_S_S_S_S_S_S_S_S_S_S_S_S_S_S_S_S_S_S_S_S_S_S_S_S_S_S_S_S_S_S_S_S_S_S_S_S_S_S_S_S_S_S_S_S_S_S_S_S_S_S_S_S_S_S_S_S_S_S_S_S_S_S_S_S_S_S_S_S_S_S_S_S_S_S_S_S_S_S_S_S_S_S_S_S_S_S_S_S_S_S_S_S_S_S_S_S_S_S_S_S_S_S_S_S_S_S_S_S_S_S_S_S_S_S_S_S_S_S_S_S_S_S_S_S_S_S_S_S_S_S_S_S_S_S_S_S_S_S_S_S_S_S_S_S_S_S_S_S_S_S_S_S_S_S_S_S_S_S_S_S_S_S_S_S_S_S_S_S_S_S_S_S_S_S_S_S_S_S_S_S_S_S_S_S_S_S_S_S_S_S_S_S_S_S_S_S_S_S_S_S_S_S_S_S_S_S_S_S_S_S_S_S_S_S_S_S_S_S_S_S_S_S_S_S_S_S_S_S_S_S_S_S_S_S_S_S_S_S_S_S_S_S_S_S_S_S_S_S_S_S_S_S_S_S_S_S_S_S_S_S_S_S_S_S_S_S_S_S_S_S_S_S_S_S_S_S_S_S_S_S_S_S_S_S_S_S_S_S_S_S_S_S_S_S_S_S_S_S_S_S_S_S_S_S_S_S_S_S_S_S_S_S_S_S_S_S_S_S_S_S_S_S_S_S_S_S_S_S_S_S_S_S_S_S_S_S_S_S_S_S_S_S_S_S_S_S_S_S_S_S_S_S_S_S_S_S_S_S_S_S_S_S_S_S_S_S_S_S_S_S_S_S_S_S_S_S_S_S_S_S_S_S_S_S_S_S_S_S_S_S_S_S_S_S_S_S_S_S_S_S_S_S_S_S_S_S_S_S_S_S_S_S_S_S_S_S_S_S_S_S_S_S_S_S_S_S_S_S_S_S_S_S_S_S_S_S_S_S_S_S_S_S_S_S_S_S_S_S_S_S_S_S_S_S_S_S_S_S_S_S_S_S_S_S_S_S_S_S_S_S_S_S_S_S_S_S_S_S_S_S_S_S_S_S_S_S_S_S_S_S_S_S_S_S_S_S_S_S_S_S_S_S_S_S_S_S_S_S_S_S_S_S_S_S_S_S_S_S_S_S_S_S_S_S_S_S_S_S_S_S_S_S_S_S_S_S_S_S_S_S_S_S_S_S_S_S_S_S_S_S_S_S_S_S_S_S_S_S_S_S_S_S_S_S_S_S_S_S_S_S_S_S_S_S_S_S_S_S__param_980,
	.param .u64 .ptr .align 1 _Z4racePiS_S_S_S_S_S_S_S_S_S_S_S_S_S_S_S_S_S_S_S_S_S_S_S_S_S_S_S_S_S_S_S_S_S_S_S_S_S_S_S_S_S_S_S_S_S_S_S_S_S_S_S_S_S_S_S_S_S_S_S_S_S_S_S_S_S_S_S_S_S_S_S_S_S_S_S_S_S_S_S_S_S_S_S_S_S_S_S_S_S_S_S_S_S_S_S_S_S_S_S_S_S_S_S_S_S_S_S_S_S_S_S_S_S_S_S_S_S_S_S_S_S_S_S_S_S_S_S_S_S_S_S_S_S_S_S_S_S_S_S_S_S_S_S_S_S_S_S_S_S_S_S_S_S_S_S_S_S_S_S_S_S_S_S_S_S_S_S_S_S_S_S_S_S_S_S_S_S_S_S_S_S_S_S_S_S_S_S_S_S_S_S_S_S_S_S_S_S_S_S_S_S_S_S_S_S_S_S_S_S_S_S_S_S_S_S_S_S_S_S_S_S_S_S_S_S_S_S_S_S_S_S_S_S_S_S_S_S_S_S_S_S_S_S_S_S_S_S_S_S_S_S_S_S_S_S_S_S_S_S_S_S_S_S_S_S_S_S_S_S_S_S_S_S_S_S_S_S_S_S_S_S_S_S_S_S_S_S_S_S_S_S_S_S_S_S_S_S_S_S_S_S_S_S_S_S_S_S_S_S_S_S_S_S_S_S_S_S_S_S_S_S_S_S_S_S_S_S_S_S_S_S_S_S_S_S_S_S_S_S_S_S_S_S_S_S_S_S_S_S_S_S_S_S_S_S_S_S_S_S_S_S_S_S_S_S_S_S_S_S_S_S_S_S_S_S_S_S_S_S_S_S_S_S_S_S_S_S_S_S_S_S_S_S_S_S_S_S_S_S_S_S_S_S_S_S_S_S_S_S_S_S_S_S_S_S_S_S_S_S_S_S_S_S_S_S_S_S_S_S_S_S_S_S_S_S_S_S_S_S_S_S_S_S_S_S_S_S_S_S_S_S_S_S_S_S_S_S_S_S_S_S_S_S_S_S_S_S_S_S_S_S_S_S_S_S_S_S_S_S_S_S_S_S_S_S_S_S_S_S_S_S_S_S_S_S_S_S_S_S_S_S_S_S_S_S_S_S_S_S_S_S_S_S_S_S_S_S_S_S_S_S_S_S_S_S_S_S_S_S_S_S_S_S_S_S_S_S_S_S_S_S_S_S_S_S_S_S_S_S_S_S_S_S_S_S_S_S_S_S_S_S_S_S_S_S_S_S_S_S_S_S_S_S_S_S_S_S_S_S_S_S_S_S_S_S_S_S_S_S_S_S_S_S_S_S_S_S_S_S_S_S_S_S_S_S_S_S_S_S_S_S_S_S_S_S_S_S_S_S_S_S_S_S_S_S_S_S_S_S_S_S_S_S_S_S_S_S_S_S_S_S_S_S_S_S_S_S_S_S_S_S_S_S_S_S_S_S_S_S_S_S_S_S_S_S_S_S_S_S_S_S_S_S_S_S_S_S_S_S_S_S_S_S_S_S_S_S_S_S_S_S_S_S_S_S_S_S_S_S_S_S_S_S_S_S_S_S_S_S_S_S_S_S_S_S_S_S_S_S_S_S_S_S_S_S_S_S_S_S_S_S_S_S_S_S_S_S_S_S_S_S_S_S_S_S_S_S_S_S_S_S_S_S_S_S_S_S_S_S_S_S_S_S_S_S_S_S_S_S_S_S_S_S_S_S_S_S_S_S_S_S_S_S_S_S_S_S_S_S_S_S_S_S_S_S_S_S_S_S_S_S_S_S_S_S_S_S_S_S_S_S_S_S_S_S_S_S_S_S_S_S_S_S_S_S_S_S_S_S_S_S_S_S_S_S_S_S_S_S_S_S_S_S_S_S_S_S_S_S_S_S_S_S_S_S_S_S_S_S_S_S_S_S_S_S_S_S_S_S_S_S_S_S_S_S_S_S_S_S_S_S_S_S_S_S_S_S_S_S_S_S_S_S_S_S_S_S_S_S_S_S_S_S_S_S_S_S_S_S_S_S_S_S_S_S_S_S_S_S_S_S_S_S_S_S_S_S_S_S_S_S_S_S_S_S_S_S_S_S_S_S_S_S_S_S_S_S_S_S_S_S_S_S_S_S_S_S_S_S_S_S_S_S_S_S_S_S_S_S_S_S_S_S_S_S_S_S_S_S_S_S_S_S_S_S_S_S_S_S_S_S_S_S_S_S_S_S_S_S_S_S_S_S_S_S_S_S_S_S_S_S_S_S_S_S_S_S_S_S_S_S_S__param_981,
	.param .u64 .ptr .align 1 _Z4racePiS_S_S_S_S_S_S_S_S_S_S_S_S_S_S_S_S_S_S_S_S_S_S_S_S_S_S_S_S_S_S_S_S_S_S_S_S_S_S_S_S_S_S_S_S_S_S_S_S_S_S_S_S_S_S_S_S_S_S_S_S_S_S_S_S_S_S_S_S_S_S_S_S_S_S_S_S_S_S_S_S_S_S_S_S_S_S_S_S_S_S_S_S_S_S_S_S_S_S_S_S_S_S_S_S_S_S_S_S_S_S_S_S_S_S_S_S_S_S_S_S_S_S_S_S_S_S_S_S_S_S_S_S_S_S_S_S_S_S_S_S_S_S_S_S_S_S_S_S_S_S_S_S_S_S_S_S_S_S_S_S_S_S_S_S_S_S_S_S_S_S_S_S_S_S_S_S_S_S_S_S_S_S_S_S_S_S_S_S_S_S_S_S_S_S_S_S_S_S_S_S_S_S_S_S_S_S_S_S_S_S_S_S_S_S_S_S_S_S_S_S_S_S_S_S_S_S_S_S_S_S_S_S_S_S_S_S_S_S_S_S_S_S_S_S_S_S_S_S_S_S_S_S_S_S_S_S_S_S_S_S_S_S_S_S_S_S_S_S_S_S_S_S_S_S_S_S_S_S_S_S_S_S_S_S_S_S_S_S_S_S_S_S_S_S_S_S_S_S_S_S_S_S_S_S_S_S_S_S_S_S_S_S_S_S_S_S_S_S_S_S_S_S_S_S_S_S_S_S_S_S_S_S_S_S_S_S_S_S_S_S_S_S_S_S_S_S_S_S_S_S_S_S_S_S_S_S_S_S_S_S_S_S_S_S_S_S_S_S_S_S_S_S_S_S_S_S_S_S_S_S_S_S_S_S_S_S_S_S_S_S_S_S_S_S_S_S_S_S_S_S_S_S_S_S_S_S_S_S_S_S_S_S_S_S_S_S_S_S_S_S_S_S_S_S_S_S_S_S_S_S_S_S_S_S_S_S_S_S_S_S_S_S_S_S_S_S_S_S_S_S_S_S_S_S_S_S_S_S_S_S_S_S_S_S_S_S_S_S_S_S_S_S_S_S_S_S_S_S_S_S_S_S_S_S_S_S_S_S_S_S_S_S_S_S_S_S_S_S_S_S_S_S_S_S_S_S_S_S_S_S_S_S_S_S_S_S_S_S_S_S_S_S_S_S_S_S_S_S_S_S_S_S_S_S_S_S_S_S_S_S_S_S_S_S_S_S_S_S_S_S_S_S_S_S_S_S_S_S_S_S_S_S_S_S_S_S_S_S_S_S_S_S_S_S_S_S_S_S_S_S_S_S_S_S_S_S_S_S_S_S_S_S_S_S_S_S_S_S_S_S_S_S_S_S_S_S_S_S_S_S_S_S_S_S_S_S_S_S_S_S_S_S_S_S_S_S_S_S_S_S_S_S_S_S_S_S_S_S_S_S_S_S_S_S_S_S_S_S_S_S_S_S_S_S_S_S_S_S_S_S_S_S_S_S_S_S_S_S_S_S_S_S_S_S_S_S_S_S_S_S_S_S_S_S_S_S_S_S_S_S_S_S_S_S_S_S_S_S_S_S_S_S_S_S_S_S_S_S_S_S_S_S_S_S_S_S_S_S_S_S_S_S_S_S_S_S_S_S_S_S_S_S_S_S_S_S_S_S_S_S_S_S_S_S_S_S_S_S_S_S_S_S_S_S_S_S_S_S_S_S_S_S_S_S_S_S_S_S_S_S_S_S_S_S_S_S_S_S_S_S_S_S_S_S_S_S_S_S_S_S_S_S_S_S_S_S_S_S_S_S_S_S_S_S_S_S_S_S_S_S_S_S_S_S_S_S_S_S_S_S_S_S_S_S_S_S_S_S_S_S_S_S_S_S_S_S_S_S_S_S_S_S_S_S_S_S_S_S_S_S_S_S_S_S_S_S_S_S_S_S_S_S_S_S_S_S_S_S_S_S_S_S_S_S_S_S_S_S_S_S_S_S_S_S_S_S_S_S_S_S_S_S_S_S_S_S_S_S_S_S_S_S_S_S_S_S_S_S_S_S_S_S_S_S_S_S_S_S_S_S_S_S_S_S_S_S_S_S_S_S_S_S_S_S_S_S_S_S_S_S_S_S_S_S_S_S_S_S_S_S_S_S_S_S_S_S_S_S_S_S_S_S_S_S_S_S_S_S_S_S_S_S_S_S_S_S_S_S_S_S_S_S_S_S_S_S_S_S_S_S_S_S_S_S_S_S_S_S_S_S_S_S_S_S_S_S_S_S_S_S_S_S_S_S_S_S_S_S_S_S_S_S__param_982,
	.param .u64 .ptr .align 1 _Z4racePiS_S_S_S_S_S_S_S_S_S_S_S_S_S_S_S_S_S_S_S_S_S_S_S_S_S_S_S_S_S_S_S_S_S_S_S_S_S_S_S_S_S_S_S_S_S_S_S_S_S_S_S_S_S_S_S_S_S_S_S_S_S_S_S_S_S_S_S_S_S_S_S_S_S_S_S_S_S_S_S_S_S_S_S_S_S_S_S_S_S_S_S_S_S_S_S_S_S_S_S_S_S_S_S_S_S_S_S_S_S_S_S_S_S_S_S_S_S_S_S_S_S_S_S_S_S_S_S_S_S_S_S_S_S_S_S_S_S_S_S_S_S_S_S_S_S_S_S_S_S_S_S_S_S_S_S_S_S_S_S_S_S_S_S_S_S_S_S_S_S_S_S_S_S_S_S_S_S_S_S_S_S_S_S_S_S_S_S_S_S_S_S_S_S_S_S_S_S_S_S_S_S_S_S_S_S_S_S_S_S_S_S_S_S_S_S_S_S_S_S_S_S_S_S_S_S_S_S_S_S_S_S_S_S_S_S_S_S_S_S_S_S_S_S_S_S_S_S_S_S_S_S_S_S_S_S_S_S_S_S_S_S_S_S_S_S_S_S_S_S_S_S_S_S_S_S_S_S_S_S_S_S_S_S_S_S_S_S_S_S_S_S_S_S_S_S_S_S_S_S_S_S_S_S_S_S_S_S_S_S_S_S_S_S_S_S_S_S_S_S_S_S_S_S_S_S_S_S_S_S_S_S_S_S_S_S_S_S_S_S_S_S_S_S_S_S_S_S_S_S_S_S_S_S_S_S_S_S_S_S_S_S_S_S_S_S_S_S_S_S_S_S_S_S_S_S_S_S_S_S_S_S_S_S_S_S_S_S_S_S_S_S_S_S_S_S_S_S_S_S_S_S_S_S_S_S_S_S_S_S_S_S_S_S_S_S_S_S_S_S_S_S_S_S_S_S_S_S_S_S_S_S_S_S_S_S_S_S_S_S_S_S_S_S_S_S_S_S_S_S_S_S_S_S_S_S_S_S_S_S_S_S_S_S_S_S_S_S_S_S_S_S_S_S_S_S_S_S_S_S_S_S_S_S_S_S_S_S_S_S_S_S_S_S_S_S_S_S_S_S_S_S_S_S_S_S_S_S_S_S_S_S_S_S_S_S_S_S_S_S_S_S_S_S_S_S_S_S_S_S_S_S_S_S_S_S_S_S_S_S_S_S_S_S_S_S_S_S_S_S_S_S_S_S_S_S_S_S_S_S_S_S_S_S_S_S_S_S_S_S_S_S_S_S_S_S_S_S_S_S_S_S_S_S_S_S_S_S_S_S_S_S_S_S_S_S_S_S_S_S_S_S_S_S_S_S_S_S_S_S_S_S_S_S_S_S_S_S_S_S_S_S_S_S_S_S_S_S_S_S_S_S_S_S_S_S_S_S_S_S_S_S_S_S_S_S_S_S_S_S_S_S_S_S_S_S_S_S_S_S_S_S_S_S_S_S_S_S_S_S_S_S_S_S_S_S_S_S_S_S_S_S_S_S_S_S_S_S_S_S_S_S_S_S_S_S_S_S_S_S_S_S_S_S_S_S_S_S_S_S_S_S_S_S_S_S_S_S_S_S_S_S_S_S_S_S_S_S_S_S_S_S_S_S_S_S_S_S_S_S_S_S_S_S_S_S_S_S_S_S_S_S_S_S_S_S_S_S_S_S_S_S_S_S_S_S_S_S_S_S_S_S_S_S_S_S_S_S_S_S_S_S_S_S_S_S_S_S_S_S_S_S_S_S_S_S_S_S_S_S_S_S_S_S_S_S_S_S_S_S_S_S_S_S_S_S_S_S_S_S_S_S_S_S_S_S_S_S_S_S_S_S_S_S_S_S_S_S_S_S_S_S_S_S_S_S_S_S_S_S_S_S_S_S_S_S_S_S_S_S_S_S_S_S_S_S_S_S_S_S_S_S_S_S_S_S_S_S_S_S_S_S_S_S_S_S_S_S_S_S_S_S_S_S_S_S_S_S_S_S_S_S_S_S_S_S_S_S_S_S_S_S_S_S_S_S_S_S_S_S_S_S_S_S_S_S_S_S_S_S_S_S_S_S_S_S_S_S_S_S_S_S_S_S_S_S_S_S_S_S_S_S_S_S_S_S_S_S_S_S_S_S_S_S_S_S_S_S_S_S_S_S_S_S_S_S_S_S_S_S_S_S_S_S_S_S_S_S_S_S_S_S_S_S_S_S_S_S_S_S_S_S_S_S_S_S_S_S_S_S_S_S_S_S_S_S_S_S_S_S_S_S_S__param_983,
	.param .u64 .ptr .align 1 _Z4racePiS_S_S_S_S_S_S_S_S_S_S_S_S_S_S_S_S_S_S_S_S_S_S_S_S_S_S_S_S_S_S_S_S_S_S_S_S_S_S_S_S_S_S_S_S_S_S_S_S_S_S_S_S_S_S_S_S_S_S_S_S_S_S_S_S_S_S_S_S_S_S_S_S_S_S_S_S_S_S_S_S_S_S_S_S_S_S_S_S_S_S_S_S_S_S_S_S_S_S_S_S_S_S_S_S_S_S_S_S_S_S_S_S_S_S_S_S_S_S_S_S_S_S_S_S_S_S_S_S_S_S_S_S_S_S_S_S_S_S_S_S_S_S_S_S_S_S_S_S_S_S_S_S_S_S_S_S_S_S_S_S_S_S_S_S_S_S_S_S_S_S_S_S_S_S_S_S_S_S_S_S_S_S_S_S_S_S_S_S_S_S_S_S_S_S_S_S_S_S_S_S_S_S_S_S_S_S_S_S_S_S_S_S_S_S_S_S_S_S_S_S_S_S_S_S_S_S_S_S_S_S_S_S_S_S_S_S_S_S_S_S_S_S_S_S_S_S_S_S_S_S_S_S_S_S_S_S_S_S_S_S_S_S_S_S_S_S_S_S_S_S_S_S_S_S_S_S_S_S_S_S_S_S_S_S_S_S_S_S_S_S_S_S_S_S_S_S_S_S_S_S_S_S_S_S_S_S_S_S_S_S_S_S_S_S_S_S_S_S_S_S_S_S_S_S_S_S_S_S_S_S_S_S_S_S_S_S_S_S_S_S_S_S_S_S_S_S_S_S_S_S_S_S_S_S_S_S_S_S_S_S_S_S_S_S_S_S_S_S_S_S_S_S_S_S_S_S_S_S_S_S_S_S_S_S_S_S_S_S_S_S_S_S_S_S_S_S_S_S_S_S_S_S_S_S_S_S_S_S_S_S_S_S_S_S_S_S_S_S_S_S_S_S_S_S_S_S_S_S_S_S_S_S_S_S_S_S_S_S_S_S_S_S_S_S_S_S_S_S_S_S_S_S_S_S_S_S_S_S_S_S_S_S_S_S_S_S_S_S_S_S_S_S_S_S_S_S_S_S_S_S_S_S_S_S_S_S_S_S_S_S_S_S_S_S_S_S_S_S_S_S_S_S_S_S_S_S_S_S_S_S_S_S_S_S_S_S_S_S_S_S_S_S_S_S_S_S_S_S_S_S_S_S_S_S_S_S_S_S_S_S_S_S_S_S_S_S_S_S_S_S_S_S_S_S_S_S_S_S_S_S_S_S_S_S_S_S_S_S_S_S_S_S_S_S_S_S_S_S_S_S_S_S_S_S_S_S_S_S_S_S_S_S_S_S_S_S_S_S_S_S_S_S_S_S_S_S_S_S_S_S_S_S_S_S_S_S_S_S_S_S_S_S_S_S_S_S_S_S_S_S_S_S_S_S_S_S_S_S_S_S_S_S_S_S_S_S_S_S_S_S_S_S_S_S_S_S_S_S_S_S_S_S_S_S_S_S_S_S_S_S_S_S_S_S_S_S_S_S_S_S_S_S_S_S_S_S_S_S_S_S_S_S_S_S_S_S_S_S_S_S_S_S_S_S_S_S_S_S_S_S_S_S_S_S_S_S_S_S_S_S_S_S_S_S_S_S_S_S_S_S_S_S_S_S_S_S_S_S_S_S_S_S_S_S_S_S_S_S_S_S_S_S_S_S_S_S_S_S_S_S_S_S_S_S_S_S_S_S_S_S_S_S_S_S_S_S_S_S_S_S_S_S_S_S_S_S_S_S_S_S_S_S_S_S_S_S_S_S_S_S_S_S_S_S_S_S_S_S_S_S_S_S_S_S_S_S_S_S_S_S_S_S_S_S_S_S_S_S_S_S_S_S_S_S_S_S_S_S_S_S_S_S_S_S_S_S_S_S_S_S_S_S_S_S_S_S_S_S_S_S_S_S_S_S_S_S_S_S_S_S_S_S_S_S_S_S_S_S_S_S_S_S_S_S_S_S_S_S_S_S_S_S_S_S_S_S_S_S_S_S_S_S_S_S_S_S_S_S_S_S_S_S_S_S_S_S_S_S_S_S_S_S_S_S_S_S_S_S_S_S_S_S_S_S_S_S_S_S_S_S_S_S_S_S_S_S_S_S_S_S_S_S_S_S_S_S_S_S_S_S_S_S_S_S_S_S_S_S_S_S_S_S_S_S_S_S_S_S_S_S_S_S_S_S_S_S_S_S_S_S_S_S_S_S_S_S_S_S_S_S_S_S_S_S_S_S_S_S_S_S_S_S_S_S_S_S_S_S_S_S_S_S__param_984,
	.param .u64 .ptr .align 1 _Z4racePiS_S_S_S_S_S_S_S_S_S_S_S_S_S_S_S_S_S_S_S_S_S_S_S_S_S_S_S_S_S_S_S_S_S_S_S_S_S_S_S_S_S_S_S_S_S_S_S_S_S_S_S_S_S_S_S_S_S_S_S_S_S_S_S_S_S_S_S_S_S_S_S_S_S_S_S_S_S_S_S_S_S_S_S_S_S_S_S_S_S_S_S_S_S_S_S_S_S_S_S_S_S_S_S_S_S_S_S_S_S_S_S_S_S_S_S_S_S_S_S_S_S_S_S_S_S_S_S_S_S_S_S_S_S_S_S_S_S_S_S_S_S_S_S_S_S_S_S_S_S_S_S_S_S_S_S_S_S_S_S_S_S_S_S_S_S_S_S_S_S_S_S_S_S_S_S_S_S_S_S_S_S_S_S_S_S_S_S_S_S_S_S_S_S_S_S_S_S_S_S_S_S_S_S_S_S_S_S_S_S_S_S_S_S_S_S_S_S_S_S_S_S_S_S_S_S_S_S_S_S_S_S_S_S_S_S_S_S_S_S_S_S_S_S_S_S_S_S_S_S_S_S_S_S_S_S_S_S_S_S_S_S_S_S_S_S_S_S_S_S_S_S_S_S_S_S_S_S_S_S_S_S_S_S_S_S_S_S_S_S_S_S_S_S_S_S_S_S_S_S_S_S_S_S_S_S_S_S_S_S_S_S_S_S_S_S_S_S_S_S_S_S_S_S_S_S_S_S_S_S_S_S_S_S_S_S_S_S_S_S_S_S_S_S_S_S_S_S_S_S_S_S_S_S_S_S_S_S_S_S_S_S_S_S_S_S_S_S_S_S_S_S_S_S_S_S_S_S_S_S_S_S_S_S_S_S_S_S_S_S_S_S_S_S_S_S_S_S_S_S_S_S_S_S_S_S_S_S_S_S_S_S_S_S_S_S_S_S_S_S_S_S_S_S_S_S_S_S_S_S_S_S_S_S_S_S_S_S_S_S_S_S_S_S_S_S_S_S_S_S_S_S_S_S_S_S_S_S_S_S_S_S_S_S_S_S_S_S_S_S_S_S_S_S_S_S_S_S_S_S_S_S_S_S_S_S_S_S_S_S_S_S_S_S_S_S_S_S_S_S_S_S_S_S_S_S_S_S_S_S_S_S_S_S_S_S_S_S_S_S_S_S_S_S_S_S_S_S_S_S_S_S_S_S_S_S_S_S_S_S_S_S_S_S_S_S_S_S_S_S_S_S_S_S_S_S_S_S_S_S_S_S_S_S_S_S_S_S_S_S_S_S_S_S_S_S_S_S_S_S_S_S_S_S_S_S_S_S_S_S_S_S_S_S_S_S_S_S_S_S_S_S_S_S_S_S_S_S_S_S_S_S_S_S_S_S_S_S_S_S_S_S_S_S_S_S_S_S_S_S_S_S_S_S_S_S_S_S_S_S_S_S_S_S_S_S_S_S_S_S_S_S_S_S_S_S_S_S_S_S_S_S_S_S_S_S_S_S_S_S_S_S_S_S_S_S_S_S_S_S_S_S_S_S_S_S_S_S_S_S_S_S_S_S_S_S_S_S_S_S_S_S_S_S_S_S_S_S_S_S_S_S_S_S_S_S_S_S_S_S_S_S_S_S_S_S_S_S_S_S_S_S_S_S_S_S_S_S_S_S_S_S_S_S_S_S_S_S_S_S_S_S_S_S_S_S_S_S_S_S_S_S_S_S_S_S_S_S_S_S_S_S_S_S_S_S_S_S_S_S_S_S_S_S_S_S_S_S_S_S_S_S_S_S_S_S_S_S_S_S_S_S_S_S_S_S_S_S_S_S_S_S_S_S_S_S_S_S_S_S_S_S_S_S_S_S_S_S_S_S_S_S_S_S_S_S_S_S_S_S_S_S_S_S_S_S_S_S_S_S_S_S_S_S_S_S_S_S_S_S_S_S_S_S_S_S_S_S_S_S_S_S_S_S_S_S_S_S_S_S_S_S_S_S_S_S_S_S_S_S_S_S_S_S_S_S_S_S_S_S_S_S_S_S_S_S_S_S_S_S_S_S_S_S_S_S_S_S_S_S_S_S_S_S_S_S_S_S_S_S_S_S_S_S_S_S_S_S_S_S_S_S_S_S_S_S_S_S_S_S_S_S_S_S_S_S_S_S_S_S_S_S_S_S_S_S_S_S_S_S_S_S_S_S_S_S_S_S_S_S_S_S_S_S_S_S_S_S_S_S_S_S_S_S_S_S_S_S_S_S_S_S_S_S_S_S_S_S_S_S_S_S_S_S_S_S_S_S_S_S_S_S_S__param_985,
	.param .u64 .ptr .align 1 _Z4racePiS_S_S_S_S_S_S_S_S_S_S_S_S_S_S_S_S_S_S_S_S_S_S_S_S_S_S_S_S_S_S_S_S_S_S_S_S_S_S_S_S_S_S_S_S_S_S_S_S_S_S_S_S_S_S_S_S_S_S_S_S_S_S_S_S_S_S_S_S_S_S_S_S_S_S_S_S_S_S_S_S_S_S_S_S_S_S_S_S_S_S_S_S_S_S_S_S_S_S_S_S_S_S_S_S_S_S_S_S_S_S_S_S_S_S_S_S_S_S_S_S_S_S_S_S_S_S_S_S_S_S_S_S_S_S_S_S_S_S_S_S_S_S_S_S_S_S_S_S_S_S_S_S_S_S_S_S_S_S_S_S_S_S_S_S_S_S_S_S_S_S_S_S_S_S_S_S_S_S_S_S_S_S_S_S_S_S_S_S_S_S_S_S_S_S_S_S_S_S_S_S_S_S_S_S_S_S_S_S_S_S_S_S_S_S_S_S_S_S_S_S_S_S_S_S_S_S_S_S_S_S_S_S_S_S_S_S_S_S_S_S_S_S_S_S_S_S_S_S_S_S_S_S_S_S_S_S_S_S_S_S_S_S_S_S_S_S_S_S_S_S_S_S_S_S_S_S_S_S_S_S_S_S_S_S_S_S_S_S_S_S_S_S_S_S_S_S_S_S_S_S_S_S_S_S_S_S_S_S_S_S_S_S_S_S_S_S_S_S_S_S_S_S_S_S_S_S_S_S_S_S_S_S_S_S_S_S_S_S_S_S_S_S_S_S_S_S_S_S_S_S_S_S_S_S_S_S_S_S_S_S_S_S_S_S_S_S_S_S_S_S_S_S_S_S_S_S_S_S_S_S_S_S_S_S_S_S_S_S_S_S_S_S_S_S_S_S_S_S_S_S_S_S_S_S_S_S_S_S_S_S_S_S_S_S_S_S_S_S_S_S_S_S_S_S_S_S_S_S_S_S_S_S_S_S_S_S_S_S_S_S_S_S_S_S_S_S_S_S_S_S_S_S_S_S_S_S_S_S_S_S_S_S_S_S_S_S_S_S_S_S_S_S_S_S_S_S_S_S_S_S_S_S_S_S_S_S_S_S_S_S_S_S_S_S_S_S_S_S_S_S_S_S_S_S_S_S_S_S_S_S_S_S_S_S_S_S_S_S_S_S_S_S_S_S_S_S_S_S_S_S_S_S_S_S_S_S_S_S_S_S_S_S_S_S_S_S_S_S_S_S_S_S_S_S_S_S_S_S_S_S_S_S_S_S_S_S_S_S_S_S_S_S_S_S_S_S_S_S_S_S_S_S_S_S_S_S_S_S_S_S_S_S_S_S_S_S_S_S_S_S_S_S_S_S_S_S_S_S_S_S_S_S_S_S_S_S_S_S_S_S_S_S_S_S_S_S_S_S_S_S_S_S_S_S_S_S_S_S_S_S_S_S_S_S_S_S_S_S_S_S_S_S_S_S_S_S_S_S_S_S_S_S_S_S_S_S_S_S_S_S_S_S_S_S_S_S_S_S_S_S_S_S_S_S_S_S_S_S_S_S_S_S_S_S_S_S_S_S_S_S_S_S_S_S_S_S_S_S_S_S_S_S_S_S_S_S_S_S_S_S_S_S_S_S_S_S_S_S_S_S_S_S_S_S_S_S_S_S_S_S_S_S_S_S_S_S_S_S_S_S_S_S_S_S_S_S_S_S_S_S_S_S_S_S_S_S_S_S_S_S_S_S_S_S_S_S_S_S_S_S_S_S_S_S_S_S_S_S_S_S_S_S_S_S_S_S_S_S_S_S_S_S_S_S_S_S_S_S_S_S_S_S_S_S_S_S_S_S_S_S_S_S_S_S_S_S_S_S_S_S_S_S_S_S_S_S_S_S_S_S_S_S_S_S_S_S_S_S_S_S_S_S_S_S_S_S_S_S_S_S_S_S_S_S_S_S_S_S_S_S_S_S_S_S_S_S_S_S_S_S_S_S_S_S_S_S_S_S_S_S_S_S_S_S_S_S_S_S_S_S_S_S_S_S_S_S_S_S_S_S_S_S_S_S_S_S_S_S_S_S_S_S_S_S_S_S_S_S_S_S_S_S_S_S_S_S_S_S_S_S_S_S_S_S_S_S_S_S_S_S_S_S_S_S_S_S_S_S_S_S_S_S_S_S_S_S_S_S_S_S_S_S_S_S_S_S_S_S_S_S_S_S_S_S_S_S_S_S_S_S_S_S_S_S_S_S_S_S_S_S_S_S_S_S_S_S_S_S_S_S_S_S_S_S_S_S_S_S_S_S_S_S__param_986,
	.param .u64 .ptr .align 1 _Z4racePiS_S_S_S_S_S_S_S_S_S_S_S_S_S_S_S_S_S_S_S_S_S_S_S_S_S_S_S_S_S_S_S_S_S_S_S_S_S_S_S_S_S_S_S_S_S_S_S_S_S_S_S_S_S_S_S_S_S_S_S_S_S_S_S_S_S_S_S_S_S_S_S_S_S_S_S_S_S_S_S_S_S_S_S_S_S_S_S_S_S_S_S_S_S_S_S_S_S_S_S_S_S_S_S_S_S_S_S_S_S_S_S_S_S_S_S_S_S_S_S_S_S_S_S_S_S_S_S_S_S_S_S_S_S_S_S_S_S_S_S_S_S_S_S_S_S_S_S_S_S_S_S_S_S_S_S_S_S_S_S_S_S_S_S_S_S_S_S_S_S_S_S_S_S_S_S_S_S_S_S_S_S_S_S_S_S_S_S_S_S_S_S_S_S_S_S_S_S_S_S_S_S_S_S_S_S_S_S_S_S_S_S_S_S_S_S_S_S_S_S_S_S_S_S_S_S_S_S_S_S_S_S_S_S_S_S_S_S_S_S_S_S_S_S_S_S_S_S_S_S_S_S_S_S_S_S_S_S_S_S_S_S_S_S_S_S_S_S_S_S_S_S_S_S_S_S_S_S_S_S_S_S_S_S_S_S_S_S_S_S_S_S_S_S_S_S_S_S_S_S_S_S_S_S_S_S_S_S_S_S_S_S_S_S_S_S_S_S_S_S_S_S_S_S_S_S_S_S_S_S_S_S_S_S_S_S_S_S_S_S_S_S_S_S_S_S_S_S_S_S_S_S_S_S_S_S_S_S_S_S_S_S_S_S_S_S_S_S_S_S_S_S_S_S_S_S_S_S_S_S_S_S_S_S_S_S_S_S_S_S_S_S_S_S_S_S_S_S_S_S_S_S_S_S_S_S_S_S_S_S_S_S_S_S_S_S_S_S_S_S_S_S_S_S_S_S_S_S_S_S_S_S_S_S_S_S_S_S_S_S_S_S_S_S_S_S_S_S_S_S_S_S_S_S_S_S_S_S_S_S_S_S_S_S_S_S_S_S_S_S_S_S_S_S_S_S_S_S_S_S_S_S_S_S_S_S_S_S_S_S_S_S_S_S_S_S_S_S_S_S_S_S_S_S_S_S_S_S_S_S_S_S_S_S_S_S_S_S_S_S_S_S_S_S_S_S_S_S_S_S_S_S_S_S_S_S_S_S_S_S_S_S_S_S_S_S_S_S_S_S_S_S_S_S_S_S_S_S_S_S_S_S_S_S_S_S_S_S_S_S_S_S_S_S_S_S_S_S_S_S_S_S_S_S_S_S_S_S_S_S_S_S_S_S_S_S_S_S_S_S_S_S_S_S_S_S_S_S_S_S_S_S_S_S_S_S_S_S_S_S_S_S_S_S_S_S_S_S_S_S_S_S_S_S_S_S_S_S_S_S_S_S_S_S_S_S_S_S_S_S_S_S_S_S_S_S_S_S_S_S_S_S_S_S_S_S_S_S_S_S_S_S_S_S_S_S_S_S_S_S_S_S_S_S_S_S_S_S_S_S_S_S_S_S_S_S_S_S_S_S_S_S_S_S_S_S_S_S_S_S_S_S_S_S_S_S_S_S_S_S_S_S_S_S_S_S_S_S_S_S_S_S_S_S_S_S_S_S_S_S_S_S_S_S_S_S_S_S_S_S_S_S_S_S_S_S_S_S_S_S_S_S_S_S_S_S_S_S_S_S_S_S_S_S_S_S_S_S_S_S_S_S_S_S_S_S_S_S_S_S_S_S_S_S_S_S_S_S_S_S_S_S_S_S_S_S_S_S_S_S_S_S_S_S_S_S_S_S_S_S_S_S_S_S_S_S_S_S_S_S_S_S_S_S_S_S_S_S_S_S_S_S_S_S_S_S_S_S_S_S_S_S_S_S_S_S_S_S_S_S_S_S_S_S_S_S_S_S_S_S_S_S_S_S_S_S_S_S_S_S_S_S_S_S_S_S_S_S_S_S_S_S_S_S_S_S_S_S_S_S_S_S_S_S_S_S_S_S_S_S_S_S_S_S_S_S_S_S_S_S_S_S_S_S_S_S_S_S_S_S_S_S_S_S_S_S_S_S_S_S_S_S_S_S_S_S_S_S_S_S_S_S_S_S_S_S_S_S_S_S_S_S_S_S_S_S_S_S_S_S_S_S_S_S_S_S_S_S_S_S_S_S_S_S_S_S_S_S_S_S_S_S_S_S_S_S_S_S_S_S_S_S_S_S_S_S_S_S_S_S_S_S_S_S_S_S_S_S_S_S_S_S_S__param_987,
	.param .u64 .ptr .align 1 _Z4racePiS_S_S_S_S_S_S_S_S_S_S_S_S_S_S_S_S_S_S_S_S_S_S_S_S_S_S_S_S_S_S_S_S_S_S_S_S_S_S_S_S_S_S_S_S_S_S_S_S_S_S_S_S_S_S_S_S_S_S_S_S_S_S_S_S_S_S_S_S_S_S_S_S_S_S_S_S_S_S_S_S_S_S_S_S_S_S_S_S_S_S_S_S_S_S_S_S_S_S_S_S_S_S_S_S_S_S_S_S_S_S_S_S_S_S_S_S_S_S_S_S_S_S_S_S_S_S_S_S_S_S_S_S_S_S_S_S_S_S_S_S_S_S_S_S_S_S_S_S_S_S_S_S_S_S_S_S_S_S_S_S_S_S_S_S_S_S_S_S_S_S_S_S_S_S_S_S_S_S_S_S_S_S_S_S_S_S_S_S_S_S_S_S_S_S_S_S_S_S_S_S_S_S_S_S_S_S_S_S_S_S_S_S_S_S_S_S_S_S_S_S_S_S_S_S_S_S_S_S_S_S_S_S_S_S_S_S_S_S_S_S_S_S_S_S_S_S_S_S_S_S_S_S_S_S_S_S_S_S_S_S_S_S_S_S_S_S_S_S_S_S_S_S_S_S_S_S_S_S_S_S_S_S_S_S_S_S_S_S_S_S_S_S_S_S_S_S_S_S_S_S_S_S_S_S_S_S_S_S_S_S_S_S_S_S_S_S_S_S_S_S_S_S_S_S_S_S_S_S_S_S_S_S_S_S_S_S_S_S_S_S_S_S_S_S_S_S_S_S_S_S_S_S_S_S_S_S_S_S_S_S_S_S_S_S_S_S_S_S_S_S_S_S_S_S_S_S_S_S_S_S_S_S_S_S_S_S_S_S_S_S_S_S_S_S_S_S_S_S_S_S_S_S_S_S_S_S_S_S_S_S_S_S_S_S_S_S_S_S_S_S_S_S_S_S_S_S_S_S_S_S_S_S_S_S_S_S_S_S_S_S_S_S_S_S_S_S_S_S_S_S_S_S_S_S_S_S_S_S_S_S_S_S_S_S_S_S_S_S_S_S_S_S_S_S_S_S_S_S_S_S_S_S_S_S_S_S_S_S_S_S_S_S_S_S_S_S_S_S_S_S_S_S_S_S_S_S_S_S_S_S_S_S_S_S_S_S_S_S_S_S_S_S_S_S_S_S_S_S_S_S_S_S_S_S_S_S_S_S_S_S_S_S_S_S_S_S_S_S_S_S_S_S_S_S_S_S_S_S_S_S_S_S_S_S_S_S_S_S_S_S_S_S_S_S_S_S_S_S_S_S_S_S_S_S_S_S_S_S_S_S_S_S_S_S_S_S_S_S_S_S_S_S_S_S_S_S_S_S_S_S_S_S_S_S_S_S_S_S_S_S_S_S_S_S_S_S_S_S_S_S_S_S_S_S_S_S_S_S_S_S_S_S_S_S_S_S_S_S_S_S_S_S_S_S_S_S_S_S_S_S_S_S_S_S_S_S_S_S_S_S_S_S_S_S_S_S_S_S_S_S_S_S_S_S_S_S_S_S_S_S_S_S_S_S_S_S_S_S_S_S_S_S_S_S_S_S_S_S_S_S_S_S_S_S_S_S_S_S_S_S_S_S_S_S_S_S_S_S_S_S_S_S_S_S_S_S_S_S_S_S_S_S_S_S_S_S_S_S_S_S_S_S_S_S_S_S_S_S_S_S_S_S_S_S_S_S_S_S_S_S_S_S_S_S_S_S_S_S_S_S_S_S_S_S_S_S_S_S_S_S_S_S_S_S_S_S_S_S_S_S_S_S_S_S_S_S_S_S_S_S_S_S_S_S_S_S_S_S_S_S_S_S_S_S_S_S_S_S_S_S_S_S_S_S_S_S_S_S_S_S_S_S_S_S_S_S_S_S_S_S_S_S_S_S_S_S_S_S_S_S_S_S_S_S_S_S_S_S_S_S_S_S_S_S_S_S_S_S_S_S_S_S_S_S_S_S_S_S_S_S_S_S_S_S_S_S_S_S_S_S_S_S_S_S_S_S_S_S_S_S_S_S_S_S_S_S_S_S_S_S_S_S_S_S_S_S_S_S_S_S_S_S_S_S_S_S_S_S_S_S_S_S_S_S_S_S_S_S_S_S_S_S_S_S_S_S_S_S_S_S_S_S_S_S_S_S_S_S_S_S_S_S_S_S_S_S_S_S_S_S_S_S_S_S_S_S_S_S_S_S_S_S_S_S_S_S_S_S_S_S_S_S_S_S_S_S_S_S_S_S_S_S_S_S_S_S_S_S_S_S_S_S__param_988,
	.param .u64 .ptr .align 1 _Z4racePiS_S_S_S_S_S_S_S_S_S_S_S_S_S_S_S_S_S_S_S_S_S_S_S_S_S_S_S_S_S_S_S_S_S_S_S_S_S_S_S_S_S_S_S_S_S_S_S_S_S_S_S_S_S_S_S_S_S_S_S_S_S_S_S_S_S_S_S_S_S_S_S_S_S_S_S_S_S_S_S_S_S_S_S_S_S_S_S_S_S_S_S_S_S_S_S_S_S_S_S_S_S_S_S_S_S_S_S_S_S_S_S_S_S_S_S_S_S_S_S_S_S_S_S_S_S_S_S_S_S_S_S_S_S_S_S_S_S_S_S_S_S_S_S_S_S_S_S_S_S_S_S_S_S_S_S_S_S_S_S_S_S_S_S_S_S_S_S_S_S_S_S_S_S_S_S_S_S_S_S_S_S_S_S_S_S_S_S_S_S_S_S_S_S_S_S_S_S_S_S_S_S_S_S_S_S_S_S_S_S_S_S_S_S_S_S_S_S_S_S_S_S_S_S_S_S_S_S_S_S_S_S_S_S_S_S_S_S_S_S_S_S_S_S_S_S_S_S_S_S_S_S_S_S_S_S_S_S_S_S_S_S_S_S_S_S_S_S_S_S_S_S_S_S_S_S_S_S_S_S_S_S_S_S_S_S_S_S_S_S_S_S_S_S_S_S_S_S_S_S_S_S_S_S_S_S_S_S_S_S_S_S_S_S_S_S_S_S_S_S_S_S_S_S_S_S_S_S_S_S_S_S_S_S_S_S_S_S_S_S_S_S_S_S_S_S_S_S_S_S_S_S_S_S_S_S_S_S_S_S_S_S_S_S_S_S_S_S_S_S_S_S_S_S_S_S_S_S_S_S_S_S_S_S_S_S_S_S_S_S_S_S_S_S_S_S_S_S_S_S_S_S_S_S_S_S_S_S_S_S_S_S_S_S_S_S_S_S_S_S_S_S_S_S_S_S_S_S_S_S_S_S_S_S_S_S_S_S_S_S_S_S_S_S_S_S_S_S_S_S_S_S_S_S_S_S_S_S_S_S_S_S_S_S_S_S_S_S_S_S_S_S_S_S_S_S_S_S_S_S_S_S_S_S_S_S_S_S_S_S_S_S_S_S_S_S_S_S_S_S_S_S_S_S_S_S_S_S_S_S_S_S_S_S_S_S_S_S_S_S_S_S_S_S_S_S_S_S_S_S_S_S_S_S_S_S_S_S_S_S_S_S_S_S_S_S_S_S_S_S_S_S_S_S_S_S_S_S_S_S_S_S_S_S_S_S_S_S_S_S_S_S_S_S_S_S_S_S_S_S_S_S_S_S_S_S_S_S_S_S_S_S_S_S_S_S_S_S_S_S_S_S_S_S_S_S_S_S_S_S_S_S_S_S_S_S_S_S_S_S_S_S_S_S_S_S_S_S_S_S_S_S_S_S_S_S_S_S_S_S_S_S_S_S_S_S_S_S_S_S_S_S_S_S_S_S_S_S_S_S_S_S_S_S_S_S_S_S_S_S_S_S_S_S_S_S_S_S_S_S_S_S_S_S_S_S_S_S_S_S_S_S_S_S_S_S_S_S_S_S_S_S_S_S_S_S_S_S_S_S_S_S_S_S_S_S_S_S_S_S_S_S_S_S_S_S_S_S_S_S_S_S_S_S_S_S_S_S_S_S_S_S_S_S_S_S_S_S_S_S_S_S_S_S_S_S_S_S_S_S_S_S_S_S_S_S_S_S_S_S_S_S_S_S_S_S_S_S_S_S_S_S_S_S_S_S_S_S_S_S_S_S_S_S_S_S_S_S_S_S_S_S_S_S_S_S_S_S_S_S_S_S_S_S_S_S_S_S_S_S_S_S_S_S_S_S_S_S_S_S_S_S_S_S_S_S_S_S_S_S_S_S_S_S_S_S_S_S_S_S_S_S_S_S_S_S_S_S_S_S_S_S_S_S_S_S_S_S_S_S_S_S_S_S_S_S_S_S_S_S_S_S_S_S_S_S_S_S_S_S_S_S_S_S_S_S_S_S_S_S_S_S_S_S_S_S_S_S_S_S_S_S_S_S_S_S_S_S_S_S_S_S_S_S_S_S_S_S_S_S_S_S_S_S_S_S_S_S_S_S_S_S_S_S_S_S_S_S_S_S_S_S_S_S_S_S_S_S_S_S_S_S_S_S_S_S_S_S_S_S_S_S_S_S_S_S_S_S_S_S_S_S_S_S_S_S_S_S_S_S_S_S_S_S_S_S_S_S_S_S_S_S_S_S_S_S_S_S_S_S_S_S_S_S_S_S_S_S_S_S_S_S_S__param_989,
	.param .u64 .ptr .align 1 _Z4racePiS_S_S_S_S_S_S_S_S_S_S_S_S_S_S_S_S_S_S_S_S_S_S_S_S_S_S_S_S_S_S_S_S_S_S_S_S_S_S_S_S_S_S_S_S_S_S_S_S_S_S_S_S_S_S_S_S_S_S_S_S_S_S_S_S_S_S_S_S_S_S_S_S_S_S_S_S_S_S_S_S_S_S_S_S_S_S_S_S_S_S_S_S_S_S_S_S_S_S_S_S_S_S_S_S_S_S_S_S_S_S_S_S_S_S_S_S_S_S_S_S_S_S_S_S_S_S_S_S_S_S_S_S_S_S_S_S_S_S_S_S_S_S_S_S_S_S_S_S_S_S_S_S_S_S_S_S_S_S_S_S_S_S_S_S_S_S_S_S_S_S_S_S_S_S_S_S_S_S_S_S_S_S_S_S_S_S_S_S_S_S_S_S_S_S_S_S_S_S_S_S_S_S_S_S_S_S_S_S_S_S_S_S_S_S_S_S_S_S_S_S_S_S_S_S_S_S_S_S_S_S_S_S_S_S_S_S_S_S_S_S_S_S_S_S_S_S_S_S_S_S_S_S_S_S_S_S_S_S_S_S_S_S_S_S_S_S_S_S_S_S_S_S_S_S_S_S_S_S_S_S_S_S_S_S_S_S_S_S_S_S_S_S_S_S_S_S_S_S_S_S_S_S_S_S_S_S_S_S_S_S_S_S_S_S_S_S_S_S_S_S_S_S_S_S_S_S_S_S_S_S_S_S_S_S_S_S_S_S_S_S_S_S_S_S_S_S_S_S_S_S_S_S_S_S_S_S_S_S_S_S_S_S_S_S_S_S_S_S_S_S_S_S_S_S_S_S_S_S_S_S_S_S_S_S_S_S_S_S_S_S_S_S_S_S_S_S_S_S_S_S_S_S_S_S_S_S_S_S_S_S_S_S_S_S_S_S_S_S_S_S_S_S_S_S_S_S_S_S_S_S_S_S_S_S_S_S_S_S_S_S_S_S_S_S_S_S_S_S_S_S_S_S_S_S_S_S_S_S_S_S_S_S_S_S_S_S_S_S_S_S_S_S_S_S_S_S_S_S_S_S_S_S_S_S_S_S_S_S_S_S_S_S_S_S_S_S_S_S_S_S_S_S_S_S_S_S_S_S_S_S_S_S_S_S_S_S_S_S_S_S_S_S_S_S_S_S_S_S_S_S_S_S_S_S_S_S_S_S_S_S_S_S_S_S_S_S_S_S_S_S_S_S_S_S_S_S_S_S_S_S_S_S_S_S_S_S_S_S_S_S_S_S_S_S_S_S_S_S_S_S_S_S_S_S_S_S_S_S_S_S_S_S_S_S_S_S_S_S_S_S_S_S_S_S_S_S_S_S_S_S_S_S_S_S_S_S_S_S_S_S_S_S_S_S_S_S_S_S_S_S_S_S_S_S_S_S_S_S_S_S_S_S_S_S_S_S_S_S_S_S_S_S_S_S_S_S_S_S_S_S_S_S_S_S_S_S_S_S_S_S_S_S_S_S_S_S_S_S_S_S_S_S_S_S_S_S_S_S_S_S_S_S_S_S_S_S_S_S_S_S_S_S_S_S_S_S_S_S_S_S_S_S_S_S_S_S_S_S_S_S_S_S_S_S_S_S_S_S_S_S_S_S_S_S_S_S_S_S_S_S_S_S_S_S_S_S_S_S_S_S_S_S_S_S_S_S_S_S_S_S_S_S_S_S_S_S_S_S_S_S_S_S_S_S_S_S_S_S_S_S_S_S_S_S_S_S_S_S_S_S_S_S_S_S_S_S_S_S_S_S_S_S_S_S_S_S_S_S_S_S_S_S_S_S_S_S_S_S_S_S_S_S_S_S_S_S_S_S_S_S_S_S_S_S_S_S_S_S_S_S_S_S_S_S_S_S_S_S_S_S_S_S_S_S_S_S_S_S_S_S_S_S_S_S_S_S_S_S_S_S_S_S_S_S_S_S_S_S_S_S_S_S_S_S_S_S_S_S_S_S_S_S_S_S_S_S_S_S_S_S_S_S_S_S_S_S_S_S_S_S_S_S_S_S_S_S_S_S_S_S_S_S_S_S_S_S_S_S_S_S_S_S_S_S_S_S_S_S_S_S_S_S_S_S_S_S_S_S_S_S_S_S_S_S_S_S_S_S_S_S_S_S_S_S_S_S_S_S_S_S_S_S_S_S_S_S_S_S_S_S_S_S_S_S_S_S_S_S_S_S_S_S_S_S_S_S_S_S_S_S_S_S_S_S_S_S_S_S_S_S_S_S_S_S_S_S_S_S_S_S_S_S__param_990,
	.param .u64 .ptr .align 1 _Z4racePiS_S_S_S_S_S_S_S_S_S_S_S_S_S_S_S_S_S_S_S_S_S_S_S_S_S_S_S_S_S_S_S_S_S_S_S_S_S_S_S_S_S_S_S_S_S_S_S_S_S_S_S_S_S_S_S_S_S_S_S_S_S_S_S_S_S_S_S_S_S_S_S_S_S_S_S_S_S_S_S_S_S_S_S_S_S_S_S_S_S_S_S_S_S_S_S_S_S_S_S_S_S_S_S_S_S_S_S_S_S_S_S_S_S_S_S_S_S_S_S_S_S_S_S_S_S_S_S_S_S_S_S_S_S_S_S_S_S_S_S_S_S_S_S_S_S_S_S_S_S_S_S_S_S_S_S_S_S_S_S_S_S_S_S_S_S_S_S_S_S_S_S_S_S_S_S_S_S_S_S_S_S_S_S_S_S_S_S_S_S_S_S_S_S_S_S_S_S_S_S_S_S_S_S_S_S_S_S_S_S_S_S_S_S_S_S_S_S_S_S_S_S_S_S_S_S_S_S_S_S_S_S_S_S_S_S_S_S_S_S_S_S_S_S_S_S_S_S_S_S_S_S_S_S_S_S_S_S_S_S_S_S_S_S_S_S_S_S_S_S_S_S_S_S_S_S_S_S_S_S_S_S_S_S_S_S_S_S_S_S_S_S_S_S_S_S_S_S_S_S_S_S_S_S_S_S_S_S_S_S_S_S_S_S_S_S_S_S_S_S_S_S_S_S_S_S_S_S_S_S_S_S_S_S_S_S_S_S_S_S_S_S_S_S_S_S_S_S_S_S_S_S_S_S_S_S_S_S_S_S_S_S_S_S_S_S_S_S_S_S_S_S_S_S_S_S_S_S_S_S_S_S_S_S_S_S_S_S_S_S_S_S_S_S_S_S_S_S_S_S_S_S_S_S_S_S_S_S_S_S_S_S_S_S_S_S_S_S_S_S_S_S_S_S_S_S_S_S_S_S_S_S_S_S_S_S_S_S_S_S_S_S_S_S_S_S_S_S_S_S_S_S_S_S_S_S_S_S_S_S_S_S_S_S_S_S_S_S_S_S_S_S_S_S_S_S_S_S_S_S_S_S_S_S_S_S_S_S_S_S_S_S_S_S_S_S_S_S_S_S_S_S_S_S_S_S_S_S_S_S_S_S_S_S_S_S_S_S_S_S_S_S_S_S_S_S_S_S_S_S_S_S_S_S_S_S_S_S_S_S_S_S_S_S_S_S_S_S_S_S_S_S_S_S_S_S_S_S_S_S_S_S_S_S_S_S_S_S_S_S_S_S_S_S_S_S_S_S_S_S_S_S_S_S_S_S_S_S_S_S_S_S_S_S_S_S_S_S_S_S_S_S_S_S_S_S_S_S_S_S_S_S_S_S_S_S_S_S_S_S_S_S_S_S_S_S_S_S_S_S_S_S_S_S_S_S_S_S_S_S_S_S_S_S_S_S_S_S_S_S_S_S_S_S_S_S_S_S_S_S_S_S_S_S_S_S_S_S_S_S_S_S_S_S_S_S_S_S_S_S_S_S_S_S_S_S_S_S_S_S_S_S_S_S_S_S_S_S_S_S_S_S_S_S_S_S_S_S_S_S_S_S_S_S_S_S_S_S_S_S_S_S_S_S_S_S_S_S_S_S_S_S_S_S_S_S_S_S_S_S_S_S_S_S_S_S_S_S_S_S_S_S_S_S_S_S_S_S_S_S_S_S_S_S_S_S_S_S_S_S_S_S_S_S_S_S_S_S_S_S_S_S_S_S_S_S_S_S_S_S_S_S_S_S_S_S_S_S_S_S_S_S_S_S_S_S_S_S_S_S_S_S_S_S_S_S_S_S_S_S_S_S_S_S_S_S_S_S_S_S_S_S_S_S_S_S_S_S_S_S_S_S_S_S_S_S_S_S_S_S_S_S_S_S_S_S_S_S_S_S_S_S_S_S_S_S_S_S_S_S_S_S_S_S_S_S_S_S_S_S_S_S_S_S_S_S_S_S_S_S_S_S_S_S_S_S_S_S_S_S_S_S_S_S_S_S_S_S_S_S_S_S_S_S_S_S_S_S_S_S_S_S_S_S_S_S_S_S_S_S_S_S_S_S_S_S_S_S_S_S_S_S_S_S_S_S_S_S_S_S_S_S_S_S_S_S_S_S_S_S_S_S_S_S_S_S_S_S_S_S_S_S_S_S_S_S_S_S_S_S_S_S_S_S_S_S_S_S_S_S_S_S_S_S_S_S_S_S_S_S_S_S_S_S_S_S_S_S_S_S_S_S_S_S_S_S_S_S_S_S_S_S_S__param_991,
	.param .u64 .ptr .align 1 _Z4racePiS_S_S_S_S_S_S_S_S_S_S_S_S_S_S_S_S_S_S_S_S_S_S_S_S_S_S_S_S_S_S_S_S_S_S_S_S_S_S_S_S_S_S_S_S_S_S_S_S_S_S_S_S_S_S_S_S_S_S_S_S_S_S_S_S_S_S_S_S_S_S_S_S_S_S_S_S_S_S_S_S_S_S_S_S_S_S_S_S_S_S_S_S_S_S_S_S_S_S_S_S_S_S_S_S_S_S_S_S_S_S_S_S_S_S_S_S_S_S_S_S_S_S_S_S_S_S_S_S_S_S_S_S_S_S_S_S_S_S_S_S_S_S_S_S_S_S_S_S_S_S_S_S_S_S_S_S_S_S_S_S_S_S_S_S_S_S_S_S_S_S_S_S_S_S_S_S_S_S_S_S_S_S_S_S_S_S_S_S_S_S_S_S_S_S_S_S_S_S_S_S_S_S_S_S_S_S_S_S_S_S_S_S_S_S_S_S_S_S_S_S_S_S_S_S_S_S_S_S_S_S_S_S_S_S_S_S_S_S_S_S_S_S_S_S_S_S_S_S_S_S_S_S_S_S_S_S_S_S_S_S_S_S_S_S_S_S_S_S_S_S_S_S_S_S_S_S_S_S_S_S_S_S_S_S_S_S_S_S_S_S_S_S_S_S_S_S_S_S_S_S_S_S_S_S_S_S_S_S_S_S_S_S_S_S_S_S_S_S_S_S_S_S_S_S_S_S_S_S_S_S_S_S_S_S_S_S_S_S_S_S_S_S_S_S_S_S_S_S_S_S_S_S_S_S_S_S_S_S_S_S_S_S_S_S_S_S_S_S_S_S_S_S_S_S_S_S_S_S_S_S_S_S_S_S_S_S_S_S_S_S_S_S_S_S_S_S_S_S_S_S_S_S_S_S_S_S_S_S_S_S_S_S_S_S_S_S_S_S_S_S_S_S_S_S_S_S_S_S_S_S_S_S_S_S_S_S_S_S_S_S_S_S_S_S_S_S_S_S_S_S_S_S_S_S_S_S_S_S_S_S_S_S_S_S_S_S_S_S_S_S_S_S_S_S_S_S_S_S_S_S_S_S_S_S_S_S_S_S_S_S_S_S_S_S_S_S_S_S_S_S_S_S_S_S_S_S_S_S_S_S_S_S_S_S_S_S_S_S_S_S_S_S_S_S_S_S_S_S_S_S_S_S_S_S_S_S_S_S_S_S_S_S_S_S_S_S_S_S_S_S_S_S_S_S_S_S_S_S_S_S_S_S_S_S_S_S_S_S_S_S_S_S_S_S_S_S_S_S_S_S_S_S_S_S_S_S_S_S_S_S_S_S_S_S_S_S_S_S_S_S_S_S_S_S_S_S_S_S_S_S_S_S_S_S_S_S_S_S_S_S_S_S_S_S_S_S_S_S_S_S_S_S_S_S_S_S_S_S_S_S_S_S_S_S_S_S_S_S_S_S_S_S_S_S_S_S_S_S_S_S_S_S_S_S_S_S_S_S_S_S_S_S_S_S_S_S_S_S_S_S_S_S_S_S_S_S_S_S_S_S_S_S_S_S_S_S_S_S_S_S_S_S_S_S_S_S_S_S_S_S_S_S_S_S_S_S_S_S_S_S_S_S_S_S_S_S_S_S_S_S_S_S_S_S_S_S_S_S_S_S_S_S_S_S_S_S_S_S_S_S_S_S_S_S_S_S_S_S_S_S_S_S_S_S_S_S_S_S_S_S_S_S_S_S_S_S_S_S_S_S_S_S_S_S_S_S_S_S_S_S_S_S_S_S_S_S_S_S_S_S_S_S_S_S_S_S_S_S_S_S_S_S_S_S_S_S_S_S_S_S_S_S_S_S_S_S_S_S_S_S_S_S_S_S_S_S_S_S_S_S_S_S_S_S_S_S_S_S_S_S_S_S_S_S_S_S_S_S_S_S_S_S_S_S_S_S_S_S_S_S_S_S_S_S_S_S_S_S_S_S_S_S_S_S_S_S_S_S_S_S_S_S_S_S_S_S_S_S_S_S_S_S_S_S_S_S_S_S_S_S_S_S_S_S_S_S_S_S_S_S_S_S_S_S_S_S_S_S_S_S_S_S_S_S_S_S_S_S_S_S_S_S_S_S_S_S_S_S_S_S_S_S_S_S_S_S_S_S_S_S_S_S_S_S_S_S_S_S_S_S_S_S_S_S_S_S_S_S_S_S_S_S_S_S_S_S_S_S_S_S_S_S_S_S_S_S_S_S_S_S_S_S_S_S_S_S_S_S_S_S_S_S_S_S_S_S_S_S_S_S_S_S__param_992,
	.param .u64 .ptr .align 1 _Z4racePiS_S_S_S_S_S_S_S_S_S_S_S_S_S_S_S_S_S_S_S_S_S_S_S_S_S_S_S_S_S_S_S_S_S_S_S_S_S_S_S_S_S_S_S_S_S_S_S_S_S_S_S_S_S_S_S_S_S_S_S_S_S_S_S_S_S_S_S_S_S_S_S_S_S_S_S_S_S_S_S_S_S_S_S_S_S_S_S_S_S_S_S_S_S_S_S_S_S_S_S_S_S_S_S_S_S_S_S_S_S_S_S_S_S_S_S_S_S_S_S_S_S_S_S_S_S_S_S_S_S_S_S_S_S_S_S_S_S_S_S_S_S_S_S_S_S_S_S_S_S_S_S_S_S_S_S_S_S_S_S_S_S_S_S_S_S_S_S_S_S_S_S_S_S_S_S_S_S_S_S_S_S_S_S_S_S_S_S_S_S_S_S_S_S_S_S_S_S_S_S_S_S_S_S_S_S_S_S_S_S_S_S_S_S_S_S_S_S_S_S_S_S_S_S_S_S_S_S_S_S_S_S_S_S_S_S_S_S_S_S_S_S_S_S_S_S_S_S_S_S_S_S_S_S_S_S_S_S_S_S_S_S_S_S_S_S_S_S_S_S_S_S_S_S_S_S_S_S_S_S_S_S_S_S_S_S_S_S_S_S_S_S_S_S_S_S_S_S_S_S_S_S_S_S_S_S_S_S_S_S_S_S_S_S_S_S_S_S_S_S_S_S_S_S_S_S_S_S_S_S_S_S_S_S_S_S_S_S_S_S_S_S_S_S_S_S_S_S_S_S_S_S_S_S_S_S_S_S_S_S_S_S_S_S_S_S_S_S_S_S_S_S_S_S_S_S_S_S_S_S_S_S_S_S_S_S_S_S_S_S_S_S_S_S_S_S_S_S_S_S_S_S_S_S_S_S_S_S_S_S_S_S_S_S_S_S_S_S_S_S_S_S_S_S_S_S_S_S_S_S_S_S_S_S_S_S_S_S_S_S_S_S_S_S_S_S_S_S_S_S_S_S_S_S_S_S_S_S_S_S_S_S_S_S_S_S_S_S_S_S_S_S_S_S_S_S_S_S_S_S_S_S_S_S_S_S_S_S_S_S_S_S_S_S_S_S_S_S_S_S_S_S_S_S_S_S_S_S_S_S_S_S_S_S_S_S_S_S_S_S_S_S_S_S_S_S_S_S_S_S_S_S_S_S_S_S_S_S_S_S_S_S_S_S_S_S_S_S_S_S_S_S_S_S_S_S_S_S_S_S_S_S_S_S_S_S_S_S_S_S_S_S_S_S_S_S_S_S_S_S_S_S_S_S_S_S_S_S_S_S_S_S_S_S_S_S_S_S_S_S_S_S_S_S_S_S_S_S_S_S_S_S_S_S_S_S_S_S_S_S_S_S_S_S_S_S_S_S_S_S_S_S_S_S_S_S_S_S_S_S_S_S_S_S_S_S_S_S_S_S_S_S_S_S_S_S_S_S_S_S_S_S_S_S_S_S_S_S_S_S_S_S_S_S_S_S_S_S_S_S_S_S_S_S_S_S_S_S_S_S_S_S_S_S_S_S_S_S_S_S_S_S_S_S_S_S_S_S_S_S_S_S_S_S_S_S_S_S_S_S_S_S_S_S_S_S_S_S_S_S_S_S_S_S_S_S_S_S_S_S_S_S_S_S_S_S_S_S_S_S_S_S_S_S_S_S_S_S_S_S_S_S_S_S_S_S_S_S_S_S_S_S_S_S_S_S_S_S_S_S_S_S_S_S_S_S_S_S_S_S_S_S_S_S_S_S_S_S_S_S_S_S_S_S_S_S_S_S_S_S_S_S_S_S_S_S_S_S_S_S_S_S_S_S_S_S_S_S_S_S_S_S_S_S_S_S_S_S_S_S_S_S_S_S_S_S_S_S_S_S_S_S_S_S_S_S_S_S_S_S_S_S_S_S_S_S_S_S_S_S_S_S_S_S_S_S_S_S_S_S_S_S_S_S_S_S_S_S_S_S_S_S_S_S_S_S_S_S_S_S_S_S_S_S_S_S_S_S_S_S_S_S_S_S_S_S_S_S_S_S_S_S_S_S_S_S_S_S_S_S_S_S_S_S_S_S_S_S_S_S_S_S_S_S_S_S_S_S_S_S_S_S_S_S_S_S_S_S_S_S_S_S_S_S_S_S_S_S_S_S_S_S_S_S_S_S_S_S_S_S_S_S_S_S_S_S_S_S_S_S_S_S_S_S_S_S_S_S_S_S_S_S_S_S_S_S_S_S_S_S_S_S_S_S_S_S_S_S_S_S_S_S_S__param_993,
	.param .u64 .ptr .align 1 _Z4racePiS_S_S_S_S_S_S_S_S_S_S_S_S_S_S_S_S_S_S_S_S_S_S_S_S_S_S_S_S_S_S_S_S_S_S_S_S_S_S_S_S_S_S_S_S_S_S_S_S_S_S_S_S_S_S_S_S_S_S_S_S_S_S_S_S_S_S_S_S_S_S_S_S_S_S_S_S_S_S_S_S_S_S_S_S_S_S_S_S_S_S_S_S_S_S_S_S_S_S_S_S_S_S_S_S_S_S_S_S_S_S_S_S_S_S_S_S_S_S_S_S_S_S_S_S_S_S_S_S_S_S_S_S_S_S_S_S_S_S_S_S_S_S_S_S_S_S_S_S_S_S_S_S_S_S_S_S_S_S_S_S_S_S_S_S_S_S_S_S_S_S_S_S_S_S_S_S_S_S_S_S_S_S_S_S_S_S_S_S_S_S_S_S_S_S_S_S_S_S_S_S_S_S_S_S_S_S_S_S_S_S_S_S_S_S_S_S_S_S_S_S_S_S_S_S_S_S_S_S_S_S_S_S_S_S_S_S_S_S_S_S_S_S_S_S_S_S_S_S_S_S_S_S_S_S_S_S_S_S_S_S_S_S_S_S_S_S_S_S_S_S_S_S_S_S_S_S_S_S_S_S_S_S_S_S_S_S_S_S_S_S_S_S_S_S_S_S_S_S_S_S_S_S_S_S_S_S_S_S_S_S_S_S_S_S_S_S_S_S_S_S_S_S_S_S_S_S_S_S_S_S_S_S_S_S_S_S_S_S_S_S_S_S_S_S_S_S_S_S_S_S_S_S_S_S_S_S_S_S_S_S_S_S_S_S_S_S_S_S_S_S_S_S_S_S_S_S_S_S_S_S_S_S_S_S_S_S_S_S_S_S_S_S_S_S_S_S_S_S_S_S_S_S_S_S_S_S_S_S_S_S_S_S_S_S_S_S_S_S_S_S_S_S_S_S_S_S_S_S_S_S_S_S_S_S_S_S_S_S_S_S_S_S_S_S_S_S_S_S_S_S_S_S_S_S_S_S_S_S_S_S_S_S_S_S_S_S_S_S_S_S_S_S_S_S_S_S_S_S_S_S_S_S_S_S_S_S_S_S_S_S_S_S_S_S_S_S_S_S_S_S_S_S_S_S_S_S_S_S_S_S_S_S_S_S_S_S_S_S_S_S_S_S_S_S_S_S_S_S_S_S_S_S_S_S_S_S_S_S_S_S_S_S_S_S_S_S_S_S_S_S_S_S_S_S_S_S_S_S_S_S_S_S_S_S_S_S_S_S_S_S_S_S_S_S_S_S_S_S_S_S_S_S_S_S_S_S_S_S_S_S_S_S_S_S_S_S_S_S_S_S_S_S_S_S_S_S_S_S_S_S_S_S_S_S_S_S_S_S_S_S_S_S_S_S_S_S_S_S_S_S_S_S_S_S_S_S_S_S_S_S_S_S_S_S_S_S_S_S_S_S_S_S_S_S_S_S_S_S_S_S_S_S_S_S_S_S_S_S_S_S_S_S_S_S_S_S_S_S_S_S_S_S_S_S_S_S_S_S_S_S_S_S_S_S_S_S_S_S_S_S_S_S_S_S_S_S_S_S_S_S_S_S_S_S_S_S_S_S_S_S_S_S_S_S_S_S_S_S_S_S_S_S_S_S_S_S_S_S_S_S_S_S_S_S_S_S_S_S_S_S_S_S_S_S_S_S_S_S_S_S_S_S_S_S_S_S_S_S_S_S_S_S_S_S_S_S_S_S_S_S_S_S_S_S_S_S_S_S_S_S_S_S_S_S_S_S_S_S_S_S_S_S_S_S_S_S_S_S_S_S_S_S_S_S_S_S_S_S_S_S_S_S_S_S_S_S_S_S_S_S_S_S_S_S_S_S_S_S_S_S_S_S_S_S_S_S_S_S_S_S_S_S_S_S_S_S_S_S_S_S_S_S_S_S_S_S_S_S_S_S_S_S_S_S_S_S_S_S_S_S_S_S_S_S_S_S_S_S_S_S_S_S_S_S_S_S_S_S_S_S_S_S_S_S_S_S_S_S_S_S_S_S_S_S_S_S_S_S_S_S_S_S_S_S_S_S_S_S_S_S_S_S_S_S_S_S_S_S_S_S_S_S_S_S_S_S_S_S_S_S_S_S_S_S_S_S_S_S_S_S_S_S_S_S_S_S_S_S_S_S_S_S_S_S_S_S_S_S_S_S_S_S_S_S_S_S_S_S_S_S_S_S_S_S_S_S_S_S_S_S_S_S_S_S_S_S_S_S_S_S_S_S_S_S_S_S_S_S_S_S_S_S__param_994,
	.param .u64 .ptr .align 1 _Z4racePiS_S_S_S_S_S_S_S_S_S_S_S_S_S_S_S_S_S_S_S_S_S_S_S_S_S_S_S_S_S_S_S_S_S_S_S_S_S_S_S_S_S_S_S_S_S_S_S_S_S_S_S_S_S_S_S_S_S_S_S_S_S_S_S_S_S_S_S_S_S_S_S_S_S_S_S_S_S_S_S_S_S_S_S_S_S_S_S_S_S_S_S_S_S_S_S_S_S_S_S_S_S_S_S_S_S_S_S_S_S_S_S_S_S_S_S_S_S_S_S_S_S_S_S_S_S_S_S_S_S_S_S_S_S_S_S_S_S_S_S_S_S_S_S_S_S_S_S_S_S_S_S_S_S_S_S_S_S_S_S_S_S_S_S_S_S_S_S_S_S_S_S_S_S_S_S_S_S_S_S_S_S_S_S_S_S_S_S_S_S_S_S_S_S_S_S_S_S_S_S_S_S_S_S_S_S_S_S_S_S_S_S_S_S_S_S_S_S_S_S_S_S_S_S_S_S_S_S_S_S_S_S_S_S_S_S_S_S_S_S_S_S_S_S_S_S_S_S_S_S_S_S_S_S_S_S_S_S_S_S_S_S_S_S_S_S_S_S_S_S_S_S_S_S_S_S_S_S_S_S_S_S_S_S_S_S_S_S_S_S_S_S_S_S_S_S_S_S_S_S_S_S_S_S_S_S_S_S_S_S_S_S_S_S_S_S_S_S_S_S_S_S_S_S_S_S_S_S_S_S_S_S_S_S_S_S_S_S_S_S_S_S_S_S_S_S_S_S_S_S_S_S_S_S_S_S_S_S_S_S_S_S_S_S_S_S_S_S_S_S_S_S_S_S_S_S_S_S_S_S_S_S_S_S_S_S_S_S_S_S_S_S_S_S_S_S_S_S_S_S_S_S_S_S_S_S_S_S_S_S_S_S_S_S_S_S_S_S_S_S_S_S_S_S_S_S_S_S_S_S_S_S_S_S_S_S_S_S_S_S_S_S_S_S_S_S_S_S_S_S_S_S_S_S_S_S_S_S_S_S_S_S_S_S_S_S_S_S_S_S_S_S_S_S_S_S_S_S_S_S_S_S_S_S_S_S_S_S_S_S_S_S_S_S_S_S_S_S_S_S_S_S_S_S_S_S_S_S_S_S_S_S_S_S_S_S_S_S_S_S_S_S_S_S_S_S_S_S_S_S_S_S_S_S_S_S_S_S_S_S_S_S_S_S_S_S_S_S_S_S_S_S_S_S_S_S_S_S_S_S_S_S_S_S_S_S_S_S_S_S_S_S_S_S_S_S_S_S_S_S_S_S_S_S_S_S_S_S_S_S_S_S_S_S_S_S_S_S_S_S_S_S_S_S_S_S_S_S_S_S_S_S_S_S_S_S_S_S_S_S_S_S_S_S_S_S_S_S_S_S_S_S_S_S_S_S_S_S_S_S_S_S_S_S_S_S_S_S_S_S_S_S_S_S_S_S_S_S_S_S_S_S_S_S_S_S_S_S_S_S_S_S_S_S_S_S_S_S_S_S_S_S_S_S_S_S_S_S_S_S_S_S_S_S_S_S_S_S_S_S_S_S_S_S_S_S_S_S_S_S_S_S_S_S_S_S_S_S_S_S_S_S_S_S_S_S_S_S_S_S_S_S_S_S_S_S_S_S_S_S_S_S_S_S_S_S_S_S_S_S_S_S_S_S_S_S_S_S_S_S_S_S_S_S_S_S_S_S_S_S_S_S_S_S_S_S_S_S_S_S_S_S_S_S_S_S_S_S_S_S_S_S_S_S_S_S_S_S_S_S_S_S_S_S_S_S_S_S_S_S_S_S_S_S_S_S_S_S_S_S_S_S_S_S_S_S_S_S_S_S_S_S_S_S_S_S_S_S_S_S_S_S_S_S_S_S_S_S_S_S_S_S_S_S_S_S_S_S_S_S_S_S_S_S_S_S_S_S_S_S_S_S_S_S_S_S_S_S_S_S_S_S_S_S_S_S_S_S_S_S_S_S_S_S_S_S_S_S_S_S_S_S_S_S_S_S_S_S_S_S_S_S_S_S_S_S_S_S_S_S_S_S_S_S_S_S_S_S_S_S_S_S_S_S_S_S_S_S_S_S_S_S_S_S_S_S_S_S_S_S_S_S_S_S_S_S_S_S_S_S_S_S_S_S_S_S_S_S_S_S_S_S_S_S_S_S_S_S_S_S_S_S_S_S_S_S_S_S_S_S_S_S_S_S_S_S_S_S_S_S_S_S_S_S_S_S_S_S_S_S_S_S_S_S_S_S_S_S_S_S_S_S_S__param_995,
	.param .u64 .ptr .align 1 _Z4racePiS_S_S_S_S_S_S_S_S_S_S_S_S_S_S_S_S_S_S_S_S_S_S_S_S_S_S_S_S_S_S_S_S_S_S_S_S_S_S_S_S_S_S_S_S_S_S_S_S_S_S_S_S_S_S_S_S_S_S_S_S_S_S_S_S_S_S_S_S_S_S_S_S_S_S_S_S_S_S_S_S_S_S_S_S_S_S_S_S_S_S_S_S_S_S_S_S_S_S_S_S_S_S_S_S_S_S_S_S_S_S_S_S_S_S_S_S_S_S_S_S_S_S_S_S_S_S_S_S_S_S_S_S_S_S_S_S_S_S_S_S_S_S_S_S_S_S_S_S_S_S_S_S_S_S_S_S_S_S_S_S_S_S_S_S_S_S_S_S_S_S_S_S_S_S_S_S_S_S_S_S_S_S_S_S_S_S_S_S_S_S_S_S_S_S_S_S_S_S_S_S_S_S_S_S_S_S_S_S_S_S_S_S_S_S_S_S_S_S_S_S_S_S_S_S_S_S_S_S_S_S_S_S_S_S_S_S_S_S_S_S_S_S_S_S_S_S_S_S_S_S_S_S_S_S_S_S_S_S_S_S_S_S_S_S_S_S_S_S_S_S_S_S_S_S_S_S_S_S_S_S_S_S_S_S_S_S_S_S_S_S_S_S_S_S_S_S_S_S_S_S_S_S_S_S_S_S_S_S_S_S_S_S_S_S_S_S_S_S_S_S_S_S_S_S_S_S_S_S_S_S_S_S_S_S_S_S_S_S_S_S_S_S_S_S_S_S_S_S_S_S_S_S_S_S_S_S_S_S_S_S_S_S_S_S_S_S_S_S_S_S_S_S_S_S_S_S_S_S_S_S_S_S_S_S_S_S_S_S_S_S_S_S_S_S_S_S_S_S_S_S_S_S_S_S_S_S_S_S_S_S_S_S_S_S_S_S_S_S_S_S_S_S_S_S_S_S_S_S_S_S_S_S_S_S_S_S_S_S_S_S_S_S_S_S_S_S_S_S_S_S_S_S_S_S_S_S_S_S_S_S_S_S_S_S_S_S_S_S_S_S_S_S_S_S_S_S_S_S_S_S_S_S_S_S_S_S_S_S_S_S_S_S_S_S_S_S_S_S_S_S_S_S_S_S_S_S_S_S_S_S_S_S_S_S_S_S_S_S_S_S_S_S_S_S_S_S_S_S_S_S_S_S_S_S_S_S_S_S_S_S_S_S_S_S_S_S_S_S_S_S_S_S_S_S_S_S_S_S_S_S_S_S_S_S_S_S_S_S_S_S_S_S_S_S_S_S_S_S_S_S_S_S_S_S_S_S_S_S_S_S_S_S_S_S_S_S_S_S_S_S_S_S_S_S_S_S_S_S_S_S_S_S_S_S_S_S_S_S_S_S_S_S_S_S_S_S_S_S_S_S_S_S_S_S_S_S_S_S_S_S_S_S_S_S_S_S_S_S_S_S_S_S_S_S_S_S_S_S_S_S_S_S_S_S_S_S_S_S_S_S_S_S_S_S_S_S_S_S_S_S_S_S_S_S_S_S_S_S_S_S_S_S_S_S_S_S_S_S_S_S_S_S_S_S_S_S_S_S_S_S_S_S_S_S_S_S_S_S_S_S_S_S_S_S_S_S_S_S_S_S_S_S_S_S_S_S_S_S_S_S_S_S_S_S_S_S_S_S_S_S_S_S_S_S_S_S_S_S_S_S_S_S_S_S_S_S_S_S_S_S_S_S_S_S_S_S_S_S_S_S_S_S_S_S_S_S_S_S_S_S_S_S_S_S_S_S_S_S_S_S_S_S_S_S_S_S_S_S_S_S_S_S_S_S_S_S_S_S_S_S_S_S_S_S_S_S_S_S_S_S_S_S_S_S_S_S_S_S_S_S_S_S_S_S_S_S_S_S_S_S_S_S_S_S_S_S_S_S_S_S_S_S_S_S_S_S_S_S_S_S_S_S_S_S_S_S_S_S_S_S_S_S_S_S_S_S_S_S_S_S_S_S_S_S_S_S_S_S_S_S_S_S_S_S_S_S_S_S_S_S_S_S_S_S_S_S_S_S_S_S_S_S_S_S_S_S_S_S_S_S_S_S_S_S_S_S_S_S_S_S_S_S_S_S_S_S_S_S_S_S_S_S_S_S_S_S_S_S_S_S_S_S_S_S_S_S_S_S_S_S_S_S_S_S_S_S_S_S_S_S_S_S_S_S_S_S_S_S_S_S_S_S_S_S_S_S_S_S_S_S_S_S_S_S_S_S_S_S_S_S_S_S_S_S_S_S_S_S_S_S_S_S__param_996,
	.param .u64 .ptr .align 1 _Z4racePiS_S_S_S_S_S_S_S_S_S_S_S_S_S_S_S_S_S_S_S_S_S_S_S_S_S_S_S_S_S_S_S_S_S_S_S_S_S_S_S_S_S_S_S_S_S_S_S_S_S_S_S_S_S_S_S_S_S_S_S_S_S_S_S_S_S_S_S_S_S_S_S_S_S_S_S_S_S_S_S_S_S_S_S_S_S_S_S_S_S_S_S_S_S_S_S_S_S_S_S_S_S_S_S_S_S_S_S_S_S_S_S_S_S_S_S_S_S_S_S_S_S_S_S_S_S_S_S_S_S_S_S_S_S_S_S_S_S_S_S_S_S_S_S_S_S_S_S_S_S_S_S_S_S_S_S_S_S_S_S_S_S_S_S_S_S_S_S_S_S_S_S_S_S_S_S_S_S_S_S_S_S_S_S_S_S_S_S_S_S_S_S_S_S_S_S_S_S_S_S_S_S_S_S_S_S_S_S_S_S_S_S_S_S_S_S_S_S_S_S_S_S_S_S_S_S_S_S_S_S_S_S_S_S_S_S_S_S_S_S_S_S_S_S_S_S_S_S_S_S_S_S_S_S_S_S_S_S_S_S_S_S_S_S_S_S_S_S_S_S_S_S_S_S_S_S_S_S_S_S_S_S_S_S_S_S_S_S_S_S_S_S_S_S_S_S_S_S_S_S_S_S_S_S_S_S_S_S_S_S_S_S_S_S_S_S_S_S_S_S_S_S_S_S_S_S_S_S_S_S_S_S_S_S_S_S_S_S_S_S_S_S_S_S_S_S_S_S_S_S_S_S_S_S_S_S_S_S_S_S_S_S_S_S_S_S_S_S_S_S_S_S_S_S_S_S_S_S_S_S_S_S_S_S_S_S_S_S_S_S_S_S_S_S_S_S_S_S_S_S_S_S_S_S_S_S_S_S_S_S_S_S_S_S_S_S_S_S_S_S_S_S_S_S_S_S_S_S_S_S_S_S_S_S_S_S_S_S_S_S_S_S_S_S_S_S_S_S_S_S_S_S_S_S_S_S_S_S_S_S_S_S_S_S_S_S_S_S_S_S_S_S_S_S_S_S_S_S_S_S_S_S_S_S_S_S_S_S_S_S_S_S_S_S_S_S_S_S_S_S_S_S_S_S_S_S_S_S_S_S_S_S_S_S_S_S_S_S_S_S_S_S_S_S_S_S_S_S_S_S_S_S_S_S_S_S_S_S_S_S_S_S_S_S_S_S_S_S_S_S_S_S_S_S_S_S_S_S_S_S_S_S_S_S_S_S_S_S_S_S_S_S_S_S_S_S_S_S_S_S_S_S_S_S_S_S_S_S_S_S_S_S_S_S_S_S_S_S_S_S_S_S_S_S_S_S_S_S_S_S_S_S_S_S_S_S_S_S_S_S_S_S_S_S_S_S_S_S_S_S_S_S_S_S_S_S_S_S_S_S_S_S_S_S_S_S_S_S_S_S_S_S_S_S_S_S_S_S_S_S_S_S_S_S_S_S_S_S_S_S_S_S_S_S_S_S_S_S_S_S_S_S_S_S_S_S_S_S_S_S_S_S_S_S_S_S_S_S_S_S_S_S_S_S_S_S_S_S_S_S_S_S_S_S_S_S_S_S_S_S_S_S_S_S_S_S_S_S_S_S_S_S_S_S_S_S_S_S_S_S_S_S_S_S_S_S_S_S_S_S_S_S_S_S_S_S_S_S_S_S_S_S_S_S_S_S_S_S_S_S_S_S_S_S_S_S_S_S_S_S_S_S_S_S_S_S_S_S_S_S_S_S_S_S_S_S_S_S_S_S_S_S_S_S_S_S_S_S_S_S_S_S_S_S_S_S_S_S_S_S_S_S_S_S_S_S_S_S_S_S_S_S_S_S_S_S_S_S_S_S_S_S_S_S_S_S_S_S_S_S_S_S_S_S_S_S_S_S_S_S_S_S_S_S_S_S_S_S_S_S_S_S_S_S_S_S_S_S_S_S_S_S_S_S_S_S_S_S_S_S_S_S_S_S_S_S_S_S_S_S_S_S_S_S_S_S_S_S_S_S_S_S_S_S_S_S_S_S_S_S_S_S_S_S_S_S_S_S_S_S_S_S_S_S_S_S_S_S_S_S_S_S_S_S_S_S_S_S_S_S_S_S_S_S_S_S_S_S_S_S_S_S_S_S_S_S_S_S_S_S_S_S_S_S_S_S_S_S_S_S_S_S_S_S_S_S_S_S_S_S_S_S_S_S_S_S_S_S_S_S_S_S_S_S_S_S_S_S_S_S_S_S_S_S_S_S_S_S_S_S_S_S_S__param_997,
	.param .u64 .ptr .align 1 _Z4racePiS_S_S_S_S_S_S_S_S_S_S_S_S_S_S_S_S_S_S_S_S_S_S_S_S_S_S_S_S_S_S_S_S_S_S_S_S_S_S_S_S_S_S_S_S_S_S_S_S_S_S_S_S_S_S_S_S_S_S_S_S_S_S_S_S_S_S_S_S_S_S_S_S_S_S_S_S_S_S_S_S_S_S_S_S_S_S_S_S_S_S_S_S_S_S_S_S_S_S_S_S_S_S_S_S_S_S_S_S_S_S_S_S_S_S_S_S_S_S_S_S_S_S_S_S_S_S_S_S_S_S_S_S_S_S_S_S_S_S_S_S_S_S_S_S_S_S_S_S_S_S_S_S_S_S_S_S_S_S_S_S_S_S_S_S_S_S_S_S_S_S_S_S_S_S_S_S_S_S_S_S_S_S_S_S_S_S_S_S_S_S_S_S_S_S_S_S_S_S_S_S_S_S_S_S_S_S_S_S_S_S_S_S_S_S_S_S_S_S_S_S_S_S_S_S_S_S_S_S_S_S_S_S_S_S_S_S_S_S_S_S_S_S_S_S_S_S_S_S_S_S_S_S_S_S_S_S_S_S_S_S_S_S_S_S_S_S_S_S_S_S_S_S_S_S_S_S_S_S_S_S_S_S_S_S_S_S_S_S_S_S_S_S_S_S_S_S_S_S_S_S_S_S_S_S_S_S_S_S_S_S_S_S_S_S_S_S_S_S_S_S_S_S_S_S_S_S_S_S_S_S_S_S_S_S_S_S_S_S_S_S_S_S_S_S_S_S_S_S_S_S_S_S_S_S_S_S_S_S_S_S_S_S_S_S_S_S_S_S_S_S_S_S_S_S_S_S_S_S_S_S_S_S_S_S_S_S_S_S_S_S_S_S_S_S_S_S_S_S_S_S_S_S_S_S_S_S_S_S_S_S_S_S_S_S_S_S_S_S_S_S_S_S_S_S_S_S_S_S_S_S_S_S_S_S_S_S_S_S_S_S_S_S_S_S_S_S_S_S_S_S_S_S_S_S_S_S_S_S_S_S_S_S_S_S_S_S_S_S_S_S_S_S_S_S_S_S_S_S_S_S_S_S_S_S_S_S_S_S_S_S_S_S_S_S_S_S_S_S_S_S_S_S_S_S_S_S_S_S_S_S_S_S_S_S_S_S_S_S_S_S_S_S_S_S_S_S_S_S_S_S_S_S_S_S_S_S_S_S_S_S_S_S_S_S_S_S_S_S_S_S_S_S_S_S_S_S_S_S_S_S_S_S_S_S_S_S_S_S_S_S_S_S_S_S_S_S_S_S_S_S_S_S_S_S_S_S_S_S_S_S_S_S_S_S_S_S_S_S_S_S_S_S_S_S_S_S_S_S_S_S_S_S_S_S_S_S_S_S_S_S_S_S_S_S_S_S_S_S_S_S_S_S_S_S_S_S_S_S_S_S_S_S_S_S_S_S_S_S_S_S_S_S_S_S_S_S_S_S_S_S_S_S_S_S_S_S_S_S_S_S_S_S_S_S_S_S_S_S_S_S_S_S_S_S_S_S_S_S_S_S_S_S_S_S_S_S_S_S_S_S_S_S_S_S_S_S_S_S_S_S_S_S_S_S_S_S_S_S_S_S_S_S_S_S_S_S_S_S_S_S_S_S_S_S_S_S_S_S_S_S_S_S_S_S_S_S_S_S_S_S_S_S_S_S_S_S_S_S_S_S_S_S_S_S_S_S_S_S_S_S_S_S_S_S_S_S_S_S_S_S_S_S_S_S_S_S_S_S_S_S_S_S_S_S_S_S_S_S_S_S_S_S_S_S_S_S_S_S_S_S_S_S_S_S_S_S_S_S_S_S_S_S_S_S_S_S_S_S_S_S_S_S_S_S_S_S_S_S_S_S_S_S_S_S_S_S_S_S_S_S_S_S_S_S_S_S_S_S_S_S_S_S_S_S_S_S_S_S_S_S_S_S_S_S_S_S_S_S_S_S_S_S_S_S_S_S_S_S_S_S_S_S_S_S_S_S_S_S_S_S_S_S_S_S_S_S_S_S_S_S_S_S_S_S_S_S_S_S_S_S_S_S_S_S_S_S_S_S_S_S_S_S_S_S_S_S_S_S_S_S_S_S_S_S_S_S_S_S_S_S_S_S_S_S_S_S_S_S_S_S_S_S_S_S_S_S_S_S_S_S_S_S_S_S_S_S_S_S_S_S_S_S_S_S_S_S_S_S_S_S_S_S_S_S_S_S_S_S_S_S_S_S_S_S_S_S_S_S_S_S_S_S_S_S_S_S_S_S_S_S_S_S__param_998,
	.param .u64 .ptr .align 1 _Z4racePiS_S_S_S_S_S_S_S_S_S_S_S_S_S_S_S_S_S_S_S_S_S_S_S_S_S_S_S_S_S_S_S_S_S_S_S_S_S_S_S_S_S_S_S_S_S_S_S_S_S_S_S_S_S_S_S_S_S_S_S_S_S_S_S_S_S_S_S_S_S_S_S_S_S_S_S_S_S_S_S_S_S_S_S_S_S_S_S_S_S_S_S_S_S_S_S_S_S_S_S_S_S_S_S_S_S_S_S_S_S_S_S_S_S_S_S_S_S_S_S_S_S_S_S_S_S_S_S_S_S_S_S_S_S_S_S_S_S_S_S_S_S_S_S_S_S_S_S_S_S_S_S_S_S_S_S_S_S_S_S_S_S_S_S_S_S_S_S_S_S_S_S_S_S_S_S_S_S_S_S_S_S_S_S_S_S_S_S_S_S_S_S_S_S_S_S_S_S_S_S_S_S_S_S_S_S_S_S_S_S_S_S_S_S_S_S_S_S_S_S_S_S_S_S_S_S_S_S_S_S_S_S_S_S_S_S_S_S_S_S_S_S_S_S_S_S_S_S_S_S_S_S_S_S_S_S_S_S_S_S_S_S_S_S_S_S_S_S_S_S_S_S_S_S_S_S_S_S_S_S_S_S_S_S_S_S_S_S_S_S_S_S_S_S_S_S_S_S_S_S_S_S_S_S_S_S_S_S_S_S_S_S_S_S_S_S_S_S_S_S_S_S_S_S_S_S_S_S_S_S_S_S_S_S_S_S_S_S_S_S_S_S_S_S_S_S_S_S_S_S_S_S_S_S_S_S_S_S_S_S_S_S_S_S_S_S_S_S_S_S_S_S_S_S_S_S_S_S_S_S_S_S_S_S_S_S_S_S_S_S_S_S_S_S_S_S_S_S_S_S_S_S_S_S_S_S_S_S_S_S_S_S_S_S_S_S_S_S_S_S_S_S_S_S_S_S_S_S_S_S_S_S_S_S_S_S_S_S_S_S_S_S_S_S_S_S_S_S_S_S_S_S_S_S_S_S_S_S_S_S_S_S_S_S_S_S_S_S_S_S_S_S_S_S_S_S_S_S_S_S_S_S_S_S_S_S_S_S_S_S_S_S_S_S_S_S_S_S_S_S_S_S_S_S_S_S_S_S_S_S_S_S_S_S_S_S_S_S_S_S_S_S_S_S_S_S_S_S_S_S_S_S_S_S_S_S_S_S_S_S_S_S_S_S_S_S_S_S_S_S_S_S_S_S_S_S_S_S_S_S_S_S_S_S_S_S_S_S_S_S_S_S_S_S_S_S_S_S_S_S_S_S_S_S_S_S_S_S_S_S_S_S_S_S_S_S_S_S_S_S_S_S_S_S_S_S_S_S_S_S_S_S_S_S_S_S_S_S_S_S_S_S_S_S_S_S_S_S_S_S_S_S_S_S_S_S_S_S_S_S_S_S_S_S_S_S_S_S_S_S_S_S_S_S_S_S_S_S_S_S_S_S_S_S_S_S_S_S_S_S_S_S_S_S_S_S_S_S_S_S_S_S_S_S_S_S_S_S_S_S_S_S_S_S_S_S_S_S_S_S_S_S_S_S_S_S_S_S_S_S_S_S_S_S_S_S_S_S_S_S_S_S_S_S_S_S_S_S_S_S_S_S_S_S_S_S_S_S_S_S_S_S_S_S_S_S_S_S_S_S_S_S_S_S_S_S_S_S_S_S_S_S_S_S_S_S_S_S_S_S_S_S_S_S_S_S_S_S_S_S_S_S_S_S_S_S_S_S_S_S_S_S_S_S_S_S_S_S_S_S_S_S_S_S_S_S_S_S_S_S_S_S_S_S_S_S_S_S_S_S_S_S_S_S_S_S_S_S_S_S_S_S_S_S_S_S_S_S_S_S_S_S_S_S_S_S_S_S_S_S_S_S_S_S_S_S_S_S_S_S_S_S_S_S_S_S_S_S_S_S_S_S_S_S_S_S_S_S_S_S_S_S_S_S_S_S_S_S_S_S_S_S_S_S_S_S_S_S_S_S_S_S_S_S_S_S_S_S_S_S_S_S_S_S_S_S_S_S_S_S_S_S_S_S_S_S_S_S_S_S_S_S_S_S_S_S_S_S_S_S_S_S_S_S_S_S_S_S_S_S_S_S_S_S_S_S_S_S_S_S_S_S_S_S_S_S_S_S_S_S_S_S_S_S_S_S_S_S_S_S_S_S_S_S_S_S_S_S_S_S_S_S_S_S_S_S_S_S_S_S_S_S_S_S_S_S_S_S_S_S_S_S_S_S_S_S_S_S_S_S_S_S_S__param_999,
	.param .u64 .ptr .align 1 _Z4racePiS_S_S_S_S_S_S_S_S_S_S_S_S_S_S_S_S_S_S_S_S_S_S_S_S_S_S_S_S_S_S_S_S_S_S_S_S_S_S_S_S_S_S_S_S_S_S_S_S_S_S_S_S_S_S_S_S_S_S_S_S_S_S_S_S_S_S_S_S_S_S_S_S_S_S_S_S_S_S_S_S_S_S_S_S_S_S_S_S_S_S_S_S_S_S_S_S_S_S_S_S_S_S_S_S_S_S_S_S_S_S_S_S_S_S_S_S_S_S_S_S_S_S_S_S_S_S_S_S_S_S_S_S_S_S_S_S_S_S_S_S_S_S_S_S_S_S_S_S_S_S_S_S_S_S_S_S_S_S_S_S_S_S_S_S_S_S_S_S_S_S_S_S_S_S_S_S_S_S_S_S_S_S_S_S_S_S_S_S_S_S_S_S_S_S_S_S_S_S_S_S_S_S_S_S_S_S_S_S_S_S_S_S_S_S_S_S_S_S_S_S_S_S_S_S_S_S_S_S_S_S_S_S_S_S_S_S_S_S_S_S_S_S_S_S_S_S_S_S_S_S_S_S_S_S_S_S_S_S_S_S_S_S_S_S_S_S_S_S_S_S_S_S_S_S_S_S_S_S_S_S_S_S_S_S_S_S_S_S_S_S_S_S_S_S_S_S_S_S_S_S_S_S_S_S_S_S_S_S_S_S_S_S_S_S_S_S_S_S_S_S_S_S_S_S_S_S_S_S_S_S_S_S_S_S_S_S_S_S_S_S_S_S_S_S_S_S_S_S_S_S_S_S_S_S_S_S_S_S_S_S_S_S_S_S_S_S_S_S_S_S_S_S_S_S_S_S_S_S_S_S_S_S_S_S_S_S_S_S_S_S_S_S_S_S_S_S_S_S_S_S_S_S_S_S_S_S_S_S_S_S_S_S_S_S_S_S_S_S_S_S_S_S_S_S_S_S_S_S_S_S_S_S_S_S_S_S_S_S_S_S_S_S_S_S_S_S_S_S_S_S_S_S_S_S_S_S_S_S_S_S_S_S_S_S_S_S_S_S_S_S_S_S_S_S_S_S_S_S_S_S_S_S_S_S_S_S_S_S_S_S_S_S_S_S_S_S_S_S_S_S_S_S_S_S_S_S_S_S_S_S_S_S_S_S_S_S_S_S_S_S_S_S_S_S_S_S_S_S_S_S_S_S_S_S_S_S_S_S_S_S_S_S_S_S_S_S_S_S_S_S_S_S_S_S_S_S_S_S_S_S_S_S_S_S_S_S_S_S_S_S_S_S_S_S_S_S_S_S_S_S_S_S_S_S_S_S_S_S_S_S_S_S_S_S_S_S_S_S_S_S_S_S_S_S_S_S_S_S_S_S_S_S_S_S_S_S_S_S_S_S_S_S_S_S_S_S_S_S_S_S_S_S_S_S_S_S_S_S_S_S_S_S_S_S_S_S_S_S_S_S_S_S_S_S_S_S_S_S_S_S_S_S_S_S_S_S_S_S_S_S_S_S_S_S_S_S_S_S_S_S_S_S_S_S_S_S_S_S_S_S_S_S_S_S_S_S_S_S_S_S_S_S_S_S_S_S_S_S_S_S_S_S_S_S_S_S_S_S_S_S_S_S_S_S_S_S_S_S_S_S_S_S_S_S_S_S_S_S_S_S_S_S_S_S_S_S_S_S_S_S_S_S_S_S_S_S_S_S_S_S_S_S_S_S_S_S_S_S_S_S_S_S_S_S_S_S_S_S_S_S_S_S_S_S_S_S_S_S_S_S_S_S_S_S_S_S_S_S_S_S_S_S_S_S_S_S_S_S_S_S_S_S_S_S_S_S_S_S_S_S_S_S_S_S_S_S_S_S_S_S_S_S_S_S_S_S_S_S_S_S_S_S_S_S_S_S_S_S_S_S_S_S_S_S_S_S_S_S_S_S_S_S_S_S_S_S_S_S_S_S_S_S_S_S_S_S_S_S_S_S_S_S_S_S_S_S_S_S_S_S_S_S_S_S_S_S_S_S_S_S_S_S_S_S_S_S_S_S_S_S_S_S_S_S_S_S_S_S_S_S_S_S_S_S_S_S_S_S_S_S_S_S_S_S_S_S_S_S_S_S_S_S_S_S_S_S_S_S_S_S_S_S_S_S_S_S_S_S_S_S_S_S_S_S_S_S_S_S_S_S_S_S_S_S_S_S_S_S_S_S_S_S_S_S_S_S_S_S_S_S_S_S_S_S_S_S_S_S_S_S_S_S_S_S_S_S_S_S_S_S_S_S_S_S_S_S_S_S_S_S_S_S__param_1000,
	.param .u64 .ptr .align 1 _Z4racePiS_S_S_S_S_S_S_S_S_S_S_S_S_S_S_S_S_S_S_S_S_S_S_S_S_S_S_S_S_S_S_S_S_S_S_S_S_S_S_S_S_S_S_S_S_S_S_S_S_S_S_S_S_S_S_S_S_S_S_S_S_S_S_S_S_S_S_S_S_S_S_S_S_S_S_S_S_S_S_S_S_S_S_S_S_S_S_S_S_S_S_S_S_S_S_S_S_S_S_S_S_S_S_S_S_S_S_S_S_S_S_S_S_S_S_S_S_S_S_S_S_S_S_S_S_S_S_S_S_S_S_S_S_S_S_S_S_S_S_S_S_S_S_S_S_S_S_S_S_S_S_S_S_S_S_S_S_S_S_S_S_S_S_S_S_S_S_S_S_S_S_S_S_S_S_S_S_S_S_S_S_S_S_S_S_S_S_S_S_S_S_S_S_S_S_S_S_S_S_S_S_S_S_S_S_S_S_S_S_S_S_S_S_S_S_S_S_S_S_S_S_S_S_S_S_S_S_S_S_S_S_S_S_S_S_S_S_S_S_S_S_S_S_S_S_S_S_S_S_S_S_S_S_S_S_S_S_S_S_S_S_S_S_S_S_S_S_S_S_S_S_S_S_S_S_S_S_S_S_S_S_S_S_S_S_S_S_S_S_S_S_S_S_S_S_S_S_S_S_S_S_S_S_S_S_S_S_S_S_S_S_S_S_S_S_S_S_S_S_S_S_S_S_S_S_S_S_S_S_S_S_S_S_S_S_S_S_S_S_S_S_S_S_S_S_S_S_S_S_S_S_S_S_S_S_S_S_S_S_S_S_S_S_S_S_S_S_S_S_S_S_S_S_S_S_S_S_S_S_S_S_S_S_S_S_S_S_S_S_S_S_S_S_S_S_S_S_S_S_S_S_S_S_S_S_S_S_S_S_S_S_S_S_S_S_S_S_S_S_S_S_S_S_S_S_S_S_S_S_S_S_S_S_S_S_S_S_S_S_S_S_S_S_S_S_S_S_S_S_S_S_S_S_S_S_S_S_S_S_S_S_S_S_S_S_S_S_S_S_S_S_S_S_S_S_S_S_S_S_S_S_S_S_S_S_S_S_S_S_S_S_S_S_S_S_S_S_S_S_S_S_S_S_S_S_S_S_S_S_S_S_S_S_S_S_S_S_S_S_S_S_S_S_S_S_S_S_S_S_S_S_S_S_S_S_S_S_S_S_S_S_S_S_S_S_S_S_S_S_S_S_S_S_S_S_S_S_S_S_S_S_S_S_S_S_S_S_S_S_S_S_S_S_S_S_S_S_S_S_S_S_S_S_S_S_S_S_S_S_S_S_S_S_S_S_S_S_S_S_S_S_S_S_S_S_S_S_S_S_S_S_S_S_S_S_S_S_S_S_S_S_S_S_S_S_S_S_S_S_S_S_S_S_S_S_S_S_S_S_S_S_S_S_S_S_S_S_S_S_S_S_S_S_S_S_S_S_S_S_S_S_S_S_S_S_S_S_S_S_S_S_S_S_S_S_S_S_S_S_S_S_S_S_S_S_S_S_S_S_S_S_S_S_S_S_S_S_S_S_S_S_S_S_S_S_S_S_S_S_S_S_S_S_S_S_S_S_S_S_S_S_S_S_S_S_S_S_S_S_S_S_S_S_S_S_S_S_S_S_S_S_S_S_S_S_S_S_S_S_S_S_S_S_S_S_S_S_S_S_S_S_S_S_S_S_S_S_S_S_S_S_S_S_S_S_S_S_S_S_S_S_S_S_S_S_S_S_S_S_S_S_S_S_S_S_S_S_S_S_S_S_S_S_S_S_S_S_S_S_S_S_S_S_S_S_S_S_S_S_S_S_S_S_S_S_S_S_S_S_S_S_S_S_S_S_S_S_S_S_S_S_S_S_S_S_S_S_S_S_S_S_S_S_S_S_S_S_S_S_S_S_S_S_S_S_S_S_S_S_S_S_S_S_S_S_S_S_S_S_S_S_S_S_S_S_S_S_S_S_S_S_S_S_S_S_S_S_S_S_S_S_S_S_S_S_S_S_S_S_S_S_S_S_S_S_S_S_S_S_S_S_S_S_S_S_S_S_S_S_S_S_S_S_S_S_S_S_S_S_S_S_S_S_S_S_S_S_S_S_S_S_S_S_S_S_S_S_S_S_S_S_S_S_S_S_S_S_S_S_S_S_S_S_S_S_S_S_S_S_S_S_S_S_S_S_S_S_S_S_S_S_S_S_S_S_S_S_S_S_S_S_S_S_S_S_S_S_S_S_S_S_S_S_S_S_S_S_S_S_S_S_S_S__param_1001,
	.param .u64 .ptr .align 1 _Z4racePiS_S_S_S_S_S_S_S_S_S_S_S_S_S_S_S_S_S_S_S_S_S_S_S_S_S_S_S_S_S_S_S_S_S_S_S_S_S_S_S_S_S_S_S_S_S_S_S_S_S_S_S_S_S_S_S_S_S_S_S_S_S_S_S_S_S_S_S_S_S_S_S_S_S_S_S_S_S_S_S_S_S_S_S_S_S_S_S_S_S_S_S_S_S_S_S_S_S_S_S_S_S_S_S_S_S_S_S_S_S_S_S_S_S_S_S_S_S_S_S_S_S_S_S_S_S_S_S_S_S_S_S_S_S_S_S_S_S_S_S_S_S_S_S_S_S_S_S_S_S_S_S_S_S_S_S_S_S_S_S_S_S_S_S_S_S_S_S_S_S_S_S_S_S_S_S_S_S_S_S_S_S_S_S_S_S_S_S_S_S_S_S_S_S_S_S_S_S_S_S_S_S_S_S_S_S_S_S_S_S_S_S_S_S_S_S_S_S_S_S_S_S_S_S_S_S_S_S_S_S_S_S_S_S_S_S_S_S_S_S_S_S_S_S_S_S_S_S_S_S_S_S_S_S_S_S_S_S_S_S_S_S_S_S_S_S_S_S_S_S_S_S_S_S_S_S_S_S_S_S_S_S_S_S_S_S_S_S_S_S_S_S_S_S_S_S_S_S_S_S_S_S_S_S_S_S_S_S_S_S_S_S_S_S_S_S_S_S_S_S_S_S_S_S_S_S_S_S_S_S_S_S_S_S_S_S_S_S_S_S_S_S_S_S_S_S_S_S_S_S_S_S_S_S_S_S_S_S_S_S_S_S_S_S_S_S_S_S_S_S_S_S_S_S_S_S_S_S_S_S_S_S_S_S_S_S_S_S_S_S_S_S_S_S_S_S_S_S_S_S_S_S_S_S_S_S_S_S_S_S_S_S_S_S_S_S_S_S_S_S_S_S_S_S_S_S_S_S_S_S_S_S_S_S_S_S_S_S_S_S_S_S_S_S_S_S_S_S_S_S_S_S_S_S_S_S_S_S_S_S_S_S_S_S_S_S_S_S_S_S_S_S_S_S_S_S_S_S_S_S_S_S_S_S_S_S_S_S_S_S_S_S_S_S_S_S_S_S_S_S_S_S_S_S_S_S_S_S_S_S_S_S_S_S_S_S_S_S_S_S_S_S_S_S_S_S_S_S_S_S_S_S_S_S_S_S_S_S_S_S_S_S_S_S_S_S_S_S_S_S_S_S_S_S_S_S_S_S_S_S_S_S_S_S_S_S_S_S_S_S_S_S_S_S_S_S_S_S_S_S_S_S_S_S_S_S_S_S_S_S_S_S_S_S_S_S_S_S_S_S_S_S_S_S_S_S_S_S_S_S_S_S_S_S_S_S_S_S_S_S_S_S_S_S_S_S_S_S_S_S_S_S_S_S_S_S_S_S_S_S_S_S_S_S_S_S_S_S_S_S_S_S_S_S_S_S_S_S_S_S_S_S_S_S_S_S_S_S_S_S_S_S_S_S_S_S_S_S_S_S_S_S_S_S_S_S_S_S_S_S_S_S_S_S_S_S_S_S_S_S_S_S_S_S_S_S_S_S_S_S_S_S_S_S_S_S_S_S_S_S_S_S_S_S_S_S_S_S_S_S_S_S_S_S_S_S_S_S_S_S_S_S_S_S_S_S_S_S_S_S_S_S_S_S_S_S_S_S_S_S_S_S_S_S_S_S_S_S_S_S_S_S_S_S_S_S_S_S_S_S_S_S_S_S_S_S_S_S_S_S_S_S_S_S_S_S_S_S_S_S_S_S_S_S_S_S_S_S_S_S_S_S_S_S_S_S_S_S_S_S_S_S_S_S_S_S_S_S_S_S_S_S_S_S_S_S_S_S_S_S_S_S_S_S_S_S_S_S_S_S_S_S_S_S_S_S_S_S_S_S_S_S_S_S_S_S_S_S_S_S_S_S_S_S_S_S_S_S_S_S_S_S_S_S_S_S_S_S_S_S_S_S_S_S_S_S_S_S_S_S_S_S_S_S_S_S_S_S_S_S_S_S_S_S_S_S_S_S_S_S_S_S_S_S_S_S_S_S_S_S_S_S_S_S_S_S_S_S_S_S_S_S_S_S_S_S_S_S_S_S_S_S_S_S_S_S_S_S_S_S_S_S_S_S_S_S_S_S_S_S_S_S_S_S_S_S_S_S_S_S_S_S_S_S_S_S_S_S_S_S_S_S_S_S_S_S_S_S_S_S_S_S_S_S_S_S_S_S_S_S_S_S_S_S_S_S_S_S_S_S_S_S_S__param_1002,
	.param .u64 .ptr .align 1 _Z4racePiS_S_S_S_S_S_S_S_S_S_S_S_S_S_S_S_S_S_S_S_S_S_S_S_S_S_S_S_S_S_S_S_S_S_S_S_S_S_S_S_S_S_S_S_S_S_S_S_S_S_S_S_S_S_S_S_S_S_S_S_S_S_S_S_S_S_S_S_S_S_S_S_S_S_S_S_S_S_S_S_S_S_S_S_S_S_S_S_S_S_S_S_S_S_S_S_S_S_S_S_S_S_S_S_S_S_S_S_S_S_S_S_S_S_S_S_S_S_S_S_S_S_S_S_S_S_S_S_S_S_S_S_S_S_S_S_S_S_S_S_S_S_S_S_S_S_S_S_S_S_S_S_S_S_S_S_S_S_S_S_S_S_S_S_S_S_S_S_S_S_S_S_S_S_S_S_S_S_S_S_S_S_S_S_S_S_S_S_S_S_S_S_S_S_S_S_S_S_S_S_S_S_S_S_S_S_S_S_S_S_S_S_S_S_S_S_S_S_S_S_S_S_S_S_S_S_S_S_S_S_S_S_S_S_S_S_S_S_S_S_S_S_S_S_S_S_S_S_S_S_S_S_S_S_S_S_S_S_S_S_S_S_S_S_S_S_S_S_S_S_S_S_S_S_S_S_S_S_S_S_S_S_S_S_S_S_S_S_S_S_S_S_S_S_S_S_S_S_S_S_S_S_S_S_S_S_S_S_S_S_S_S_S_S_S_S_S_S_S_S_S_S_S_S_S_S_S_S_S_S_S_S_S_S_S_S_S_S_S_S_S_S_S_S_S_S_S_S_S_S_S_S_S_S_S_S_S_S_S_S_S_S_S_S_S_S_S_S_S_S_S_S_S_S_S_S_S_S_S_S_S_S_S_S_S_S_S_S_S_S_S_S_S_S_S_S_S_S_S_S_S_S_S_S_S_S_S_S_S_S_S_S_S_S_S_S_S_S_S_S_S_S_S_S_S_S_S_S_S_S_S_S_S_S_S_S_S_S_S_S_S_S_S_S_S_S_S_S_S_S_S_S_S_S_S_S_S_S_S_S_S_S_S_S_S_S_S_S_S_S_S_S_S_S_S_S_S_S_S_S_S_S_S_S_S_S_S_S_S_S_S_S_S_S_S_S_S_S_S_S_S_S_S_S_S_S_S_S_S_S_S_S_S_S_S_S_S_S_S_S_S_S_S_S_S_S_S_S_S_S_S_S_S_S_S_S_S_S_S_S_S_S_S_S_S_S_S_S_S_S_S_S_S_S_S_S_S_S_S_S_S_S_S_S_S_S_S_S_S_S_S_S_S_S_S_S_S_S_S_S_S_S_S_S_S_S_S_S_S_S_S_S_S_S_S_S_S_S_S_S_S_S_S_S_S_S_S_S_S_S_S_S_S_S_S_S_S_S_S_S_S_S_S_S_S_S_S_S_S_S_S_S_S_S_S_S_S_S_S_S_S_S_S_S_S_S_S_S_S_S_S_S_S_S_S_S_S_S_S_S_S_S_S_S_S_S_S_S_S_S_S_S_S_S_S_S_S_S_S_S_S_S_S_S_S_S_S_S_S_S_S_S_S_S_S_S_S_S_S_S_S_S_S_S_S_S_S_S_S_S_S_S_S_S_S_S_S_S_S_S_S_S_S_S_S_S_S_S_S_S_S_S_S_S_S_S_S_S_S_S_S_S_S_S_S_S_S_S_S_S_S_S_S_S_S_S_S_S_S_S_S_S_S_S_S_S_S_S_S_S_S_S_S_S_S_S_S_S_S_S_S_S_S_S_S_S_S_S_S_S_S_S_S_S_S_S_S_S_S_S_S_S_S_S_S_S_S_S_S_S_S_S_S_S_S_S_S_S_S_S_S_S_S_S_S_S_S_S_S_S_S_S_S_S_S_S_S_S_S_S_S_S_S_S_S_S_S_S_S_S_S_S_S_S_S_S_S_S_S_S_S_S_S_S_S_S_S_S_S_S_S_S_S_S_S_S_S_S_S_S_S_S_S_S_S_S_S_S_S_S_S_S_S_S_S_S_S_S_S_S_S_S_S_S_S_S_S_S_S_S_S_S_S_S_S_S_S_S_S_S_S_S_S_S_S_S_S_S_S_S_S_S_S_S_S_S_S_S_S_S_S_S_S_S_S_S_S_S_S_S_S_S_S_S_S_S_S_S_S_S_S_S_S_S_S_S_S_S_S_S_S_S_S_S_S_S_S_S_S_S_S_S_S_S_S_S_S_S_S_S_S_S_S_S_S_S_S_S_S_S_S_S_S_S_S_S_S_S_S_S_S_S_S_S_S_S_S_S_S_S_S_S_S__param_1003,
	.param .u64 .ptr .align 1 _Z4racePiS_S_S_S_S_S_S_S_S_S_S_S_S_S_S_S_S_S_S_S_S_S_S_S_S_S_S_S_S_S_S_S_S_S_S_S_S_S_S_S_S_S_S_S_S_S_S_S_S_S_S_S_S_S_S_S_S_S_S_S_S_S_S_S_S_S_S_S_S_S_S_S_S_S_S_S_S_S_S_S_S_S_S_S_S_S_S_S_S_S_S_S_S_S_S_S_S_S_S_S_S_S_S_S_S_S_S_S_S_S_S_S_S_S_S_S_S_S_S_S_S_S_S_S_S_S_S_S_S_S_S_S_S_S_S_S_S_S_S_S_S_S_S_S_S_S_S_S_S_S_S_S_S_S_S_S_S_S_S_S_S_S_S_S_S_S_S_S_S_S_S_S_S_S_S_S_S_S_S_S_S_S_S_S_S_S_S_S_S_S_S_S_S_S_S_S_S_S_S_S_S_S_S_S_S_S_S_S_S_S_S_S_S_S_S_S_S_S_S_S_S_S_S_S_S_S_S_S_S_S_S_S_S_S_S_S_S_S_S_S_S_S_S_S_S_S_S_S_S_S_S_S_S_S_S_S_S_S_S_S_S_S_S_S_S_S_S_S_S_S_S_S_S_S_S_S_S_S_S_S_S_S_S_S_S_S_S_S_S_S_S_S_S_S_S_S_S_S_S_S_S_S_S_S_S_S_S_S_S_S_S_S_S_S_S_S_S_S_S_S_S_S_S_S_S_S_S_S_S_S_S_S_S_S_S_S_S_S_S_S_S_S_S_S_S_S_S_S_S_S_S_S_S_S_S_S_S_S_S_S_S_S_S_S_S_S_S_S_S_S_S_S_S_S_S_S_S_S_S_S_S_S_S_S_S_S_S_S_S_S_S_S_S_S_S_S_S_S_S_S_S_S_S_S_S_S_S_S_S_S_S_S_S_S_S_S_S_S_S_S_S_S_S_S_S_S_S_S_S_S_S_S_S_S_S_S_S_S_S_S_S_S_S_S_S_S_S_S_S_S_S_S_S_S_S_S_S_S_S_S_S_S_S_S_S_S_S_S_S_S_S_S_S_S_S_S_S_S_S_S_S_S_S_S_S_S_S_S_S_S_S_S_S_S_S_S_S_S_S_S_S_S_S_S_S_S_S_S_S_S_S_S_S_S_S_S_S_S_S_S_S_S_S_S_S_S_S_S_S_S_S_S_S_S_S_S_S_S_S_S_S_S_S_S_S_S_S_S_S_S_S_S_S_S_S_S_S_S_S_S_S_S_S_S_S_S_S_S_S_S_S_S_S_S_S_S_S_S_S_S_S_S_S_S_S_S_S_S_S_S_S_S_S_S_S_S_S_S_S_S_S_S_S_S_S_S_S_S_S_S_S_S_S_S_S_S_S_S_S_S_S_S_S_S_S_S_S_S_S_S_S_S_S_S_S_S_S_S_S_S_S_S_S_S_S_S_S_S_S_S_S_S_S_S_S_S_S_S_S_S_S_S_S_S_S_S_S_S_S_S_S_S_S_S_S_S_S_S_S_S_S_S_S_S_S_S_S_S_S_S_S_S_S_S_S_S_S_S_S_S_S_S_S_S_S_S_S_S_S_S_S_S_S_S_S_S_S_S_S_S_S_S_S_S_S_S_S_S_S_S_S_S_S_S_S_S_S_S_S_S_S_S_S_S_S_S_S_S_S_S_S_S_S_S_S_S_S_S_S_S_S_S_S_S_S_S_S_S_S_S_S_S_S_S_S_S_S_S_S_S_S_S_S_S_S_S_S_S_S_S_S_S_S_S_S_S_S_S_S_S_S_S_S_S_S_S_S_S_S_S_S_S_S_S_S_S_S_S_S_S_S_S_S_S_S_S_S_S_S_S_S_S_S_S_S_S_S_S_S_S_S_S_S_S_S_S_S_S_S_S_S_S_S_S_S_S_S_S_S_S_S_S_S_S_S_S_S_S_S_S_S_S_S_S_S_S_S_S_S_S_S_S_S_S_S_S_S_S_S_S_S_S_S_S_S_S_S_S_S_S_S_S_S_S_S_S_S_S_S_S_S_S_S_S_S_S_S_S_S_S_S_S_S_S_S_S_S_S_S_S_S_S_S_S_S_S_S_S_S_S_S_S_S_S_S_S_S_S_S_S_S_S_S_S_S_S_S_S_S_S_S_S_S_S_S_S_S_S_S_S_S_S_S_S_S_S_S_S_S_S_S_S_S_S_S_S_S_S_S_S_S_S_S_S_S_S_S_S_S_S_S_S_S_S_S_S_S_S_S_S_S_S_S_S_S_S_S_S_S_S_S_S_S__param_1004,
	.param .u64 .ptr .align 1 _Z4racePiS_S_S_S_S_S_S_S_S_S_S_S_S_S_S_S_S_S_S_S_S_S_S_S_S_S_S_S_S_S_S_S_S_S_S_S_S_S_S_S_S_S_S_S_S_S_S_S_S_S_S_S_S_S_S_S_S_S_S_S_S_S_S_S_S_S_S_S_S_S_S_S_S_S_S_S_S_S_S_S_S_S_S_S_S_S_S_S_S_S_S_S_S_S_S_S_S_S_S_S_S_S_S_S_S_S_S_S_S_S_S_S_S_S_S_S_S_S_S_S_S_S_S_S_S_S_S_S_S_S_S_S_S_S_S_S_S_S_S_S_S_S_S_S_S_S_S_S_S_S_S_S_S_S_S_S_S_S_S_S_S_S_S_S_S_S_S_S_S_S_S_S_S_S_S_S_S_S_S_S_S_S_S_S_S_S_S_S_S_S_S_S_S_S_S_S_S_S_S_S_S_S_S_S_S_S_S_S_S_S_S_S_S_S_S_S_S_S_S_S_S_S_S_S_S_S_S_S_S_S_S_S_S_S_S_S_S_S_S_S_S_S_S_S_S_S_S_S_S_S_S_S_S_S_S_S_S_S_S_S_S_S_S_S_S_S_S_S_S_S_S_S_S_S_S_S_S_S_S_S_S_S_S_S_S_S_S_S_S_S_S_S_S_S_S_S_S_S_S_S_S_S_S_S_S_S_S_S_S_S_S_S_S_S_S_S_S_S_S_S_S_S_S_S_S_S_S_S_S_S_S_S_S_S_S_S_S_S_S_S_S_S_S_S_S_S_S_S_S_S_S_S_S_S_S_S_S_S_S_S_S_S_S_S_S_S_S_S_S_S_S_S_S_S_S_S_S_S_S_S_S_S_S_S_S_S_S_S_S_S_S_S_S_S_S_S_S_S_S_S_S_S_S_S_S_S_S_S_S_S_S_S_S_S_S_S_S_S_S_S_S_S_S_S_S_S_S_S_S_S_S_S_S_S_S_S_S_S_S_S_S_S_S_S_S_S_S_S_S_S_S_S_S_S_S_S_S_S_S_S_S_S_S_S_S_S_S_S_S_S_S_S_S_S_S_S_S_S_S_S_S_S_S_S_S_S_S_S_S_S_S_S_S_S_S_S_S_S_S_S_S_S_S_S_S_S_S_S_S_S_S_S_S_S_S_S_S_S_S_S_S_S_S_S_S_S_S_S_S_S_S_S_S_S_S_S_S_S_S_S_S_S_S_S_S_S_S_S_S_S_S_S_S_S_S_S_S_S_S_S_S_S_S_S_S_S_S_S_S_S_S_S_S_S_S_S_S_S_S_S_S_S_S_S_S_S_S_S_S_S_S_S_S_S_S_S_S_S_S_S_S_S_S_S_S_S_S_S_S_S_S_S_S_S_S_S_S_S_S_S_S_S_S_S_S_S_S_S_S_S_S_S_S_S_S_S_S_S_S_S_S_S_S_S_S_S_S_S_S_S_S_S_S_S_S_S_S_S_S_S_S_S_S_S_S_S_S_S_S_S_S_S_S_S_S_S_S_S_S_S_S_S_S_S_S_S_S_S_S_S_S_S_S_S_S_S_S_S_S_S_S_S_S_S_S_S_S_S_S_S_S_S_S_S_S_S_S_S_S_S_S_S_S_S_S_S_S_S_S_S_S_S_S_S_S_S_S_S_S_S_S_S_S_S_S_S_S_S_S_S_S_S_S_S_S_S_S_S_S_S_S_S_S_S_S_S_S_S_S_S_S_S_S_S_S_S_S_S_S_S_S_S_S_S_S_S_S_S_S_S_S_S_S_S_S_S_S_S_S_S_S_S_S_S_S_S_S_S_S_S_S_S_S_S_S_S_S_S_S_S_S_S_S_S_S_S_S_S_S_S_S_S_S_S_S_S_S_S_S_S_S_S_S_S_S_S_S_S_S_S_S_S_S_S_S_S_S_S_S_S_S_S_S_S_S_S_S_S_S_S_S_S_S_S_S_S_S_S_S_S_S_S_S_S_S_S_S_S_S_S_S_S_S_S_S_S_S_S_S_S_S_S_S_S_S_S_S_S_S_S_S_S_S_S_S_S_S_S_S_S_S_S_S_S_S_S_S_S_S_S_S_S_S_S_S_S_S_S_S_S_S_S_S_S_S_S_S_S_S_S_S_S_S_S_S_S_S_S_S_S_S_S_S_S_S_S_S_S_S_S_S_S_S_S_S_S_S_S_S_S_S_S_S_S_S_S_S_S_S_S_S_S_S_S_S_S_S_S_S_S_S_S_S_S_S_S_S_S_S_S_S_S_S_S_S_S_S_S_S_S_S_S_S__param_1005,
	.param .u64 .ptr .align 1 _Z4racePiS_S_S_S_S_S_S_S_S_S_S_S_S_S_S_S_S_S_S_S_S_S_S_S_S_S_S_S_S_S_S_S_S_S_S_S_S_S_S_S_S_S_S_S_S_S_S_S_S_S_S_S_S_S_S_S_S_S_S_S_S_S_S_S_S_S_S_S_S_S_S_S_S_S_S_S_S_S_S_S_S_S_S_S_S_S_S_S_S_S_S_S_S_S_S_S_S_S_S_S_S_S_S_S_S_S_S_S_S_S_S_S_S_S_S_S_S_S_S_S_S_S_S_S_S_S_S_S_S_S_S_S_S_S_S_S_S_S_S_S_S_S_S_S_S_S_S_S_S_S_S_S_S_S_S_S_S_S_S_S_S_S_S_S_S_S_S_S_S_S_S_S_S_S_S_S_S_S_S_S_S_S_S_S_S_S_S_S_S_S_S_S_S_S_S_S_S_S_S_S_S_S_S_S_S_S_S_S_S_S_S_S_S_S_S_S_S_S_S_S_S_S_S_S_S_S_S_S_S_S_S_S_S_S_S_S_S_S_S_S_S_S_S_S_S_S_S_S_S_S_S_S_S_S_S_S_S_S_S_S_S_S_S_S_S_S_S_S_S_S_S_S_S_S_S_S_S_S_S_S_S_S_S_S_S_S_S_S_S_S_S_S_S_S_S_S_S_S_S_S_S_S_S_S_S_S_S_S_S_S_S_S_S_S_S_S_S_S_S_S_S_S_S_S_S_S_S_S_S_S_S_S_S_S_S_S_S_S_S_S_S_S_S_S_S_S_S_S_S_S_S_S_S_S_S_S_S_S_S_S_S_S_S_S_S_S_S_S_S_S_S_S_S_S_S_S_S_S_S_S_S_S_S_S_S_S_S_S_S_S_S_S_S_S_S_S_S_S_S_S_S_S_S_S_S_S_S_S_S_S_S_S_S_S_S_S_S_S_S_S_S_S_S_S_S_S_S_S_S_S_S_S_S_S_S_S_S_S_S_S_S_S_S_S_S_S_S_S_S_S_S_S_S_S_S_S_S_S_S_S_S_S_S_S_S_S_S_S_S_S_S_S_S_S_S_S_S_S_S_S_S_S_S_S_S_S_S_S_S_S_S_S_S_S_S_S_S_S_S_S_S_S_S_S_S_S_S_S_S_S_S_S_S_S_S_S_S_S_S_S_S_S_S_S_S_S_S_S_S_S_S_S_S_S_S_S_S_S_S_S_S_S_S_S_S_S_S_S_S_S_S_S_S_S_S_S_S_S_S_S_S_S_S_S_S_S_S_S_S_S_S_S_S_S_S_S_S_S_S_S_S_S_S_S_S_S_S_S_S_S_S_S_S_S_S_S_S_S_S_S_S_S_S_S_S_S_S_S_S_S_S_S_S_S_S_S_S_S_S_S_S_S_S_S_S_S_S_S_S_S_S_S_S_S_S_S_S_S_S_S_S_S_S_S_S_S_S_S_S_S_S_S_S_S_S_S_S_S_S_S_S_S_S_S_S_S_S_S_S_S_S_S_S_S_S_S_S_S_S_S_S_S_S_S_S_S_S_S_S_S_S_S_S_S_S_S_S_S_S_S_S_S_S_S_S_S_S_S_S_S_S_S_S_S_S_S_S_S_S_S_S_S_S_S_S_S_S_S_S_S_S_S_S_S_S_S_S_S_S_S_S_S_S_S_S_S_S_S_S_S_S_S_S_S_S_S_S_S_S_S_S_S_S_S_S_S_S_S_S_S_S_S_S_S_S_S_S_S_S_S_S_S_S_S_S_S_S_S_S_S_S_S_S_S_S_S_S_S_S_S_S_S_S_S_S_S_S_S_S_S_S_S_S_S_S_S_S_S_S_S_S_S_S_S_S_S_S_S_S_S_S_S_S_S_S_S_S_S_S_S_S_S_S_S_S_S_S_S_S_S_S_S_S_S_S_S_S_S_S_S_S_S_S_S_S_S_S_S_S_S_S_S_S_S_S_S_S_S_S_S_S_S_S_S_S_S_S_S_S_S_S_S_S_S_S_S_S_S_S_S_S_S_S_S_S_S_S_S_S_S_S_S_S_S_S_S_S_S_S_S_S_S_S_S_S_S_S_S_S_S_S_S_S_S_S_S_S_S_S_S_S_S_S_S_S_S_S_S_S_S_S_S_S_S_S_S_S_S_S_S_S_S_S_S_S_S_S_S_S_S_S_S_S_S_S_S_S_S_S_S_S_S_S_S_S_S_S_S_S_S_S_S_S_S_S_S_S_S_S_S_S_S_S_S_S_S_S_S_S_S_S_S_S_S_S_S_S_S_S_S_S_S_S__param_1006,
	.param .u64 .ptr .align 1 _Z4racePiS_S_S_S_S_S_S_S_S_S_S_S_S_S_S_S_S_S_S_S_S_S_S_S_S_S_S_S_S_S_S_S_S_S_S_S_S_S_S_S_S_S_S_S_S_S_S_S_S_S_S_S_S_S_S_S_S_S_S_S_S_S_S_S_S_S_S_S_S_S_S_S_S_S_S_S_S_S_S_S_S_S_S_S_S_S_S_S_S_S_S_S_S_S_S_S_S_S_S_S_S_S_S_S_S_S_S_S_S_S_S_S_S_S_S_S_S_S_S_S_S_S_S_S_S_S_S_S_S_S_S_S_S_S_S_S_S_S_S_S_S_S_S_S_S_S_S_S_S_S_S_S_S_S_S_S_S_S_S_S_S_S_S_S_S_S_S_S_S_S_S_S_S_S_S_S_S_S_S_S_S_S_S_S_S_S_S_S_S_S_S_S_S_S_S_S_S_S_S_S_S_S_S_S_S_S_S_S_S_S_S_S_S_S_S_S_S_S_S_S_S_S_S_S_S_S_S_S_S_S_S_S_S_S_S_S_S_S_S_S_S_S_S_S_S_S_S_S_S_S_S_S_S_S_S_S_S_S_S_S_S_S_S_S_S_S_S_S_S_S_S_S_S_S_S_S_S_S_S_S_S_S_S_S_S_S_S_S_S_S_S_S_S_S_S_S_S_S_S_S_S_S_S_S_S_S_S_S_S_S_S_S_S_S_S_S_S_S_S_S_S_S_S_S_S_S_S_S_S_S_S_S_S_S_S_S_S_S_S_S_S_S_S_S_S_S_S_S_S_S_S_S_S_S_S_S_S_S_S_S_S_S_S_S_S_S_S_S_S_S_S_S_S_S_S_S_S_S_S_S_S_S_S_S_S_S_S_S_S_S_S_S_S_S_S_S_S_S_S_S_S_S_S_S_S_S_S_S_S_S_S_S_S_S_S_S_S_S_S_S_S_S_S_S_S_S_S_S_S_S_S_S_S_S_S_S_S_S_S_S_S_S_S_S_S_S_S_S_S_S_S_S_S_S_S_S_S_S_S_S_S_S_S_S_S_S_S_S_S_S_S_S_S_S_S_S_S_S_S_S_S_S_S_S_S_S_S_S_S_S_S_S_S_S_S_S_S_S_S_S_S_S_S_S_S_S_S_S_S_S_S_S_S_S_S_S_S_S_S_S_S_S_S_S_S_S_S_S_S_S_S_S_S_S_S_S_S_S_S_S_S_S_S_S_S_S_S_S_S_S_S_S_S_S_S_S_S_S_S_S_S_S_S_S_S_S_S_S_S_S_S_S_S_S_S_S_S_S_S_S_S_S_S_S_S_S_S_S_S_S_S_S_S_S_S_S_S_S_S_S_S_S_S_S_S_S_S_S_S_S_S_S_S_S_S_S_S_S_S_S_S_S_S_S_S_S_S_S_S_S_S_S_S_S_S_S_S_S_S_S_S_S_S_S_S_S_S_S_S_S_S_S_S_S_S_S_S_S_S_S_S_S_S_S_S_S_S_S_S_S_S_S_S_S_S_S_S_S_S_S_S_S_S_S_S_S_S_S_S_S_S_S_S_S_S_S_S_S_S_S_S_S_S_S_S_S_S_S_S_S_S_S_S_S_S_S_S_S_S_S_S_S_S_S_S_S_S_S_S_S_S_S_S_S_S_S_S_S_S_S_S_S_S_S_S_S_S_S_S_S_S_S_S_S_S_S_S_S_S_S_S_S_S_S_S_S_S_S_S_S_S_S_S_S_S_S_S_S_S_S_S_S_S_S_S_S_S_S_S_S_S_S_S_S_S_S_S_S_S_S_S_S_S_S_S_S_S_S_S_S_S_S_S_S_S_S_S_S_S_S_S_S_S_S_S_S_S_S_S_S_S_S_S_S_S_S_S_S_S_S_S_S_S_S_S_S_S_S_S_S_S_S_S_S_S_S_S_S_S_S_S_S_S_S_S_S_S_S_S_S_S_S_S_S_S_S_S_S_S_S_S_S_S_S_S_S_S_S_S_S_S_S_S_S_S_S_S_S_S_S_S_S_S_S_S_S_S_S_S_S_S_S_S_S_S_S_S_S_S_S_S_S_S_S_S_S_S_S_S_S_S_S_S_S_S_S_S_S_S_S_S_S_S_S_S_S_S_S_S_S_S_S_S_S_S_S_S_S_S_S_S_S_S_S_S_S_S_S_S_S_S_S_S_S_S_S_S_S_S_S_S_S_S_S_S_S_S_S_S_S_S_S_S_S_S_S_S_S_S_S_S_S_S_S_S_S_S_S_S_S_S_S_S_S_S_S_S_S_S_S_S_S_S__param_1007,
	.param .u64 .ptr .align 1 _Z4racePiS_S_S_S_S_S_S_S_S_S_S_S_S_S_S_S_S_S_S_S_S_S_S_S_S_S_S_S_S_S_S_S_S_S_S_S_S_S_S_S_S_S_S_S_S_S_S_S_S_S_S_S_S_S_S_S_S_S_S_S_S_S_S_S_S_S_S_S_S_S_S_S_S_S_S_S_S_S_S_S_S_S_S_S_S_S_S_S_S_S_S_S_S_S_S_S_S_S_S_S_S_S_S_S_S_S_S_S_S_S_S_S_S_S_S_S_S_S_S_S_S_S_S_S_S_S_S_S_S_S_S_S_S_S_S_S_S_S_S_S_S_S_S_S_S_S_S_S_S_S_S_S_S_S_S_S_S_S_S_S_S_S_S_S_S_S_S_S_S_S_S_S_S_S_S_S_S_S_S_S_S_S_S_S_S_S_S_S_S_S_S_S_S_S_S_S_S_S_S_S_S_S_S_S_S_S_S_S_S_S_S_S_S_S_S_S_S_S_S_S_S_S_S_S_S_S_S_S_S_S_S_S_S_S_S_S_S_S_S_S_S_S_S_S_S_S_S_S_S_S_S_S_S_S_S_S_S_S_S_S_S_S_S_S_S_S_S_S_S_S_S_S_S_S_S_S_S_S_S_S_S_S_S_S_S_S_S_S_S_S_S_S_S_S_S_S_S_S_S_S_S_S_S_S_S_S_S_S_S_S_S_S_S_S_S_S_S_S_S_S_S_S_S_S_S_S_S_S_S_S_S_S_S_S_S_S_S_S_S_S_S_S_S_S_S_S_S_S_S_S_S_S_S_S_S_S_S_S_S_S_S_S_S_S_S_S_S_S_S_S_S_S_S_S_S_S_S_S_S_S_S_S_S_S_S_S_S_S_S_S_S_S_S_S_S_S_S_S_S_S_S_S_S_S_S_S_S_S_S_S_S_S_S_S_S_S_S_S_S_S_S_S_S_S_S_S_S_S_S_S_S_S_S_S_S_S_S_S_S_S_S_S_S_S_S_S_S_S_S_S_S_S_S_S_S_S_S_S_S_S_S_S_S_S_S_S_S_S_S_S_S_S_S_S_S_S_S_S_S_S_S_S_S_S_S_S_S_S_S_S_S_S_S_S_S_S_S_S_S_S_S_S_S_S_S_S_S_S_S_S_S_S_S_S_S_S_S_S_S_S_S_S_S_S_S_S_S_S_S_S_S_S_S_S_S_S_S_S_S_S_S_S_S_S_S_S_S_S_S_S_S_S_S_S_S_S_S_S_S_S_S_S_S_S_S_S_S_S_S_S_S_S_S_S_S_S_S_S_S_S_S_S_S_S_S_S_S_S_S_S_S_S_S_S_S_S_S_S_S_S_S_S_S_S_S_S_S_S_S_S_S_S_S_S_S_S_S_S_S_S_S_S_S_S_S_S_S_S_S_S_S_S_S_S_S_S_S_S_S_S_S_S_S_S_S_S_S_S_S_S_S_S_S_S_S_S_S_S_S_S_S_S_S_S_S_S_S_S_S_S_S_S_S_S_S_S_S_S_S_S_S_S_S_S_S_S_S_S_S_S_S_S_S_S_S_S_S_S_S_S_S_S_S_S_S_S_S_S_S_S_S_S_S_S_S_S_S_S_S_S_S_S_S_S_S_S_S_S_S_S_S_S_S_S_S_S_S_S_S_S_S_S_S_S_S_S_S_S_S_S_S_S_S_S_S_S_S_S_S_S_S_S_S_S_S_S_S_S_S_S_S_S_S_S_S_S_S_S_S_S_S_S_S_S_S_S_S_S_S_S_S_S_S_S_S_S_S_S_S_S_S_S_S_S_S_S_S_S_S_S_S_S_S_S_S_S_S_S_S_S_S_S_S_S_S_S_S_S_S_S_S_S_S_S_S_S_S_S_S_S_S_S_S_S_S_S_S_S_S_S_S_S_S_S_S_S_S_S_S_S_S_S_S_S_S_S_S_S_S_S_S_S_S_S_S_S_S_S_S_S_S_S_S_S_S_S_S_S_S_S_S_S_S_S_S_S_S_S_S_S_S_S_S_S_S_S_S_S_S_S_S_S_S_S_S_S_S_S_S_S_S_S_S_S_S_S_S_S_S_S_S_S_S_S_S_S_S_S_S_S_S_S_S_S_S_S_S_S_S_S_S_S_S_S_S_S_S_S_S_S_S_S_S_S_S_S_S_S_S_S_S_S_S_S_S_S_S_S_S_S_S_S_S_S_S_S_S_S_S_S_S_S_S_S_S_S_S_S_S_S_S_S_S_S_S_S_S_S_S_S_S_S_S_S_S_S_S_S_S_S_S_S_S__param_1008,
	.param .u64 .ptr .align 1 _Z4racePiS_S_S_S_S_S_S_S_S_S_S_S_S_S_S_S_S_S_S_S_S_S_S_S_S_S_S_S_S_S_S_S_S_S_S_S_S_S_S_S_S_S_S_S_S_S_S_S_S_S_S_S_S_S_S_S_S_S_S_S_S_S_S_S_S_S_S_S_S_S_S_S_S_S_S_S_S_S_S_S_S_S_S_S_S_S_S_S_S_S_S_S_S_S_S_S_S_S_S_S_S_S_S_S_S_S_S_S_S_S_S_S_S_S_S_S_S_S_S_S_S_S_S_S_S_S_S_S_S_S_S_S_S_S_S_S_S_S_S_S_S_S_S_S_S_S_S_S_S_S_S_S_S_S_S_S_S_S_S_S_S_S_S_S_S_S_S_S_S_S_S_S_S_S_S_S_S_S_S_S_S_S_S_S_S_S_S_S_S_S_S_S_S_S_S_S_S_S_S_S_S_S_S_S_S_S_S_S_S_S_S_S_S_S_S_S_S_S_S_S_S_S_S_S_S_S_S_S_S_S_S_S_S_S_S_S_S_S_S_S_S_S_S_S_S_S_S_S_S_S_S_S_S_S_S_S_S_S_S_S_S_S_S_S_S_S_S_S_S_S_S_S_S_S_S_S_S_S_S_S_S_S_S_S_S_S_S_S_S_S_S_S_S_S_S_S_S_S_S_S_S_S_S_S_S_S_S_S_S_S_S_S_S_S_S_S_S_S_S_S_S_S_S_S_S_S_S_S_S_S_S_S_S_S_S_S_S_S_S_S_S_S_S_S_S_S_S_S_S_S_S_S_S_S_S_S_S_S_S_S_S_S_S_S_S_S_S_S_S_S_S_S_S_S_S_S_S_S_S_S_S_S_S_S_S_S_S_S_S_S_S_S_S_S_S_S_S_S_S_S_S_S_S_S_S_S_S_S_S_S_S_S_S_S_S_S_S_S_S_S_S_S_S_S_S_S_S_S_S_S_S_S_S_S_S_S_S_S_S_S_S_S_S_S_S_S_S_S_S_S_S_S_S_S_S_S_S_S_S_S_S_S_S_S_S_S_S_S_S_S_S_S_S_S_S_S_S_S_S_S_S_S_S_S_S_S_S_S_S_S_S_S_S_S_S_S_S_S_S_S_S_S_S_S_S_S_S_S_S_S_S_S_S_S_S_S_S_S_S_S_S_S_S_S_S_S_S_S_S_S_S_S_S_S_S_S_S_S_S_S_S_S_S_S_S_S_S_S_S_S_S_S_S_S_S_S_S_S_S_S_S_S_S_S_S_S_S_S_S_S_S_S_S_S_S_S_S_S_S_S_S_S_S_S_S_S_S_S_S_S_S_S_S_S_S_S_S_S_S_S_S_S_S_S_S_S_S_S_S_S_S_S_S_S_S_S_S_S_S_S_S_S_S_S_S_S_S_S_S_S_S_S_S_S_S_S_S_S_S_S_S_S_S_S_S_S_S_S_S_S_S_S_S_S_S_S_S_S_S_S_S_S_S_S_S_S_S_S_S_S_S_S_S_S_S_S_S_S_S_S_S_S_S_S_S_S_S_S_S_S_S_S_S_S_S_S_S_S_S_S_S_S_S_S_S_S_S_S_S_S_S_S_S_S_S_S_S_S_S_S_S_S_S_S_S_S_S_S_S_S_S_S_S_S_S_S_S_S_S_S_S_S_S_S_S_S_S_S_S_S_S_S_S_S_S_S_S_S_S_S_S_S_S_S_S_S_S_S_S_S_S_S_S_S_S_S_S_S_S_S_S_S_S_S_S_S_S_S_S_S_S_S_S_S_S_S_S_S_S_S_S_S_S_S_S_S_S_S_S_S_S_S_S_S_S_S_S_S_S_S_S_S_S_S_S_S_S_S_S_S_S_S_S_S_S_S_S_S_S_S_S_S_S_S_S_S_S_S_S_S_S_S_S_S_S_S_S_S_S_S_S_S_S_S_S_S_S_S_S_S_S_S_S_S_S_S_S_S_S_S_S_S_S_S_S_S_S_S_S_S_S_S_S_S_S_S_S_S_S_S_S_S_S_S_S_S_S_S_S_S_S_S_S_S_S_S_S_S_S_S_S_S_S_S_S_S_S_S_S_S_S_S_S_S_S_S_S_S_S_S_S_S_S_S_S_S_S_S_S_S_S_S_S_S_S_S_S_S_S_S_S_S_S_S_S_S_S_S_S_S_S_S_S_S_S_S_S_S_S_S_S_S_S_S_S_S_S_S_S_S_S_S_S_S_S_S_S_S_S_S_S_S_S_S_S_S_S_S_S_S_S_S_S_S_S_S_S_S_S_S_S_S_S__param_1009,
	.param .u64 .ptr .align 1 _Z4racePiS_S_S_S_S_S_S_S_S_S_S_S_S_S_S_S_S_S_S_S_S_S_S_S_S_S_S_S_S_S_S_S_S_S_S_S_S_S_S_S_S_S_S_S_S_S_S_S_S_S_S_S_S_S_S_S_S_S_S_S_S_S_S_S_S_S_S_S_S_S_S_S_S_S_S_S_S_S_S_S_S_S_S_S_S_S_S_S_S_S_S_S_S_S_S_S_S_S_S_S_S_S_S_S_S_S_S_S_S_S_S_S_S_S_S_S_S_S_S_S_S_S_S_S_S_S_S_S_S_S_S_S_S_S_S_S_S_S_S_S_S_S_S_S_S_S_S_S_S_S_S_S_S_S_S_S_S_S_S_S_S_S_S_S_S_S_S_S_S_S_S_S_S_S_S_S_S_S_S_S_S_S_S_S_S_S_S_S_S_S_S_S_S_S_S_S_S_S_S_S_S_S_S_S_S_S_S_S_S_S_S_S_S_S_S_S_S_S_S_S_S_S_S_S_S_S_S_S_S_S_S_S_S_S_S_S_S_S_S_S_S_S_S_S_S_S_S_S_S_S_S_S_S_S_S_S_S_S_S_S_S_S_S_S_S_S_S_S_S_S_S_S_S_S_S_S_S_S_S_S_S_S_S_S_S_S_S_S_S_S_S_S_S_S_S_S_S_S_S_S_S_S_S_S_S_S_S_S_S_S_S_S_S_S_S_S_S_S_S_S_S_S_S_S_S_S_S_S_S_S_S_S_S_S_S_S_S_S_S_S_S_S_S_S_S_S_S_S_S_S_S_S_S_S_S_S_S_S_S_S_S_S_S_S_S_S_S_S_S_S_S_S_S_S_S_S_S_S_S_S_S_S_S_S_S_S_S_S_S_S_S_S_S_S_S_S_S_S_S_S_S_S_S_S_S_S_S_S_S_S_S_S_S_S_S_S_S_S_S_S_S_S_S_S_S_S_S_S_S_S_S_S_S_S_S_S_S_S_S_S_S_S_S_S_S_S_S_S_S_S_S_S_S_S_S_S_S_S_S_S_S_S_S_S_S_S_S_S_S_S_S_S_S_S_S_S_S_S_S_S_S_S_S_S_S_S_S_S_S_S_S_S_S_S_S_S_S_S_S_S_S_S_S_S_S_S_S_S_S_S_S_S_S_S_S_S_S_S_S_S_S_S_S_S_S_S_S_S_S_S_S_S_S_S_S_S_S_S_S_S_S_S_S_S_S_S_S_S_S_S_S_S_S_S_S_S_S_S_S_S_S_S_S_S_S_S_S_S_S_S_S_S_S_S_S_S_S_S_S_S_S_S_S_S_S_S_S_S_S_S_S_S_S_S_S_S_S_S_S_S_S_S_S_S_S_S_S_S_S_S_S_S_S_S_S_S_S_S_S_S_S_S_S_S_S_S_S_S_S_S_S_S_S_S_S_S_S_S_S_S_S_S_S_S_S_S_S_S_S_S_S_S_S_S_S_S_S_S_S_S_S_S_S_S_S_S_S_S_S_S_S_S_S_S_S_S_S_S_S_S_S_S_S_S_S_S_S_S_S_S_S_S_S_S_S_S_S_S_S_S_S_S_S_S_S_S_S_S_S_S_S_S_S_S_S_S_S_S_S_S_S_S_S_S_S_S_S_S_S_S_S_S_S_S_S_S_S_S_S_S_S_S_S_S_S_S_S_S_S_S_S_S_S_S_S_S_S_S_S_S_S_S_S_S_S_S_S_S_S_S_S_S_S_S_S_S_S_S_S_S_S_S_S_S_S_S_S_S_S_S_S_S_S_S_S_S_S_S_S_S_S_S_S_S_S_S_S_S_S_S_S_S_S_S_S_S_S_S_S_S_S_S_S_S_S_S_S_S_S_S_S_S_S_S_S_S_S_S_S_S_S_S_S_S_S_S_S_S_S_S_S_S_S_S_S_S_S_S_S_S_S_S_S_S_S_S_S_S_S_S_S_S_S_S_S_S_S_S_S_S_S_S_S_S_S_S_S_S_S_S_S_S_S_S_S_S_S_S_S_S_S_S_S_S_S_S_S_S_S_S_S_S_S_S_S_S_S_S_S_S_S_S_S_S_S_S_S_S_S_S_S_S_S_S_S_S_S_S_S_S_S_S_S_S_S_S_S_S_S_S_S_S_S_S_S_S_S_S_S_S_S_S_S_S_S_S_S_S_S_S_S_S_S_S_S_S_S_S_S_S_S_S_S_S_S_S_S_S_S_S_S_S_S_S_S_S_S_S_S_S_S_S_S_S_S_S_S_S_S_S_S_S_S_S_S_S_S_S_S_S_S_S_S__param_1010,
	.param .u64 .ptr .align 1 _Z4racePiS_S_S_S_S_S_S_S_S_S_S_S_S_S_S_S_S_S_S_S_S_S_S_S_S_S_S_S_S_S_S_S_S_S_S_S_S_S_S_S_S_S_S_S_S_S_S_S_S_S_S_S_S_S_S_S_S_S_S_S_S_S_S_S_S_S_S_S_S_S_S_S_S_S_S_S_S_S_S_S_S_S_S_S_S_S_S_S_S_S_S_S_S_S_S_S_S_S_S_S_S_S_S_S_S_S_S_S_S_S_S_S_S_S_S_S_S_S_S_S_S_S_S_S_S_S_S_S_S_S_S_S_S_S_S_S_S_S_S_S_S_S_S_S_S_S_S_S_S_S_S_S_S_S_S_S_S_S_S_S_S_S_S_S_S_S_S_S_S_S_S_S_S_S_S_S_S_S_S_S_S_S_S_S_S_S_S_S_S_S_S_S_S_S_S_S_S_S_S_S_S_S_S_S_S_S_S_S_S_S_S_S_S_S_S_S_S_S_S_S_S_S_S_S_S_S_S_S_S_S_S_S_S_S_S_S_S_S_S_S_S_S_S_S_S_S_S_S_S_S_S_S_S_S_S_S_S_S_S_S_S_S_S_S_S_S_S_S_S_S_S_S_S_S_S_S_S_S_S_S_S_S_S_S_S_S_S_S_S_S_S_S_S_S_S_S_S_S_S_S_S_S_S_S_S_S_S_S_S_S_S_S_S_S_S_S_S_S_S_S_S_S_S_S_S_S_S_S_S_S_S_S_S_S_S_S_S_S_S_S_S_S_S_S_S_S_S_S_S_S_S_S_S_S_S_S_S_S_S_S_S_S_S_S_S_S_S_S_S_S_S_S_S_S_S_S_S_S_S_S_S_S_S_S_S_S_S_S_S_S_S_S_S_S_S_S_S_S_S_S_S_S_S_S_S_S_S_S_S_S_S_S_S_S_S_S_S_S_S_S_S_S_S_S_S_S_S_S_S_S_S_S_S_S_S_S_S_S_S_S_S_S_S_S_S_S_S_S_S_S_S_S_S_S_S_S_S_S_S_S_S_S_S_S_S_S_S_S_S_S_S_S_S_S_S_S_S_S_S_S_S_S_S_S_S_S_S_S_S_S_S_S_S_S_S_S_S_S_S_S_S_S_S_S_S_S_S_S_S_S_S_S_S_S_S_S_S_S_S_S_S_S_S_S_S_S_S_S_S_S_S_S_S_S_S_S_S_S_S_S_S_S_S_S_S_S_S_S_S_S_S_S_S_S_S_S_S_S_S_S_S_S_S_S_S_S_S_S_S_S_S_S_S_S_S_S_S_S_S_S_S_S_S_S_S_S_S_S_S_S_S_S_S_S_S_S_S_S_S_S_S_S_S_S_S_S_S_S_S_S_S_S_S_S_S_S_S_S_S_S_S_S_S_S_S_S_S_S_S_S_S_S_S_S_S_S_S_S_S_S_S_S_S_S_S_S_S_S_S_S_S_S_S_S_S_S_S_S_S_S_S_S_S_S_S_S_S_S_S_S_S_S_S_S_S_S_S_S_S_S_S_S_S_S_S_S_S_S_S_S_S_S_S_S_S_S_S_S_S_S_S_S_S_S_S_S_S_S_S_S_S_S_S_S_S_S_S_S_S_S_S_S_S_S_S_S_S_S_S_S_S_S_S_S_S_S_S_S_S_S_S_S_S_S_S_S_S_S_S_S_S_S_S_S_S_S_S_S_S_S_S_S_S_S_S_S_S_S_S_S_S_S_S_S_S_S_S_S_S_S_S_S_S_S_S_S_S_S_S_S_S_S_S_S_S_S_S_S_S_S_S_S_S_S_S_S_S_S_S_S_S_S_S_S_S_S_S_S_S_S_S_S_S_S_S_S_S_S_S_S_S_S_S_S_S_S_S_S_S_S_S_S_S_S_S_S_S_S_S_S_S_S_S_S_S_S_S_S_S_S_S_S_S_S_S_S_S_S_S_S_S_S_S_S_S_S_S_S_S_S_S_S_S_S_S_S_S_S_S_S_S_S_S_S_S_S_S_S_S_S_S_S_S_S_S_S_S_S_S_S_S_S_S_S_S_S_S_S_S_S_S_S_S_S_S_S_S_S_S_S_S_S_S_S_S_S_S_S_S_S_S_S_S_S_S_S_S_S_S_S_S_S_S_S_S_S_S_S_S_S_S_S_S_S_S_S_S_S_S_S_S_S_S_S_S_S_S_S_S_S_S_S_S_S_S_S_S_S_S_S_S_S_S_S_S_S_S_S_S_S_S_S_S_S_S_S_S_S_S_S_S_S_S_S_S_S_S_S_S_S_S_S_S__param_1011,
	.param .u64 .ptr .align 1 _Z4racePiS_S_S_S_S_S_S_S_S_S_S_S_S_S_S_S_S_S_S_S_S_S_S_S_S_S_S_S_S_S_S_S_S_S_S_S_S_S_S_S_S_S_S_S_S_S_S_S_S_S_S_S_S_S_S_S_S_S_S_S_S_S_S_S_S_S_S_S_S_S_S_S_S_S_S_S_S_S_S_S_S_S_S_S_S_S_S_S_S_S_S_S_S_S_S_S_S_S_S_S_S_S_S_S_S_S_S_S_S_S_S_S_S_S_S_S_S_S_S_S_S_S_S_S_S_S_S_S_S_S_S_S_S_S_S_S_S_S_S_S_S_S_S_S_S_S_S_S_S_S_S_S_S_S_S_S_S_S_S_S_S_S_S_S_S_S_S_S_S_S_S_S_S_S_S_S_S_S_S_S_S_S_S_S_S_S_S_S_S_S_S_S_S_S_S_S_S_S_S_S_S_S_S_S_S_S_S_S_S_S_S_S_S_S_S_S_S_S_S_S_S_S_S_S_S_S_S_S_S_S_S_S_S_S_S_S_S_S_S_S_S_S_S_S_S_S_S_S_S_S_S_S_S_S_S_S_S_S_S_S_S_S_S_S_S_S_S_S_S_S_S_S_S_S_S_S_S_S_S_S_S_S_S_S_S_S_S_S_S_S_S_S_S_S_S_S_S_S_S_S_S_S_S_S_S_S_S_S_S_S_S_S_S_S_S_S_S_S_S_S_S_S_S_S_S_S_S_S_S_S_S_S_S_S_S_S_S_S_S_S_S_S_S_S_S_S_S_S_S_S_S_S_S_S_S_S_S_S_S_S_S_S_S_S_S_S_S_S_S_S_S_S_S_S_S_S_S_S_S_S_S_S_S_S_S_S_S_S_S_S_S_S_S_S_S_S_S_S_S_S_S_S_S_S_S_S_S_S_S_S_S_S_S_S_S_S_S_S_S_S_S_S_S_S_S_S_S_S_S_S_S_S_S_S_S_S_S_S_S_S_S_S_S_S_S_S_S_S_S_S_S_S_S_S_S_S_S_S_S_S_S_S_S_S_S_S_S_S_S_S_S_S_S_S_S_S_S_S_S_S_S_S_S_S_S_S_S_S_S_S_S_S_S_S_S_S_S_S_S_S_S_S_S_S_S_S_S_S_S_S_S_S_S_S_S_S_S_S_S_S_S_S_S_S_S_S_S_S_S_S_S_S_S_S_S_S_S_S_S_S_S_S_S_S_S_S_S_S_S_S_S_S_S_S_S_S_S_S_S_S_S_S_S_S_S_S_S_S_S_S_S_S_S_S_S_S_S_S_S_S_S_S_S_S_S_S_S_S_S_S_S_S_S_S_S_S_S_S_S_S_S_S_S_S_S_S_S_S_S_S_S_S_S_S_S_S_S_S_S_S_S_S_S_S_S_S_S_S_S_S_S_S_S_S_S_S_S_S_S_S_S_S_S_S_S_S_S_S_S_S_S_S_S_S_S_S_S_S_S_S_S_S_S_S_S_S_S_S_S_S_S_S_S_S_S_S_S_S_S_S_S_S_S_S_S_S_S_S_S_S_S_S_S_S_S_S_S_S_S_S_S_S_S_S_S_S_S_S_S_S_S_S_S_S_S_S_S_S_S_S_S_S_S_S_S_S_S_S_S_S_S_S_S_S_S_S_S_S_S_S_S_S_S_S_S_S_S_S_S_S_S_S_S_S_S_S_S_S_S_S_S_S_S_S_S_S_S_S_S_S_S_S_S_S_S_S_S_S_S_S_S_S_S_S_S_S_S_S_S_S_S_S_S_S_S_S_S_S_S_S_S_S_S_S_S_S_S_S_S_S_S_S_S_S_S_S_S_S_S_S_S_S_S_S_S_S_S_S_S_S_S_S_S_S_S_S_S_S_S_S_S_S_S_S_S_S_S_S_S_S_S_S_S_S_S_S_S_S_S_S_S_S_S_S_S_S_S_S_S_S_S_S_S_S_S_S_S_S_S_S_S_S_S_S_S_S_S_S_S_S_S_S_S_S_S_S_S_S_S_S_S_S_S_S_S_S_S_S_S_S_S_S_S_S_S_S_S_S_S_S_S_S_S_S_S_S_S_S_S_S_S_S_S_S_S_S_S_S_S_S_S_S_S_S_S_S_S_S_S_S_S_S_S_S_S_S_S_S_S_S_S_S_S_S_S_S_S_S_S_S_S_S_S_S_S_S_S_S_S_S_S_S_S_S_S_S_S_S_S_S_S_S_S_S_S_S_S_S_S_S_S_S_S_S_S_S_S_S_S_S_S_S_S_S_S_S_S_S_S_S_S_S_S__param_1012,
	.param .u64 .ptr .align 1 _Z4racePiS_S_S_S_S_S_S_S_S_S_S_S_S_S_S_S_S_S_S_S_S_S_S_S_S_S_S_S_S_S_S_S_S_S_S_S_S_S_S_S_S_S_S_S_S_S_S_S_S_S_S_S_S_S_S_S_S_S_S_S_S_S_S_S_S_S_S_S_S_S_S_S_S_S_S_S_S_S_S_S_S_S_S_S_S_S_S_S_S_S_S_S_S_S_S_S_S_S_S_S_S_S_S_S_S_S_S_S_S_S_S_S_S_S_S_S_S_S_S_S_S_S_S_S_S_S_S_S_S_S_S_S_S_S_S_S_S_S_S_S_S_S_S_S_S_S_S_S_S_S_S_S_S_S_S_S_S_S_S_S_S_S_S_S_S_S_S_S_S_S_S_S_S_S_S_S_S_S_S_S_S_S_S_S_S_S_S_S_S_S_S_S_S_S_S_S_S_S_S_S_S_S_S_S_S_S_S_S_S_S_S_S_S_S_S_S_S_S_S_S_S_S_S_S_S_S_S_S_S_S_S_S_S_S_S_S_S_S_S_S_S_S_S_S_S_S_S_S_S_S_S_S_S_S_S_S_S_S_S_S_S_S_S_S_S_S_S_S_S_S_S_S_S_S_S_S_S_S_S_S_S_S_S_S_S_S_S_S_S_S_S_S_S_S_S_S_S_S_S_S_S_S_S_S_S_S_S_S_S_S_S_S_S_S_S_S_S_S_S_S_S_S_S_S_S_S_S_S_S_S_S_S_S_S_S_S_S_S_S_S_S_S_S_S_S_S_S_S_S_S_S_S_S_S_S_S_S_S_S_S_S_S_S_S_S_S_S_S_S_S_S_S_S_S_S_S_S_S_S_S_S_S_S_S_S_S_S_S_S_S_S_S_S_S_S_S_S_S_S_S_S_S_S_S_S_S_S_S_S_S_S_S_S_S_S_S_S_S_S_S_S_S_S_S_S_S_S_S_S_S_S_S_S_S_S_S_S_S_S_S_S_S_S_S_S_S_S_S_S_S_S_S_S_S_S_S_S_S_S_S_S_S_S_S_S_S_S_S_S_S_S_S_S_S_S_S_S_S_S_S_S_S_S_S_S_S_S_S_S_S_S_S_S_S_S_S_S_S_S_S_S_S_S_S_S_S_S_S_S_S_S_S_S_S_S_S_S_S_S_S_S_S_S_S_S_S_S_S_S_S_S_S_S_S_S_S_S_S_S_S_S_S_S_S_S_S_S_S_S_S_S_S_S_S_S_S_S_S_S_S_S_S_S_S_S_S_S_S_S_S_S_S_S_S_S_S_S_S_S_S_S_S_S_S_S_S_S_S_S_S_S_S_S_S_S_S_S_S_S_S_S_S_S_S_S_S_S_S_S_S_S_S_S_S_S_S_S_S_S_S_S_S_S_S_S_S_S_S_S_S_S_S_S_S_S_S_S_S_S_S_S_S_S_S_S_S_S_S_S_S_S_S_S_S_S_S_S_S_S_S_S_S_S_S_S_S_S_S_S_S_S_S_S_S_S_S_S_S_S_S_S_S_S_S_S_S_S_S_S_S_S_S_S_S_S_S_S_S_S_S_S_S_S_S_S_S_S_S_S_S_S_S_S_S_S_S_S_S_S_S_S_S_S_S_S_S_S_S_S_S_S_S_S_S_S_S_S_S_S_S_S_S_S_S_S_S_S_S_S_S_S_S_S_S_S_S_S_S_S_S_S_S_S_S_S_S_S_S_S_S_S_S_S_S_S_S_S_S_S_S_S_S_S_S_S_S_S_S_S_S_S_S_S_S_S_S_S_S_S_S_S_S_S_S_S_S_S_S_S_S_S_S_S_S_S_S_S_S_S_S_S_S_S_S_S_S_S_S_S_S_S_S_S_S_S_S_S_S_S_S_S_S_S_S_S_S_S_S_S_S_S_S_S_S_S_S_S_S_S_S_S_S_S_S_S_S_S_S_S_S_S_S_S_S_S_S_S_S_S_S_S_S_S_S_S_S_S_S_S_S_S_S_S_S_S_S_S_S_S_S_S_S_S_S_S_S_S_S_S_S_S_S_S_S_S_S_S_S_S_S_S_S_S_S_S_S_S_S_S_S_S_S_S_S_S_S_S_S_S_S_S_S_S_S_S_S_S_S_S_S_S_S_S_S_S_S_S_S_S_S_S_S_S_S_S_S_S_S_S_S_S_S_S_S_S_S_S_S_S_S_S_S_S_S_S_S_S_S_S_S_S_S_S_S_S_S_S_S_S_S_S_S_S_S_S_S_S_S_S_S_S_S_S_S_S_S_S_S_S_S_S_S_S__param_1013,
	.param .u64 .ptr .align 1 _Z4racePiS_S_S_S_S_S_S_S_S_S_S_S_S_S_S_S_S_S_S_S_S_S_S_S_S_S_S_S_S_S_S_S_S_S_S_S_S_S_S_S_S_S_S_S_S_S_S_S_S_S_S_S_S_S_S_S_S_S_S_S_S_S_S_S_S_S_S_S_S_S_S_S_S_S_S_S_S_S_S_S_S_S_S_S_S_S_S_S_S_S_S_S_S_S_S_S_S_S_S_S_S_S_S_S_S_S_S_S_S_S_S_S_S_S_S_S_S_S_S_S_S_S_S_S_S_S_S_S_S_S_S_S_S_S_S_S_S_S_S_S_S_S_S_S_S_S_S_S_S_S_S_S_S_S_S_S_S_S_S_S_S_S_S_S_S_S_S_S_S_S_S_S_S_S_S_S_S_S_S_S_S_S_S_S_S_S_S_S_S_S_S_S_S_S_S_S_S_S_S_S_S_S_S_S_S_S_S_S_S_S_S_S_S_S_S_S_S_S_S_S_S_S_S_S_S_S_S_S_S_S_S_S_S_S_S_S_S_S_S_S_S_S_S_S_S_S_S_S_S_S_S_S_S_S_S_S_S_S_S_S_S_S_S_S_S_S_S_S_S_S_S_S_S_S_S_S_S_S_S_S_S_S_S_S_S_S_S_S_S_S_S_S_S_S_S_S_S_S_S_S_S_S_S_S_S_S_S_S_S_S_S_S_S_S_S_S_S_S_S_S_S_S_S_S_S_S_S_S_S_S_S_S_S_S_S_S_S_S_S_S_S_S_S_S_S_S_S_S_S_S_S_S_S_S_S_S_S_S_S_S_S_S_S_S_S_S_S_S_S_S_S_S_S_S_S_S_S_S_S_S_S_S_S_S_S_S_S_S_S_S_S_S_S_S_S_S_S_S_S_S_S_S_S_S_S_S_S_S_S_S_S_S_S_S_S_S_S_S_S_S_S_S_S_S_S_S_S_S_S_S_S_S_S_S_S_S_S_S_S_S_S_S_S_S_S_S_S_S_S_S_S_S_S_S_S_S_S_S_S_S_S_S_S_S_S_S_S_S_S_S_S_S_S_S_S_S_S_S_S_S_S_S_S_S_S_S_S_S_S_S_S_S_S_S_S_S_S_S_S_S_S_S_S_S_S_S_S_S_S_S_S_S_S_S_S_S_S_S_S_S_S_S_S_S_S_S_S_S_S_S_S_S_S_S_S_S_S_S_S_S_S_S_S_S_S_S_S_S_S_S_S_S_S_S_S_S_S_S_S_S_S_S_S_S_S_S_S_S_S_S_S_S_S_S_S_S_S_S_S_S_S_S_S_S_S_S_S_S_S_S_S_S_S_S_S_S_S_S_S_S_S_S_S_S_S_S_S_S_S_S_S_S_S_S_S_S_S_S_S_S_S_S_S_S_S_S_S_S_S_S_S_S_S_S_S_S_S_S_S_S_S_S_S_S_S_S_S_S_S_S_S_S_S_S_S_S_S_S_S_S_S_S_S_S_S_S_S_S_S_S_S_S_S_S_S_S_S_S_S_S_S_S_S_S_S_S_S_S_S_S_S_S_S_S_S_S_S_S_S_S_S_S_S_S_S_S_S_S_S_S_S_S_S_S_S_S_S_S_S_S_S_S_S_S_S_S_S_S_S_S_S_S_S_S_S_S_S_S_S_S_S_S_S_S_S_S_S_S_S_S_S_S_S_S_S_S_S_S_S_S_S_S_S_S_S_S_S_S_S_S_S_S_S_S_S_S_S_S_S_S_S_S_S_S_S_S_S_S_S_S_S_S_S_S_S_S_S_S_S_S_S_S_S_S_S_S_S_S_S_S_S_S_S_S_S_S_S_S_S_S_S_S_S_S_S_S_S_S_S_S_S_S_S_S_S_S_S_S_S_S_S_S_S_S_S_S_S_S_S_S_S_S_S_S_S_S_S_S_S_S_S_S_S_S_S_S_S_S_S_S_S_S_S_S_S_S_S_S_S_S_S_S_S_S_S_S_S_S_S_S_S_S_S_S_S_S_S_S_S_S_S_S_S_S_S_S_S_S_S_S_S_S_S_S_S_S_S_S_S_S_S_S_S_S_S_S_S_S_S_S_S_S_S_S_S_S_S_S_S_S_S_S_S_S_S_S_S_S_S_S_S_S_S_S_S_S_S_S_S_S_S_S_S_S_S_S_S_S_S_S_S_S_S_S_S_S_S_S_S_S_S_S_S_S_S_S_S_S_S_S_S_S_S_S_S_S_S_S_S_S_S_S_S_S_S_S_S_S_S_S_S_S_S_S_S_S_S_S_S_S_S_S_S__param_1014,
	.param .u64 .ptr .align 1 _Z4racePiS_S_S_S_S_S_S_S_S_S_S_S_S_S_S_S_S_S_S_S_S_S_S_S_S_S_S_S_S_S_S_S_S_S_S_S_S_S_S_S_S_S_S_S_S_S_S_S_S_S_S_S_S_S_S_S_S_S_S_S_S_S_S_S_S_S_S_S_S_S_S_S_S_S_S_S_S_S_S_S_S_S_S_S_S_S_S_S_S_S_S_S_S_S_S_S_S_S_S_S_S_S_S_S_S_S_S_S_S_S_S_S_S_S_S_S_S_S_S_S_S_S_S_S_S_S_S_S_S_S_S_S_S_S_S_S_S_S_S_S_S_S_S_S_S_S_S_S_S_S_S_S_S_S_S_S_S_S_S_S_S_S_S_S_S_S_S_S_S_S_S_S_S_S_S_S_S_S_S_S_S_S_S_S_S_S_S_S_S_S_S_S_S_S_S_S_S_S_S_S_S_S_S_S_S_S_S_S_S_S_S_S_S_S_S_S_S_S_S_S_S_S_S_S_S_S_S_S_S_S_S_S_S_S_S_S_S_S_S_S_S_S_S_S_S_S_S_S_S_S_S_S_S_S_S_S_S_S_S_S_S_S_S_S_S_S_S_S_S_S_S_S_S_S_S_S_S_S_S_S_S_S_S_S_S_S_S_S_S_S_S_S_S_S_S_S_S_S_S_S_S_S_S_S_S_S_S_S_S_S_S_S_S_S_S_S_S_S_S_S_S_S_S_S_S_S_S_S_S_S_S_S_S_S_S_S_S_S_S_S_S_S_S_S_S_S_S_S_S_S_S_S_S_S_S_S_S_S_S_S_S_S_S_S_S_S_S_S_S_S_S_S_S_S_S_S_S_S_S_S_S_S_S_S_S_S_S_S_S_S_S_S_S_S_S_S_S_S_S_S_S_S_S_S_S_S_S_S_S_S_S_S_S_S_S_S_S_S_S_S_S_S_S_S_S_S_S_S_S_S_S_S_S_S_S_S_S_S_S_S_S_S_S_S_S_S_S_S_S_S_S_S_S_S_S_S_S_S_S_S_S_S_S_S_S_S_S_S_S_S_S_S_S_S_S_S_S_S_S_S_S_S_S_S_S_S_S_S_S_S_S_S_S_S_S_S_S_S_S_S_S_S_S_S_S_S_S_S_S_S_S_S_S_S_S_S_S_S_S_S_S_S_S_S_S_S_S_S_S_S_S_S_S_S_S_S_S_S_S_S_S_S_S_S_S_S_S_S_S_S_S_S_S_S_S_S_S_S_S_S_S_S_S_S_S_S_S_S_S_S_S_S_S_S_S_S_S_S_S_S_S_S_S_S_S_S_S_S_S_S_S_S_S_S_S_S_S_S_S_S_S_S_S_S_S_S_S_S_S_S_S_S_S_S_S_S_S_S_S_S_S_S_S_S_S_S_S_S_S_S_S_S_S_S_S_S_S_S_S_S_S_S_S_S_S_S_S_S_S_S_S_S_S_S_S_S_S_S_S_S_S_S_S_S_S_S_S_S_S_S_S_S_S_S_S_S_S_S_S_S_S_S_S_S_S_S_S_S_S_S_S_S_S_S_S_S_S_S_S_S_S_S_S_S_S_S_S_S_S_S_S_S_S_S_S_S_S_S_S_S_S_S_S_S_S_S_S_S_S_S_S_S_S_S_S_S_S_S_S_S_S_S_S_S_S_S_S_S_S_S_S_S_S_S_S_S_S_S_S_S_S_S_S_S_S_S_S_S_S_S_S_S_S_S_S_S_S_S_S_S_S_S_S_S_S_S_S_S_S_S_S_S_S_S_S_S_S_S_S_S_S_S_S_S_S_S_S_S_S_S_S_S_S_S_S_S_S_S_S_S_S_S_S_S_S_S_S_S_S_S_S_S_S_S_S_S_S_S_S_S_S_S_S_S_S_S_S_S_S_S_S_S_S_S_S_S_S_S_S_S_S_S_S_S_S_S_S_S_S_S_S_S_S_S_S_S_S_S_S_S_S_S_S_S_S_S_S_S_S_S_S_S_S_S_S_S_S_S_S_S_S_S_S_S_S_S_S_S_S_S_S_S_S_S_S_S_S_S_S_S_S_S_S_S_S_S_S_S_S_S_S_S_S_S_S_S_S_S_S_S_S_S_S_S_S_S_S_S_S_S_S_S_S_S_S_S_S_S_S_S_S_S_S_S_S_S_S_S_S_S_S_S_S_S_S_S_S_S_S_S_S_S_S_S_S_S_S_S_S_S_S_S_S_S_S_S_S_S_S_S_S_S_S_S_S_S_S_S_S_S_S_S_S_S_S_S_S_S_S_S_S_S_S__param_1015,
	.param .u64 .ptr .align 1 _Z4racePiS_S_S_S_S_S_S_S_S_S_S_S_S_S_S_S_S_S_S_S_S_S_S_S_S_S_S_S_S_S_S_S_S_S_S_S_S_S_S_S_S_S_S_S_S_S_S_S_S_S_S_S_S_S_S_S_S_S_S_S_S_S_S_S_S_S_S_S_S_S_S_S_S_S_S_S_S_S_S_S_S_S_S_S_S_S_S_S_S_S_S_S_S_S_S_S_S_S_S_S_S_S_S_S_S_S_S_S_S_S_S_S_S_S_S_S_S_S_S_S_S_S_S_S_S_S_S_S_S_S_S_S_S_S_S_S_S_S_S_S_S_S_S_S_S_S_S_S_S_S_S_S_S_S_S_S_S_S_S_S_S_S_S_S_S_S_S_S_S_S_S_S_S_S_S_S_S_S_S_S_S_S_S_S_S_S_S_S_S_S_S_S_S_S_S_S_S_S_S_S_S_S_S_S_S_S_S_S_S_S_S_S_S_S_S_S_S_S_S_S_S_S_S_S_S_S_S_S_S_S_S_S_S_S_S_S_S_S_S_S_S_S_S_S_S_S_S_S_S_S_S_S_S_S_S_S_S_S_S_S_S_S_S_S_S_S_S_S_S_S_S_S_S_S_S_S_S_S_S_S_S_S_S_S_S_S_S_S_S_S_S_S_S_S_S_S_S_S_S_S_S_S_S_S_S_S_S_S_S_S_S_S_S_S_S_S_S_S_S_S_S_S_S_S_S_S_S_S_S_S_S_S_S_S_S_S_S_S_S_S_S_S_S_S_S_S_S_S_S_S_S_S_S_S_S_S_S_S_S_S_S_S_S_S_S_S_S_S_S_S_S_S_S_S_S_S_S_S_S_S_S_S_S_S_S_S_S_S_S_S_S_S_S_S_S_S_S_S_S_S_S_S_S_S_S_S_S_S_S_S_S_S_S_S_S_S_S_S_S_S_S_S_S_S_S_S_S_S_S_S_S_S_S_S_S_S_S_S_S_S_S_S_S_S_S_S_S_S_S_S_S_S_S_S_S_S_S_S_S_S_S_S_S_S_S_S_S_S_S_S_S_S_S_S_S_S_S_S_S_S_S_S_S_S_S_S_S_S_S_S_S_S_S_S_S_S_S_S_S_S_S_S_S_S_S_S_S_S_S_S_S_S_S_S_S_S_S_S_S_S_S_S_S_S_S_S_S_S_S_S_S_S_S_S_S_S_S_S_S_S_S_S_S_S_S_S_S_S_S_S_S_S_S_S_S_S_S_S_S_S_S_S_S_S_S_S_S_S_S_S_S_S_S_S_S_S_S_S_S_S_S_S_S_S_S_S_S_S_S_S_S_S_S_S_S_S_S_S_S_S_S_S_S_S_S_S_S_S_S_S_S_S_S_S_S_S_S_S_S_S_S_S_S_S_S_S_S_S_S_S_S_S_S_S_S_S_S_S_S_S_S_S_S_S_S_S_S_S_S_S_S_S_S_S_S_S_S_S_S_S_S_S_S_S_S_S_S_S_S_S_S_S_S_S_S_S_S_S_S_S_S_S_S_S_S_S_S_S_S_S_S_S_S_S_S_S_S_S_S_S_S_S_S_S_S_S_S_S_S_S_S_S_S_S_S_S_S_S_S_S_S_S_S_S_S_S_S_S_S_S_S_S_S_S_S_S_S_S_S_S_S_S_S_S_S_S_S_S_S_S_S_S_S_S_S_S_S_S_S_S_S_S_S_S_S_S_S_S_S_S_S_S_S_S_S_S_S_S_S_S_S_S_S_S_S_S_S_S_S_S_S_S_S_S_S_S_S_S_S_S_S_S_S_S_S_S_S_S_S_S_S_S_S_S_S_S_S_S_S_S_S_S_S_S_S_S_S_S_S_S_S_S_S_S_S_S_S_S_S_S_S_S_S_S_S_S_S_S_S_S_S_S_S_S_S_S_S_S_S_S_S_S_S_S_S_S_S_S_S_S_S_S_S_S_S_S_S_S_S_S_S_S_S_S_S_S_S_S_S_S_S_S_S_S_S_S_S_S_S_S_S_S_S_S_S_S_S_S_S_S_S_S_S_S_S_S_S_S_S_S_S_S_S_S_S_S_S_S_S_S_S_S_S_S_S_S_S_S_S_S_S_S_S_S_S_S_S_S_S_S_S_S_S_S_S_S_S_S_S_S_S_S_S_S_S_S_S_S_S_S_S_S_S_S_S_S_S_S_S_S_S_S_S_S_S_S_S_S_S_S_S_S_S_S_S_S_S_S_S_S_S_S_S_S_S_S_S_S_S_S_S_S_S_S_S_S_S_S_S_S_S_S_S__param_1016,
	.param .u64 .ptr .align 1 _Z4racePiS_S_S_S_S_S_S_S_S_S_S_S_S_S_S_S_S_S_S_S_S_S_S_S_S_S_S_S_S_S_S_S_S_S_S_S_S_S_S_S_S_S_S_S_S_S_S_S_S_S_S_S_S_S_S_S_S_S_S_S_S_S_S_S_S_S_S_S_S_S_S_S_S_S_S_S_S_S_S_S_S_S_S_S_S_S_S_S_S_S_S_S_S_S_S_S_S_S_S_S_S_S_S_S_S_S_S_S_S_S_S_S_S_S_S_S_S_S_S_S_S_S_S_S_S_S_S_S_S_S_S_S_S_S_S_S_S_S_S_S_S_S_S_S_S_S_S_S_S_S_S_S_S_S_S_S_S_S_S_S_S_S_S_S_S_S_S_S_S_S_S_S_S_S_S_S_S_S_S_S_S_S_S_S_S_S_S_S_S_S_S_S_S_S_S_S_S_S_S_S_S_S_S_S_S_S_S_S_S_S_S_S_S_S_S_S_S_S_S_S_S_S_S_S_S_S_S_S_S_S_S_S_S_S_S_S_S_S_S_S_S_S_S_S_S_S_S_S_S_S_S_S_S_S_S_S_S_S_S_S_S_S_S_S_S_S_S_S_S_S_S_S_S_S_S_S_S_S_S_S_S_S_S_S_S_S_S_S_S_S_S_S_S_S_S_S_S_S_S_S_S_S_S_S_S_S_S_S_S_S_S_S_S_S_S_S_S_S_S_S_S_S_S_S_S_S_S_S_S_S_S_S_S_S_S_S_S_S_S_S_S_S_S_S_S_S_S_S_S_S_S_S_S_S_S_S_S_S_S_S_S_S_S_S_S_S_S_S_S_S_S_S_S_S_S_S_S_S_S_S_S_S_S_S_S_S_S_S_S_S_S_S_S_S_S_S_S_S_S_S_S_S_S_S_S_S_S_S_S_S_S_S_S_S_S_S_S_S_S_S_S_S_S_S_S_S_S_S_S_S_S_S_S_S_S_S_S_S_S_S_S_S_S_S_S_S_S_S_S_S_S_S_S_S_S_S_S_S_S_S_S_S_S_S_S_S_S_S_S_S_S_S_S_S_S_S_S_S_S_S_S_S_S_S_S_S_S_S_S_S_S_S_S_S_S_S_S_S_S_S_S_S_S_S_S_S_S_S_S_S_S_S_S_S_S_S_S_S_S_S_S_S_S_S_S_S_S_S_S_S_S_S_S_S_S_S_S_S_S_S_S_S_S_S_S_S_S_S_S_S_S_S_S_S_S_S_S_S_S_S_S_S_S_S_S_S_S_S_S_S_S_S_S_S_S_S_S_S_S_S_S_S_S_S_S_S_S_S_S_S_S_S_S_S_S_S_S_S_S_S_S_S_S_S_S_S_S_S_S_S_S_S_S_S_S_S_S_S_S_S_S_S_S_S_S_S_S_S_S_S_S_S_S_S_S_S_S_S_S_S_S_S_S_S_S_S_S_S_S_S_S_S_S_S_S_S_S_S_S_S_S_S_S_S_S_S_S_S_S_S_S_S_S_S_S_S_S_S_S_S_S_S_S_S_S_S_S_S_S_S_S_S_S_S_S_S_S_S_S_S_S_S_S_S_S_S_S_S_S_S_S_S_S_S_S_S_S_S_S_S_S_S_S_S_S_S_S_S_S_S_S_S_S_S_S_S_S_S_S_S_S_S_S_S_S_S_S_S_S_S_S_S_S_S_S_S_S_S_S_S_S_S_S_S_S_S_S_S_S_S_S_S_S_S_S_S_S_S_S_S_S_S_S_S_S_S_S_S_S_S_S_S_S_S_S_S_S_S_S_S_S_S_S_S_S_S_S_S_S_S_S_S_S_S_S_S_S_S_S_S_S_S_S_S_S_S_S_S_S_S_S_S_S_S_S_S_S_S_S_S_S_S_S_S_S_S_S_S_S_S_S_S_S_S_S_S_S_S_S_S_S_S_S_S_S_S_S_S_S_S_S_S_S_S_S_S_S_S_S_S_S_S_S_S_S_S_S_S_S_S_S_S_S_S_S_S_S_S_S_S_S_S_S_S_S_S_S_S_S_S_S_S_S_S_S_S_S_S_S_S_S_S_S_S_S_S_S_S_S_S_S_S_S_S_S_S_S_S_S_S_S_S_S_S_S_S_S_S_S_S_S_S_S_S_S_S_S_S_S_S_S_S_S_S_S_S_S_S_S_S_S_S_S_S_S_S_S_S_S_S_S_S_S_S_S_S_S_S_S_S_S_S_S_S_S_S_S_S_S_S_S_S_S_S_S_S_S_S_S_S_S_S_S_S_S_S_S_S_S_S_S_S_S__param_1017,
	.param .u64 .ptr .align 1 _Z4racePiS_S_S_S_S_S_S_S_S_S_S_S_S_S_S_S_S_S_S_S_S_S_S_S_S_S_S_S_S_S_S_S_S_S_S_S_S_S_S_S_S_S_S_S_S_S_S_S_S_S_S_S_S_S_S_S_S_S_S_S_S_S_S_S_S_S_S_S_S_S_S_S_S_S_S_S_S_S_S_S_S_S_S_S_S_S_S_S_S_S_S_S_S_S_S_S_S_S_S_S_S_S_S_S_S_S_S_S_S_S_S_S_S_S_S_S_S_S_S_S_S_S_S_S_S_S_S_S_S_S_S_S_S_S_S_S_S_S_S_S_S_S_S_S_S_S_S_S_S_S_S_S_S_S_S_S_S_S_S_S_S_S_S_S_S_S_S_S_S_S_S_S_S_S_S_S_S_S_S_S_S_S_S_S_S_S_S_S_S_S_S_S_S_S_S_S_S_S_S_S_S_S_S_S_S_S_S_S_S_S_S_S_S_S_S_S_S_S_S_S_S_S_S_S_S_S_S_S_S_S_S_S_S_S_S_S_S_S_S_S_S_S_S_S_S_S_S_S_S_S_S_S_S_S_S_S_S_S_S_S_S_S_S_S_S_S_S_S_S_S_S_S_S_S_S_S_S_S_S_S_S_S_S_S_S_S_S_S_S_S_S_S_S_S_S_S_S_S_S_S_S_S_S_S_S_S_S_S_S_S_S_S_S_S_S_S_S_S_S_S_S_S_S_S_S_S_S_S_S_S_S_S_S_S_S_S_S_S_S_S_S_S_S_S_S_S_S_S_S_S_S_S_S_S_S_S_S_S_S_S_S_S_S_S_S_S_S_S_S_S_S_S_S_S_S_S_S_S_S_S_S_S_S_S_S_S_S_S_S_S_S_S_S_S_S_S_S_S_S_S_S_S_S_S_S_S_S_S_S_S_S_S_S_S_S_S_S_S_S_S_S_S_S_S_S_S_S_S_S_S_S_S_S_S_S_S_S_S_S_S_S_S_S_S_S_S_S_S_S_S_S_S_S_S_S_S_S_S_S_S_S_S_S_S_S_S_S_S_S_S_S_S_S_S_S_S_S_S_S_S_S_S_S_S_S_S_S_S_S_S_S_S_S_S_S_S_S_S_S_S_S_S_S_S_S_S_S_S_S_S_S_S_S_S_S_S_S_S_S_S_S_S_S_S_S_S_S_S_S_S_S_S_S_S_S_S_S_S_S_S_S_S_S_S_S_S_S_S_S_S_S_S_S_S_S_S_S_S_S_S_S_S_S_S_S_S_S_S_S_S_S_S_S_S_S_S_S_S_S_S_S_S_S_S_S_S_S_S_S_S_S_S_S_S_S_S_S_S_S_S_S_S_S_S_S_S_S_S_S_S_S_S_S_S_S_S_S_S_S_S_S_S_S_S_S_S_S_S_S_S_S_S_S_S_S_S_S_S_S_S_S_S_S_S_S_S_S_S_S_S_S_S_S_S_S_S_S_S_S_S_S_S_S_S_S_S_S_S_S_S_S_S_S_S_S_S_S_S_S_S_S_S_S_S_S_S_S_S_S_S_S_S_S_S_S_S_S_S_S_S_S_S_S_S_S_S_S_S_S_S_S_S_S_S_S_S_S_S_S_S_S_S_S_S_S_S_S_S_S_S_S_S_S_S_S_S_S_S_S_S_S_S_S_S_S_S_S_S_S_S_S_S_S_S_S_S_S_S_S_S_S_S_S_S_S_S_S_S_S_S_S_S_S_S_S_S_S_S_S_S_S_S_S_S_S_S_S_S_S_S_S_S_S_S_S_S_S_S_S_S_S_S_S_S_S_S_S_S_S_S_S_S_S_S_S_S_S_S_S_S_S_S_S_S_S_S_S_S_S_S_S_S_S_S_S_S_S_S_S_S_S_S_S_S_S_S_S_S_S_S_S_S_S_S_S_S_S_S_S_S_S_S_S_S_S_S_S_S_S_S_S_S_S_S_S_S_S_S_S_S_S_S_S_S_S_S_S_S_S_S_S_S_S_S_S_S_S_S_S_S_S_S_S_S_S_S_S_S_S_S_S_S_S_S_S_S_S_S_S_S_S_S_S_S_S_S_S_S_S_S_S_S_S_S_S_S_S_S_S_S_S_S_S_S_S_S_S_S_S_S_S_S_S_S_S_S_S_S_S_S_S_S_S_S_S_S_S_S_S_S_S_S_S_S_S_S_S_S_S_S_S_S_S_S_S_S_S_S_S_S_S_S_S_S_S_S_S_S_S_S_S_S_S_S_S_S_S_S_S_S_S_S_S_S_S_S_S_S_S_S_S_S_S__param_1018,
	.param .u64 .ptr .align 1 _Z4racePiS_S_S_S_S_S_S_S_S_S_S_S_S_S_S_S_S_S_S_S_S_S_S_S_S_S_S_S_S_S_S_S_S_S_S_S_S_S_S_S_S_S_S_S_S_S_S_S_S_S_S_S_S_S_S_S_S_S_S_S_S_S_S_S_S_S_S_S_S_S_S_S_S_S_S_S_S_S_S_S_S_S_S_S_S_S_S_S_S_S_S_S_S_S_S_S_S_S_S_S_S_S_S_S_S_S_S_S_S_S_S_S_S_S_S_S_S_S_S_S_S_S_S_S_S_S_S_S_S_S_S_S_S_S_S_S_S_S_S_S_S_S_S_S_S_S_S_S_S_S_S_S_S_S_S_S_S_S_S_S_S_S_S_S_S_S_S_S_S_S_S_S_S_S_S_S_S_S_S_S_S_S_S_S_S_S_S_S_S_S_S_S_S_S_S_S_S_S_S_S_S_S_S_S_S_S_S_S_S_S_S_S_S_S_S_S_S_S_S_S_S_S_S_S_S_S_S_S_S_S_S_S_S_S_S_S_S_S_S_S_S_S_S_S_S_S_S_S_S_S_S_S_S_S_S_S_S_S_S_S_S_S_S_S_S_S_S_S_S_S_S_S_S_S_S_S_S_S_S_S_S_S_S_S_S_S_S_S_S_S_S_S_S_S_S_S_S_S_S_S_S_S_S_S_S_S_S_S_S_S_S_S_S_S_S_S_S_S_S_S_S_S_S_S_S_S_S_S_S_S_S_S_S_S_S_S_S_S_S_S_S_S_S_S_S_S_S_S_S_S_S_S_S_S_S_S_S_S_S_S_S_S_S_S_S_S_S_S_S_S_S_S_S_S_S_S_S_S_S_S_S_S_S_S_S_S_S_S_S_S_S_S_S_S_S_S_S_S_S_S_S_S_S_S_S_S_S_S_S_S_S_S_S_S_S_S_S_S_S_S_S_S_S_S_S_S_S_S_S_S_S_S_S_S_S_S_S_S_S_S_S_S_S_S_S_S_S_S_S_S_S_S_S_S_S_S_S_S_S_S_S_S_S_S_S_S_S_S_S_S_S_S_S_S_S_S_S_S_S_S_S_S_S_S_S_S_S_S_S_S_S_S_S_S_S_S_S_S_S_S_S_S_S_S_S_S_S_S_S_S_S_S_S_S_S_S_S_S_S_S_S_S_S_S_S_S_S_S_S_S_S_S_S_S_S_S_S_S_S_S_S_S_S_S_S_S_S_S_S_S_S_S_S_S_S_S_S_S_S_S_S_S_S_S_S_S_S_S_S_S_S_S_S_S_S_S_S_S_S_S_S_S_S_S_S_S_S_S_S_S_S_S_S_S_S_S_S_S_S_S_S_S_S_S_S_S_S_S_S_S_S_S_S_S_S_S_S_S_S_S_S_S_S_S_S_S_S_S_S_S_S_S_S_S_S_S_S_S_S_S_S_S_S_S_S_S_S_S_S_S_S_S_S_S_S_S_S_S_S_S_S_S_S_S_S_S_S_S_S_S_S_S_S_S_S_S_S_S_S_S_S_S_S_S_S_S_S_S_S_S_S_S_S_S_S_S_S_S_S_S_S_S_S_S_S_S_S_S_S_S_S_S_S_S_S_S_S_S_S_S_S_S_S_S_S_S_S_S_S_S_S_S_S_S_S_S_S_S_S_S_S_S_S_S_S_S_S_S_S_S_S_S_S_S_S_S_S_S_S_S_S_S_S_S_S_S_S_S_S_S_S_S_S_S_S_S_S_S_S_S_S_S_S_S_S_S_S_S_S_S_S_S_S_S_S_S_S_S_S_S_S_S_S_S_S_S_S_S_S_S_S_S_S_S_S_S_S_S_S_S_S_S_S_S_S_S_S_S_S_S_S_S_S_S_S_S_S_S_S_S_S_S_S_S_S_S_S_S_S_S_S_S_S_S_S_S_S_S_S_S_S_S_S_S_S_S_S_S_S_S_S_S_S_S_S_S_S_S_S_S_S_S_S_S_S_S_S_S_S_S_S_S_S_S_S_S_S_S_S_S_S_S_S_S_S_S_S_S_S_S_S_S_S_S_S_S_S_S_S_S_S_S_S_S_S_S_S_S_S_S_S_S_S_S_S_S_S_S_S_S_S_S_S_S_S_S_S_S_S_S_S_S_S_S_S_S_S_S_S_S_S_S_S_S_S_S_S_S_S_S_S_S_S_S_S_S_S_S_S_S_S_S_S_S_S_S_S_S_S_S_S_S_S_S_S_S_S_S_S_S_S_S_S_S_S_S_S_S_S_S_S_S_S_S_S_S_S_S_S_S_S_S_S__param_1019,
	.param .u64 .ptr .align 1 _Z4racePiS_S_S_S_S_S_S_S_S_S_S_S_S_S_S_S_S_S_S_S_S_S_S_S_S_S_S_S_S_S_S_S_S_S_S_S_S_S_S_S_S_S_S_S_S_S_S_S_S_S_S_S_S_S_S_S_S_S_S_S_S_S_S_S_S_S_S_S_S_S_S_S_S_S_S_S_S_S_S_S_S_S_S_S_S_S_S_S_S_S_S_S_S_S_S_S_S_S_S_S_S_S_S_S_S_S_S_S_S_S_S_S_S_S_S_S_S_S_S_S_S_S_S_S_S_S_S_S_S_S_S_S_S_S_S_S_S_S_S_S_S_S_S_S_S_S_S_S_S_S_S_S_S_S_S_S_S_S_S_S_S_S_S_S_S_S_S_S_S_S_S_S_S_S_S_S_S_S_S_S_S_S_S_S_S_S_S_S_S_S_S_S_S_S_S_S_S_S_S_S_S_S_S_S_S_S_S_S_S_S_S_S_S_S_S_S_S_S_S_S_S_S_S_S_S_S_S_S_S_S_S_S_S_S_S_S_S_S_S_S_S_S_S_S_S_S_S_S_S_S_S_S_S_S_S_S_S_S_S_S_S_S_S_S_S_S_S_S_S_S_S_S_S_S_S_S_S_S_S_S_S_S_S_S_S_S_S_S_S_S_S_S_S_S_S_S_S_S_S_S_S_S_S_S_S_S_S_S_S_S_S_S_S_S_S_S_S_S_S_S_S_S_S_S_S_S_S_S_S_S_S_S_S_S_S_S_S_S_S_S_S_S_S_S_S_S_S_S_S_S_S_S_S_S_S_S_S_S_S_S_S_S_S_S_S_S_S_S_S_S_S_S_S_S_S_S_S_S_S_S_S_S_S_S_S_S_S_S_S_S_S_S_S_S_S_S_S_S_S_S_S_S_S_S_S_S_S_S_S_S_S_S_S_S_S_S_S_S_S_S_S_S_S_S_S_S_S_S_S_S_S_S_S_S_S_S_S_S_S_S_S_S_S_S_S_S_S_S_S_S_S_S_S_S_S_S_S_S_S_S_S_S_S_S_S_S_S_S_S_S_S_S_S_S_S_S_S_S_S_S_S_S_S_S_S_S_S_S_S_S_S_S_S_S_S_S_S_S_S_S_S_S_S_S_S_S_S_S_S_S_S_S_S_S_S_S_S_S_S_S_S_S_S_S_S_S_S_S_S_S_S_S_S_S_S_S_S_S_S_S_S_S_S_S_S_S_S_S_S_S_S_S_S_S_S_S_S_S_S_S_S_S_S_S_S_S_S_S_S_S_S_S_S_S_S_S_S_S_S_S_S_S_S_S_S_S_S_S_S_S_S_S_S_S_S_S_S_S_S_S_S_S_S_S_S_S_S_S_S_S_S_S_S_S_S_S_S_S_S_S_S_S_S_S_S_S_S_S_S_S_S_S_S_S_S_S_S_S_S_S_S_S_S_S_S_S_S_S_S_S_S_S_S_S_S_S_S_S_S_S_S_S_S_S_S_S_S_S_S_S_S_S_S_S_S_S_S_S_S_S_S_S_S_S_S_S_S_S_S_S_S_S_S_S_S_S_S_S_S_S_S_S_S_S_S_S_S_S_S_S_S_S_S_S_S_S_S_S_S_S_S_S_S_S_S_S_S_S_S_S_S_S_S_S_S_S_S_S_S_S_S_S_S_S_S_S_S_S_S_S_S_S_S_S_S_S_S_S_S_S_S_S_S_S_S_S_S_S_S_S_S_S_S_S_S_S_S_S_S_S_S_S_S_S_S_S_S_S_S_S_S_S_S_S_S_S_S_S_S_S_S_S_S_S_S_S_S_S_S_S_S_S_S_S_S_S_S_S_S_S_S_S_S_S_S_S_S_S_S_S_S_S_S_S_S_S_S_S_S_S_S_S_S_S_S_S_S_S_S_S_S_S_S_S_S_S_S_S_S_S_S_S_S_S_S_S_S_S_S_S_S_S_S_S_S_S_S_S_S_S_S_S_S_S_S_S_S_S_S_S_S_S_S_S_S_S_S_S_S_S_S_S_S_S_S_S_S_S_S_S_S_S_S_S_S_S_S_S_S_S_S_S_S_S_S_S_S_S_S_S_S_S_S_S_S_S_S_S_S_S_S_S_S_S_S_S_S_S_S_S_S_S_S_S_S_S_S_S_S_S_S_S_S_S_S_S_S_S_S_S_S_S_S_S_S_S_S_S_S_S_S_S_S_S_S_S_S_S_S_S_S_S_S_S_S_S_S_S_S_S_S_S_S_S_S_S_S_S_S_S_S_S_S_S_S_S_S_S_S_S_S_S_S__param_1020,
	.param .u64 .ptr .align 1 _Z4racePiS_S_S_S_S_S_S_S_S_S_S_S_S_S_S_S_S_S_S_S_S_S_S_S_S_S_S_S_S_S_S_S_S_S_S_S_S_S_S_S_S_S_S_S_S_S_S_S_S_S_S_S_S_S_S_S_S_S_S_S_S_S_S_S_S_S_S_S_S_S_S_S_S_S_S_S_S_S_S_S_S_S_S_S_S_S_S_S_S_S_S_S_S_S_S_S_S_S_S_S_S_S_S_S_S_S_S_S_S_S_S_S_S_S_S_S_S_S_S_S_S_S_S_S_S_S_S_S_S_S_S_S_S_S_S_S_S_S_S_S_S_S_S_S_S_S_S_S_S_S_S_S_S_S_S_S_S_S_S_S_S_S_S_S_S_S_S_S_S_S_S_S_S_S_S_S_S_S_S_S_S_S_S_S_S_S_S_S_S_S_S_S_S_S_S_S_S_S_S_S_S_S_S_S_S_S_S_S_S_S_S_S_S_S_S_S_S_S_S_S_S_S_S_S_S_S_S_S_S_S_S_S_S_S_S_S_S_S_S_S_S_S_S_S_S_S_S_S_S_S_S_S_S_S_S_S_S_S_S_S_S_S_S_S_S_S_S_S_S_S_S_S_S_S_S_S_S_S_S_S_S_S_S_S_S_S_S_S_S_S_S_S_S_S_S_S_S_S_S_S_S_S_S_S_S_S_S_S_S_S_S_S_S_S_S_S_S_S_S_S_S_S_S_S_S_S_S_S_S_S_S_S_S_S_S_S_S_S_S_S_S_S_S_S_S_S_S_S_S_S_S_S_S_S_S_S_S_S_S_S_S_S_S_S_S_S_S_S_S_S_S_S_S_S_S_S_S_S_S_S_S_S_S_S_S_S_S_S_S_S_S_S_S_S_S_S_S_S_S_S_S_S_S_S_S_S_S_S_S_S_S_S_S_S_S_S_S_S_S_S_S_S_S_S_S_S_S_S_S_S_S_S_S_S_S_S_S_S_S_S_S_S_S_S_S_S_S_S_S_S_S_S_S_S_S_S_S_S_S_S_S_S_S_S_S_S_S_S_S_S_S_S_S_S_S_S_S_S_S_S_S_S_S_S_S_S_S_S_S_S_S_S_S_S_S_S_S_S_S_S_S_S_S_S_S_S_S_S_S_S_S_S_S_S_S_S_S_S_S_S_S_S_S_S_S_S_S_S_S_S_S_S_S_S_S_S_S_S_S_S_S_S_S_S_S_S_S_S_S_S_S_S_S_S_S_S_S_S_S_S_S_S_S_S_S_S_S_S_S_S_S_S_S_S_S_S_S_S_S_S_S_S_S_S_S_S_S_S_S_S_S_S_S_S_S_S_S_S_S_S_S_S_S_S_S_S_S_S_S_S_S_S_S_S_S_S_S_S_S_S_S_S_S_S_S_S_S_S_S_S_S_S_S_S_S_S_S_S_S_S_S_S_S_S_S_S_S_S_S_S_S_S_S_S_S_S_S_S_S_S_S_S_S_S_S_S_S_S_S_S_S_S_S_S_S_S_S_S_S_S_S_S_S_S_S_S_S_S_S_S_S_S_S_S_S_S_S_S_S_S_S_S_S_S_S_S_S_S_S_S_S_S_S_S_S_S_S_S_S_S_S_S_S_S_S_S_S_S_S_S_S_S_S_S_S_S_S_S_S_S_S_S_S_S_S_S_S_S_S_S_S_S_S_S_S_S_S_S_S_S_S_S_S_S_S_S_S_S_S_S_S_S_S_S_S_S_S_S_S_S_S_S_S_S_S_S_S_S_S_S_S_S_S_S_S_S_S_S_S_S_S_S_S_S_S_S_S_S_S_S_S_S_S_S_S_S_S_S_S_S_S_S_S_S_S_S_S_S_S_S_S_S_S_S_S_S_S_S_S_S_S_S_S_S_S_S_S_S_S_S_S_S_S_S_S_S_S_S_S_S_S_S_S_S_S_S_S_S_S_S_S_S_S_S_S_S_S_S_S_S_S_S_S_S_S_S_S_S_S_S_S_S_S_S_S_S_S_S_S_S_S_S_S_S_S_S_S_S_S_S_S_S_S_S_S_S_S_S_S_S_S_S_S_S_S_S_S_S_S_S_S_S_S_S_S_S_S_S_S_S_S_S_S_S_S_S_S_S_S_S_S_S_S_S_S_S_S_S_S_S_S_S_S_S_S_S_S_S_S_S_S_S_S_S_S_S_S_S_S_S_S_S_S_S_S_S_S_S_S_S_S_S_S_S_S_S_S_S_S_S_S_S_S_S_S_S_S_S_S_S_S_S_S_S_S_S_S_S_S_S_S_S_S__param_1021,
	.param .u64 .ptr .align 1 _Z4racePiS_S_S_S_S_S_S_S_S_S_S_S_S_S_S_S_S_S_S_S_S_S_S_S_S_S_S_S_S_S_S_S_S_S_S_S_S_S_S_S_S_S_S_S_S_S_S_S_S_S_S_S_S_S_S_S_S_S_S_S_S_S_S_S_S_S_S_S_S_S_S_S_S_S_S_S_S_S_S_S_S_S_S_S_S_S_S_S_S_S_S_S_S_S_S_S_S_S_S_S_S_S_S_S_S_S_S_S_S_S_S_S_S_S_S_S_S_S_S_S_S_S_S_S_S_S_S_S_S_S_S_S_S_S_S_S_S_S_S_S_S_S_S_S_S_S_S_S_S_S_S_S_S_S_S_S_S_S_S_S_S_S_S_S_S_S_S_S_S_S_S_S_S_S_S_S_S_S_S_S_S_S_S_S_S_S_S_S_S_S_S_S_S_S_S_S_S_S_S_S_S_S_S_S_S_S_S_S_S_S_S_S_S_S_S_S_S_S_S_S_S_S_S_S_S_S_S_S_S_S_S_S_S_S_S_S_S_S_S_S_S_S_S_S_S_S_S_S_S_S_S_S_S_S_S_S_S_S_S_S_S_S_S_S_S_S_S_S_S_S_S_S_S_S_S_S_S_S_S_S_S_S_S_S_S_S_S_S_S_S_S_S_S_S_S_S_S_S_S_S_S_S_S_S_S_S_S_S_S_S_S_S_S_S_S_S_S_S_S_S_S_S_S_S_S_S_S_S_S_S_S_S_S_S_S_S_S_S_S_S_S_S_S_S_S_S_S_S_S_S_S_S_S_S_S_S_S_S_S_S_S_S_S_S_S_S_S_S_S_S_S_S_S_S_S_S_S_S_S_S_S_S_S_S_S_S_S_S_S_S_S_S_S_S_S_S_S_S_S_S_S_S_S_S_S_S_S_S_S_S_S_S_S_S_S_S_S_S_S_S_S_S_S_S_S_S_S_S_S_S_S_S_S_S_S_S_S_S_S_S_S_S_S_S_S_S_S_S_S_S_S_S_S_S_S_S_S_S_S_S_S_S_S_S_S_S_S_S_S_S_S_S_S_S_S_S_S_S_S_S_S_S_S_S_S_S_S_S_S_S_S_S_S_S_S_S_S_S_S_S_S_S_S_S_S_S_S_S_S_S_S_S_S_S_S_S_S_S_S_S_S_S_S_S_S_S_S_S_S_S_S_S_S_S_S_S_S_S_S_S_S_S_S_S_S_S_S_S_S_S_S_S_S_S_S_S_S_S_S_S_S_S_S_S_S_S_S_S_S_S_S_S_S_S_S_S_S_S_S_S_S_S_S_S_S_S_S_S_S_S_S_S_S_S_S_S_S_S_S_S_S_S_S_S_S_S_S_S_S_S_S_S_S_S_S_S_S_S_S_S_S_S_S_S_S_S_S_S_S_S_S_S_S_S_S_S_S_S_S_S_S_S_S_S_S_S_S_S_S_S_S_S_S_S_S_S_S_S_S_S_S_S_S_S_S_S_S_S_S_S_S_S_S_S_S_S_S_S_S_S_S_S_S_S_S_S_S_S_S_S_S_S_S_S_S_S_S_S_S_S_S_S_S_S_S_S_S_S_S_S_S_S_S_S_S_S_S_S_S_S_S_S_S_S_S_S_S_S_S_S_S_S_S_S_S_S_S_S_S_S_S_S_S_S_S_S_S_S_S_S_S_S_S_S_S_S_S_S_S_S_S_S_S_S_S_S_S_S_S_S_S_S_S_S_S_S_S_S_S_S_S_S_S_S_S_S_S_S_S_S_S_S_S_S_S_S_S_S_S_S_S_S_S_S_S_S_S_S_S_S_S_S_S_S_S_S_S_S_S_S_S_S_S_S_S_S_S_S_S_S_S_S_S_S_S_S_S_S_S_S_S_S_S_S_S_S_S_S_S_S_S_S_S_S_S_S_S_S_S_S_S_S_S_S_S_S_S_S_S_S_S_S_S_S_S_S_S_S_S_S_S_S_S_S_S_S_S_S_S_S_S_S_S_S_S_S_S_S_S_S_S_S_S_S_S_S_S_S_S_S_S_S_S_S_S_S_S_S_S_S_S_S_S_S_S_S_S_S_S_S_S_S_S_S_S_S_S_S_S_S_S_S_S_S_S_S_S_S_S_S_S_S_S_S_S_S_S_S_S_S_S_S_S_S_S_S_S_S_S_S_S_S_S_S_S_S_S_S_S_S_S_S_S_S_S_S_S_S_S_S_S_S_S_S_S_S_S_S_S_S_S_S_S_S_S_S_S_S_S_S_S_S_S_S_S_S_S_S_S_S_S_S_S__param_1022,
	.param .u64 .ptr .align 1 _Z4racePiS_S_S_S_S_S_S_S_S_S_S_S_S_S_S_S_S_S_S_S_S_S_S_S_S_S_S_S_S_S_S_S_S_S_S_S_S_S_S_S_S_S_S_S_S_S_S_S_S_S_S_S_S_S_S_S_S_S_S_S_S_S_S_S_S_S_S_S_S_S_S_S_S_S_S_S_S_S_S_S_S_S_S_S_S_S_S_S_S_S_S_S_S_S_S_S_S_S_S_S_S_S_S_S_S_S_S_S_S_S_S_S_S_S_S_S_S_S_S_S_S_S_S_S_S_S_S_S_S_S_S_S_S_S_S_S_S_S_S_S_S_S_S_S_S_S_S_S_S_S_S_S_S_S_S_S_S_S_S_S_S_S_S_S_S_S_S_S_S_S_S_S_S_S_S_S_S_S_S_S_S_S_S_S_S_S_S_S_S_S_S_S_S_S_S_S_S_S_S_S_S_S_S_S_S_S_S_S_S_S_S_S_S_S_S_S_S_S_S_S_S_S_S_S_S_S_S_S_S_S_S_S_S_S_S_S_S_S_S_S_S_S_S_S_S_S_S_S_S_S_S_S_S_S_S_S_S_S_S_S_S_S_S_S_S_S_S_S_S_S_S_S_S_S_S_S_S_S_S_S_S_S_S_S_S_S_S_S_S_S_S_S_S_S_S_S_S_S_S_S_S_S_S_S_S_S_S_S_S_S_S_S_S_S_S_S_S_S_S_S_S_S_S_S_S_S_S_S_S_S_S_S_S_S_S_S_S_S_S_S_S_S_S_S_S_S_S_S_S_S_S_S_S_S_S_S_S_S_S_S_S_S_S_S_S_S_S_S_S_S_S_S_S_S_S_S_S_S_S_S_S_S_S_S_S_S_S_S_S_S_S_S_S_S_S_S_S_S_S_S_S_S_S_S_S_S_S_S_S_S_S_S_S_S_S_S_S_S_S_S_S_S_S_S_S_S_S_S_S_S_S_S_S_S_S_S_S_S_S_S_S_S_S_S_S_S_S_S_S_S_S_S_S_S_S_S_S_S_S_S_S_S_S_S_S_S_S_S_S_S_S_S_S_S_S_S_S_S_S_S_S_S_S_S_S_S_S_S_S_S_S_S_S_S_S_S_S_S_S_S_S_S_S_S_S_S_S_S_S_S_S_S_S_S_S_S_S_S_S_S_S_S_S_S_S_S_S_S_S_S_S_S_S_S_S_S_S_S_S_S_S_S_S_S_S_S_S_S_S_S_S_S_S_S_S_S_S_S_S_S_S_S_S_S_S_S_S_S_S_S_S_S_S_S_S_S_S_S_S_S_S_S_S_S_S_S_S_S_S_S_S_S_S_S_S_S_S_S_S_S_S_S_S_S_S_S_S_S_S_S_S_S_S_S_S_S_S_S_S_S_S_S_S_S_S_S_S_S_S_S_S_S_S_S_S_S_S_S_S_S_S_S_S_S_S_S_S_S_S_S_S_S_S_S_S_S_S_S_S_S_S_S_S_S_S_S_S_S_S_S_S_S_S_S_S_S_S_S_S_S_S_S_S_S_S_S_S_S_S_S_S_S_S_S_S_S_S_S_S_S_S_S_S_S_S_S_S_S_S_S_S_S_S_S_S_S_S_S_S_S_S_S_S_S_S_S_S_S_S_S_S_S_S_S_S_S_S_S_S_S_S_S_S_S_S_S_S_S_S_S_S_S_S_S_S_S_S_S_S_S_S_S_S_S_S_S_S_S_S_S_S_S_S_S_S_S_S_S_S_S_S_S_S_S_S_S_S_S_S_S_S_S_S_S_S_S_S_S_S_S_S_S_S_S_S_S_S_S_S_S_S_S_S_S_S_S_S_S_S_S_S_S_S_S_S_S_S_S_S_S_S_S_S_S_S_S_S_S_S_S_S_S_S_S_S_S_S_S_S_S_S_S_S_S_S_S_S_S_S_S_S_S_S_S_S_S_S_S_S_S_S_S_S_S_S_S_S_S_S_S_S_S_S_S_S_S_S_S_S_S_S_S_S_S_S_S_S_S_S_S_S_S_S_S_S_S_S_S_S_S_S_S_S_S_S_S_S_S_S_S_S_S_S_S_S_S_S_S_S_S_S_S_S_S_S_S_S_S_S_S_S_S_S_S_S_S_S_S_S_S_S_S_S_S_S_S_S_S_S_S_S_S_S_S_S_S_S_S_S_S_S_S_S_S_S_S_S_S_S_S_S_S_S_S_S_S_S_S_S_S_S_S_S_S_S_S_S_S_S_S_S_S_S_S_S_S_S_S_S_S_S_S_S_S_S_S_S_S_S_S_S_S_S__param_1023
)
{
	.reg .b32 	%r<1029>;
	.reg .b64 	%rd<3074>;

	ld.param.u64 	%rd1, [_Z4racePiS_S_S_S_S_S_S_S_S_S_S_S_S_S_S_S_S_S_S_S_S_S_S_S_S_S_S_S_S_S_S_S_S_S_S_S_S_S_S_S_S_S_S_S_S_S_S_S_S_S_S_S_S_S_S_S_S_S_S_S_S_S_S_S_S_S_S_S_S_S_S_S_S_S_S_S_S_S_S_S_S_S_S_S_S_S_S_S_S_S_S_S_S_S_S_S_S_S_S_S_S_S_S_S_S_S_S_S_S_S_S_S_S_S_S_S_S_S_S_S_S_S_S_S_S_S_S_S_S_S_S_S_S_S_S_S_S_S_S_S_S_S_S_S_S_S_S_S_S_S_S_S_S_S_S_S_S_S_S_S_S_S_S_S_S_S_S_S_S_S_S_S_S_S_S_S_S_S_S_S_S_S_S_S_S_S_S_S_S_S_S_S_S_S_S_S_S_S_S_S_S_S_S_S_S_S_S_S_S_S_S_S_S_S_S_S_S_S_S_S_S_S_S_S_S_S_S_S_S_S_S_S_S_S_S_S_S_S_S_S_S_S_S_S_S_S_S_S_S_S_S_S_S_S_S_S_S_S_S_S_S_S_S_S_S_S_S_S_S_S_S_S_S_S_S_S_S_S_S_S_S_S_S_S_S_S_S_S_S_S_S_S_S_S_S_S_S_S_S_S_S_S_S_S_S_S_S_S_S_S_S_S_S_S_S_S_S_S_S_S_S_S_S_S_S_S_S_S_S_S_S_S_S_S_S_S_S_S_S_S_S_S_S_S_S_S_S_S_S_S_S_S_S_S_S_S_S_S_S_S_S_S_S_S_S_S_S_S_S_S_S_S_S_S_S_S_S_S_S_S_S_S_S_S_S_S_S_S_S_S_S_S_S_S_S_S_S_S_S_S_S_S_S_S_S_S_S_S_S_S_S_S_S_S_S_S_S_S_S_S_S_S_S_S_S_S_S_S_S_S_S_S_S_S_S_S_S_S_S_S_S_S_S_S_S_S_S_S_S_S_S_S_S_S_S_S_S_S_S_S_S_S_S_S_S_S_S_S_S_S_S_S_S_S_S_S_S_S_S_S_S_S_S_S_S_S_S_S_S_S_S_S_S_S_S_S_S_S_S_S_S_S_S_S_S_S_S_S_S_S_S_S_S_S_S_S_S_S_S_S_S_S_S_S_S_S_S_S_S_S_S_S_S_S_S_S_S_S_S_S_S_S_S_S_S_S_S_S_S_S_S_S_S_S_S_S_S_S_S_S_S_S_S_S_S_S_S_S_S_S_S_S_S_S_S_S_S_S_S_S_S_S_S_S_S_S_S_S_S_S_S_S_S_S_S_S_S_S_S_S_S_S_S_S_S_S_S_S_S_S_S_S_S_S_S_S_S_S_S_S_S_S_S_S_S_S_S_S_S_S_S_S_S_S_S_S_S_S_S_S_S_S_S_S_S_S_S_S_S_S_S_S_S_S_S_S_S_S_S_S_S_S_S_S_S_S_S_S_S_S_S_S_S_S_S_S_S_S_S_S_S_S_S_S_S_S_S_S_S_S_S_S_S_S_S_S_S_S_S_S_S_S_S_S_S_S_S_S_S_S_S_S_S_S_S_S_S_S_S_S_S_S_S_S_S_S_S_S_S_S_S_S_S_S_S_S_S_S_S_S_S_S_S_S_S_S_S_S_S_S_S_S_S_S_S_S_S_S_S_S_S_S_S_S_S_S_S_S_S_S_S_S_S_S_S_S_S_S_S_S_S_S_S_S_S_S_S_S_S_S_S_S_S_S_S_S_S_S_S_S_S_S_S_S_S_S_S_S_S_S_S_S_S_S_S_S_S_S_S_S_S_S_S_S_S_S_S_S_S_S_S_S_S_S_S_S_S_S_S_S_S_S_S_S_S_S_S_S_S_S_S_S_S_S_S_S_S_S_S_S_S_S_S_S_S_S_S_S_S_S_S_S_S_S_S_S_S_S_S_S_S_S_S_S_S_S_S_S_S_S_S_S_S_S_S_S_S_S_S_S_S_S_S_S_S_S_S_S_S_S_S_S_S_S_S_S_S_S_S_S_S_S_S_S_S_S_S_S_S_S_S_S_S_S_S_S_S_S_S_S_S_S_S_S_S_S_S_S_S_S_S_S_S_S_S_S_S_S_S_S_S_S_S_S_S_S_S_S_S_S_S_S_S_S_S_S_S_S_S_S_S_S_S_S_S_S_S_S_S_S_S_S_S_S_S_S_S_S_S_S_S_S_S_S_S_S_S_S_S_S_S_S_S_S_S_S_S_S_S_S_S_S_S__param_0];
	ld.param.u64 	%rd2, [_Z4racePiS_S_S_S_S_S_S_S_S_S_S_S_S_S_S_S_S_S_S_S_S_S_S_S_S_S_S_S_S_S_S_S_S_S_S_S_S_S_S_S_S_S_S_S_S_S_S_S_S_S_S_S_S_S_S_S_S_S_S_S_S_S_S_S_S_S_S_S_S_S_S_S_S_S_S_S_S_S_S_S_S_S_S_S_S_S_S_S_S_S_S_S_S_S_S_S_S_S_S_S_S_S_S_S_S_S_S_S_S_S_S_S_S_S_S_S_S_S_S_S_S_S_S_S_S_S_S_S_S_S_S_S_S_S_S_S_S_S_S_S_S_S_S_S_S_S_S_S_S_S_S_S_S_S_S_S_S_S_S_S_S_S_S_S_S_S_S_S_S_S_S_S_S_S_S_S_S_S_S_S_S_S_S_S_S_S_S_S_S_S_S_S_S_S_S_S_S_S_S_S_S_S_S_S_S_S_S_S_S_S_S_S_S_S_S_S_S_S_S_S_S_S_S_S_S_S_S_S_S_S_S_S_S_S_S_S_S_S_S_S_S_S_S_S_S_S_S_S_S_S_S_S_S_S_S_S_S_S_S_S_S_S_S_S_S_S_S_S_S_S_S_S_S_S_S_S_S_S_S_S_S_S_S_S_S_S_S_S_S_S_S_S_S_S_S_S_S_S_S_S_S_S_S_S_S_S_S_S_S_S_S_S_S_S_S_S_S_S_S_S_S_S_S_S_S_S_S_S_S_S_S_S_S_S_S_S_S_S_S_S_S_S_S_S_S_S_S_S_S_S_S_S_S_S_S_S_S_S_S_S_S_S_S_S_S_S_S_S_S_S_S_S_S_S_S_S_S_S_S_S_S_S_S_S_S_S_S_S_S_S_S_S_S_S_S_S_S_S_S_S_S_S_S_S_S_S_S_S_S_S_S_S_S_S_S_S_S_S_S_S_S_S_S_S_S_S_S_S_S_S_S_S_S_S_S_S_S_S_S_S_S_S_S_S_S_S_S_S_S_S_S_S_S_S_S_S_S_S_S_S_S_S_S_S_S_S_S_S_S_S_S_S_S_S_S_S_S_S_S_S_S_S_S_S_S_S_S_S_S_S_S_S_S_S_S_S_S_S_S_S_S_S_S_S_S_S_S_S_S_S_S_S_S_S_S_S_S_S_S_S_S_S_S_S_S_S_S_S_S_S_S_S_S_S_S_S_S_S_S_S_S_S_S_S_S_S_S_S_S_S_S_S_S_S_S_S_S_S_S_S_S_S_S_S_S_S_S_S_S_S_S_S_S_S_S_S_S_S_S_S_S_S_S_S_S_S_S_S_S_S_S_S_S_S_S_S_S_S_S_S_S_S_S_S_S_S_S_S_S_S_S_S_S_S_S_S_S_S_S_S_S_S_S_S_S_S_S_S_S_S_S_S_S_S_S_S_S_S_S_S_S_S_S_S_S_S_S_S_S_S_S_S_S_S_S_S_S_S_S_S_S_S_S_S_S_S_S_S_S_S_S_S_S_S_S_S_S_S_S_S_S_S_S_S_S_S_S_S_S_S_S_S_S_S_S_S_S_S_S_S_S_S_S_S_S_S_S_S_S_S_S_S_S_S_S_S_S_S_S_S_S_S_S_S_S_S_S_S_S_S_S_S_S_S_S_S_S_S_S_S_S_S_S_S_S_S_S_S_S_S_S_S_S_S_S_S_S_S_S_S_S_S_S_S_S_S_S_S_S_S_S_S_S_S_S_S_S_S_S_S_S_S_S_S_S_S_S_S_S_S_S_S_S_S_S_S_S_S_S_S_S_S_S_S_S_S_S_S_S_S_S_S_S_S_S_S_S_S_S_S_S_S_S_S_S_S_S_S_S_S_S_S_S_S_S_S_S_S_S_S_S_S_S_S_S_S_S_S_S_S_S_S_S_S_S_S_S_S_S_S_S_S_S_S_S_S_S_S_S_S_S_S_S_S_S_S_S_S_S_S_S_S_S_S_S_S_S_S_S_S_S_S_S_S_S_S_S_S_S_S_S_S_S_S_S_S_S_S_S_S_S_S_S_S_S_S_S_S_S_S_S_S_S_S_S_S_S_S_S_S_S_S_S_S_S_S_S_S_S_S_S_S_S_S_S_S_S_S_S_S_S_S_S_S_S_S_S_S_S_S_S_S_S_S_S_S_S_S_S_S_S_S_S_S_S_S_S_S_S_S_S_S_S_S_S_S_S_S_S_S_S_S_S_S_S_S_S_S_S_S_S_S_S_S_S_S_S_S_S_S_S_S_S_S_S_S_S_S_S_S_S_S_S__param_1];
	ld.param.u64 	%rd3, [_Z4racePiS_S_S_S_S_S_S_S_S_S_S_S_S_S_S_S_S_S_S_S_S_S_S_S_S_S_S_S_S_S_S_S_S_S_S_S_S_S_S_S_S_S_S_S_S_S_S_S_S_S_S_S_S_S_S_S_S_S_S_S_S_S_S_S_S_S_S_S_S_S_S_S_S_S_S_S_S_S_S_S_S_S_S_S_S_S_S_S_S_S_S_S_S_S_S_S_S_S_S_S_S_S_S_S_S_S_S_S_S_S_S_S_S_S_S_S_S_S_S_S_S_S_S_S_S_S_S_S_S_S_S_S_S_S_S_S_S_S_S_S_S_S_S_S_S_S_S_S_S_S_S_S_S_S_S_S_S_S_S_S_S_S_S_S_S_S_S_S_S_S_S_S_S_S_S_S_S_S_S_S_S_S_S_S_S_S_S_S_S_S_S_S_S_S_S_S_S_S_S_S_S_S_S_S_S_S_S_S_S_S_S_S_S_S_S_S_S_S_S_S_S_S_S_S_S_S_S_S_S_S_S_S_S_S_S_S_S_S_S_S_S_S_S_S_S_S_S_S_S_S_S_S_S_S_S_S_S_S_S_S_S_S_S_S_S_S_S_S_S_S_S_S_S_S_S_S_S_S_S_S_S_S_S_S_S_S_S_S_S_S_S_S_S_S_S_S_S_S_S_S_S_S_S_S_S_S_S_S_S_S_S_S_S_S_S_S_S_S_S_S_S_S_S_S_S_S_S_S_S_S_S_S_S_S_S_S_S_S_S_S_S_S_S_S_S_S_S_S_S_S_S_S_S_S_S_S_S_S_S_S_S_S_S_S_S_S_S_S_S_S_S_S_S_S_S_S_S_S_S_S_S_S_S_S_S_S_S_S_S_S_S_S_S_S_S_S_S_S_S_S_S_S_S_S_S_S_S_S_S_S_S_S_S_S_S_S_S_S_S_S_S_S_S_S_S_S_S_S_S_S_S_S_S_S_S_S_S_S_S_S_S_S_S_S_S_S_S_S_S_S_S_S_S_S_S_S_S_S_S_S_S_S_S_S_S_S_S_S_S_S_S_S_S_S_S_S_S_S_S_S_S_S_S_S_S_S_S_S_S_S_S_S_S_S_S_S_S_S_S_S_S_S_S_S_S_S_S_S_S_S_S_S_S_S_S_S_S_S_S_S_S_S_S_S_S_S_S_S_S_S_S_S_S_S_S_S_S_S_S_S_S_S_S_S_S_S_S_S_S_S_S_S_S_S_S_S_S_S_S_S_S_S_S_S_S_S_S_S_S_S_S_S_S_S_S_S_S_S_S_S_S_S_S_S_S_S_S_S_S_S_S_S_S_S_S_S_S_S_S_S_S_S_S_S_S_S_S_S_S_S_S_S_S_S_S_S_S_S_S_S_S_S_S_S_S_S_S_S_S_S_S_S_S_S_S_S_S_S_S_S_S_S_S_S_S_S_S_S_S_S_S_S_S_S_S_S_S_S_S_S_S_S_S_S_S_S_S_S_S_S_S_S_S_S_S_S_S_S_S_S_S_S_S_S_S_S_S_S_S_S_S_S_S_S_S_S_S_S_S_S_S_S_S_S_S_S_S_S_S_S_S_S_S_S_S_S_S_S_S_S_S_S_S_S_S_S_S_S_S_S_S_S_S_S_S_S_S_S_S_S_S_S_S_S_S_S_S_S_S_S_S_S_S_S_S_S_S_S_S_S_S_S_S_S_S_S_S_S_S_S_S_S_S_S_S_S_S_S_S_S_S_S_S_S_S_S_S_S_S_S_S_S_S_S_S_S_S_S_S_S_S_S_S_S_S_S_S_S_S_S_S_S_S_S_S_S_S_S_S_S_S_S_S_S_S_S_S_S_S_S_S_S_S_S_S_S_S_S_S_S_S_S_S_S_S_S_S_S_S_S_S_S_S_S_S_S_S_S_S_S_S_S_S_S_S_S_S_S_S_S_S_S_S_S_S_S_S_S_S_S_S_S_S_S_S_S_S_S_S_S_S_S_S_S_S_S_S_S_S_S_S_S_S_S_S_S_S_S_S_S_S_S_S_S_S_S_S_S_S_S_S_S_S_S_S_S_S_S_S_S_S_S_S_S_S_S_S_S_S_S_S_S_S_S_S_S_S_S_S_S_S_S_S_S_S_S_S_S_S_S_S_S_S_S_S_S_S_S_S_S_S_S_S_S_S_S_S_S_S_S_S_S_S_S_S_S_S_S_S_S_S_S_S_S_S_S_S_S_S_S_S_S_S_S_S_S_S_S_S_S_S_S_S_S_S_S_S_S_S_S_S_S_S__param_2];
	ld.param.u64 	%rd4, [_Z4racePiS_S_S_S_S_S_S_S_S_S_S_S_S_S_S_S_S_S_S_S_S_S_S_S_S_S_S_S_S_S_S_S_S_S_S_S_S_S_S_S_S_S_S_S_S_S_S_S_S_S_S_S_S_S_S_S_S_S_S_S_S_S_S_S_S_S_S_S_S_S_S_S_S_S_S_S_S_S_S_S_S_S_S_S_S_S_S_S_S_S_S_S_S_S_S_S_S_S_S_S_S_S_S_S_S_S_S_S_S_S_S_S_S_S_S_S_S_S_S_S_S_S_S_S_S_S_S_S_S_S_S_S_S_S_S_S_S_S_S_S_S_S_S_S_S_S_S_S_S_S_S_S_S_S_S_S_S_S_S_S_S_S_S_S_S_S_S_S_S_S_S_S_S_S_S_S_S_S_S_S_S_S_S_S_S_S_S_S_S_S_S_S_S_S_S_S_S_S_S_S_S_S_S_S_S_S_S_S_S_S_S_S_S_S_S_S_S_S_S_S_S_S_S_S_S_S_S_S_S_S_S_S_S_S_S_S_S_S_S_S_S_S_S_S_S_S_S_S_S_S_S_S_S_S_S_S_S_S_S_S_S_S_S_S_S_S_S_S_S_S_S_S_S_S_S_S_S_S_S_S_S_S_S_S_S_S_S_S_S_S_S_S_S_S_S_S_S_S_S_S_S_S_S_S_S_S_S_S_S_S_S_S_S_S_S_S_S_S_S_S_S_S_S_S_S_S_S_S_S_S_S_S_S_S_S_S_S_S_S_S_S_S_S_S_S_S_S_S_S_S_S_S_S_S_S_S_S_S_S_S_S_S_S_S_S_S_S_S_S_S_S_S_S_S_S_S_S_S_S_S_S_S_S_S_S_S_S_S_S_S_S_S_S_S_S_S_S_S_S_S_S_S_S_S_S_S_S_S_S_S_S_S_S_S_S_S_S_S_S_S_S_S_S_S_S_S_S_S_S_S_S_S_S_S_S_S_S_S_S_S_S_S_S_S_S_S_S_S_S_S_S_S_S_S_S_S_S_S_S_S_S_S_S_S_S_S_S_S_S_S_S_S_S_S_S_S_S_S_S_S_S_S_S_S_S_S_S_S_S_S_S_S_S_S_S_S_S_S_S_S_S_S_S_S_S_S_S_S_S_S_S_S_S_S_S_S_S_S_S_S_S_S_S_S_S_S_S_S_S_S_S_S_S_S_S_S_S_S_S_S_S_S_S_S_S_S_S_S_S_S_S_S_S_S_S_S_S_S_S_S_S_S_S_S_S_S_S_S_S_S_S_S_S_S_S_S_S_S_S_S_S_S_S_S_S_S_S_S_S_S_S_S_S_S_S_S_S_S_S_S_S_S_S_S_S_S_S_S_S_S_S_S_S_S_S_S_S_S_S_S_S_S_S_S_S_S_S_S_S_S_S_S_S_S_S_S_S_S_S_S_S_S_S_S_S_S_S_S_S_S_S_S_S_S_S_S_S_S_S_S_S_S_S_S_S_S_S_S_S_S_S_S_S_S_S_S_S_S_S_S_S_S_S_S_S_S_S_S_S_S_S_S_S_S_S_S_S_S_S_S_S_S_S_S_S_S_S_S_S_S_S_S_S_S_S_S_S_S_S_S_S_S_S_S_S_S_S_S_S_S_S_S_S_S_S_S_S_S_S_S_S_S_S_S_S_S_S_S_S_S_S_S_S_S_S_S_S_S_S_S_S_S_S_S_S_S_S_S_S_S_S_S_S_S_S_S_S_S_S_S_S_S_S_S_S_S_S_S_S_S_S_S_S_S_S_S_S_S_S_S_S_S_S_S_S_S_S_S_S_S_S_S_S_S_S_S_S_S_S_S_S_S_S_S_S_S_S_S_S_S_S_S_S_S_S_S_S_S_S_S_S_S_S_S_S_S_S_S_S_S_S_S_S_S_S_S_S_S_S_S_S_S_S_S_S_S_S_S_S_S_S_S_S_S_S_S_S_S_S_S_S_S_S_S_S_S_S_S_S_S_S_S_S_S_S_S_S_S_S_S_S_S_S_S_S_S_S_S_S_S_S_S_S_S_S_S_S_S_S_S_S_S_S_S_S_S_S_S_S_S_S_S_S_S_S_S_S_S_S_S_S_S_S_S_S_S_S_S_S_S_S_S_S_S_S_S_S_S_S_S_S_S_S_S_S_S_S_S_S_S_S_S_S_S_S_S_S_S_S_S_S_S_S_S_S_S_S_S_S_S_S_S_S_S_S_S_S_S_S_S_S_S_S_S_S_S_S_S_S_S_S_S_S_S_S_S_S_S_S_S_S_S_S__param_3];
	ld.param.u64 	%rd5, [_Z4racePiS_S_S_S_S_S_S_S_S_S_S_S_S_S_S_S_S_S_S_S_S_S_S_S_S_S_S_S_S_S_S_S_S_S_S_S_S_S_S_S_S_S_S_S_S_S_S_S_S_S_S_S_S_S_S_S_S_S_S_S_S_S_S_S_S_S_S_S_S_S_S_S_S_S_S_S_S_S_S_S_S_S_S_S_S_S_S_S_S_S_S_S_S_S_S_S_S_S_S_S_S_S_S_S_S_S_S_S_S_S_S_S_S_S_S_S_S_S_S_S_S_S_S_S_S_S_S_S_S_S_S_S_S_S_S_S_S_S_S_S_S_S_S_S_S_S_S_S_S_S_S_S_S_S_S_S_S_S_S_S_S_S_S_S_S_S_S_S_S_S_S_S_S_S_S_S_S_S_S_S_S_S_S_S_S_S_S_S_S_S_S_S_S_S_S_S_S_S_S_S_S_S_S_S_S_S_S_S_S_S_S_S_S_S_S_S_S_S_S_S_S_S_S_S_S_S_S_S_S_S_S_S_S_S_S_S_S_S_S_S_S_S_S_S_S_S_S_S_S_S_S_S_S_S_S_S_S_S_S_S_S_S_S_S_S_S_S_S_S_S_S_S_S_S_S_S_S_S_S_S_S_S_S_S_S_S_S_S_S_S_S_S_S_S_S_S_S_S_S_S_S_S_S_S_S_S_S_S_S_S_S_S_S_S_S_S_S_S_S_S_S_S_S_S_S_S_S_S_S_S_S_S_S_S_S_S_S_S_S_S_S_S_S_S_S_S_S_S_S_S_S_S_S_S_S_S_S_S_S_S_S_S_S_S_S_S_S_S_S_S_S_S_S_S_S_S_S_S_S_S_S_S_S_S_S_S_S_S_S_S_S_S_S_S_S_S_S_S_S_S_S_S_S_S_S_S_S_S_S_S_S_S_S_S_S_S_S_S_S_S_S_S_S_S_S_S_S_S_S_S_S_S_S_S_S_S_S_S_S_S_S_S_S_S_S_S_S_S_S_S_S_S_S_S_S_S_S_S_S_S_S_S_S_S_S_S_S_S_S_S_S_S_S_S_S_S_S_S_S_S_S_S_S_S_S_S_S_S_S_S_S_S_S_S_S_S_S_S_S_S_S_S_S_S_S_S_S_S_S_S_S_S_S_S_S_S_S_S_S_S_S_S_S_S_S_S_S_S_S_S_S_S_S_S_S_S_S_S_S_S_S_S_S_S_S_S_S_S_S_S_S_S_S_S_S_S_S_S_S_S_S_S_S_S_S_S_S_S_S_S_S_S_S_S_S_S_S_S_S_S_S_S_S_S_S_S_S_S_S_S_S_S_S_S_S_S_S_S_S_S_S_S_S_S_S_S_S_S_S_S_S_S_S_S_S_S_S_S_S_S_S_S_S_S_S_S_S_S_S_S_S_S_S_S_S_S_S_S_S_S_S_S_S_S_S_S_S_S_S_S_S_S_S_S_S_S_S_S_S_S_S_S_S_S_S_S_S_S_S_S_S_S_S_S_S_S_S_S_S_S_S_S_S_S_S_S_S_S_S_S_S_S_S_S_S_S_S_S_S_S_S_S_S_S_S_S_S_S_S_S_S_S_S_S_S_S_S_S_S_S_S_S_S_S_S_S_S_S_S_S_S_S_S_S_S_S_S_S_S_S_S_S_S_S_S_S_S_S_S_S_S_S_S_S_S_S_S_S_S_S_S_S_S_S_S_S_S_S_S_S_S_S_S_S_S_S_S_S_S_S_S_S_S_S_S_S_S_S_S_S_S_S_S_S_S_S_S_S_S_S_S_S_S_S_S_S_S_S_S_S_S_S_S_S_S_S_S_S_S_S_S_S_S_S_S_S_S_S_S_S_S_S_S_S_S_S_S_S_S_S_S_S_S_S_S_S_S_S_S_S_S_S_S_S_S_S_S_S_S_S_S_S_S_S_S_S_S_S_S_S_S_S_S_S_S_S_S_S_S_S_S_S_S_S_S_S_S_S_S_S_S_S_S_S_S_S_S_S_S_S_S_S_S_S_S_S_S_S_S_S_S_S_S_S_S_S_S_S_S_S_S_S_S_S_S_S_S_S_S_S_S_S_S_S_S_S_S_S_S_S_S_S_S_S_S_S_S_S_S_S_S_S_S_S_S_S_S_S_S_S_S_S_S_S_S_S_S_S_S_S_S_S_S_S_S_S_S_S_S_S_S_S_S_S_S_S_S_S_S_S_S_S_S_S_S_S_S_S_S_S_S_S_S_S_S_S_S_S_S_S_S_S_S_S_S_S_S_S_S_S_S_S_S__param_4];
	ld.param.u64 	%rd6, [_Z4racePiS_S_S_S_S_S_S_S_S_S_S_S_S_S_S_S_S_S_S_S_S_S_S_S_S_S_S_S_S_S_S_S_S_S_S_S_S_S_S_S_S_S_S_S_S_S_S_S_S_S_S_S_S_S_S_S_S_S_S_S_S_S_S_S_S_S_S_S_S_S_S_S_S_S_S_S_S_S_S_S_S_S_S_S_S_S_S_S_S_S_S_S_S_S_S_S_S_S_S_S_S_S_S_S_S_S_S_S_S_S_S_S_S_S_S_S_S_S_S_S_S_S_S_S_S_S_S_S_S_S_S_S_S_S_S_S_S_S_S_S_S_S_S_S_S_S_S_S_S_S_S_S_S_S_S_S_S_S_S_S_S_S_S_S_S_S_S_S_S_S_S_S_S_S_S_S_S_S_S_S_S_S_S_S_S_S_S_S_S_S_S_S_S_S_S_S_S_S_S_S_S_S_S_S_S_S_S_S_S_S_S_S_S_S_S_S_S_S_S_S_S_S_S_S_S_S_S_S_S_S_S_S_S_S_S_S_S_S_S_S_S_S_S_S_S_S_S_S_S_S_S_S_S_S_S_S_S_S_S_S_S_S_S_S_S_S_S_S_S_S_S_S_S_S_S_S_S_S_S_S_S_S_S_S_S_S_S_S_S_S_S_S_S_S_S_S_S_S_S_S_S_S_S_S_S_S_S_S_S_S_S_S_S_S_S_S_S_S_S_S_S_S_S_S_S_S_S_S_S_S_S_S_S_S_S_S_S_S_S_S_S_S_S_S_S_S_S_S_S_S_S_S_S_S_S_S_S_S_S_S_S_S_S_S_S_S_S_S_S_S_S_S_S_S_S_S_S_S_S_S_S_S_S_S_S_S_S_S_S_S_S_S_S_S_S_S_S_S_S_S_S_S_S_S_S_S_S_S_S_S_S_S_S_S_S_S_S_S_S_S_S_S_S_S_S_S_S_S_S_S_S_S_S_S_S_S_S_S_S_S_S_S_S_S_S_S_S_S_S_S_S_S_S_S_S_S_S_S_S_S_S_S_S_S_S_S_S_S_S_S_S_S_S_S_S_S_S_S_S_S_S_S_S_S_S_S_S_S_S_S_S_S_S_S_S_S_S_S_S_S_S_S_S_S_S_S_S_S_S_S_S_S_S_S_S_S_S_S_S_S_S_S_S_S_S_S_S_S_S_S_S_S_S_S_S_S_S_S_S_S_S_S_S_S_S_S_S_S_S_S_S_S_S_S_S_S_S_S_S_S_S_S_S_S_S_S_S_S_S_S_S_S_S_S_S_S_S_S_S_S_S_S_S_S_S_S_S_S_S_S_S_S_S_S_S_S_S_S_S_S_S_S_S_S_S_S_S_S_S_S_S_S_S_S_S_S_S_S_S_S_S_S_S_S_S_S_S_S_S_S_S_S_S_S_S_S_S_S_S_S_S_S_S_S_S_S_S_S_S_S_S_S_S_S_S_S_S_S_S_S_S_S_S_S_S_S_S_S_S_S_S_S_S_S_S_S_S_S_S_S_S_S_S_S_S_S_S_S_S_S_S_S_S_S_S_S_S_S_S_S_S_S_S_S_S_S_S_S_S_S_S_S_S_S_S_S_S_S_S_S_S_S_S_S_S_S_S_S_S_S_S_S_S_S_S_S_S_S_S_S_S_S_S_S_S_S_S_S_S_S_S_S_S_S_S_S_S_S_S_S_S_S_S_S_S_S_S_S_S_S_S_S_S_S_S_S_S_S_S_S_S_S_S_S_S_S_S_S_S_S_S_S_S_S_S_S_S_S_S_S_S_S_S_S_S_S_S_S_S_S_S_S_S_S_S_S_S_S_S_S_S_S_S_S_S_S_S_S_S_S_S_S_S_S_S_S_S_S_S_S_S_S_S_S_S_S_S_S_S_S_S_S_S_S_S_S_S_S_S_S_S_S_S_S_S_S_S_S_S_S_S_S_S_S_S_S_S_S_S_S_S_S_S_S_S_S_S_S_S_S_S_S_S_S_S_S_S_S_S_S_S_S_S_S_S_S_S_S_S_S_S_S_S_S_S_S_S_S_S_S_S_S_S_S_S_S_S_S_S_S_S_S_S_S_S_S_S_S_S_S_S_S_S_S_S_S_S_S_S_S_S_S_S_S_S_S_S_S_S_S_S_S_S_S_S_S_S_S_S_S_S_S_S_S_S_S_S_S_S_S_S_S_S_S_S_S_S_S_S_S_S_S_S_S_S_S_S_S_S_S_S_S_S_S_S_S_S_S_S_S_S_S_S_S_S_S_S_S_S_S_S_S_S__param_5];
	ld.param.u64 	%rd7, [_Z4racePiS_S_S_S_S_S_S_S_S_S_S_S_S_S_S_S_S_S_S_S_S_S_S_S_S_S_S_S_S_S_S_S_S_S_S_S_S_S_S_S_S_S_S_S_S_S_S_S_S_S_S_S_S_S_S_S_S_S_S_S_S_S_S_S_S_S_S_S_S_S_S_S_S_S_S_S_S_S_S_S_S_S_S_S_S_S_S_S_S_S_S_S_S_S_S_S_S_S_S_S_S_S_S_S_S_S_S_S_S_S_S_S_S_S_S_S_S_S_S_S_S_S_S_S_S_S_S_S_S_S_S_S_S_S_S_S_S_S_S_S_S_S_S_S_S_S_S_S_S_S_S_S_S_S_S_S_S_S_S_S_S_S_S_S_S_S_S_S_S_S_S_S_S_S_S_S_S_S_S_S_S_S_S_S_S_S_S_S_S_S_S_S_S_S_S_S_S_S_S_S_S_S_S_S_S_S_S_S_S_S_S_S_S_S_S_S_S_S_S_S_S_S_S_S_S_S_S_S_S_S_S_S_S_S_S_S_S_S_S_S_S_S_S_S_S_S_S_S_S_S_S_S_S_S_S_S_S_S_S_S_S_S_S_S_S_S_S_S_S_S_S_S_S_S_S_S_S_S_S_S_S_S_S_S_S_S_S_S_S_S_S_S_S_S_S_S_S_S_S_S_S_S_S_S_S_S_S_S_S_S_S_S_S_S_S_S_S_S_S_S_S_S_S_S_S_S_S_S_S_S_S_S_S_S_S_S_S_S_S_S_S_S_S_S_S_S_S_S_S_S_S_S_S_S_S_S_S_S_S_S_S_S_S_S_S_S_S_S_S_S_S_S_S_S_S_S_S_S_S_S_S_S_S_S_S_S_S_S_S_S_S_S_S_S_S_S_S_S_S_S_S_S_S_S_S_S_S_S_S_S_S_S_S_S_S_S_S_S_S_S_S_S_S_S_S_S_S_S_S_S_S_S_S_S_S_S_S_S_S_S_S_S_S_S_S_S_S_S_S_S_S_S_S_S_S_S_S_S_S_S_S_S_S_S_S_S_S_S_S_S_S_S_S_S_S_S_S_S_S_S_S_S_S_S_S_S_S_S_S_S_S_S_S_S_S_S_S_S_S_S_S_S_S_S_S_S_S_S_S_S_S_S_S_S_S_S_S_S_S_S_S_S_S_S_S_S_S_S_S_S_S_S_S_S_S_S_S_S_S_S_S_S_S_S_S_S_S_S_S_S_S_S_S_S_S_S_S_S_S_S_S_S_S_S_S_S_S_S_S_S_S_S_S_S_S_S_S_S_S_S_S_S_S_S_S_S_S_S_S_S_S_S_S_S_S_S_S_S_S_S_S_S_S_S_S_S_S_S_S_S_S_S_S_S_S_S_S_S_S_S_S_S_S_S_S_S_S_S_S_S_S_S_S_S_S_S_S_S_S_S_S_S_S_S_S_S_S_S_S_S_S_S_S_S_S_S_S_S_S_S_S_S_S_S_S_S_S_S_S_S_S_S_S_S_S_S_S_S_S_S_S_S_S_S_S_S_S_S_S_S_S_S_S_S_S_S_S_S_S_S_S_S_S_S_S_S_S_S_S_S_S_S_S_S_S_S_S_S_S_S_S_S_S_S_S_S_S_S_S_S_S_S_S_S_S_S_S_S_S_S_S_S_S_S_S_S_S_S_S_S_S_S_S_S_S_S_S_S_S_S_S_S_S_S_S_S_S_S_S_S_S_S_S_S_S_S_S_S_S_S_S_S_S_S_S_S_S_S_S_S_S_S_S_S_S_S_S_S_S_S_S_S_S_S_S_S_S_S_S_S_S_S_S_S_S_S_S_S_S_S_S_S_S_S_S_S_S_S_S_S_S_S_S_S_S_S_S_S_S_S_S_S_S_S_S_S_S_S_S_S_S_S_S_S_S_S_S_S_S_S_S_S_S_S_S_S_S_S_S_S_S_S_S_S_S_S_S_S_S_S_S_S_S_S_S_S_S_S_S_S_S_S_S_S_S_S_S_S_S_S_S_S_S_S_S_S_S_S_S_S_S_S_S_S_S_S_S_S_S_S_S_S_S_S_S_S_S_S_S_S_S_S_S_S_S_S_S_S_S_S_S_S_S_S_S_S_S_S_S_S_S_S_S_S_S_S_S_S_S_S_S_S_S_S_S_S_S_S_S_S_S_S_S_S_S_S_S_S_S_S_S_S_S_S_S_S_S_S_S_S_S_S_S_S_S_S_S_S_S_S_S_S_S_S_S_S_S_S_S_S_S_S_S_S_S_S_S_S_S_S_S_S_S__param_6];
	ld.param.u64 	%rd8, [_Z4racePiS_S_S_S_S_S_S_S_S_S_S_S_S_S_S_S_S_S_S_S_S_S_S_S_S_S_S_S_S_S_S_S_S_S_S_S_S_S_S_S_S_S_S_S_S_S_S_S_S_S_S_S_S_S_S_S_S_S_S_S_S_S_S_S_S_S_S_S_S_S_S_S_S_S_S_S_S_S_S_S_S_S_S_S_S_S_S_S_S_S_S_S_S_S_S_S_S_S_S_S_S_S_S_S_S_S_S_S_S_S_S_S_S_S_S_S_S_S_S_S_S_S_S_S_S_S_S_S_S_S_S_S_S_S_S_S_S_S_S_S_S_S_S_S_S_S_S_S_S_S_S_S_S_S_S_S_S_S_S_S_S_S_S_S_S_S_S_S_S_S_S_S_S_S_S_S_S_S_S_S_S_S_S_S_S_S_S_S_S_S_S_S_S_S_S_S_S_S_S_S_S_S_S_S_S_S_S_S_S_S_S_S_S_S_S_S_S_S_S_S_S_S_S_S_S_S_S_S_S_S_S_S_S_S_S_S_S_S_S_S_S_S_S_S_S_S_S_S_S_S_S_S_S_S_S_S_S_S_S_S_S_S_S_S_S_S_S_S_S_S_S_S_S_S_S_S_S_S_S_S_S_S_S_S_S_S_S_S_S_S_S_S_S_S_S_S_S_S_S_S_S_S_S_S_S_S_S_S_S_S_S_S_S_S_S_S_S_S_S_S_S_S_S_S_S_S_S_S_S_S_S_S_S_S_S_S_S_S_S_S_S_S_S_S_S_S_S_S_S_S_S_S_S_S_S_S_S_S_S_S_S_S_S_S_S_S_S_S_S_S_S_S_S_S_S_S_S_S_S_S_S_S_S_S_S_S_S_S_S_S_S_S_S_S_S_S_S_S_S_S_S_S_S_S_S_S_S_S_S_S_S_S_S_S_S_S_S_S_S_S_S_S_S_S_S_S_S_S_S_S_S_S_S_S_S_S_S_S_S_S_S_S_S_S_S_S_S_S_S_S_S_S_S_S_S_S_S_S_S_S_S_S_S_S_S_S_S_S_S_S_S_S_S_S_S_S_S_S_S_S_S_S_S_S_S_S_S_S_S_S_S_S_S_S_S_S_S_S_S_S_S_S_S_S_S_S_S_S_S_S_S_S_S_S_S_S_S_S_S_S_S_S_S_S_S_S_S_S_S_S_S_S_S_S_S_S_S_S_S_S_S_S_S_S_S_S_S_S_S_S_S_S_S_S_S_S_S_S_S_S_S_S_S_S_S_S_S_S_S_S_S_S_S_S_S_S_S_S_S_S_S_S_S_S_S_S_S_S_S_S_S_S_S_S_S_S_S_S_S_S_S_S_S_S_S_S_S_S_S_S_S_S_S_S_S_S_S_S_S_S_S_S_S_S_S_S_S_S_S_S_S_S_S_S_S_S_S_S_S_S_S_S_S_S_S_S_S_S_S_S_S_S_S_S_S_S_S_S_S_S_S_S_S_S_S_S_S_S_S_S_S_S_S_S_S_S_S_S_S_S_S_S_S_S_S_S_S_S_S_S_S_S_S_S_S_S_S_S_S_S_S_S_S_S_S_S_S_S_S_S_S_S_S_S_S_S_S_S_S_S_S_S_S_S_S_S_S_S_S_S_S_S_S_S_S_S_S_S_S_S_S_S_S_S_S_S_S_S_S_S_S_S_S_S_S_S_S_S_S_S_S_S_S_S_S_S_S_S_S_S_S_S_S_S_S_S_S_S_S_S_S_S_S_S_S_S_S_S_S_S_S_S_S_S_S_S_S_S_S_S_S_S_S_S_S_S_S_S_S_S_S_S_S_S_S_S_S_S_S_S_S_S_S_S_S_S_S_S_S_S_S_S_S_S_S_S_S_S_S_S_S_S_S_S_S_S_S_S_S_S_S_S_S_S_S_S_S_S_S_S_S_S_S_S_S_S_S_S_S_S_S_S_S_S_S_S_S_S_S_S_S_S_S_S_S_S_S_S_S_S_S_S_S_S_S_S_S_S_S_S_S_S_S_S_S_S_S_S_S_S_S_S_S_S_S_S_S_S_S_S_S_S_S_S_S_S_S_S_S_S_S_S_S_S_S_S_S_S_S_S_S_S_S_S_S_S_S_S_S_S_S_S_S_S_S_S_S_S_S_S_S_S_S_S_S_S_S_S_S_S_S_S_S_S_S_S_S_S_S_S_S_S_S_S_S_S_S_S_S_S_S_S_S_S_S_S_S_S_S_S_S_S_S_S_S_S_S_S_S_S_S_S_S_S_S_S_S_S_S_S_S_S_S__param_7];
	ld.param.u64 	%rd9, [_Z4racePiS_S_S_S_S_S_S_S_S_S_S_S_S_S_S_S_S_S_S_S_S_S_S_S_S_S_S_S_S_S_S_S_S_S_S_S_S_S_S_S_S_S_S_S_S_S_S_S_S_S_S_S_S_S_S_S_S_S_S_S_S_S_S_S_S_S_S_S_S_S_S_S_S_S_S_S_S_S_S_S_S_S_S_S_S_S_S_S_S_S_S_S_S_S_S_S_S_S_S_S_S_S_S_S_S_S_S_S_S_S_S_S_S_S_S_S_S_S_S_S_S_S_S_S_S_S_S_S_S_S_S_S_S_S_S_S_S_S_S_S_S_S_S_S_S_S_S_S_S_S_S_S_S_S_S_S_S_S_S_S_S_S_S_S_S_S_S_S_S_S_S_S_S_S_S_S_S_S_S_S_S_S_S_S_S_S_S_S_S_S_S_S_S_S_S_S_S_S_S_S_S_S_S_S_S_S_S_S_S_S_S_S_S_S_S_S_S_S_S_S_S_S_S_S_S_S_S_S_S_S_S_S_S_S_S_S_S_S_S_S_S_S_S_S_S_S_S_S_S_S_S_S_S_S_S_S_S_S_S_S_S_S_S_S_S_S_S_S_S_S_S_S_S_S_S_S_S_S_S_S_S_S_S_S_S_S_S_S_S_S_S_S_S_S_S_S_S_S_S_S_S_S_S_S_S_S_S_S_S_S_S_S_S_S_S_S_S_S_S_S_S_S_S_S_S_S_S_S_S_S_S_S_S_S_S_S_S_S_S_S_S_S_S_S_S_S_S_S_S_S_S_S_S_S_S_S_S_S_S_S_S_S_S_S_S_S_S_S_S_S_S_S_S_S_S_S_S_S_S_S_S_S_S_S_S_S_S_S_S_S_S_S_S_S_S_S_S_S_S_S_S_S_S_S_S_S_S_S_S_S_S_S_S_S_S_S_S_S_S_S_S_S_S_S_S_S_S_S_S_S_S_S_S_S_S_S_S_S_S_S_S_S_S_S_S_S_S_S_S_S_S_S_S_S_S_S_S_S_S_S_S_S_S_S_S_S_S_S_S_S_S_S_S_S_S_S_S_S_S_S_S_S_S_S_S_S_S_S_S_S_S_S_S_S_S_S_S_S_S_S_S_S_S_S_S_S_S_S_S_S_S_S_S_S_S_S_S_S_S_S_S_S_S_S_S_S_S_S_S_S_S_S_S_S_S_S_S_S_S_S_S_S_S_S_S_S_S_S_S_S_S_S_S_S_S_S_S_S_S_S_S_S_S_S_S_S_S_S_S_S_S_S_S_S_S_S_S_S_S_S_S_S_S_S_S_S_S_S_S_S_S_S_S_S_S_S_S_S_S_S_S_S_S_S_S_S_S_S_S_S_S_S_S_S_S_S_S_S_S_S_S_S_S_S_S_S_S_S_S_S_S_S_S_S_S_S_S_S_S_S_S_S_S_S_S_S_S_S_S_S_S_S_S_S_S_S_S_S_S_S_S_S_S_S_S_S_S_S_S_S_S_S_S_S_S_S_S_S_S_S_S_S_S_S_S_S_S_S_S_S_S_S_S_S_S_S_S_S_S_S_S_S_S_S_S_S_S_S_S_S_S_S_S_S_S_S_S_S_S_S_S_S_S_S_S_S_S_S_S_S_S_S_S_S_S_S_S_S_S_S_S_S_S_S_S_S_S_S_S_S_S_S_S_S_S_S_S_S_S_S_S_S_S_S_S_S_S_S_S_S_S_S_S_S_S_S_S_S_S_S_S_S_S_S_S_S_S_S_S_S_S_S_S_S_S_S_S_S_S_S_S_S_S_S_S_S_S_S_S_S_S_S_S_S_S_S_S_S_S_S_S_S_S_S_S_S_S_S_S_S_S_S_S_S_S_S_S_S_S_S_S_S_S_S_S_S_S_S_S_S_S_S_S_S_S_S_S_S_S_S_S_S_S_S_S_S_S_S_S_S_S_S_S_S_S_S_S_S_S_S_S_S_S_S_S_S_S_S_S_S_S_S_S_S_S_S_S_S_S_S_S_S_S_S_S_S_S_S_S_S_S_S_S_S_S_S_S_S_S_S_S_S_S_S_S_S_S_S_S_S_S_S_S_S_S_S_S_S_S_S_S_S_S_S_S_S_S_S_S_S_S_S_S_S_S_S_S_S_S_S_S_S_S_S_S_S_S_S_S_S_S_S_S_S_S_S_S_S_S_S_S_S_S_S_S_S_S_S_S_S_S_S_S_S_S_S_S_S_S_S_S_S_S_S_S_S_S_S_S_S_S_S_S_S_S_S_S_S_S_S_S_S_S__param_8];
	ld.param.u64 	%rd10, [_Z4racePiS_S_S_S_S_S_S_S_S_S_S_S_S_S_S_S_S_S_S_S_S_S_S_S_S_S_S_S_S_S_S_S_S_S_S_S_S_S_S_S_S_S_S_S_S_S_S_S_S_S_S_S_S_S_S_S_S_S_S_S_S_S_S_S_S_S_S_S_S_S_S_S_S_S_S_S_S_S_S_S_S_S_S_S_S_S_S_S_S_S_S_S_S_S_S_S_S_S_S_S_S_S_S_S_S_S_S_S_S_S_S_S_S_S_S_S_S_S_S_S_S_S_S_S_S_S_S_S_S_S_S_S_S_S_S_S_S_S_S_S_S_S_S_S_S_S_S_S_S_S_S_S_S_S_S_S_S_S_S_S_S_S_S_S_S_S_S_S_S_S_S_S_S_S_S_S_S_S_S_S_S_S_S_S_S_S_S_S_S_S_S_S_S_S_S_S_S_S_S_S_S_S_S_S_S_S_S_S_S_S_S_S_S_S_S_S_S_S_S_S_S_S_S_S_S_S_S_S_S_S_S_S_S_S_S_S_S_S_S_S_S_S_S_S_S_S_S_S_S_S_S_S_S_S_S_S_S_S_S_S_S_S_S_S_S_S_S_S_S_S_S_S_S_S_S_S_S_S_S_S_S_S_S_S_S_S_S_S_S_S_S_S_S_S_S_S_S_S_S_S_S_S_S_S_S_S_S_S_S_S_S_S_S_S_S_S_S_S_S_S_S_S_S_S_S_S_S_S_S_S_S_S_S_S_S_S_S_S_S_S_S_S_S_S_S_S_S_S_S_S_S_S_S_S_S_S_S_S_S_S_S_S_S_S_S_S_S_S_S_S_S_S_S_S_S_S_S_S_S_S_S_S_S_S_S_S_S_S_S_S_S_S_S_S_S_S_S_S_S_S_S_S_S_S_S_S_S_S_S_S_S_S_S_S_S_S_S_S_S_S_S_S_S_S_S_S_S_S_S_S_S_S_S_S_S_S_S_S_S_S_S_S_S_S_S_S_S_S_S_S_S_S_S_S_S_S_S_S_S_S_S_S_S_S_S_S_S_S_S_S_S_S_S_S_S_S_S_S_S_S_S_S_S_S_S_S_S_S_S_S_S_S_S_S_S_S_S_S_S_S_S_S_S_S_S_S_S_S_S_S_S_S_S_S_S_S_S_S_S_S_S_S_S_S_S_S_S_S_S_S_S_S_S_S_S_S_S_S_S_S_S_S_S_S_S_S_S_S_S_S_S_S_S_S_S_S_S_S_S_S_S_S_S_S_S_S_S_S_S_S_S_S_S_S_S_S_S_S_S_S_S_S_S_S_S_S_S_S_S_S_S_S_S_S_S_S_S_S_S_S_S_S_S_S_S_S_S_S_S_S_S_S_S_S_S_S_S_S_S_S_S_S_S_S_S_S_S_S_S_S_S_S_S_S_S_S_S_S_S_S_S_S_S_S_S_S_S_S_S_S_S_S_S_S_S_S_S_S_S_S_S_S_S_S_S_S_S_S_S_S_S_S_S_S_S_S_S_S_S_S_S_S_S_S_S_S_S_S_S_S_S_S_S_S_S_S_S_S_S_S_S_S_S_S_S_S_S_S_S_S_S_S_S_S_S_S_S_S_S_S_S_S_S_S_S_S_S_S_S_S_S_S_S_S_S_S_S_S_S_S_S_S_S_S_S_S_S_S_S_S_S_S_S_S_S_S_S_S_S_S_S_S_S_S_S_S_S_S_S_S_S_S_S_S_S_S_S_S_S_S_S_S_S_S_S_S_S_S_S_S_S_S_S_S_S_S_S_S_S_S_S_S_S_S_S_S_S_S_S_S_S_S_S_S_S_S_S_S_S_S_S_S_S_S_S_S_S_S_S_S_S_S_S_S_S_S_S_S_S_S_S_S_S_S_S_S_S_S_S_S_S_S_S_S_S_S_S_S_S_S_S_S_S_S_S_S_S_S_S_S_S_S_S_S_S_S_S_S_S_S_S_S_S_S_S_S_S_S_S_S_S_S_S_S_S_S_S_S_S_S_S_S_S_S_S_S_S_S_S_S_S_S_S_S_S_S_S_S_S_S_S_S_S_S_S_S_S_S_S_S_S_S_S_S_S_S_S_S_S_S_S_S_S_S_S_S_S_S_S_S_S_S_S_S_S_S_S_S_S_S_S_S_S_S_S_S_S_S_S_S_S_S_S_S_S_S_S_S_S_S_S_S_S_S_S_S_S_S_S_S_S_S_S_S_S_S_S_S_S_S_S_S_S_S_S_S_S_S_S_S_S_S_S_S_S_S_S_S_S_S_S_S_S__param_9];
	ld.param.u64 	%rd11, [_Z4racePiS_S_S_S_S_S_S_S_S_S_S_S_S_S_S_S_S_S_S_S_S_S_S_S_S_S_S_S_S_S_S_S_S_S_S_S_S_S_S_S_S_S_S_S_S_S_S_S_S_S_S_S_S_S_S_S_S_S_S_S_S_S_S_S_S_S_S_S_S_S_S_S_S_S_S_S_S_S_S_S_S_S_S_S_S_S_S_S_S_S_S_S_S_S_S_S_S_S_S_S_S_S_S_S_S_S_S_S_S_S_S_S_S_S_S_S_S_S_S_S_S_S_S_S_S_S_S_S_S_S_S_S_S_S_S_S_S_S_S_S_S_S_S_S_S_S_S_S_S_S_S_S_S_S_S_S_S_S_S_S_S_S_S_S_S_S_S_S_S_S_S_S_S_S_S_S_S_S_S_S_S_S_S_S_S_S_S_S_S_S_S_S_S_S_S_S_S_S_S_S_S_S_S_S_S_S_S_S_S_S_S_S_S_S_S_S_S_S_S_S_S_S_S_S_S_S_S_S_S_S_S_S_S_S_S_S_S_S_S_S_S_S_S_S_S_S_S_S_S_S_S_S_S_S_S_S_S_S_S_S_S_S_S_S_S_S_S_S_S_S_S_S_S_S_S_S_S_S_S_S_S_S_S_S_S_S_S_S_S_S_S_S_S_S_S_S_S_S_S_S_S_S_S_S_S_S_S_S_S_S_S_S_S_S_S_S_S_S_S_S_S_S_S_S_S_S_S_S_S_S_S_S_S_S_S_S_S_S_S_S_S_S_S_S_S_S_S_S_S_S_S_S_S_S_S_S_S_S_S_S_S_S_S_S_S_S_S_S_S_S_S_S_S_S_S_S_S_S_S_S_S_S_S_S_S_S_S_S_S_S_S_S_S_S_S_S_S_S_S_S_S_S_S_S_S_S_S_S_S_S_S_S_S_S_S_S_S_S_S_S_S_S_S_S_S_S_S_S_S_S_S_S_S_S_S_S_S_S_S_S_S_S_S_S_S_S_S_S_S_S_S_S_S_S_S_S_S_S_S_S_S_S_S_S_S_S_S_S_S_S_S_S_S_S_S_S_S_S_S_S_S_S_S_S_S_S_S_S_S_S_S_S_S_S_S_S_S_S_S_S_S_S_S_S_S_S_S_S_S_S_S_S_S_S_S_S_S_S_S_S_S_S_S_S_S_S_S_S_S_S_S_S_S_S_S_S_S_S_S_S_S_S_S_S_S_S_S_S_S_S_S_S_S_S_S_S_S_S_S_S_S_S_S_S_S_S_S_S_S_S_S_S_S_S_S_S_S_S_S_S_S_S_S_S_S_S_S_S_S_S_S_S_S_S_S_S_S_S_S_S_S_S_S_S_S_S_S_S_S_S_S_S_S_S_S_S_S_S_S_S_S_S_S_S_S_S_S_S_S_S_S_S_S_S_S_S_S_S_S_S_S_S_S_S_S_S_S_S_S_S_S_S_S_S_S_S_S_S_S_S_S_S_S_S_S_S_S_S_S_S_S_S_S_S_S_S_S_S_S_S_S_S_S_S_S_S_S_S_S_S_S_S_S_S_S_S_S_S_S_S_S_S_S_S_S_S_S_S_S_S_S_S_S_S_S_S_S_S_S_S_S_S_S_S_S_S_S_S_S_S_S_S_S_S_S_S_S_S_S_S_S_S_S_S_S_S_S_S_S_S_S_S_S_S_S_S_S_S_S_S_S_S_S_S_S_S_S_S_S_S_S_S_S_S_S_S_S_S_S_S_S_S_S_S_S_S_S_S_S_S_S_S_S_S_S_S_S_S_S_S_S_S_S_S_S_S_S_S_S_S_S_S_S_S_S_S_S_S_S_S_S_S_S_S_S_S_S_S_S_S_S_S_S_S_S_S_S_S_S_S_S_S_S_S_S_S_S_S_S_S_S_S_S_S_S_S_S_S_S_S_S_S_S_S_S_S_S_S_S_S_S_S_S_S_S_S_S_S_S_S_S_S_S_S_S_S_S_S_S_S_S_S_S_S_S_S_S_S_S_S_S_S_S_S_S_S_S_S_S_S_S_S_S_S_S_S_S_S_S_S_S_S_S_S_S_S_S_S_S_S_S_S_S_S_S_S_S_S_S_S_S_S_S_S_S_S_S_S_S_S_S_S_S_S_S_S_S_S_S_S_S_S_S_S_S_S_S_S_S_S_S_S_S_S_S_S_S_S_S_S_S_S_S_S_S_S_S_S_S_S_S_S_S_S_S_S_S_S_S_S_S_S_S_S_S_S_S_S_S_S_S_S_S_S_S_S_S_S_S_S_S_S_S__param_10];
	ld.param.u64 	%rd12, [_Z4racePiS_S_S_S_S_S_S_S_S_S_S_S_S_S_S_S_S_S_S_S_S_S_S_S_S_S_S_S_S_S_S_S_S_S_S_S_S_S_S_S_S_S_S_S_S_S_S_S_S_S_S_S_S_S_S_S_S_S_S_S_S_S_S_S_S_S_S_S_S_S_S_S_S_S_S_S_S_S_S_S_S_S_S_S_S_S_S_S_S_S_S_S_S_S_S_S_S_S_S_S_S_S_S_S_S_S_S_S_S_S_S_S_S_S_S_S_S_S_S_S_S_S_S_S_S_S_S_S_S_S_S_S_S_S_S_S_S_S_S_S_S_S_S_S_S_S_S_S_S_S_S_S_S_S_S_S_S_S_S_S_S_S_S_S_S_S_S_S_S_S_S_S_S_S_S_S_S_S_S_S_S_S_S_S_S_S_S_S_S_S_S_S_S_S_S_S_S_S_S_S_S_S_S_S_S_S_S_S_S_S_S_S_S_S_S_S_S_S_S_S_S_S_S_S_S_S_S_S_S_S_S_S_S_S_S_S_S_S_S_S_S_S_S_S_S_S_S_S_S_S_S_S_S_S_S_S_S_S_S_S_S_S_S_S_S_S_S_S_S_S_S_S_S_S_S_S_S_S_S_S_S_S_S_S_S_S_S_S_S_S_S_S_S_S_S_S_S_S_S_S_S_S_S_S_S_S_S_S_S_S_S_S_S_S_S_S_S_S_S_S_S_S_S_S_S_S_S_S_S_S_S_S_S_S_S_S_S_S_S_S_S_S_S_S_S_S_S_S_S_S_S_S_S_S_S_S_S_S_S_S_S_S_S_S_S_S_S_S_S_S_S_S_S_S_S_S_S_S_S_S_S_S_S_S_S_S_S_S_S_S_S_S_S_S_S_S_S_S_S_S_S_S_S_S_S_S_S_S_S_S_S_S_S_S_S_S_S_S_S_S_S_S_S_S_S_S_S_S_S_S_S_S_S_S_S_S_S_S_S_S_S_S_S_S_S_S_S_S_S_S_S_S_S_S_S_S_S_S_S_S_S_S_S_S_S_S_S_S_S_S_S_S_S_S_S_S_S_S_S_S_S_S_S_S_S_S_S_S_S_S_S_S_S_S_S_S_S_S_S_S_S_S_S_S_S_S_S_S_S_S_S_S_S_S_S_S_S_S_S_S_S_S_S_S_S_S_S_S_S_S_S_S_S_S_S_S_S_S_S_S_S_S_S_S_S_S_S_S_S_S_S_S_S_S_S_S_S_S_S_S_S_S_S_S_S_S_S_S_S_S_S_S_S_S_S_S_S_S_S_S_S_S_S_S_S_S_S_S_S_S_S_S_S_S_S_S_S_S_S_S_S_S_S_S_S_S_S_S_S_S_S_S_S_S_S_S_S_S_S_S_S_S_S_S_S_S_S_S_S_S_S_S_S_S_S_S_S_S_S_S_S_S_S_S_S_S_S_S_S_S_S_S_S_S_S_S_S_S_S_S_S_S_S_S_S_S_S_S_S_S_S_S_S_S_S_S_S_S_S_S_S_S_S_S_S_S_S_S_S_S_S_S_S_S_S_S_S_S_S_S_S_S_S_S_S_S_S_S_S_S_S_S_S_S_S_S_S_S_S_S_S_S_S_S_S_S_S_S_S_S_S_S_S_S_S_S_S_S_S_S_S_S_S_S_S_S_S_S_S_S_S_S_S_S_S_S_S_S_S_S_S_S_S_S_S_S_S_S_S_S_S_S_S_S_S_S_S_S_S_S_S_S_S_S_S_S_S_S_S_S_S_S_S_S_S_S_S_S_S_S_S_S_S_S_S_S_S_S_S_S_S_S_S_S_S_S_S_S_S_S_S_S_S_S_S_S_S_S_S_S_S_S_S_S_S_S_S_S_S_S_S_S_S_S_S_S_S_S_S_S_S_S_S_S_S_S_S_S_S_S_S_S_S_S_S_S_S_S_S_S_S_S_S_S_S_S_S_S_S_S_S_S_S_S_S_S_S_S_S_S_S_S_S_S_S_S_S_S_S_S_S_S_S_S_S_S_S_S_S_S_S_S_S_S_S_S_S_S_S_S_S_S_S_S_S_S_S_S_S_S_S_S_S_S_S_S_S_S_S_S_S_S_S_S_S_S_S_S_S_S_S_S_S_S_S_S_S_S_S_S_S_S_S_S_S_S_S_S_S_S_S_S_S_S_S_S_S_S_S_S_S_S_S_S_S_S_S_S_S_S_S_S_S_S_S_S_S_S_S_S_S_S_S_S_S_S_S_S_S_S_S_S_S_S_S_S_S_S_S_S_S_S_S__param_11];
	ld.param.u64 	%rd13, [_Z4racePiS_S_S_S_S_S_S_S_S_S_S_S_S_S_S_S_S_S_S_S_S_S_S_S_S_S_S_S_S_S_S_S_S_S_S_S_S_S_S_S_S_S_S_S_S_S_S_S_S_S_S_S_S_S_S_S_S_S_S_S_S_S_S_S_S_S_S_S_S_S_S_S_S_S_S_S_S_S_S_S_S_S_S_S_S_S_S_S_S_S_S_S_S_S_S_S_S_S_S_S_S_S_S_S_S_S_S_S_S_S_S_S_S_S_S_S_S_S_S_S_S_S_S_S_S_S_S_S_S_S_S_S_S_S_S_S_S_S_S_S_S_S_S_S_S_S_S_S_S_S_S_S_S_S_S_S_S_S_S_S_S_S_S_S_S_S_S_S_S_S_S_S_S_S_S_S_S_S_S_S_S_S_S_S_S_S_S_S_S_S_S_S_S_S_S_S_S_S_S_S_S_S_S_S_S_S_S_S_S_S_S_S_S_S_S_S_S_S_S_S_S_S_S_S_S_S_S_S_S_S_S_S_S_S_S_S_S_S_S_S_S_S_S_S_S_S_S_S_S_S_S_S_S_S_S_S_S_S_S_S_S_S_S_S_S_S_S_S_S_S_S_S_S_S_S_S_S_S_S_S_S_S_S_S_S_S_S_S_S_S_S_S_S_S_S_S_S_S_S_S_S_S_S_S_S_S_S_S_S_S_S_S_S_S_S_S_S_S_S_S_S_S_S_S_S_S_S_S_S_S_S_S_S_S_S_S_S_S_S_S_S_S_S_S_S_S_S_S_S_S_S_S_S_S_S_S_S_S_S_S_S_S_S_S_S_S_S_S_S_S_S_S_S_S_S_S_S_S_S_S_S_S_S_S_S_S_S_S_S_S_S_S_S_S_S_S_S_S_S_S_S_S_S_S_S_S_S_S_S_S_S_S_S_S_S_S_S_S_S_S_S_S_S_S_S_S_S_S_S_S_S_S_S_S_S_S_S_S_S_S_S_S_S_S_S_S_S_S_S_S_S_S_S_S_S_S_S_S_S_S_S_S_S_S_S_S_S_S_S_S_S_S_S_S_S_S_S_S_S_S_S_S_S_S_S_S_S_S_S_S_S_S_S_S_S_S_S_S_S_S_S_S_S_S_S_S_S_S_S_S_S_S_S_S_S_S_S_S_S_S_S_S_S_S_S_S_S_S_S_S_S_S_S_S_S_S_S_S_S_S_S_S_S_S_S_S_S_S_S_S_S_S_S_S_S_S_S_S_S_S_S_S_S_S_S_S_S_S_S_S_S_S_S_S_S_S_S_S_S_S_S_S_S_S_S_S_S_S_S_S_S_S_S_S_S_S_S_S_S_S_S_S_S_S_S_S_S_S_S_S_S_S_S_S_S_S_S_S_S_S_S_S_S_S_S_S_S_S_S_S_S_S_S_S_S_S_S_S_S_S_S_S_S_S_S_S_S_S_S_S_S_S_S_S_S_S_S_S_S_S_S_S_S_S_S_S_S_S_S_S_S_S_S_S_S_S_S_S_S_S_S_S_S_S_S_S_S_S_S_S_S_S_S_S_S_S_S_S_S_S_S_S_S_S_S_S_S_S_S_S_S_S_S_S_S_S_S_S_S_S_S_S_S_S_S_S_S_S_S_S_S_S_S_S_S_S_S_S_S_S_S_S_S_S_S_S_S_S_S_S_S_S_S_S_S_S_S_S_S_S_S_S_S_S_S_S_S_S_S_S_S_S_S_S_S_S_S_S_S_S_S_S_S_S_S_S_S_S_S_S_S_S_S_S_S_S_S_S_S_S_S_S_S_S_S_S_S_S_S_S_S_S_S_S_S_S_S_S_S_S_S_S_S_S_S_S_S_S_S_S_S_S_S_S_S_S_S_S_S_S_S_S_S_S_S_S_S_S_S_S_S_S_S_S_S_S_S_S_S_S_S_S_S_S_S_S_S_S_S_S_S_S_S_S_S_S_S_S_S_S_S_S_S_S_S_S_S_S_S_S_S_S_S_S_S_S_S_S_S_S_S_S_S_S_S_S_S_S_S_S_S_S_S_S_S_S_S_S_S_S_S_S_S_S_S_S_S_S_S_S_S_S_S_S_S_S_S_S_S_S_S_S_S_S_S_S_S_S_S_S_S_S_S_S_S_S_S_S_S_S_S_S_S_S_S_S_S_S_S_S_S_S_S_S_S_S_S_S_S_S_S_S_S_S_S_S_S_S_S_S_S_S_S_S_S_S_S_S_S_S_S_S_S_S_S_S_S_S_S_S_S_S_S_S_S_S_S_S_S_S_S_S_S__param_12];
	ld.param.u64 	%rd14, [_Z4racePiS_S_S_S_S_S_S_S_S_S_S_S_S_S_S_S_S_S_S_S_S_S_S_S_S_S_S_S_S_S_S_S_S_S_S_S_S_S_S_S_S_S_S_S_S_S_S_S_S_S_S_S_S_S_S_S_S_S_S_S_S_S_S_S_S_S_S_S_S_S_S_S_S_S_S_S_S_S_S_S_S_S_S_S_S_S_S_S_S_S_S_S_S_S_S_S_S_S_S_S_S_S_S_S_S_S_S_S_S_S_S_S_S_S_S_S_S_S_S_S_S_S_S_S_S_S_S_S_S_S_S_S_S_S_S_S_S_S_S_S_S_S_S_S_S_S_S_S_S_S_S_S_S_S_S_S_S_S_S_S_S_S_S_S_S_S_S_S_S_S_S_S_S_S_S_S_S_S_S_S_S_S_S_S_S_S_S_S_S_S_S_S_S_S_S_S_S_S_S_S_S_S_S_S_S_S_S_S_S_S_S_S_S_S_S_S_S_S_S_S_S_S_S_S_S_S_S_S_S_S_S_S_S_S_S_S_S_S_S_S_S_S_S_S_S_S_S_S_S_S_S_S_S_S_S_S_S_S_S_S_S_S_S_S_S_S_S_S_S_S_S_S_S_S_S_S_S_S_S_S_S_S_S_S_S_S_S_S_S_S_S_S_S_S_S_S_S_S_S_S_S_S_S_S_S_S_S_S_S_S_S_S_S_S_S_S_S_S_S_S_S_S_S_S_S_S_S_S_S_S_S_S_S_S_S_S_S_S_S_S_S_S_S_S_S_S_S_S_S_S_S_S_S_S_S_S_S_S_S_S_S_S_S_S_S_S_S_S_S_S_S_S_S_S_S_S_S_S_S_S_S_S_S_S_S_S_S_S_S_S_S_S_S_S_S_S_S_S_S_S_S_S_S_S_S_S_S_S_S_S_S_S_S_S_S_S_S_S_S_S_S_S_S_S_S_S_S_S_S_S_S_S_S_S_S_S_S_S_S_S_S_S_S_S_S_S_S_S_S_S_S_S_S_S_S_S_S_S_S_S_S_S_S_S_S_S_S_S_S_S_S_S_S_S_S_S_S_S_S_S_S_S_S_S_S_S_S_S_S_S_S_S_S_S_S_S_S_S_S_S_S_S_S_S_S_S_S_S_S_S_S_S_S_S_S_S_S_S_S_S_S_S_S_S_S_S_S_S_S_S_S_S_S_S_S_S_S_S_S_S_S_S_S_S_S_S_S_S_S_S_S_S_S_S_S_S_S_S_S_S_S_S_S_S_S_S_S_S_S_S_S_S_S_S_S_S_S_S_S_S_S_S_S_S_S_S_S_S_S_S_S_S_S_S_S_S_S_S_S_S_S_S_S_S_S_S_S_S_S_S_S_S_S_S_S_S_S_S_S_S_S_S_S_S_S_S_S_S_S_S_S_S_S_S_S_S_S_S_S_S_S_S_S_S_S_S_S_S_S_S_S_S_S_S_S_S_S_S_S_S_S_S_S_S_S_S_S_S_S_S_S_S_S_S_S_S_S_S_S_S_S_S_S_S_S_S_S_S_S_S_S_S_S_S_S_S_S_S_S_S_S_S_S_S_S_S_S_S_S_S_S_S_S_S_S_S_S_S_S_S_S_S_S_S_S_S_S_S_S_S_S_S_S_S_S_S_S_S_S_S_S_S_S_S_S_S_S_S_S_S_S_S_S_S_S_S_S_S_S_S_S_S_S_S_S_S_S_S_S_S_S_S_S_S_S_S_S_S_S_S_S_S_S_S_S_S_S_S_S_S_S_S_S_S_S_S_S_S_S_S_S_S_S_S_S_S_S_S_S_S_S_S_S_S_S_S_S_S_S_S_S_S_S_S_S_S_S_S_S_S_S_S_S_S_S_S_S_S_S_S_S_S_S_S_S_S_S_S_S_S_S_S_S_S_S_S_S_S_S_S_S_S_S_S_S_S_S_S_S_S_S_S_S_S_S_S_S_S_S_S_S_S_S_S_S_S_S_S_S_S_S_S_S_S_S_S_S_S_S_S_S_S_S_S_S_S_S_S_S_S_S_S_S_S_S_S_S_S_S_S_S_S_S_S_S_S_S_S_S_S_S_S_S_S_S_S_S_S_S_S_S_S_S_S_S_S_S_S_S_S_S_S_S_S_S_S_S_S_S_S_S_S_S_S_S_S_S_S_S_S_S_S_S_S_S_S_S_S_S_S_S_S_S_S_S_S_S_S_S_S_S_S_S_S_S_S_S_S_S_S_S_S_S_S_S_S_S_S_S_S_S_S_S_S_S_S_S_S_S_S_S_S_S__param_13];
	ld.param.u64 	%rd15, [_Z4racePiS_S_S_S_S_S_S_S_S_S_S_S_S_S_S_S_S_S_S_S_S_S_S_S_S_S_S_S_S_S_S_S_S_S_S_S_S_S_S_S_S_S_S_S_S_S_S_S_S_S_S_S_S_S_S_S_S_S_S_S_S_S_S_S_S_S_S_S_S_S_S_S_S_S_S_S_S_S_S_S_S_S_S_S_S_S_S_S_S_S_S_S_S_S_S_S_S_S_S_S_S_S_S_S_S_S_S_S_S_S_S_S_S_S_S_S_S_S_S_S_S_S_S_S_S_S_S_S_S_S_S_S_S_S_S_S_S_S_S_S_S_S_S_S_S_S_S_S_S_S_S_S_S_S_S_S_S_S_S_S_S_S_S_S_S_S_S_S_S_S_S_S_S_S_S_S_S_S_S_S_S_S_S_S_S_S_S_S_S_S_S_S_S_S_S_S_S_S_S_S_S_S_S_S_S_S_S_S_S_S_S_S_S_S_S_S_S_S_S_S_S_S_S_S_S_S_S_S_S_S_S_S_S_S_S_S_S_S_S_S_S_S_S_S_S_S_S_S_S_S_S_S_S_S_S_S_S_S_S_S_S_S_S_S_S_S_S_S_S_S_S_S_S_S_S_S_S_S_S_S_S_S_S_S_S_S_S_S_S_S_S_S_S_S_S_S_S_S_S_S_S_S_S_S_S_S_S_S_S_S_S_S_S_S_S_S_S_S_S_S_S_S_S_S_S_S_S_S_S_S_S_S_S_S_S_S_S_S_S_S_S_S_S_S_S_S_S_S_S_S_S_S_S_S_S_S_S_S_S_S_S_S_S_S_S_S_S_S_S_S_S_S_S_S_S_S_S_S_S_S_S_S_S_S_S_S_S_S_S_S_S_S_S_S_S_S_S_S_S_S_S_S_S_S_S_S_S_S_S_S_S_S_S_S_S_S_S_S_S_S_S_S_S_S_S_S_S_S_S_S_S_S_S_S_S_S_S_S_S_S_S_S_S_S_S_S_S_S_S_S_S_S_S_S_S_S_S_S_S_S_S_S_S_S_S_S_S_S_S_S_S_S_S_S_S_S_S_S_S_S_S_S_S_S_S_S_S_S_S_S_S_S_S_S_S_S_S_S_S_S_S_S_S_S_S_S_S_S_S_S_S_S_S_S_S_S_S_S_S_S_S_S_S_S_S_S_S_S_S_S_S_S_S_S_S_S_S_S_S_S_S_S_S_S_S_S_S_S_S_S_S_S_S_S_S_S_S_S_S_S_S_S_S_S_S_S_S_S_S_S_S_S_S_S_S_S_S_S_S_S_S_S_S_S_S_S_S_S_S_S_S_S_S_S_S_S_S_S_S_S_S_S_S_S_S_S_S_S_S_S_S_S_S_S_S_S_S_S_S_S_S_S_S_S_S_S_S_S_S_S_S_S_S_S_S_S_S_S_S_S_S_S_S_S_S_S_S_S_S_S_S_S_S_S_S_S_S_S_S_S_S_S_S_S_S_S_S_S_S_S_S_S_S_S_S_S_S_S_S_S_S_S_S_S_S_S_S_S_S_S_S_S_S_S_S_S_S_S_S_S_S_S_S_S_S_S_S_S_S_S_S_S_S_S_S_S_S_S_S_S_S_S_S_S_S_S_S_S_S_S_S_S_S_S_S_S_S_S_S_S_S_S_S_S_S_S_S_S_S_S_S_S_S_S_S_S_S_S_S_S_S_S_S_S_S_S_S_S_S_S_S_S_S_S_S_S_S_S_S_S_S_S_S_S_S_S_S_S_S_S_S_S_S_S_S_S_S_S_S_S_S_S_S_S_S_S_S_S_S_S_S_S_S_S_S_S_S_S_S_S_S_S_S_S_S_S_S_S_S_S_S_S_S_S_S_S_S_S_S_S_S_S_S_S_S_S_S_S_S_S_S_S_S_S_S_S_S_S_S_S_S_S_S_S_S_S_S_S_S_S_S_S_S_S_S_S_S_S_S_S_S_S_S_S_S_S_S_S_S_S_S_S_S_S_S_S_S_S_S_S_S_S_S_S_S_S_S_S_S_S_S_S_S_S_S_S_S_S_S_S_S_S_S_S_S_S_S_S_S_S_S_S_S_S_S_S_S_S_S_S_S_S_S_S_S_S_S_S_S_S_S_S_S_S_S_S_S_S_S_S_S_S_S_S_S_S_S_S_S_S_S_S_S_S_S_S_S_S_S_S_S_S_S_S_S_S_S_S_S_S_S_S_S_S_S_S_S_S_S_S_S_S_S_S_S_S_S_S_S_S_S_S_S_S_S_S_S_S_S_S_S_S_S__param_14];
	ld.param.u64 	%rd16, [_Z4racePiS_S_S_S_S_S_S_S_S_S_S_S_S_S_S_S_S_S_S_S_S_S_S_S_S_S_S_S_S_S_S_S_S_S_S_S_S_S_S_S_S_S_S_S_S_S_S_S_S_S_S_S_S_S_S_S_S_S_S_S_S_S_S_S_S_S_S_S_S_S_S_S_S_S_S_S_S_S_S_S_S_S_S_S_S_S_S_S_S_S_S_S_S_S_S_S_S_S_S_S_S_S_S_S_S_S_S_S_S_S_S_S_S_S_S_S_S_S_S_S_S_S_S_S_S_S_S_S_S_S_S_S_S_S_S_S_S_S_S_S_S_S_S_S_S_S_S_S_S_S_S_S_S_S_S_S_S_S_S_S_S_S_S_S_S_S_S_S_S_S_S_S_S_S_S_S_S_S_S_S_S_S_S_S_S_S_S_S_S_S_S_S_S_S_S_S_S_S_S_S_S_S_S_S_S_S_S_S_S_S_S_S_S_S_S_S_S_S_S_S_S_S_S_S_S_S_S_S_S_S_S_S_S_S_S_S_S_S_S_S_S_S_S_S_S_S_S_S_S_S_S_S_S_S_S_S_S_S_S_S_S_S_S_S_S_S_S_S_S_S_S_S_S_S_S_S_S_S_S_S_S_S_S_S_S_S_S_S_S_S_S_S_S_S_S_S_S_S_S_S_S_S_S_S_S_S_S_S_S_S_S_S_S_S_S_S_S_S_S_S_S_S_S_S_S_S_S_S_S_S_S_S_S_S_S_S_S_S_S_S_S_S_S_S_S_S_S_S_S_S_S_S_S_S_S_S_S_S_S_S_S_S_S_S_S_S_S_S_S_S_S_S_S_S_S_S_S_S_S_S_S_S_S_S_S_S_S_S_S_S_S_S_S_S_S_S_S_S_S_S_S_S_S_S_S_S_S_S_S_S_S_S_S_S_S_S_S_S_S_S_S_S_S_S_S_S_S_S_S_S_S_S_S_S_S_S_S_S_S_S_S_S_S_S_S_S_S_S_S_S_S_S_S_S_S_S_S_S_S_S_S_S_S_S_S_S_S_S_S_S_S_S_S_S_S_S_S_S_S_S_S_S_S_S_S_S_S_S_S_S_S_S_S_S_S_S_S_S_S_S_S_S_S_S_S_S_S_S_S_S_S_S_S_S_S_S_S_S_S_S_S_S_S_S_S_S_S_S_S_S_S_S_S_S_S_S_S_S_S_S_S_S_S_S_S_S_S_S_S_S_S_S_S_S_S_S_S_S_S_S_S_S_S_S_S_S_S_S_S_S_S_S_S_S_S_S_S_S_S_S_S_S_S_S_S_S_S_S_S_S_S_S_S_S_S_S_S_S_S_S_S_S_S_S_S_S_S_S_S_S_S_S_S_S_S_S_S_S_S_S_S_S_S_S_S_S_S_S_S_S_S_S_S_S_S_S_S_S_S_S_S_S_S_S_S_S_S_S_S_S_S_S_S_S_S_S_S_S_S_S_S_S_S_S_S_S_S_S_S_S_S_S_S_S_S_S_S_S_S_S_S_S_S_S_S_S_S_S_S_S_S_S_S_S_S_S_S_S_S_S_S_S_S_S_S_S_S_S_S_S_S_S_S_S_S_S_S_S_S_S_S_S_S_S_S_S_S_S_S_S_S_S_S_S_S_S_S_S_S_S_S_S_S_S_S_S_S_S_S_S_S_S_S_S_S_S_S_S_S_S_S_S_S_S_S_S_S_S_S_S_S_S_S_S_S_S_S_S_S_S_S_S_S_S_S_S_S_S_S_S_S_S_S_S_S_S_S_S_S_S_S_S_S_S_S_S_S_S_S_S_S_S_S_S_S_S_S_S_S_S_S_S_S_S_S_S_S_S_S_S_S_S_S_S_S_S_S_S_S_S_S_S_S_S_S_S_S_S_S_S_S_S_S_S_S_S_S_S_S_S_S_S_S_S_S_S_S_S_S_S_S_S_S_S_S_S_S_S_S_S_S_S_S_S_S_S_S_S_S_S_S_S_S_S_S_S_S_S_S_S_S_S_S_S_S_S_S_S_S_S_S_S_S_S_S_S_S_S_S_S_S_S_S_S_S_S_S_S_S_S_S_S_S_S_S_S_S_S_S_S_S_S_S_S_S_S_S_S_S_S_S_S_S_S_S_S_S_S_S_S_S_S_S_S_S_S_S_S_S_S_S_S_S_S_S_S_S_S_S_S_S_S_S_S_S_S_S_S_S_S_S_S_S_S_S_S_S_S_S_S_S_S_S_S_S_S_S_S_S_S_S_S_S_S_S_S_S_S_S_S_S_S_S__param_15];
	ld.param.u64 	%rd17, [_Z4racePiS_S_S_S_S_S_S_S_S_S_S_S_S_S_S_S_S_S_S_S_S_S_S_S_S_S_S_S_S_S_S_S_S_S_S_S_S_S_S_S_S_S_S_S_S_S_S_S_S_S_S_S_S_S_S_S_S_S_S_S_S_S_S_S_S_S_S_S_S_S_S_S_S_S_S_S_S_S_S_S_S_S_S_S_S_S_S_S_S_S_S_S_S_S_S_S_S_S_S_S_S_S_S_S_S_S_S_S_S_S_S_S_S_S_S_S_S_S_S_S_S_S_S_S_S_S_S_S_S_S_S_S_S_S_S_S_S_S_S_S_S_S_S_S_S_S_S_S_S_S_S_S_S_S_S_S_S_S_S_S_S_S_S_S_S_S_S_S_S_S_S_S_S_S_S_S_S_S_S_S_S_S_S_S_S_S_S_S_S_S_S_S_S_S_S_S_S_S_S_S_S_S_S_S_S_S_S_S_S_S_S_S_S_S_S_S_S_S_S_S_S_S_S_S_S_S_S_S_S_S_S_S_S_S_S_S_S_S_S_S_S_S_S_S_S_S_S_S_S_S_S_S_S_S_S_S_S_S_S_S_S_S_S_S_S_S_S_S_S_S_S_S_S_S_S_S_S_S_S_S_S_S_S_S_S_S_S_S_S_S_S_S_S_S_S_S_S_S_S_S_S_S_S_S_S_S_S_S_S_S_S_S_S_S_S_S_S_S_S_S_S_S_S_S_S_S_S_S_S_S_S_S_S_S_S_S_S_S_S_S_S_S_S_S_S_S_S_S_S_S_S_S_S_S_S_S_S_S_S_S_S_S_S_S_S_S_S_S_S_S_S_S_S_S_S_S_S_S_S_S_S_S_S_S_S_S_S_S_S_S_S_S_S_S_S_S_S_S_S_S_S_S_S_S_S_S_S_S_S_S_S_S_S_S_S_S_S_S_S_S_S_S_S_S_S_S_S_S_S_S_S_S_S_S_S_S_S_S_S_S_S_S_S_S_S_S_S_S_S_S_S_S_S_S_S_S_S_S_S_S_S_S_S_S_S_S_S_S_S_S_S_S_S_S_S_S_S_S_S_S_S_S_S_S_S_S_S_S_S_S_S_S_S_S_S_S_S_S_S_S_S_S_S_S_S_S_S_S_S_S_S_S_S_S_S_S_S_S_S_S_S_S_S_S_S_S_S_S_S_S_S_S_S_S_S_S_S_S_S_S_S_S_S_S_S_S_S_S_S_S_S_S_S_S_S_S_S_S_S_S_S_S_S_S_S_S_S_S_S_S_S_S_S_S_S_S_S_S_S_S_S_S_S_S_S_S_S_S_S_S_S_S_S_S_S_S_S_S_S_S_S_S_S_S_S_S_S_S_S_S_S_S_S_S_S_S_S_S_S_S_S_S_S_S_S_S_S_S_S_S_S_S_S_S_S_S_S_S_S_S_S_S_S_S_S_S_S_S_S_S_S_S_S_S_S_S_S_S_S_S_S_S_S_S_S_S_S_S_S_S_S_S_S_S_S_S_S_S_S_S_S_S_S_S_S_S_S_S_S_S_S_S_S_S_S_S_S_S_S_S_S_S_S_S_S_S_S_S_S_S_S_S_S_S_S_S_S_S_S_S_S_S_S_S_S_S_S_S_S_S_S_S_S_S_S_S_S_S_S_S_S_S_S_S_S_S_S_S_S_S_S_S_S_S_S_S_S_S_S_S_S_S_S_S_S_S_S_S_S_S_S_S_S_S_S_S_S_S_S_S_S_S_S_S_S_S_S_S_S_S_S_S_S_S_S_S_S_S_S_S_S_S_S_S_S_S_S_S_S_S_S_S_S_S_S_S_S_S_S_S_S_S_S_S_S_S_S_S_S_S_S_S_S_S_S_S_S_S_S_S_S_S_S_S_S_S_S_S_S_S_S_S_S_S_S_S_S_S_S_S_S_S_S_S_S_S_S_S_S_S_S_S_S_S_S_S_S_S_S_S_S_S_S_S_S_S_S_S_S_S_S_S_S_S_S_S_S_S_S_S_S_S_S_S_S_S_S_S_S_S_S_S_S_S_S_S_S_S_S_S_S_S_S_S_S_S_S_S_S_S_S_S_S_S_S_S_S_S_S_S_S_S_S_S_S_S_S_S_S_S_S_S_S_S_S_S_S_S_S_S_S_S_S_S_S_S_S_S_S_S_S_S_S_S_S_S_S_S_S_S_S_S_S_S_S_S_S_S_S_S_S_S_S_S_S_S_S_S_S_S_S_S_S_S_S_S_S_S_S_S_S_S_S_S_S_S_S_S_S_S_S_S_S__param_16];
	ld.param.u64 	%rd18, [_Z4racePiS_S_S_S_S_S_S_S_S_S_S_S_S_S_S_S_S_S_S_S_S_S_S_S_S_S_S_S_S_S_S_S_S_S_S_S_S_S_S_S_S_S_S_S_S_S_S_S_S_S_S_S_S_S_S_S_S_S_S_S_S_S_S_S_S_S_S_S_S_S_S_S_S_S_S_S_S_S_S_S_S_S_S_S_S_S_S_S_S_S_S_S_S_S_S_S_S_S_S_S_S_S_S_S_S_S_S_S_S_S_S_S_S_S_S_S_S_S_S_S_S_S_S_S_S_S_S_S_S_S_S_S_S_S_S_S_S_S_S_S_S_S_S_S_S_S_S_S_S_S_S_S_S_S_S_S_S_S_S_S_S_S_S_S_S_S_S_S_S_S_S_S_S_S_S_S_S_S_S_S_S_S_S_S_S_S_S_S_S_S_S_S_S_S_S_S_S_S_S_S_S_S_S_S_S_S_S_S_S_S_S_S_S_S_S_S_S_S_S_S_S_S_S_S_S_S_S_S_S_S_S_S_S_S_S_S_S_S_S_S_S_S_S_S_S_S_S_S_S_S_S_S_S_S_S_S_S_S_S_S_S_S_S_S_S_S_S_S_S_S_S_S_S_S_S_S_S_S_S_S_S_S_S_S_S_S_S_S_S_S_S_S_S_S_S_S_S_S_S_S_S_S_S_S_S_S_S_S_S_S_S_S_S_S_S_S_S_S_S_S_S_S_S_S_S_S_S_S_S_S_S_S_S_S_S_S_S_S_S_S_S_S_S_S_S_S_S_S_S_S_S_S_S_S_S_S_S_S_S_S_S_S_S_S_S_S_S_S_S_S_S_S_S_S_S_S_S_S_S_S_S_S_S_S_S_S_S_S_S_S_S_S_S_S_S_S_S_S_S_S_S_S_S_S_S_S_S_S_S_S_S_S_S_S_S_S_S_S_S_S_S_S_S_S_S_S_S_S_S_S_S_S_S_S_S_S_S_S_S_S_S_S_S_S_S_S_S_S_S_S_S_S_S_S_S_S_S_S_S_S_S_S_S_S_S_S_S_S_S_S_S_S_S_S_S_S_S_S_S_S_S_S_S_S_S_S_S_S_S_S_S_S_S_S_S_S_S_S_S_S_S_S_S_S_S_S_S_S_S_S_S_S_S_S_S_S_S_S_S_S_S_S_S_S_S_S_S_S_S_S_S_S_S_S_S_S_S_S_S_S_S_S_S_S_S_S_S_S_S_S_S_S_S_S_S_S_S_S_S_S_S_S_S_S_S_S_S_S_S_S_S_S_S_S_S_S_S_S_S_S_S_S_S_S_S_S_S_S_S_S_S_S_S_S_S_S_S_S_S_S_S_S_S_S_S_S_S_S_S_S_S_S_S_S_S_S_S_S_S_S_S_S_S_S_S_S_S_S_S_S_S_S_S_S_S_S_S_S_S_S_S_S_S_S_S_S_S_S_S_S_S_S_S_S_S_S_S_S_S_S_S_S_S_S_S_S_S_S_S_S_S_S_S_S_S_S_S_S_S_S_S_S_S_S_S_S_S_S_S_S_S_S_S_S_S_S_S_S_S_S_S_S_S_S_S_S_S_S_S_S_S_S_S_S_S_S_S_S_S_S_S_S_S_S_S_S_S_S_S_S_S_S_S_S_S_S_S_S_S_S_S_S_S_S_S_S_S_S_S_S_S_S_S_S_S_S_S_S_S_S_S_S_S_S_S_S_S_S_S_S_S_S_S_S_S_S_S_S_S_S_S_S_S_S_S_S_S_S_S_S_S_S_S_S_S_S_S_S_S_S_S_S_S_S_S_S_S_S_S_S_S_S_S_S_S_S_S_S_S_S_S_S_S_S_S_S_S_S_S_S_S_S_S_S_S_S_S_S_S_S_S_S_S_S_S_S_S_S_S_S_S_S_S_S_S_S_S_S_S_S_S_S_S_S_S_S_S_S_S_S_S_S_S_S_S_S_S_S_S_S_S_S_S_S_S_S_S_S_S_S_S_S_S_S_S_S_S_S_S_S_S_S_S_S_S_S_S_S_S_S_S_S_S_S_S_S_S_S_S_S_S_S_S_S_S_S_S_S_S_S_S_S_S_S_S_S_S_S_S_S_S_S_S_S_S_S_S_S_S_S_S_S_S_S_S_S_S_S_S_S_S_S_S_S_S_S_S_S_S_S_S_S_S_S_S_S_S_S_S_S_S_S_S_S_S_S_S_S_S_S_S_S_S_S_S_S_S_S_S_S_S_S_S_S_S_S_S_S_S_S_S_S_S_S_S_S_S_S_S_S_S_S_S__param_17];
	ld.param.u64 	%rd19, [_Z4racePiS_S_S_S_S_S_S_S_S_S_S_S_S_S_S_S_S_S_S_S_S_S_S_S_S_S_S_S_S_S_S_S_S_S_S_S_S_S_S_S_S_S_S_S_S_S_S_S_S_S_S_S_S_S_S_S_S_S_S_S_S_S_S_S_S_S_S_S_S_S_S_S_S_S_S_S_S_S_S_S_S_S_S_S_S_S_S_S_S_S_S_S_S_S_S_S_S_S_S_S_S_S_S_S_S_S_S_S_S_S_S_S_S_S_S_S_S_S_S_S_S_S_S_S_S_S_S_S_S_S_S_S_S_S_S_S_S_S_S_S_S_S_S_S_S_S_S_S_S_S_S_S_S_S_S_S_S_S_S_S_S_S_S_S_S_S_S_S_S_S_S_S_S_S_S_S_S_S_S_S_S_S_S_S_S_S_S_S_S_S_S_S_S_S_S_S_S_S_S_S_S_S_S_S_S_S_S_S_S_S_S_S_S_S_S_S_S_S_S_S_S_S_S_S_S_S_S_S_S_S_S_S_S_S_S_S_S_S_S_S_S_S_S_S_S_S_S_S_S_S_S_S_S_S_S_S_S_S_S_S_S_S_S_S_S_S_S_S_S_S_S_S_S_S_S_S_S_S_S_S_S_S_S_S_S_S_S_S_S_S_S_S_S_S_S_S_S_S_S_S_S_S_S_S_S_S_S_S_S_S_S_S_S_S_S_S_S_S_S_S_S_S_S_S_S_S_S_S_S_S_S_S_S_S_S_S_S_S_S_S_S_S_S_S_S_S_S_S_S_S_S_S_S_S_S_S_S_S_S_S_S_S_S_S_S_S_S_S_S_S_S_S_S_S_S_S_S_S_S_S_S_S_S_S_S_S_S_S_S_S_S_S_S_S_S_S_S_S_S_S_S_S_S_S_S_S_S_S_S_S_S_S_S_S_S_S_S_S_S_S_S_S_S_S_S_S_S_S_S_S_S_S_S_S_S_S_S_S_S_S_S_S_S_S_S_S_S_S_S_S_S_S_S_S_S_S_S_S_S_S_S_S_S_S_S_S_S_S_S_S_S_S_S_S_S_S_S_S_S_S_S_S_S_S_S_S_S_S_S_S_S_S_S_S_S_S_S_S_S_S_S_S_S_S_S_S_S_S_S_S_S_S_S_S_S_S_S_S_S_S_S_S_S_S_S_S_S_S_S_S_S_S_S_S_S_S_S_S_S_S_S_S_S_S_S_S_S_S_S_S_S_S_S_S_S_S_S_S_S_S_S_S_S_S_S_S_S_S_S_S_S_S_S_S_S_S_S_S_S_S_S_S_S_S_S_S_S_S_S_S_S_S_S_S_S_S_S_S_S_S_S_S_S_S_S_S_S_S_S_S_S_S_S_S_S_S_S_S_S_S_S_S_S_S_S_S_S_S_S_S_S_S_S_S_S_S_S_S_S_S_S_S_S_S_S_S_S_S_S_S_S_S_S_S_S_S_S_S_S_S_S_S_S_S_S_S_S_S_S_S_S_S_S_S_S_S_S_S_S_S_S_S_S_S_S_S_S_S_S_S_S_S_S_S_S_S_S_S_S_S_S_S_S_S_S_S_S_S_S_S_S_S_S_S_S_S_S_S_S_S_S_S_S_S_S_S_S_S_S_S_S_S_S_S_S_S_S_S_S_S_S_S_S_S_S_S_S_S_S_S_S_S_S_S_S_S_S_S_S_S_S_S_S_S_S_S_S_S_S_S_S_S_S_S_S_S_S_S_S_S_S_S_S_S_S_S_S_S_S_S_S_S_S_S_S_S_S_S_S_S_S_S_S_S_S_S_S_S_S_S_S_S_S_S_S_S_S_S_S_S_S_S_S_S_S_S_S_S_S_S_S_S_S_S_S_S_S_S_S_S_S_S_S_S_S_S_S_S_S_S_S_S_S_S_S_S_S_S_S_S_S_S_S_S_S_S_S_S_S_S_S_S_S_S_S_S_S_S_S_S_S_S_S_S_S_S_S_S_S_S_S_S_S_S_S_S_S_S_S_S_S_S_S_S_S_S_S_S_S_S_S_S_S_S_S_S_S_S_S_S_S_S_S_S_S_S_S_S_S_S_S_S_S_S_S_S_S_S_S_S_S_S_S_S_S_S_S_S_S_S_S_S_S_S_S_S_S_S_S_S_S_S_S_S_S_S_S_S_S_S_S_S_S_S_S_S_S_S_S_S_S_S_S_S_S_S_S_S_S_S_S_S_S_S_S_S_S_S_S_S_S_S_S_S_S_S_S_S_S_S_S_S_S_S_S_S_S_S_S_S_S_S_S__param_18];
	ld.param.u64 	%rd20, [_Z4racePiS_S_S_S_S_S_S_S_S_S_S_S_S_S_S_S_S_S_S_S_S_S_S_S_S_S_S_S_S_S_S_S_S_S_S_S_S_S_S_S_S_S_S_S_S_S_S_S_S_S_S_S_S_S_S_S_S_S_S_S_S_S_S_S_S_S_S_S_S_S_S_S_S_S_S_S_S_S_S_S_S_S_S_S_S_S_S_S_S_S_S_S_S_S_S_S_S_S_S_S_S_S_S_S_S_S_S_S_S_S_S_S_S_S_S_S_S_S_S_S_S_S_S_S_S_S_S_S_S_S_S_S_S_S_S_S_S_S_S_S_S_S_S_S_S_S_S_S_S_S_S_S_S_S_S_S_S_S_S_S_S_S_S_S_S_S_S_S_S_S_S_S_S_S_S_S_S_S_S_S_S_S_S_S_S_S_S_S_S_S_S_S_S_S_S_S_S_S_S_S_S_S_S_S_S_S_S_S_S_S_S_S_S_S_S_S_S_S_S_S_S_S_S_S_S_S_S_S_S_S_S_S_S_S_S_S_S_S_S_S_S_S_S_S_S_S_S_S_S_S_S_S_S_S_S_S_S_S_S_S_S_S_S_S_S_S_S_S_S_S_S_S_S_S_S_S_S_S_S_S_S_S_S_S_S_S_S_S_S_S_S_S_S_S_S_S_S_S_S_S_S_S_S_S_S_S_S_S_S_S_S_S_S_S_S_S_S_S_S_S_S_S_S_S_S_S_S_S_S_S_S_S_S_S_S_S_S_S_S_S_S_S_S_S_S_S_S_S_S_S_S_S_S_S_S_S_S_S_S_S_S_S_S_S_S_S_S_S_S_S_S_S_S_S_S_S_S_S_S_S_S_S_S_S_S_S_S_S_S_S_S_S_S_S_S_S_S_S_S_S_S_S_S_S_S_S_S_S_S_S_S_S_S_S_S_S_S_S_S_S_S_S_S_S_S_S_S_S_S_S_S_S_S_S_S_S_S_S_S_S_S_S_S_S_S_S_S_S_S_S_S_S_S_S_S_S_S_S_S_S_S_S_S_S_S_S_S_S_S_S_S_S_S_S_S_S_S_S_S_S_S_S_S_S_S_S_S_S_S_S_S_S_S_S_S_S_S_S_S_S_S_S_S_S_S_S_S_S_S_S_S_S_S_S_S_S_S_S_S_S_S_S_S_S_S_S_S_S_S_S_S_S_S_S_S_S_S_S_S_S_S_S_S_S_S_S_S_S_S_S_S_S_S_S_S_S_S_S_S_S_S_S_S_S_S_S_S_S_S_S_S_S_S_S_S_S_S_S_S_S_S_S_S_S_S_S_S_S_S_S_S_S_S_S_S_S_S_S_S_S_S_S_S_S_S_S_S_S_S_S_S_S_S_S_S_S_S_S_S_S_S_S_S_S_S_S_S_S_S_S_S_S_S_S_S_S_S_S_S_S_S_S_S_S_S_S_S_S_S_S_S_S_S_S_S_S_S_S_S_S_S_S_S_S_S_S_S_S_S_S_S_S_S_S_S_S_S_S_S_S_S_S_S_S_S_S_S_S_S_S_S_S_S_S_S_S_S_S_S_S_S_S_S_S_S_S_S_S_S_S_S_S_S_S_S_S_S_S_S_S_S_S_S_S_S_S_S_S_S_S_S_S_S_S_S_S_S_S_S_S_S_S_S_S_S_S_S_S_S_S_S_S_S_S_S_S_S_S_S_S_S_S_S_S_S_S_S_S_S_S_S_S_S_S_S_S_S_S_S_S_S_S_S_S_S_S_S_S_S_S_S_S_S_S_S_S_S_S_S_S_S_S_S_S_S_S_S_S_S_S_S_S_S_S_S_S_S_S_S_S_S_S_S_S_S_S_S_S_S_S_S_S_S_S_S_S_S_S_S_S_S_S_S_S_S_S_S_S_S_S_S_S_S_S_S_S_S_S_S_S_S_S_S_S_S_S_S_S_S_S_S_S_S_S_S_S_S_S_S_S_S_S_S_S_S_S_S_S_S_S_S_S_S_S_S_S_S_S_S_S_S_S_S_S_S_S_S_S_S_S_S_S_S_S_S_S_S_S_S_S_S_S_S_S_S_S_S_S_S_S_S_S_S_S_S_S_S_S_S_S_S_S_S_S_S_S_S_S_S_S_S_S_S_S_S_S_S_S_S_S_S_S_S_S_S_S_S_S_S_S_S_S_S_S_S_S_S_S_S_S_S_S_S_S_S_S_S_S_S_S_S_S_S_S_S_S_S_S_S_S_S_S_S_S_S_S_S_S_S_S_S_S_S_S_S_S_S_S_S_S_S_S_S__param_19];
	ld.param.u64 	%rd21, [_Z4racePiS_S_S_S_S_S_S_S_S_S_S_S_S_S_S_S_S_S_S_S_S_S_S_S_S_S_S_S_S_S_S_S_S_S_S_S_S_S_S_S_S_S_S_S_S_S_S_S_S_S_S_S_S_S_S_S_S_S_S_S_S_S_S_S_S_S_S_S_S_S_S_S_S_S_S_S_S_S_S_S_S_S_S_S_S_S_S_S_S_S_S_S_S_S_S_S_S_S_S_S_S_S_S_S_S_S_S_S_S_S_S_S_S_S_S_S_S_S_S_S_S_S_S_S_S_S_S_S_S_S_S_S_S_S_S_S_S_S_S_S_S_S_S_S_S_S_S_S_S_S_S_S_S_S_S_S_S_S_S_S_S_S_S_S_S_S_S_S_S_S_S_S_S_S_S_S_S_S_S_S_S_S_S_S_S_S_S_S_S_S_S_S_S_S_S_S_S_S_S_S_S_S_S_S_S_S_S_S_S_S_S_S_S_S_S_S_S_S_S_S_S_S_S_S_S_S_S_S_S_S_S_S_S_S_S_S_S_S_S_S_S_S_S_S_S_S_S_S_S_S_S_S_S_S_S_S_S_S_S_S_S_S_S_S_S_S_S_S_S_S_S_S_S_S_S_S_S_S_S_S_S_S_S_S_S_S_S_S_S_S_S_S_S_S_S_S_S_S_S_S_S_S_S_S_S_S_S_S_S_S_S_S_S_S_S_S_S_S_S_S_S_S_S_S_S_S_S_S_S_S_S_S_S_S_S_S_S_S_S_S_S_S_S_S_S_S_S_S_S_S_S_S_S_S_S_S_S_S_S_S_S_S_S_S_S_S_S_S_S_S_S_S_S_S_S_S_S_S_S_S_S_S_S_S_S_S_S_S_S_S_S_S_S_S_S_S_S_S_S_S_S_S_S_S_S_S_S_S_S_S_S_S_S_S_S_S_S_S_S_S_S_S_S_S_S_S_S_S_S_S_S_S_S_S_S_S_S_S_S_S_S_S_S_S_S_S_S_S_S_S_S_S_S_S_S_S_S_S_S_S_S_S_S_S_S_S_S_S_S_S_S_S_S_S_S_S_S_S_S_S_S_S_S_S_S_S_S_S_S_S_S_S_S_S_S_S_S_S_S_S_S_S_S_S_S_S_S_S_S_S_S_S_S_S_S_S_S_S_S_S_S_S_S_S_S_S_S_S_S_S_S_S_S_S_S_S_S_S_S_S_S_S_S_S_S_S_S_S_S_S_S_S_S_S_S_S_S_S_S_S_S_S_S_S_S_S_S_S_S_S_S_S_S_S_S_S_S_S_S_S_S_S_S_S_S_S_S_S_S_S_S_S_S_S_S_S_S_S_S_S_S_S_S_S_S_S_S_S_S_S_S_S_S_S_S_S_S_S_S_S_S_S_S_S_S_S_S_S_S_S_S_S_S_S_S_S_S_S_S_S_S_S_S_S_S_S_S_S_S_S_S_S_S_S_S_S_S_S_S_S_S_S_S_S_S_S_S_S_S_S_S_S_S_S_S_S_S_S_S_S_S_S_S_S_S_S_S_S_S_S_S_S_S_S_S_S_S_S_S_S_S_S_S_S_S_S_S_S_S_S_S_S_S_S_S_S_S_S_S_S_S_S_S_S_S_S_S_S_S_S_S_S_S_S_S_S_S_S_S_S_S_S_S_S_S_S_S_S_S_S_S_S_S_S_S_S_S_S_S_S_S_S_S_S_S_S_S_S_S_S_S_S_S_S_S_S_S_S_S_S_S_S_S_S_S_S_S_S_S_S_S_S_S_S_S_S_S_S_S_S_S_S_S_S_S_S_S_S_S_S_S_S_S_S_S_S_S_S_S_S_S_S_S_S_S_S_S_S_S_S_S_S_S_S_S_S_S_S_S_S_S_S_S_S_S_S_S_S_S_S_S_S_S_S_S_S_S_S_S_S_S_S_S_S_S_S_S_S_S_S_S_S_S_S_S_S_S_S_S_S_S_S_S_S_S_S_S_S_S_S_S_S_S_S_S_S_S_S_S_S_S_S_S_S_S_S_S_S_S_S_S_S_S_S_S_S_S_S_S_S_S_S_S_S_S_S_S_S_S_S_S_S_S_S_S_S_S_S_S_S_S_S_S_S_S_S_S_S_S_S_S_S_S_S_S_S_S_S_S_S_S_S_S_S_S_S_S_S_S_S_S_S_S_S_S_S_S_S_S_S_S_S_S_S_S_S_S_S_S_S_S_S_S_S_S_S_S_S_S_S_S_S_S_S_S_S_S_S_S_S_S_S_S_S_S_S_S_S_S_S_S_S_S__param_20];
	ld.param.u64 	%rd22, [_Z4racePiS_S_S_S_S_S_S_S_S_S_S_S_S_S_S_S_S_S_S_S_S_S_S_S_S_S_S_S_S_S_S_S_S_S_S_S_S_S_S_S_S_S_S_S_S_S_S_S_S_S_S_S_S_S_S_S_S_S_S_S_S_S_S_S_S_S_S_S_S_S_S_S_S_S_S_S_S_S_S_S_S_S_S_S_S_S_S_S_S_S_S_S_S_S_S_S_S_S_S_S_S_S_S_S_S_S_S_S_S_S_S_S_S_S_S_S_S_S_S_S_S_S_S_S_S_S_S_S_S_S_S_S_S_S_S_S_S_S_S_S_S_S_S_S_S_S_S_S_S_S_S_S_S_S_S_S_S_S_S_S_S_S_S_S_S_S_S_S_S_S_S_S_S_S_S_S_S_S_S_S_S_S_S_S_S_S_S_S_S_S_S_S_S_S_S_S_S_S_S_S_S_S_S_S_S_S_S_S_S_S_S_S_S_S_S_S_S_S_S_S_S_S_S_S_S_S_S_S_S_S_S_S_S_S_S_S_S_S_S_S_S_S_S_S_S_S_S_S_S_S_S_S_S_S_S_S_S_S_S_S_S_S_S_S_S_S_S_S_S_S_S_S_S_S_S_S_S_S_S_S_S_S_S_S_S_S_S_S_S_S_S_S_S_S_S_S_S_S_S_S_S_S_S_S_S_S_S_S_S_S_S_S_S_S_S_S_S_S_S_S_S_S_S_S_S_S_S_S_S_S_S_S_S_S_S_S_S_S_S_S_S_S_S_S_S_S_S_S_S_S_S_S_S_S_S_S_S_S_S_S_S_S_S_S_S_S_S_S_S_S_S_S_S_S_S_S_S_S_S_S_S_S_S_S_S_S_S_S_S_S_S_S_S_S_S_S_S_S_S_S_S_S_S_S_S_S_S_S_S_S_S_S_S_S_S_S_S_S_S_S_S_S_S_S_S_S_S_S_S_S_S_S_S_S_S_S_S_S_S_S_S_S_S_S_S_S_S_S_S_S_S_S_S_S_S_S_S_S_S_S_S_S_S_S_S_S_S_S_S_S_S_S_S_S_S_S_S_S_S_S_S_S_S_S_S_S_S_S_S_S_S_S_S_S_S_S_S_S_S_S_S_S_S_S_S_S_S_S_S_S_S_S_S_S_S_S_S_S_S_S_S_S_S_S_S_S_S_S_S_S_S_S_S_S_S_S_S_S_S_S_S_S_S_S_S_S_S_S_S_S_S_S_S_S_S_S_S_S_S_S_S_S_S_S_S_S_S_S_S_S_S_S_S_S_S_S_S_S_S_S_S_S_S_S_S_S_S_S_S_S_S_S_S_S_S_S_S_S_S_S_S_S_S_S_S_S_S_S_S_S_S_S_S_S_S_S_S_S_S_S_S_S_S_S_S_S_S_S_S_S_S_S_S_S_S_S_S_S_S_S_S_S_S_S_S_S_S_S_S_S_S_S_S_S_S_S_S_S_S_S_S_S_S_S_S_S_S_S_S_S_S_S_S_S_S_S_S_S_S_S_S_S_S_S_S_S_S_S_S_S_S_S_S_S_S_S_S_S_S_S_S_S_S_S_S_S_S_S_S_S_S_S_S_S_S_S_S_S_S_S_S_S_S_S_S_S_S_S_S_S_S_S_S_S_S_S_S_S_S_S_S_S_S_S_S_S_S_S_S_S_S_S_S_S_S_S_S_S_S_S_S_S_S_S_S_S_S_S_S_S_S_S_S_S_S_S_S_S_S_S_S_S_S_S_S_S_S_S_S_S_S_S_S_S_S_S_S_S_S_S_S_S_S_S_S_S_S_S_S_S_S_S_S_S_S_S_S_S_S_S_S_S_S_S_S_S_S_S_S_S_S_S_S_S_S_S_S_S_S_S_S_S_S_S_S_S_S_S_S_S_S_S_S_S_S_S_S_S_S_S_S_S_S_S_S_S_S_S_S_S_S_S_S_S_S_S_S_S_S_S_S_S_S_S_S_S_S_S_S_S_S_S_S_S_S_S_S_S_S_S_S_S_S_S_S_S_S_S_S_S_S_S_S_S_S_S_S_S_S_S_S_S_S_S_S_S_S_S_S_S_S_S_S_S_S_S_S_S_S_S_S_S_S_S_S_S_S_S_S_S_S_S_S_S_S_S_S_S_S_S_S_S_S_S_S_S_S_S_S_S_S_S_S_S_S_S_S_S_S_S_S_S_S_S_S_S_S_S_S_S_S_S_S_S_S_S_S_S_S_S_S_S_S_S_S_S_S_S_S_S_S_S_S_S_S_S_S_S_S_S_S_S_S__param_21];
	ld.param.u64 	%rd23, [_Z4racePiS_S_S_S_S_S_S_S_S_S_S_S_S_S_S_S_S_S_S_S_S_S_S_S_S_S_S_S_S_S_S_S_S_S_S_S_S_S_S_S_S_S_S_S_S_S_S_S_S_S_S_S_S_S_S_S_S_S_S_S_S_S_S_S_S_S_S_S_S_S_S_S_S_S_S_S_S_S_S_S_S_S_S_S_S_S_S_S_S_S_S_S_S_S_S_S_S_S_S_S_S_S_S_S_S_S_S_S_S_S_S_S_S_S_S_S_S_S_S_S_S_S_S_S_S_S_S_S_S_S_S_S_S_S_S_S_S_S_S_S_S_S_S_S_S_S_S_S_S_S_S_S_S_S_S_S_S_S_S_S_S_S_S_S_S_S_S_S_S_S_S_S_S_S_S_S_S_S_S_S_S_S_S_S_S_S_S_S_S_S_S_S_S_S_S_S_S_S_S_S_S_S_S_S_S_S_S_S_S_S_S_S_S_S_S_S_S_S_S_S_S_S_S_S_S_S_S_S_S_S_S_S_S_S_S_S_S_S_S_S_S_S_S_S_S_S_S_S_S_S_S_S_S_S_S_S_S_S_S_S_S_S_S_S_S_S_S_S_S_S_S_S_S_S_S_S_S_S_S_S_S_S_S_S_S_S_S_S_S_S_S_S_S_S_S_S_S_S_S_S_S_S_S_S_S_S_S_S_S_S_S_S_S_S_S_S_S_S_S_S_S_S_S_S_S_S_S_S_S_S_S_S_S_S_S_S_S_S_S_S_S_S_S_S_S_S_S_S_S_S_S_S_S_S_S_S_S_S_S_S_S_S_S_S_S_S_S_S_S_S_S_S_S_S_S_S_S_S_S_S_S_S_S_S_S_S_S_S_S_S_S_S_S_S_S_S_S_S_S_S_S_S_S_S_S_S_S_S_S_S_S_S_S_S_S_S_S_S_S_S_S_S_S_S_S_S_S_S_S_S_S_S_S_S_S_S_S_S_S_S_S_S_S_S_S_S_S_S_S_S_S_S_S_S_S_S_S_S_S_S_S_S_S_S_S_S_S_S_S_S_S_S_S_S_S_S_S_S_S_S_S_S_S_S_S_S_S_S_S_S_S_S_S_S_S_S_S_S_S_S_S_S_S_S_S_S_S_S_S_S_S_S_S_S_S_S_S_S_S_S_S_S_S_S_S_S_S_S_S_S_S_S_S_S_S_S_S_S_S_S_S_S_S_S_S_S_S_S_S_S_S_S_S_S_S_S_S_S_S_S_S_S_S_S_S_S_S_S_S_S_S_S_S_S_S_S_S_S_S_S_S_S_S_S_S_S_S_S_S_S_S_S_S_S_S_S_S_S_S_S_S_S_S_S_S_S_S_S_S_S_S_S_S_S_S_S_S_S_S_S_S_S_S_S_S_S_S_S_S_S_S_S_S_S_S_S_S_S_S_S_S_S_S_S_S_S_S_S_S_S_S_S_S_S_S_S_S_S_S_S_S_S_S_S_S_S_S_S_S_S_S_S_S_S_S_S_S_S_S_S_S_S_S_S_S_S_S_S_S_S_S_S_S_S_S_S_S_S_S_S_S_S_S_S_S_S_S_S_S_S_S_S_S_S_S_S_S_S_S_S_S_S_S_S_S_S_S_S_S_S_S_S_S_S_S_S_S_S_S_S_S_S_S_S_S_S_S_S_S_S_S_S_S_S_S_S_S_S_S_S_S_S_S_S_S_S_S_S_S_S_S_S_S_S_S_S_S_S_S_S_S_S_S_S_S_S_S_S_S_S_S_S_S_S_S_S_S_S_S_S_S_S_S_S_S_S_S_S_S_S_S_S_S_S_S_S_S_S_S_S_S_S_S_S_S_S_S_S_S_S_S_S_S_S_S_S_S_S_S_S_S_S_S_S_S_S_S_S_S_S_S_S_S_S_S_S_S_S_S_S_S_S_S_S_S_S_S_S_S_S_S_S_S_S_S_S_S_S_S_S_S_S_S_S_S_S_S_S_S_S_S_S_S_S_S_S_S_S_S_S_S_S_S_S_S_S_S_S_S_S_S_S_S_S_S_S_S_S_S_S_S_S_S_S_S_S_S_S_S_S_S_S_S_S_S_S_S_S_S_S_S_S_S_S_S_S_S_S_S_S_S_S_S_S_S_S_S_S_S_S_S_S_S_S_S_S_S_S_S_S_S_S_S_S_S_S_S_S_S_S_S_S_S_S_S_S_S_S_S_S_S_S_S_S_S_S_S_S_S_S_S_S_S_S_S_S_S_S_S_S_S_S_S_S_S_S_S_S_S_S_S_S_S__param_22];
	ld.param.u64 	%rd24, [_Z4racePiS_S_S_S_S_S_S_S_S_S_S_S_S_S_S_S_S_S_S_S_S_S_S_S_S_S_S_S_S_S_S_S_S_S_S_S_S_S_S_S_S_S_S_S_S_S_S_S_S_S_S_S_S_S_S_S_S_S_S_S_S_S_S_S_S_S_S_S_S_S_S_S_S_S_S_S_S_S_S_S_S_S_S_S_S_S_S_S_S_S_S_S_S_S_S_S_S_S_S_S_S_S_S_S_S_S_S_S_S_S_S_S_S_S_S_S_S_S_S_S_S_S_S_S_S_S_S_S_S_S_S_S_S_S_S_S_S_S_S_S_S_S_S_S_S_S_S_S_S_S_S_S_S_S_S_S_S_S_S_S_S_S_S_S_S_S_S_S_S_S_S_S_S_S_S_S_S_S_S_S_S_S_S_S_S_S_S_S_S_S_S_S_S_S_S_S_S_S_S_S_S_S_S_S_S_S_S_S_S_S_S_S_S_S_S_S_S_S_S_S_S_S_S_S_S_S_S_S_S_S_S_S_S_S_S_S_S_S_S_S_S_S_S_S_S_S_S_S_S_S_S_S_S_S_S_S_S_S_S_S_S_S_S_S_S_S_S_S_S_S_S_S_S_S_S_S_S_S_S_S_S_S_S_S_S_S_S_S_S_S_S_S_S_S_S_S_S_S_S_S_S_S_S_S_S_S_S_S_S_S_S_S_S_S_S_S_S_S_S_S_S_S_S_S_S_S_S_S_S_S_S_S_S_S_S_S_S_S_S_S_S_S_S_S_S_S_S_S_S_S_S_S_S_S_S_S_S_S_S_S_S_S_S_S_S_S_S_S_S_S_S_S_S_S_S_S_S_S_S_S_S_S_S_S_S_S_S_S_S_S_S_S_S_S_S_S_S_S_S_S_S_S_S_S_S_S_S_S_S_S_S_S_S_S_S_S_S_S_S_S_S_S_S_S_S_S_S_S_S_S_S_S_S_S_S_S_S_S_S_S_S_S_S_S_S_S_S_S_S_S_S_S_S_S_S_S_S_S_S_S_S_S_S_S_S_S_S_S_S_S_S_S_S_S_S_S_S_S_S_S_S_S_S_S_S_S_S_S_S_S_S_S_S_S_S_S_S_S_S_S_S_S_S_S_S_S_S_S_S_S_S_S_S_S_S_S_S_S_S_S_S_S_S_S_S_S_S_S_S_S_S_S_S_S_S_S_S_S_S_S_S_S_S_S_S_S_S_S_S_S_S_S_S_S_S_S_S_S_S_S_S_S_S_S_S_S_S_S_S_S_S_S_S_S_S_S_S_S_S_S_S_S_S_S_S_S_S_S_S_S_S_S_S_S_S_S_S_S_S_S_S_S_S_S_S_S_S_S_S_S_S_S_S_S_S_S_S_S_S_S_S_S_S_S_S_S_S_S_S_S_S_S_S_S_S_S_S_S_S_S_S_S_S_S_S_S_S_S_S_S_S_S_S_S_S_S_S_S_S_S_S_S_S_S_S_S_S_S_S_S_S_S_S_S_S_S_S_S_S_S_S_S_S_S_S_S_S_S_S_S_S_S_S_S_S_S_S_S_S_S_S_S_S_S_S_S_S_S_S_S_S_S_S_S_S_S_S_S_S_S_S_S_S_S_S_S_S_S_S_S_S_S_S_S_S_S_S_S_S_S_S_S_S_S_S_S_S_S_S_S_S_S_S_S_S_S_S_S_S_S_S_S_S_S_S_S_S_S_S_S_S_S_S_S_S_S_S_S_S_S_S_S_S_S_S_S_S_S_S_S_S_S_S_S_S_S_S_S_S_S_S_S_S_S_S_S_S_S_S_S_S_S_S_S_S_S_S_S_S_S_S_S_S_S_S_S_S_S_S_S_S_S_S_S_S_S_S_S_S_S_S_S_S_S_S_S_S_S_S_S_S_S_S_S_S_S_S_S_S_S_S_S_S_S_S_S_S_S_S_S_S_S_S_S_S_S_S_S_S_S_S_S_S_S_S_S_S_S_S_S_S_S_S_S_S_S_S_S_S_S_S_S_S_S_S_S_S_S_S_S_S_S_S_S_S_S_S_S_S_S_S_S_S_S_S_S_S_S_S_S_S_S_S_S_S_S_S_S_S_S_S_S_S_S_S_S_S_S_S_S_S_S_S_S_S_S_S_S_S_S_S_S_S_S_S_S_S_S_S_S_S_S_S_S_S_S_S_S_S_S_S_S_S_S_S_S_S_S_S_S_S_S_S_S_S_S_S_S_S_S_S_S_S_S_S_S_S_S_S_S_S_S_S_S_S_S_S_S_S_S_S_S_S__param_23];
	ld.param.u64 	%rd25, [_Z4racePiS_S_S_S_S_S_S_S_S_S_S_S_S_S_S_S_S_S_S_S_S_S_S_S_S_S_S_S_S_S_S_S_S_S_S_S_S_S_S_S_S_S_S_S_S_S_S_S_S_S_S_S_S_S_S_S_S_S_S_S_S_S_S_S_S_S_S_S_S_S_S_S_S_S_S_S_S_S_S_S_S_S_S_S_S_S_S_S_S_S_S_S_S_S_S_S_S_S_S_S_S_S_S_S_S_S_S_S_S_S_S_S_S_S_S_S_S_S_S_S_S_S_S_S_S_S_S_S_S_S_S_S_S_S_S_S_S_S_S_S_S_S_S_S_S_S_S_S_S_S_S_S_S_S_S_S_S_S_S_S_S_S_S_S_S_S_S_S_S_S_S_S_S_S_S_S_S_S_S_S_S_S_S_S_S_S_S_S_S_S_S_S_S_S_S_S_S_S_S_S_S_S_S_S_S_S_S_S_S_S_S_S_S_S_S_S_S_S_S_S_S_S_S_S_S_S_S_S_S_S_S_S_S_S_S_S_S_S_S_S_S_S_S_S_S_S_S_S_S_S_S_S_S_S_S_S_S_S_S_S_S_S_S_S_S_S_S_S_S_S_S_S_S_S_S_S_S_S_S_S_S_S_S_S_S_S_S_S_S_S_S_S_S_S_S_S_S_S_S_S_S_S_S_S_S_S_S_S_S_S_S_S_S_S_S_S_S_S_S_S_S_S_S_S_S_S_S_S_S_S_S_S_S_S_S_S_S_S_S_S_S_S_S_S_S_S_S_S_S_S_S_S_S_S_S_S_S_S_S_S_S_S_S_S_S_S_S_S_S_S_S_S_S_S_S_S_S_S_S_S_S_S_S_S_S_S_S_S_S_S_S_S_S_S_S_S_S_S_S_S_S_S_S_S_S_S_S_S_S_S_S_S_S_S_S_S_S_S_S_S_S_S_S_S_S_S_S_S_S_S_S_S_S_S_S_S_S_S_S_S_S_S_S_S_S_S_S_S_S_S_S_S_S_S_S_S_S_S_S_S_S_S_S_S_S_S_S_S_S_S_S_S_S_S_S_S_S_S_S_S_S_S_S_S_S_S_S_S_S_S_S_S_S_S_S_S_S_S_S_S_S_S_S_S_S_S_S_S_S_S_S_S_S_S_S_S_S_S_S_S_S_S_S_S_S_S_S_S_S_S_S_S_S_S_S_S_S_S_S_S_S_S_S_S_S_S_S_S_S_S_S_S_S_S_S_S_S_S_S_S_S_S_S_S_S_S_S_S_S_S_S_S_S_S_S_S_S_S_S_S_S_S_S_S_S_S_S_S_S_S_S_S_S_S_S_S_S_S_S_S_S_S_S_S_S_S_S_S_S_S_S_S_S_S_S_S_S_S_S_S_S_S_S_S_S_S_S_S_S_S_S_S_S_S_S_S_S_S_S_S_S_S_S_S_S_S_S_S_S_S_S_S_S_S_S_S_S_S_S_S_S_S_S_S_S_S_S_S_S_S_S_S_S_S_S_S_S_S_S_S_S_S_S_S_S_S_S_S_S_S_S_S_S_S_S_S_S_S_S_S_S_S_S_S_S_S_S_S_S_S_S_S_S_S_S_S_S_S_S_S_S_S_S_S_S_S_S_S_S_S_S_S_S_S_S_S_S_S_S_S_S_S_S_S_S_S_S_S_S_S_S_S_S_S_S_S_S_S_S_S_S_S_S_S_S_S_S_S_S_S_S_S_S_S_S_S_S_S_S_S_S_S_S_S_S_S_S_S_S_S_S_S_S_S_S_S_S_S_S_S_S_S_S_S_S_S_S_S_S_S_S_S_S_S_S_S_S_S_S_S_S_S_S_S_S_S_S_S_S_S_S_S_S_S_S_S_S_S_S_S_S_S_S_S_S_S_S_S_S_S_S_S_S_S_S_S_S_S_S_S_S_S_S_S_S_S_S_S_S_S_S_S_S_S_S_S_S_S_S_S_S_S_S_S_S_S_S_S_S_S_S_S_S_S_S_S_S_S_S_S_S_S_S_S_S_S_S_S_S_S_S_S_S_S_S_S_S_S_S_S_S_S_S_S_S_S_S_S_S_S_S_S_S_S_S_S_S_S_S_S_S_S_S_S_S_S_S_S_S_S_S_S_S_S_S_S_S_S_S_S_S_S_S_S_S_S_S_S_S_S_S_S_S_S_S_S_S_S_S_S_S_S_S_S_S_S_S_S_S_S_S_S_S_S_S_S_S_S_S_S_S_S_S_S_S_S_S_S_S_S_S_S_S_S_S_S_S_S_S_S_S_S_S__param_24];
	ld.param.u64 	%rd26, [_Z4racePiS_S_S_S_S_S_S_S_S_S_S_S_S_S_S_S_S_S_S_S_S_S_S_S_S_S_S_S_S_S_S_S_S_S_S_S_S_S_S_S_S_S_S_S_S_S_S_S_S_S_S_S_S_S_S_S_S_S_S_S_S_S_S_S_S_S_S_S_S_S_S_S_S_S_S_S_S_S_S_S_S_S_S_S_S_S_S_S_S_S_S_S_S_S_S_S_S_S_S_S_S_S_S_S_S_S_S_S_S_S_S_S_S_S_S_S_S_S_S_S_S_S_S_S_S_S_S_S_S_S_S_S_S_S_S_S_S_S_S_S_S_S_S_S_S_S_S_S_S_S_S_S_S_S_S_S_S_S_S_S_S_S_S_S_S_S_S_S_S_S_S_S_S_S_S_S_S_S_S_S_S_S_S_S_S_S_S_S_S_S_S_S_S_S_S_S_S_S_S_S_S_S_S_S_S_S_S_S_S_S_S_S_S_S_S_S_S_S_S_S_S_S_S_S_S_S_S_S_S_S_S_S_S_S_S_S_S_S_S_S_S_S_S_S_S_S_S_S_S_S_S_S_S_S_S_S_S_S_S_S_S_S_S_S_S_S_S_S_S_S_S_S_S_S_S_S_S_S_S_S_S_S_S_S_S_S_S_S_S_S_S_S_S_S_S_S_S_S_S_S_S_S_S_S_S_S_S_S_S_S_S_S_S_S_S_S_S_S_S_S_S_S_S_S_S_S_S_S_S_S_S_S_S_S_S_S_S_S_S_S_S_S_S_S_S_S_S_S_S_S_S_S_S_S_S_S_S_S_S_S_S_S_S_S_S_S_S_S_S_S_S_S_S_S_S_S_S_S_S_S_S_S_S_S_S_S_S_S_S_S_S_S_S_S_S_S_S_S_S_S_S_S_S_S_S_S_S_S_S_S_S_S_S_S_S_S_S_S_S_S_S_S_S_S_S_S_S_S_S_S_S_S_S_S_S_S_S_S_S_S_S_S_S_S_S_S_S_S_S_S_S_S_S_S_S_S_S_S_S_S_S_S_S_S_S_S_S_S_S_S_S_S_S_S_S_S_S_S_S_S_S_S_S_S_S_S_S_S_S_S_S_S_S_S_S_S_S_S_S_S_S_S_S_S_S_S_S_S_S_S_S_S_S_S_S_S_S_S_S_S_S_S_S_S_S_S_S_S_S_S_S_S_S_S_S_S_S_S_S_S_S_S_S_S_S_S_S_S_S_S_S_S_S_S_S_S_S_S_S_S_S_S_S_S_S_S_S_S_S_S_S_S_S_S_S_S_S_S_S_S_S_S_S_S_S_S_S_S_S_S_S_S_S_S_S_S_S_S_S_S_S_S_S_S_S_S_S_S_S_S_S_S_S_S_S_S_S_S_S_S_S_S_S_S_S_S_S_S_S_S_S_S_S_S_S_S_S_S_S_S_S_S_S_S_S_S_S_S_S_S_S_S_S_S_S_S_S_S_S_S_S_S_S_S_S_S_S_S_S_S_S_S_S_S_S_S_S_S_S_S_S_S_S_S_S_S_S_S_S_S_S_S_S_S_S_S_S_S_S_S_S_S_S_S_S_S_S_S_S_S_S_S_S_S_S_S_S_S_S_S_S_S_S_S_S_S_S_S_S_S_S_S_S_S_S_S_S_S_S_S_S_S_S_S_S_S_S_S_S_S_S_S_S_S_S_S_S_S_S_S_S_S_S_S_S_S_S_S_S_S_S_S_S_S_S_S_S_S_S_S_S_S_S_S_S_S_S_S_S_S_S_S_S_S_S_S_S_S_S_S_S_S_S_S_S_S_S_S_S_S_S_S_S_S_S_S_S_S_S_S_S_S_S_S_S_S_S_S_S_S_S_S_S_S_S_S_S_S_S_S_S_S_S_S_S_S_S_S_S_S_S_S_S_S_S_S_S_S_S_S_S_S_S_S_S_S_S_S_S_S_S_S_S_S_S_S_S_S_S_S_S_S_S_S_S_S_S_S_S_S_S_S_S_S_S_S_S_S_S_S_S_S_S_S_S_S_S_S_S_S_S_S_S_S_S_S_S_S_S_S_S_S_S_S_S_S_S_S_S_S_S_S_S_S_S_S_S_S_S_S_S_S_S_S_S_S_S_S_S_S_S_S_S_S_S_S_S_S_S_S_S_S_S_S_S_S_S_S_S_S_S_S_S_S_S_S_S_S_S_S_S_S_S_S_S_S_S_S_S_S_S_S_S_S_S_S_S_S_S_S_S_S_S_S_S_S_S_S_S_S_S_S_S_S_S_S_S_S_S_S_S_S_S__param_25];
	ld.param.u64 	%rd27, [_Z4racePiS_S_S_S_S_S_S_S_S_S_S_S_S_S_S_S_S_S_S_S_S_S_S_S_S_S_S_S_S_S_S_S_S_S_S_S_S_S_S_S_S_S_S_S_S_S_S_S_S_S_S_S_S_S_S_S_S_S_S_S_S_S_S_S_S_S_S_S_S_S_S_S_S_S_S_S_S_S_S_S_S_S_S_S_S_S_S_S_S_S_S_S_S_S_S_S_S_S_S_S_S_S_S_S_S_S_S_S_S_S_S_S_S_S_S_S_S_S_S_S_S_S_S_S_S_S_S_S_S_S_S_S_S_S_S_S_S_S_S_S_S_S_S_S_S_S_S_S_S_S_S_S_S_S_S_S_S_S_S_S_S_S_S_S_S_S_S_S_S_S_S_S_S_S_S_S_S_S_S_S_S_S_S_S_S_S_S_S_S_S_S_S_S_S_S_S_S_S_S_S_S_S_S_S_S_S_S_S_S_S_S_S_S_S_S_S_S_S_S_S_S_S_S_S_S_S_S_S_S_S_S_S_S_S_S_S_S_S_S_S_S_S_S_S_S_S_S_S_S_S_S_S_S_S_S_S_S_S_S_S_S_S_S_S_S_S_S_S_S_S_S_S_S_S_S_S_S_S_S_S_S_S_S_S_S_S_S_S_S_S_S_S_S_S_S_S_S_S_S_S_S_S_S_S_S_S_S_S_S_S_S_S_S_S_S_S_S_S_S_S_S_S_S_S_S_S_S_S_S_S_S_S_S_S_S_S_S_S_S_S_S_S_S_S_S_S_S_S_S_S_S_S_S_S_S_S_S_S_S_S_S_S_S_S_S_S_S_S_S_S_S_S_S_S_S_S_S_S_S_S_S_S_S_S_S_S_S_S_S_S_S_S_S_S_S_S_S_S_S_S_S_S_S_S_S_S_S_S_S_S_S_S_S_S_S_S_S_S_S_S_S_S_S_S_S_S_S_S_S_S_S_S_S_S_S_S_S_S_S_S_S_S_S_S_S_S_S_S_S_S_S_S_S_S_S_S_S_S_S_S_S_S_S_S_S_S_S_S_S_S_S_S_S_S_S_S_S_S_S_S_S_S_S_S_S_S_S_S_S_S_S_S_S_S_S_S_S_S_S_S_S_S_S_S_S_S_S_S_S_S_S_S_S_S_S_S_S_S_S_S_S_S_S_S_S_S_S_S_S_S_S_S_S_S_S_S_S_S_S_S_S_S_S_S_S_S_S_S_S_S_S_S_S_S_S_S_S_S_S_S_S_S_S_S_S_S_S_S_S_S_S_S_S_S_S_S_S_S_S_S_S_S_S_S_S_S_S_S_S_S_S_S_S_S_S_S_S_S_S_S_S_S_S_S_S_S_S_S_S_S_S_S_S_S_S_S_S_S_S_S_S_S_S_S_S_S_S_S_S_S_S_S_S_S_S_S_S_S_S_S_S_S_S_S_S_S_S_S_S_S_S_S_S_S_S_S_S_S_S_S_S_S_S_S_S_S_S_S_S_S_S_S_S_S_S_S_S_S_S_S_S_S_S_S_S_S_S_S_S_S_S_S_S_S_S_S_S_S_S_S_S_S_S_S_S_S_S_S_S_S_S_S_S_S_S_S_S_S_S_S_S_S_S_S_S_S_S_S_S_S_S_S_S_S_S_S_S_S_S_S_S_S_S_S_S_S_S_S_S_S_S_S_S_S_S_S_S_S_S_S_S_S_S_S_S_S_S_S_S_S_S_S_S_S_S_S_S_S_S_S_S_S_S_S_S_S_S_S_S_S_S_S_S_S_S_S_S_S_S_S_S_S_S_S_S_S_S_S_S_S_S_S_S_S_S_S_S_S_S_S_S_S_S_S_S_S_S_S_S_S_S_S_S_S_S_S_S_S_S_S_S_S_S_S_S_S_S_S_S_S_S_S_S_S_S_S_S_S_S_S_S_S_S_S_S_S_S_S_S_S_S_S_S_S_S_S_S_S_S_S_S_S_S_S_S_S_S_S_S_S_S_S_S_S_S_S_S_S_S_S_S_S_S_S_S_S_S_S_S_S_S_S_S_S_S_S_S_S_S_S_S_S_S_S_S_S_S_S_S_S_S_S_S_S_S_S_S_S_S_S_S_S_S_S_S_S_S_S_S_S_S_S_S_S_S_S_S_S_S_S_S_S_S_S_S_S_S_S_S_S_S_S_S_S_S_S_S_S_S_S_S_S_S_S_S_S_S_S_S_S_S_S_S_S_S_S_S_S_S_S_S_S_S_S_S_S_S_S_S_S_S_S_S_S_S_S_S_S_S_S_S_S_S__param_26];
	ld.param.u64 	%rd28, [_Z4racePiS_S_S_S_S_S_S_S_S_S_S_S_S_S_S_S_S_S_S_S_S_S_S_S_S_S_S_S_S_S_S_S_S_S_S_S_S_S_S_S_S_S_S_S_S_S_S_S_S_S_S_S_S_S_S_S_S_S_S_S_S_S_S_S_S_S_S_S_S_S_S_S_S_S_S_S_S_S_S_S_S_S_S_S_S_S_S_S_S_S_S_S_S_S_S_S_S_S_S_S_S_S_S_S_S_S_S_S_S_S_S_S_S_S_S_S_S_S_S_S_S_S_S_S_S_S_S_S_S_S_S_S_S_S_S_S_S_S_S_S_S_S_S_S_S_S_S_S_S_S_S_S_S_S_S_S_S_S_S_S_S_S_S_S_S_S_S_S_S_S_S_S_S_S_S_S_S_S_S_S_S_S_S_S_S_S_S_S_S_S_S_S_S_S_S_S_S_S_S_S_S_S_S_S_S_S_S_S_S_S_S_S_S_S_S_S_S_S_S_S_S_S_S_S_S_S_S_S_S_S_S_S_S_S_S_S_S_S_S_S_S_S_S_S_S_S_S_S_S_S_S_S_S_S_S_S_S_S_S_S_S_S_S_S_S_S_S_S_S_S_S_S_S_S_S_S_S_S_S_S_S_S_S_S_S_S_S_S_S_S_S_S_S_S_S_S_S_S_S_S_S_S_S_S_S_S_S_S_S_S_S_S_S_S_S_S_S_S_S_S_S_S_S_S_S_S_S_S_S_S_S_S_S_S_S_S_S_S_S_S_S_S_S_S_S_S_S_S_S_S_S_S_S_S_S_S_S_S_S_S_S_S_S_S_S_S_S_S_S_S_S_S_S_S_S_S_S_S_S_S_S_S_S_S_S_S_S_S_S_S_S_S_S_S_S_S_S_S_S_S_S_S_S_S_S_S_S_S_S_S_S_S_S_S_S_S_S_S_S_S_S_S_S_S_S_S_S_S_S_S_S_S_S_S_S_S_S_S_S_S_S_S_S_S_S_S_S_S_S_S_S_S_S_S_S_S_S_S_S_S_S_S_S_S_S_S_S_S_S_S_S_S_S_S_S_S_S_S_S_S_S_S_S_S_S_S_S_S_S_S_S_S_S_S_S_S_S_S_S_S_S_S_S_S_S_S_S_S_S_S_S_S_S_S_S_S_S_S_S_S_S_S_S_S_S_S_S_S_S_S_S_S_S_S_S_S_S_S_S_S_S_S_S_S_S_S_S_S_S_S_S_S_S_S_S_S_S_S_S_S_S_S_S_S_S_S_S_S_S_S_S_S_S_S_S_S_S_S_S_S_S_S_S_S_S_S_S_S_S_S_S_S_S_S_S_S_S_S_S_S_S_S_S_S_S_S_S_S_S_S_S_S_S_S_S_S_S_S_S_S_S_S_S_S_S_S_S_S_S_S_S_S_S_S_S_S_S_S_S_S_S_S_S_S_S_S_S_S_S_S_S_S_S_S_S_S_S_S_S_S_S_S_S_S_S_S_S_S_S_S_S_S_S_S_S_S_S_S_S_S_S_S_S_S_S_S_S_S_S_S_S_S_S_S_S_S_S_S_S_S_S_S_S_S_S_S_S_S_S_S_S_S_S_S_S_S_S_S_S_S_S_S_S_S_S_S_S_S_S_S_S_S_S_S_S_S_S_S_S_S_S_S_S_S_S_S_S_S_S_S_S_S_S_S_S_S_S_S_S_S_S_S_S_S_S_S_S_S_S_S_S_S_S_S_S_S_S_S_S_S_S_S_S_S_S_S_S_S_S_S_S_S_S_S_S_S_S_S_S_S_S_S_S_S_S_S_S_S_S_S_S_S_S_S_S_S_S_S_S_S_S_S_S_S_S_S_S_S_S_S_S_S_S_S_S_S_S_S_S_S_S_S_S_S_S_S_S_S_S_S_S_S_S_S_S_S_S_S_S_S_S_S_S_S_S_S_S_S_S_S_S_S_S_S_S_S_S_S_S_S_S_S_S_S_S_S_S_S_S_S_S_S_S_S_S_S_S_S_S_S_S_S_S_S_S_S_S_S_S_S_S_S_S_S_S_S_S_S_S_S_S_S_S_S_S_S_S_S_S_S_S_S_S_S_S_S_S_S_S_S_S_S_S_S_S_S_S_S_S_S_S_S_S_S_S_S_S_S_S_S_S_S_S_S_S_S_S_S_S_S_S_S_S_S_S_S_S_S_S_S_S_S_S_S_S_S_S_S_S_S_S_S_S_S_S_S_S_S_S_S_S_S_S_S_S_S_S_S_S_S_S_S_S_S_S_S_S_S_S_S_S_S_S__param_27];
	ld.param.u64 	%rd29, [_Z4racePiS_S_S_S_S_S_S_S_S_S_S_S_S_S_S_S_S_S_S_S_S_S_S_S_S_S_S_S_S_S_S_S_S_S_S_S_S_S_S_S_S_S_S_S_S_S_S_S_S_S_S_S_S_S_S_S_S_S_S_S_S_S_S_S_S_S_S_S_S_S_S_S_S_S_S_S_S_S_S_S_S_S_S_S_S_S_S_S_S_S_S_S_S_S_S_S_S_S_S_S_S_S_S_S_S_S_S_S_S_S_S_S_S_S_S_S_S_S_S_S_S_S_S_S_S_S_S_S_S_S_S_S_S_S_S_S_S_S_S_S_S_S_S_S_S_S_S_S_S_S_S_S_S_S_S_S_S_S_S_S_S_S_S_S_S_S_S_S_S_S_S_S_S_S_S_S_S_S_S_S_S_S_S_S_S_S_S_S_S_S_S_S_S_S_S_S_S_S_S_S_S_S_S_S_S_S_S_S_S_S_S_S_S_S_S_S_S_S_S_S_S_S_S_S_S_S_S_S_S_S_S_S_S_S_S_S_S_S_S_S_S_S_S_S_S_S_S_S_S_S_S_S_S_S_S_S_S_S_S_S_S_S_S_S_S_S_S_S_S_S_S_S_S_S_S_S_S_S_S_S_S_S_S_S_S_S_S_S_S_S_S_S_S_S_S_S_S_S_S_S_S_S_S_S_S_S_S_S_S_S_S_S_S_S_S_S_S_S_S_S_S_S_S_S_S_S_S_S_S_S_S_S_S_S_S_S_S_S_S_S_S_S_S_S_S_S_S_S_S_S_S_S_S_S_S_S_S_S_S_S_S_S_S_S_S_S_S_S_S_S_S_S_S_S_S_S_S_S_S_S_S_S_S_S_S_S_S_S_S_S_S_S_S_S_S_S_S_S_S_S_S_S_S_S_S_S_S_S_S_S_S_S_S_S_S_S_S_S_S_S_S_S_S_S_S_S_S_S_S_S_S_S_S_S_S_S_S_S_S_S_S_S_S_S_S_S_S_S_S_S_S_S_S_S_S_S_S_S_S_S_S_S_S_S_S_S_S_S_S_S_S_S_S_S_S_S_S_S_S_S_S_S_S_S_S_S_S_S_S_S_S_S_S_S_S_S_S_S_S_S_S_S_S_S_S_S_S_S_S_S_S_S_S_S_S_S_S_S_S_S_S_S_S_S_S_S_S_S_S_S_S_S_S_S_S_S_S_S_S_S_S_S_S_S_S_S_S_S_S_S_S_S_S_S_S_S_S_S_S_S_S_S_S_S_S_S_S_S_S_S_S_S_S_S_S_S_S_S_S_S_S_S_S_S_S_S_S_S_S_S_S_S_S_S_S_S_S_S_S_S_S_S_S_S_S_S_S_S_S_S_S_S_S_S_S_S_S_S_S_S_S_S_S_S_S_S_S_S_S_S_S_S_S_S_S_S_S_S_S_S_S_S_S_S_S_S_S_S_S_S_S_S_S_S_S_S_S_S_S_S_S_S_S_S_S_S_S_S_S_S_S_S_S_S_S_S_S_S_S_S_S_S_S_S_S_S_S_S_S_S_S_S_S_S_S_S_S_S_S_S_S_S_S_S_S_S_S_S_S_S_S_S_S_S_S_S_S_S_S_S_S_S_S_S_S_S_S_S_S_S_S_S_S_S_S_S_S_S_S_S_S_S_S_S_S_S_S_S_S_S_S_S_S_S_S_S_S_S_S_S_S_S_S_S_S_S_S_S_S_S_S_S_S_S_S_S_S_S_S_S_S_S_S_S_S_S_S_S_S_S_S_S_S_S_S_S_S_S_S_S_S_S_S_S_S_S_S_S_S_S_S_S_S_S_S_S_S_S_S_S_S_S_S_S_S_S_S_S_S_S_S_S_S_S_S_S_S_S_S_S_S_S_S_S_S_S_S_S_S_S_S_S_S_S_S_S_S_S_S_S_S_S_S_S_S_S_S_S_S_S_S_S_S_S_S_S_S_S_S_S_S_S_S_S_S_S_S_S_S_S_S_S_S_S_S_S_S_S_S_S_S_S_S_S_S_S_S_S_S_S_S_S_S_S_S_S_S_S_S_S_S_S_S_S_S_S_S_S_S_S_S_S_S_S_S_S_S_S_S_S_S_S_S_S_S_S_S_S_S_S_S_S_S_S_S_S_S_S_S_S_S_S_S_S_S_S_S_S_S_S_S_S_S_S_S_S_S_S_S_S_S_S_S_S_S_S_S_S_S_S_S_S_S_S_S_S_S_S_S_S_S_S_S_S_S_S_S_S_S_S_S_S_S_S_S_S_S_S_S_S_S_S_S__param_28];
	ld.param.u64 	%rd30, [_Z4racePiS_S_S_S_S_S_S_S_S_S_S_S_S_S_S_S_S_S_S_S_S_S_S_S_S_S_S_S_S_S_S_S_S_S_S_S_S_S_S_S_S_S_S_S_S_S_S_S_S_S_S_S_S_S_S_S_S_S_S_S_S_S_S_S_S_S_S_S_S_S_S_S_S_S_S_S_S_S_S_S_S_S_S_S_S_S_S_S_S_S_S_S_S_S_S_S_S_S_S_S_S_S_S_S_S_S_S_S_S_S_S_S_S_S_S_S_S_S_S_S_S_S_S_S_S_S_S_S_S_S_S_S_S_S_S_S_S_S_S_S_S_S_S_S_S_S_S_S_S_S_S_S_S_S_S_S_S_S_S_S_S_S_S_S_S_S_S_S_S_S_S_S_S_S_S_S_S_S_S_S_S_S_S_S_S_S_S_S_S_S_S_S_S_S_S_S_S_S_S_S_S_S_S_S_S_S_S_S_S_S_S_S_S_S_S_S_S_S_S_S_S_S_S_S_S_S_S_S_S_S_S_S_S_S_S_S_S_S_S_S_S_S_S_S_S_S_S_S_S_S_S_S_S_S_S_S_S_S_S_S_S_S_S_S_S_S_S_S_S_S_S_S_S_S_S_S_S_S_S_S_S_S_S_S_S_S_S_S_S_S_S_S_S_S_S_S_S_S_S_S_S_S_S_S_S_S_S_S_S_S_S_S_S_S_S_S_S_S_S_S_S_S_S_S_S_S_S_S_S_S_S_S_S_S_S_S_S_S_S_S_S_S_S_S_S_S_S_S_S_S_S_S_S_S_S_S_S_S_S_S_S_S_S_S_S_S_S_S_S_S_S_S_S_S_S_S_S_S_S_S_S_S_S_S_S_S_S_S_S_S_S_S_S_S_S_S_S_S_S_S_S_S_S_S_S_S_S_S_S_S_S_S_S_S_S_S_S_S_S_S_S_S_S_S_S_S_S_S_S_S_S_S_S_S_S_S_S_S_S_S_S_S_S_S_S_S_S_S_S_S_S_S_S_S_S_S_S_S_S_S_S_S_S_S_S_S_S_S_S_S_S_S_S_S_S_S_S_S_S_S_S_S_S_S_S_S_S_S_S_S_S_S_S_S_S_S_S_S_S_S_S_S_S_S_S_S_S_S_S_S_S_S_S_S_S_S_S_S_S_S_S_S_S_S_S_S_S_S_S_S_S_S_S_S_S_S_S_S_S_S_S_S_S_S_S_S_S_S_S_S_S_S_S_S_S_S_S_S_S_S_S_S_S_S_S_S_S_S_S_S_S_S_S_S_S_S_S_S_S_S_S_S_S_S_S_S_S_S_S_S_S_S_S_S_S_S_S_S_S_S_S_S_S_S_S_S_S_S_S_S_S_S_S_S_S_S_S_S_S_S_S_S_S_S_S_S_S_S_S_S_S_S_S_S_S_S_S_S_S_S_S_S_S_S_S_S_S_S_S_S_S_S_S_S_S_S_S_S_S_S_S_S_S_S_S_S_S_S_S_S_S_S_S_S_S_S_S_S_S_S_S_S_S_S_S_S_S_S_S_S_S_S_S_S_S_S_S_S_S_S_S_S_S_S_S_S_S_S_S_S_S_S_S_S_S_S_S_S_S_S_S_S_S_S_S_S_S_S_S_S_S_S_S_S_S_S_S_S_S_S_S_S_S_S_S_S_S_S_S_S_S_S_S_S_S_S_S_S_S_S_S_S_S_S_S_S_S_S_S_S_S_S_S_S_S_S_S_S_S_S_S_S_S_S_S_S_S_S_S_S_S_S_S_S_S_S_S_S_S_S_S_S_S_S_S_S_S_S_S_S_S_S_S_S_S_S_S_S_S_S_S_S_S_S_S_S_S_S_S_S_S_S_S_S_S_S_S_S_S_S_S_S_S_S_S_S_S_S_S_S_S_S_S_S_S_S_S_S_S_S_S_S_S_S_S_S_S_S_S_S_S_S_S_S_S_S_S_S_S_S_S_S_S_S_S_S_S_S_S_S_S_S_S_S_S_S_S_S_S_S_S_S_S_S_S_S_S_S_S_S_S_S_S_S_S_S_S_S_S_S_S_S_S_S_S_S_S_S_S_S_S_S_S_S_S_S_S_S_S_S_S_S_S_S_S_S_S_S_S_S_S_S_S_S_S_S_S_S_S_S_S_S_S_S_S_S_S_S_S_S_S_S_S_S_S_S_S_S_S_S_S_S_S_S_S_S_S_S_S_S_S_S_S_S_S_S_S_S_S_S_S_S_S_S_S_S_S_S_S_S_S_S_S_S_S_S_S_S_S_S_S_S_S__param_29];
	ld.param.u64 	%rd31, [_Z4racePiS_S_S_S_S_S_S_S_S_S_S_S_S_S_S_S_S_S_S_S_S_S_S_S_S_S_S_S_S_S_S_S_S_S_S_S_S_S_S_S_S_S_S_S_S_S_S_S_S_S_S_S_S_S_S_S_S_S_S_S_S_S_S_S_S_S_S_S_S_S_S_S_S_S_S_S_S_S_S_S_S_S_S_S_S_S_S_S_S_S_S_S_S_S_S_S_S_S_S_S_S_S_S_S_S_S_S_S_S_S_S_S_S_S_S_S_S_S_S_S_S_S_S_S_S_S_S_S_S_S_S_S_S_S_S_S_S_S_S_S_S_S_S_S_S_S_S_S_S_S_S_S_S_S_S_S_S_S_S_S_S_S_S_S_S_S_S_S_S_S_S_S_S_S_S_S_S_S_S_S_S_S_S_S_S_S_S_S_S_S_S_S_S_S_S_S_S_S_S_S_S_S_S_S_S_S_S_S_S_S_S_S_S_S_S_S_S_S_S_S_S_S_S_S_S_S_S_S_S_S_S_S_S_S_S_S_S_S_S_S_S_S_S_S_S_S_S_S_S_S_S_S_S_S_S_S_S_S_S_S_S_S_S_S_S_S_S_S_S_S_S_S_S_S_S_S_S_S_S_S_S_S_S_S_S_S_S_S_S_S_S_S_S_S_S_S_S_S_S_S_S_S_S_S_S_S_S_S_S_S_S_S_S_S_S_S_S_S_S_S_S_S_S_S_S_S_S_S_S_S_S_S_S_S_S_S_S_S_S_S_S_S_S_S_S_S_S_S_S_S_S_S_S_S_S_S_S_S_S_S_S_S_S_S_S_S_S_S_S_S_S_S_S_S_S_S_S_S_S_S_S_S_S_S_S_S_S_S_S_S_S_S_S_S_S_S_S_S_S_S_S_S_S_S_S_S_S_S_S_S_S_S_S_S_S_S_S_S_S_S_S_S_S_S_S_S_S_S_S_S_S_S_S_S_S_S_S_S_S_S_S_S_S_S_S_S_S_S_S_S_S_S_S_S_S_S_S_S_S_S_S_S_S_S_S_S_S_S_S_S_S_S_S_S_S_S_S_S_S_S_S_S_S_S_S_S_S_S_S_S_S_S_S_S_S_S_S_S_S_S_S_S_S_S_S_S_S_S_S_S_S_S_S_S_S_S_S_S_S_S_S_S_S_S_S_S_S_S_S_S_S_S_S_S_S_S_S_S_S_S_S_S_S_S_S_S_S_S_S_S_S_S_S_S_S_S_S_S_S_S_S_S_S_S_S_S_S_S_S_S_S_S_S_S_S_S_S_S_S_S_S_S_S_S_S_S_S_S_S_S_S_S_S_S_S_S_S_S_S_S_S_S_S_S_S_S_S_S_S_S_S_S_S_S_S_S_S_S_S_S_S_S_S_S_S_S_S_S_S_S_S_S_S_S_S_S_S_S_S_S_S_S_S_S_S_S_S_S_S_S_S_S_S_S_S_S_S_S_S_S_S_S_S_S_S_S_S_S_S_S_S_S_S_S_S_S_S_S_S_S_S_S_S_S_S_S_S_S_S_S_S_S_S_S_S_S_S_S_S_S_S_S_S_S_S_S_S_S_S_S_S_S_S_S_S_S_S_S_S_S_S_S_S_S_S_S_S_S_S_S_S_S_S_S_S_S_S_S_S_S_S_S_S_S_S_S_S_S_S_S_S_S_S_S_S_S_S_S_S_S_S_S_S_S_S_S_S_S_S_S_S_S_S_S_S_S_S_S_S_S_S_S_S_S_S_S_S_S_S_S_S_S_S_S_S_S_S_S_S_S_S_S_S_S_S_S_S_S_S_S_S_S_S_S_S_S_S_S_S_S_S_S_S_S_S_S_S_S_S_S_S_S_S_S_S_S_S_S_S_S_S_S_S_S_S_S_S_S_S_S_S_S_S_S_S_S_S_S_S_S_S_S_S_S_S_S_S_S_S_S_S_S_S_S_S_S_S_S_S_S_S_S_S_S_S_S_S_S_S_S_S_S_S_S_S_S_S_S_S_S_S_S_S_S_S_S_S_S_S_S_S_S_S_S_S_S_S_S_S_S_S_S_S_S_S_S_S_S_S_S_S_S_S_S_S_S_S_S_S_S_S_S_S_S_S_S_S_S_S_S_S_S_S_S_S_S_S_S_S_S_S_S_S_S_S_S_S_S_S_S_S_S_S_S_S_S_S_S_S_S_S_S_S_S_S_S_S_S_S_S_S_S_S_S_S_S_S_S_S_S_S_S_S_S_S_S_S_S_S_S_S_S_S_S_S_S_S_S_S_S_S_S_S__param_30];
	ld.param.u64 	%rd32, [_Z4racePiS_S_S_S_S_S_S_S_S_S_S_S_S_S_S_S_S_S_S_S_S_S_S_S_S_S_S_S_S_S_S_S_S_S_S_S_S_S_S_S_S_S_S_S_S_S_S_S_S_S_S_S_S_S_S_S_S_S_S_S_S_S_S_S_S_S_S_S_S_S_S_S_S_S_S_S_S_S_S_S_S_S_S_S_S_S_S_S_S_S_S_S_S_S_S_S_S_S_S_S_S_S_S_S_S_S_S_S_S_S_S_S_S_S_S_S_S_S_S_S_S_S_S_S_S_S_S_S_S_S_S_S_S_S_S_S_S_S_S_S_S_S_S_S_S_S_S_S_S_S_S_S_S_S_S_S_S_S_S_S_S_S_S_S_S_S_S_S_S_S_S_S_S_S_S_S_S_S_S_S_S_S_S_S_S_S_S_S_S_S_S_S_S_S_S_S_S_S_S_S_S_S_S_S_S_S_S_S_S_S_S_S_S_S_S_S_S_S_S_S_S_S_S_S_S_S_S_S_S_S_S_S_S_S_S_S_S_S_S_S_S_S_S_S_S_S_S_S_S_S_S_S_S_S_S_S_S_S_S_S_S_S_S_S_S_S_S_S_S_S_S_S_S_S_S_S_S_S_S_S_S_S_S_S_S_S_S_S_S_S_S_S_S_S_S_S_S_S_S_S_S_S_S_S_S_S_S_S_S_S_S_S_S_S_S_S_S_S_S_S_S_S_S_S_S_S_S_S_S_S_S_S_S_S_S_S_S_S_S_S_S_S_S_S_S_S_S_S_S_S_S_S_S_S_S_S_S_S_S_S_S_S_S_S_S_S_S_S_S_S_S_S_S_S_S_S_S_S_S_S_S_S_S_S_S_S_S_S_S_S_S_S_S_S_S_S_S_S_S_S_S_S_S_S_S_S_S_S_S_S_S_S_S_S_S_S_S_S_S_S_S_S_S_S_S_S_S_S_S_S_S_S_S_S_S_S_S_S_S_S_S_S_S_S_S_S_S_S_S_S_S_S_S_S_S_S_S_S_S_S_S_S_S_S_S_S_S_S_S_S_S_S_S_S_S_S_S_S_S_S_S_S_S_S_S_S_S_S_S_S_S_S_S_S_S_S_S_S_S_S_S_S_S_S_S_S_S_S_S_S_S_S_S_S_S_S_S_S_S_S_S_S_S_S_S_S_S_S_S_S_S_S_S_S_S_S_S_S_S_S_S_S_S_S_S_S_S_S_S_S_S_S_S_S_S_S_S_S_S_S_S_S_S_S_S_S_S_S_S_S_S_S_S_S_S_S_S_S_S_S_S_S_S_S_S_S_S_S_S_S_S_S_S_S_S_S_S_S_S_S_S_S_S_S_S_S_S_S_S_S_S_S_S_S_S_S_S_S_S_S_S_S_S_S_S_S_S_S_S_S_S_S_S_S_S_S_S_S_S_S_S_S_S_S_S_S_S_S_S_S_S_S_S_S_S_S_S_S_S_S_S_S_S_S_S_S_S_S_S_S_S_S_S_S_S_S_S_S_S_S_S_S_S_S_S_S_S_S_S_S_S_S_S_S_S_S_S_S_S_S_S_S_S_S_S_S_S_S_S_S_S_S_S_S_S_S_S_S_S_S_S_S_S_S_S_S_S_S_S_S_S_S_S_S_S_S_S_S_S_S_S_S_S_S_S_S_S_S_S_S_S_S_S_S_S_S_S_S_S_S_S_S_S_S_S_S_S_S_S_S_S_S_S_S_S_S_S_S_S_S_S_S_S_S_S_S_S_S_S_S_S_S_S_S_S_S_S_S_S_S_S_S_S_S_S_S_S_S_S_S_S_S_S_S_S_S_S_S_S_S_S_S_S_S_S_S_S_S_S_S_S_S_S_S_S_S_S_S_S_S_S_S_S_S_S_S_S_S_S_S_S_S_S_S_S_S_S_S_S_S_S_S_S_S_S_S_S_S_S_S_S_S_S_S_S_S_S_S_S_S_S_S_S_S_S_S_S_S_S_S_S_S_S_S_S_S_S_S_S_S_S_S_S_S_S_S_S_S_S_S_S_S_S_S_S_S_S_S_S_S_S_S_S_S_S_S_S_S_S_S_S_S_S_S_S_S_S_S_S_S_S_S_S_S_S_S_S_S_S_S_S_S_S_S_S_S_S_S_S_S_S_S_S_S_S_S_S_S_S_S_S_S_S_S_S_S_S_S_S_S_S_S_S_S_S_S_S_S_S_S_S_S_S_S_S_S_S_S_S_S_S_S_S_S_S_S_S_S_S_S_S_S_S_S_S_S_S_S_S_S_S_S_S__param_31];
	ld.param.u64 	%rd33, [_Z4racePiS_S_S_S_S_S_S_S_S_S_S_S_S_S_S_S_S_S_S_S_S_S_S_S_S_S_S_S_S_S_S_S_S_S_S_S_S_S_S_S_S_S_S_S_S_S_S_S_S_S_S_S_S_S_S_S_S_S_S_S_S_S_S_S_S_S_S_S_S_S_S_S_S_S_S_S_S_S_S_S_S_S_S_S_S_S_S_S_S_S_S_S_S_S_S_S_S_S_S_S_S_S_S_S_S_S_S_S_S_S_S_S_S_S_S_S_S_S_S_S_S_S_S_S_S_S_S_S_S_S_S_S_S_S_S_S_S_S_S_S_S_S_S_S_S_S_S_S_S_S_S_S_S_S_S_S_S_S_S_S_S_S_S_S_S_S_S_S_S_S_S_S_S_S_S_S_S_S_S_S_S_S_S_S_S_S_S_S_S_S_S_S_S_S_S_S_S_S_S_S_S_S_S_S_S_S_S_S_S_S_S_S_S_S_S_S_S_S_S_S_S_S_S_S_S_S_S_S_S_S_S_S_S_S_S_S_S_S_S_S_S_S_S_S_S_S_S_S_S_S_S_S_S_S_S_S_S_S_S_S_S_S_S_S_S_S_S_S_S_S_S_S_S_S_S_S_S_S_S_S_S_S_S_S_S_S_S_S_S_S_S_S_S_S_S_S_S_S_S_S_S_S_S_S_S_S_S_S_S_S_S_S_S_S_S_S_S_S_S_S_S_S_S_S_S_S_S_S_S_S_S_S_S_S_S_S_S_S_S_S_S_S_S_S_S_S_S_S_S_S_S_S_S_S_S_S_S_S_S_S_S_S_S_S_S_S_S_S_S_S_S_S_S_S_S_S_S_S_S_S_S_S_S_S_S_S_S_S_S_S_S_S_S_S_S_S_S_S_S_S_S_S_S_S_S_S_S_S_S_S_S_S_S_S_S_S_S_S_S_S_S_S_S_S_S_S_S_S_S_S_S_S_S_S_S_S_S_S_S_S_S_S_S_S_S_S_S_S_S_S_S_S_S_S_S_S_S_S_S_S_S_S_S_S_S_S_S_S_S_S_S_S_S_S_S_S_S_S_S_S_S_S_S_S_S_S_S_S_S_S_S_S_S_S_S_S_S_S_S_S_S_S_S_S_S_S_S_S_S_S_S_S_S_S_S_S_S_S_S_S_S_S_S_S_S_S_S_S_S_S_S_S_S_S_S_S_S_S_S_S_S_S_S_S_S_S_S_S_S_S_S_S_S_S_S_S_S_S_S_S_S_S_S_S_S_S_S_S_S_S_S_S_S_S_S_S_S_S_S_S_S_S_S_S_S_S_S_S_S_S_S_S_S_S_S_S_S_S_S_S_S_S_S_S_S_S_S_S_S_S_S_S_S_S_S_S_S_S_S_S_S_S_S_S_S_S_S_S_S_S_S_S_S_S_S_S_S_S_S_S_S_S_S_S_S_S_S_S_S_S_S_S_S_S_S_S_S_S_S_S_S_S_S_S_S_S_S_S_S_S_S_S_S_S_S_S_S_S_S_S_S_S_S_S_S_S_S_S_S_S_S_S_S_S_S_S_S_S_S_S_S_S_S_S_S_S_S_S_S_S_S_S_S_S_S_S_S_S_S_S_S_S_S_S_S_S_S_S_S_S_S_S_S_S_S_S_S_S_S_S_S_S_S_S_S_S_S_S_S_S_S_S_S_S_S_S_S_S_S_S_S_S_S_S_S_S_S_S_S_S_S_S_S_S_S_S_S_S_S_S_S_S_S_S_S_S_S_S_S_S_S_S_S_S_S_S_S_S_S_S_S_S_S_S_S_S_S_S_S_S_S_S_S_S_S_S_S_S_S_S_S_S_S_S_S_S_S_S_S_S_S_S_S_S_S_S_S_S_S_S_S_S_S_S_S_S_S_S_S_S_S_S_S_S_S_S_S_S_S_S_S_S_S_S_S_S_S_S_S_S_S_S_S_S_S_S_S_S_S_S_S_S_S_S_S_S_S_S_S_S_S_S_S_S_S_S_S_S_S_S_S_S_S_S_S_S_S_S_S_S_S_S_S_S_S_S_S_S_S_S_S_S_S_S_S_S_S_S_S_S_S_S_S_S_S_S_S_S_S_S_S_S_S_S_S_S_S_S_S_S_S_S_S_S_S_S_S_S_S_S_S_S_S_S_S_S_S_S_S_S_S_S_S_S_S_S_S_S_S_S_S_S_S_S_S_S_S_S_S_S_S_S_S_S_S_S_S_S_S_S_S_S_S_S_S_S_S_S_S_S_S_S_S_S_S_S_S_S_S_S_S_S_S__param_32];
	ld.param.u64 	%rd34, [_Z4racePiS_S_S_S_S_S_S_S_S_S_S_S_S_S_S_S_S_S_S_S_S_S_S_S_S_S_S_S_S_S_S_S_S_S_S_S_S_S_S_S_S_S_S_S_S_S_S_S_S_S_S_S_S_S_S_S_S_S_S_S_S_S_S_S_S_S_S_S_S_S_S_S_S_S_S_S_S_S_S_S_S_S_S_S_S_S_S_S_S_S_S_S_S_S_S_S_S_S_S_S_S_S_S_S_S_S_S_S_S_S_S_S_S_S_S_S_S_S_S_S_S_S_S_S_S_S_S_S_S_S_S_S_S_S_S_S_S_S_S_S_S_S_S_S_S_S_S_S_S_S_S_S_S_S_S_S_S_S_S_S_S_S_S_S_S_S_S_S_S_S_S_S_S_S_S_S_S_S_S_S_S_S_S_S_S_S_S_S_S_S_S_S_S_S_S_S_S_S_S_S_S_S_S_S_S_S_S_S_S_S_S_S_S_S_S_S_S_S_S_S_S_S_S_S_S_S_S_S_S_S_S_S_S_S_S_S_S_S_S_S_S_S_S_S_S_S_S_S_S_S_S_S_S_S_S_S_S_S_S_S_S_S_S_S_S_S_S_S_S_S_S_S_S_S_S_S_S_S_S_S_S_S_S_S_S_S_S_S_S_S_S_S_S_S_S_S_S_S_S_S_S_S_S_S_S_S_S_S_S_S_S_S_S_S_S_S_S_S_S_S_S_S_S_S_S_S_S_S_S_S_S_S_S_S_S_S_S_S_S_S_S_S_S_S_S_S_S_S_S_S_S_S_S_S_S_S_S_S_S_S_S_S_S_S_S_S_S_S_S_S_S_S_S_S_S_S_S_S_S_S_S_S_S_S_S_S_S_S_S_S_S_S_S_S_S_S_S_S_S_S_S_S_S_S_S_S_S_S_S_S_S_S_S_S_S_S_S_S_S_S_S_S_S_S_S_S_S_S_S_S_S_S_S_S_S_S_S_S_S_S_S_S_S_S_S_S_S_S_S_S_S_S_S_S_S_S_S_S_S_S_S_S_S_S_S_S_S_S_S_S_S_S_S_S_S_S_S_S_S_S_S_S_S_S_S_S_S_S_S_S_S_S_S_S_S_S_S_S_S_S_S_S_S_S_S_S_S_S_S_S_S_S_S_S_S_S_S_S_S_S_S_S_S_S_S_S_S_S_S_S_S_S_S_S_S_S_S_S_S_S_S_S_S_S_S_S_S_S_S_S_S_S_S_S_S_S_S_S_S_S_S_S_S_S_S_S_S_S_S_S_S_S_S_S_S_S_S_S_S_S_S_S_S_S_S_S_S_S_S_S_S_S_S_S_S_S_S_S_S_S_S_S_S_S_S_S_S_S_S_S_S_S_S_S_S_S_S_S_S_S_S_S_S_S_S_S_S_S_S_S_S_S_S_S_S_S_S_S_S_S_S_S_S_S_S_S_S_S_S_S_S_S_S_S_S_S_S_S_S_S_S_S_S_S_S_S_S_S_S_S_S_S_S_S_S_S_S_S_S_S_S_S_S_S_S_S_S_S_S_S_S_S_S_S_S_S_S_S_S_S_S_S_S_S_S_S_S_S_S_S_S_S_S_S_S_S_S_S_S_S_S_S_S_S_S_S_S_S_S_S_S_S_S_S_S_S_S_S_S_S_S_S_S_S_S_S_S_S_S_S_S_S_S_S_S_S_S_S_S_S_S_S_S_S_S_S_S_S_S_S_S_S_S_S_S_S_S_S_S_S_S_S_S_S_S_S_S_S_S_S_S_S_S_S_S_S_S_S_S_S_S_S_S_S_S_S_S_S_S_S_S_S_S_S_S_S_S_S_S_S_S_S_S_S_S_S_S_S_S_S_S_S_S_S_S_S_S_S_S_S_S_S_S_S_S_S_S_S_S_S_S_S_S_S_S_S_S_S_S_S_S_S_S_S_S_S_S_S_S_S_S_S_S_S_S_S_S_S_S_S_S_S_S_S_S_S_S_S_S_S_S_S_S_S_S_S_S_S_S_S_S_S_S_S_S_S_S_S_S_S_S_S_S_S_S_S_S_S_S_S_S_S_S_S_S_S_S_S_S_S_S_S_S_S_S_S_S_S_S_S_S_S_S_S_S_S_S_S_S_S_S_S_S_S_S_S_S_S_S_S_S_S_S_S_S_S_S_S_S_S_S_S_S_S_S_S_S_S_S_S_S_S_S_S_S_S_S_S_S_S_S_S_S_S_S_S_S_S_S_S_S_S_S_S_S_S_S_S_S_S_S_S_S_S_S_S_S_S_S_S_S_S_S__param_33];
	ld.param.u64 	%rd35, [_Z4racePiS_S_S_S_S_S_S_S_S_S_S_S_S_S_S_S_S_S_S_S_S_S_S_S_S_S_S_S_S_S_S_S_S_S_S_S_S_S_S_S_S_S_S_S_S_S_S_S_S_S_S_S_S_S_S_S_S_S_S_S_S_S_S_S_S_S_S_S_S_S_S_S_S_S_S_S_S_S_S_S_S_S_S_S_S_S_S_S_S_S_S_S_S_S_S_S_S_S_S_S_S_S_S_S_S_S_S_S_S_S_S_S_S_S_S_S_S_S_S_S_S_S_S_S_S_S_S_S_S_S_S_S_S_S_S_S_S_S_S_S_S_S_S_S_S_S_S_S_S_S_S_S_S_S_S_S_S_S_S_S_S_S_S_S_S_S_S_S_S_S_S_S_S_S_S_S_S_S_S_S_S_S_S_S_S_S_S_S_S_S_S_S_S_S_S_S_S_S_S_S_S_S_S_S_S_S_S_S_S_S_S_S_S_S_S_S_S_S_S_S_S_S_S_S_S_S_S_S_S_S_S_S_S_S_S_S_S_S_S_S_S_S_S_S_S_S_S_S_S_S_S_S_S_S_S_S_S_S_S_S_S_S_S_S_S_S_S_S_S_S_S_S_S_S_S_S_S_S_S_S_S_S_S_S_S_S_S_S_S_S_S_S_S_S_S_S_S_S_S_S_S_S_S_S_S_S_S_S_S_S_S_S_S_S_S_S_S_S_S_S_S_S_S_S_S_S_S_S_S_S_S_S_S_S_S_S_S_S_S_S_S_S_S_S_S_S_S_S_S_S_S_S_S_S_S_S_S_S_S_S_S_S_S_S_S_S_S_S_S_S_S_S_S_S_S_S_S_S_S_S_S_S_S_S_S_S_S_S_S_S_S_S_S_S_S_S_S_S_S_S_S_S_S_S_S_S_S_S_S_S_S_S_S_S_S_S_S_S_S_S_S_S_S_S_S_S_S_S_S_S_S_S_S_S_S_S_S_S_S_S_S_S_S_S_S_S_S_S_S_S_S_S_S_S_S_S_S_S_S_S_S_S_S_S_S_S_S_S_S_S_S_S_S_S_S_S_S_S_S_S_S_S_S_S_S_S_S_S_S_S_S_S_S_S_S_S_S_S_S_S_S_S_S_S_S_S_S_S_S_S_S_S_S_S_S_S_S_S_S_S_S_S_S_S_S_S_S_S_S_S_S_S_S_S_S_S_S_S_S_S_S_S_S_S_S_S_S_S_S_S_S_S_S_S_S_S_S_S_S_S_S_S_S_S_S_S_S_S_S_S_S_S_S_S_S_S_S_S_S_S_S_S_S_S_S_S_S_S_S_S_S_S_S_S_S_S_S_S_S_S_S_S_S_S_S_S_S_S_S_S_S_S_S_S_S_S_S_S_S_S_S_S_S_S_S_S_S_S_S_S_S_S_S_S_S_S_S_S_S_S_S_S_S_S_S_S_S_S_S_S_S_S_S_S_S_S_S_S_S_S_S_S_S_S_S_S_S_S_S_S_S_S_S_S_S_S_S_S_S_S_S_S_S_S_S_S_S_S_S_S_S_S_S_S_S_S_S_S_S_S_S_S_S_S_S_S_S_S_S_S_S_S_S_S_S_S_S_S_S_S_S_S_S_S_S_S_S_S_S_S_S_S_S_S_S_S_S_S_S_S_S_S_S_S_S_S_S_S_S_S_S_S_S_S_S_S_S_S_S_S_S_S_S_S_S_S_S_S_S_S_S_S_S_S_S_S_S_S_S_S_S_S_S_S_S_S_S_S_S_S_S_S_S_S_S_S_S_S_S_S_S_S_S_S_S_S_S_S_S_S_S_S_S_S_S_S_S_S_S_S_S_S_S_S_S_S_S_S_S_S_S_S_S_S_S_S_S_S_S_S_S_S_S_S_S_S_S_S_S_S_S_S_S_S_S_S_S_S_S_S_S_S_S_S_S_S_S_S_S_S_S_S_S_S_S_S_S_S_S_S_S_S_S_S_S_S_S_S_S_S_S_S_S_S_S_S_S_S_S_S_S_S_S_S_S_S_S_S_S_S_S_S_S_S_S_S_S_S_S_S_S_S_S_S_S_S_S_S_S_S_S_S_S_S_S_S_S_S_S_S_S_S_S_S_S_S_S_S_S_S_S_S_S_S_S_S_S_S_S_S_S_S_S_S_S_S_S_S_S_S_S_S_S_S_S_S_S_S_S_S_S_S_S_S_S_S_S_S_S_S_S_S_S_S_S_S_S_S_S_S_S_S_S_S_S_S_S_S_S_S_S_S_S_S_S_S_S_S_S_S_S_S_S__param_34];
	ld.param.u64 	%rd36, [_Z4racePiS_S_S_S_S_S_S_S_S_S_S_S_S_S_S_S_S_S_S_S_S_S_S_S_S_S_S_S_S_S_S_S_S_S_S_S_S_S_S_S_S_S_S_S_S_S_S_S_S_S_S_S_S_S_S_S_S_S_S_S_S_S_S_S_S_S_S_S_S_S_S_S_S_S_S_S_S_S_S_S_S_S_S_S_S_S_S_S_S_S_S_S_S_S_S_S_S_S_S_S_S_S_S_S_S_S_S_S_S_S_S_S_S_S_S_S_S_S_S_S_S_S_S_S_S_S_S_S_S_S_S_S_S_S_S_S_S_S_S_S_S_S_S_S_S_S_S_S_S_S_S_S_S_S_S_S_S_S_S_S_S_S_S_S_S_S_S_S_S_S_S_S_S_S_S_S_S_S_S_S_S_S_S_S_S_S_S_S_S_S_S_S_S_S_S_S_S_S_S_S_S_S_S_S_S_S_S_S_S_S_S_S_S_S_S_S_S_S_S_S_S_S_S_S_S_S_S_S_S_S_S_S_S_S_S_S_S_S_S_S_S_S_S_S_S_S_S_S_S_S_S_S_S_S_S_S_S_S_S_S_S_S_S_S_S_S_S_S_S_S_S_S_S_S_S_S_S_S_S_S_S_S_S_S_S_S_S_S_S_S_S_S_S_S_S_S_S_S_S_S_S_S_S_S_S_S_S_S_S_S_S_S_S_S_S_S_S_S_S_S_S_S_S_S_S_S_S_S_S_S_S_S_S_S_S_S_S_S_S_S_S_S_S_S_S_S_S_S_S_S_S_S_S_S_S_S_S_S_S_S_S_S_S_S_S_S_S_S_S_S_S_S_S_S_S_S_S_S_S_S_S_S_S_S_S_S_S_S_S_S_S_S_S_S_S_S_S_S_S_S_S_S_S_S_S_S_S_S_S_S_S_S_S_S_S_S_S_S_S_S_S_S_S_S_S_S_S_S_S_S_S_S_S_S_S_S_S_S_S_S_S_S_S_S_S_S_S_S_S_S_S_S_S_S_S_S_S_S_S_S_S_S_S_S_S_S_S_S_S_S_S_S_S_S_S_S_S_S_S_S_S_S_S_S_S_S_S_S_S_S_S_S_S_S_S_S_S_S_S_S_S_S_S_S_S_S_S_S_S_S_S_S_S_S_S_S_S_S_S_S_S_S_S_S_S_S_S_S_S_S_S_S_S_S_S_S_S_S_S_S_S_S_S_S_S_S_S_S_S_S_S_S_S_S_S_S_S_S_S_S_S_S_S_S_S_S_S_S_S_S_S_S_S_S_S_S_S_S_S_S_S_S_S_S_S_S_S_S_S_S_S_S_S_S_S_S_S_S_S_S_S_S_S_S_S_S_S_S_S_S_S_S_S_S_S_S_S_S_S_S_S_S_S_S_S_S_S_S_S_S_S_S_S_S_S_S_S_S_S_S_S_S_S_S_S_S_S_S_S_S_S_S_S_S_S_S_S_S_S_S_S_S_S_S_S_S_S_S_S_S_S_S_S_S_S_S_S_S_S_S_S_S_S_S_S_S_S_S_S_S_S_S_S_S_S_S_S_S_S_S_S_S_S_S_S_S_S_S_S_S_S_S_S_S_S_S_S_S_S_S_S_S_S_S_S_S_S_S_S_S_S_S_S_S_S_S_S_S_S_S_S_S_S_S_S_S_S_S_S_S_S_S_S_S_S_S_S_S_S_S_S_S_S_S_S_S_S_S_S_S_S_S_S_S_S_S_S_S_S_S_S_S_S_S_S_S_S_S_S_S_S_S_S_S_S_S_S_S_S_S_S_S_S_S_S_S_S_S_S_S_S_S_S_S_S_S_S_S_S_S_S_S_S_S_S_S_S_S_S_S_S_S_S_S_S_S_S_S_S_S_S_S_S_S_S_S_S_S_S_S_S_S_S_S_S_S_S_S_S_S_S_S_S_S_S_S_S_S_S_S_S_S_S_S_S_S_S_S_S_S_S_S_S_S_S_S_S_S_S_S_S_S_S_S_S_S_S_S_S_S_S_S_S_S_S_S_S_S_S_S_S_S_S_S_S_S_S_S_S_S_S_S_S_S_S_S_S_S_S_S_S_S_S_S_S_S_S_S_S_S_S_S_S_S_S_S_S_S_S_S_S_S_S_S_S_S_S_S_S_S_S_S_S_S_S_S_S_S_S_S_S_S_S_S_S_S_S_S_S_S_S_S_S_S_S_S_S_S_S_S_S_S_S_S_S_S_S_S_S_S_S_S_S_S_S_S_S_S_S_S_S_S_S_S_S_S_S_S_S_S_S_S_S__param_35];
	ld.param.u64 	%rd37, [_Z4racePiS_S_S_S_S_S_S_S_S_S_S_S_S_S_S_S_S_S_S_S_S_S_S_S_S_S_S_S_S_S_S_S_S_S_S_S_S_S_S_S_S_S_S_S_S_S_S_S_S_S_S_S_S_S_S_S_S_S_S_S_S_S_S_S_S_S_S_S_S_S_S_S_S_S_S_S_S_S_S_S_S_S_S_S_S_S_S_S_S_S_S_S_S_S_S_S_S_S_S_S_S_S_S_S_S_S_S_S_S_S_S_S_S_S_S_S_S_S_S_S_S_S_S_S_S_S_S_S_S_S_S_S_S_S_S_S_S_S_S_S_S_S_S_S_S_S_S_S_S_S_S_S_S_S_S_S_S_S_S_S_S_S_S_S_S_S_S_S_S_S_S_S_S_S_S_S_S_S_S_S_S_S_S_S_S_S_S_S_S_S_S_S_S_S_S_S_S_S_S_S_S_S_S_S_S_S_S_S_S_S_S_S_S_S_S_S_S_S_S_S_S_S_S_S_S_S_S_S_S_S_S_S_S_S_S_S_S_S_S_S_S_S_S_S_S_S_S_S_S_S_S_S_S_S_S_S_S_S_S_S_S_S_S_S_S_S_S_S_S_S_S_S_S_S_S_S_S_S_S_S_S_S_S_S_S_S_S_S_S_S_S_S_S_S_S_S_S_S_S_S_S_S_S_S_S_S_S_S_S_S_S_S_S_S_S_S_S_S_S_S_S_S_S_S_S_S_S_S_S_S_S_S_S_S_S_S_S_S_S_S_S_S_S_S_S_S_S_S_S_S_S_S_S_S_S_S_S_S_S_S_S_S_S_S_S_S_S_S_S_S_S_S_S_S_S_S_S_S_S_S_S_S_S_S_S_S_S_S_S_S_S_S_S_S_S_S_S_S_S_S_S_S_S_S_S_S_S_S_S_S_S_S_S_S_S_S_S_S_S_S_S_S_S_S_S_S_S_S_S_S_S_S_S_S_S_S_S_S_S_S_S_S_S_S_S_S_S_S_S_S_S_S_S_S_S_S_S_S_S_S_S_S_S_S_S_S_S_S_S_S_S_S_S_S_S_S_S_S_S_S_S_S_S_S_S_S_S_S_S_S_S_S_S_S_S_S_S_S_S_S_S_S_S_S_S_S_S_S_S_S_S_S_S_S_S_S_S_S_S_S_S_S_S_S_S_S_S_S_S_S_S_S_S_S_S_S_S_S_S_S_S_S_S_S_S_S_S_S_S_S_S_S_S_S_S_S_S_S_S_S_S_S_S_S_S_S_S_S_S_S_S_S_S_S_S_S_S_S_S_S_S_S_S_S_S_S_S_S_S_S_S_S_S_S_S_S_S_S_S_S_S_S_S_S_S_S_S_S_S_S_S_S_S_S_S_S_S_S_S_S_S_S_S_S_S_S_S_S_S_S_S_S_S_S_S_S_S_S_S_S_S_S_S_S_S_S_S_S_S_S_S_S_S_S_S_S_S_S_S_S_S_S_S_S_S_S_S_S_S_S_S_S_S_S_S_S_S_S_S_S_S_S_S_S_S_S_S_S_S_S_S_S_S_S_S_S_S_S_S_S_S_S_S_S_S_S_S_S_S_S_S_S_S_S_S_S_S_S_S_S_S_S_S_S_S_S_S_S_S_S_S_S_S_S_S_S_S_S_S_S_S_S_S_S_S_S_S_S_S_S_S_S_S_S_S_S_S_S_S_S_S_S_S_S_S_S_S_S_S_S_S_S_S_S_S_S_S_S_S_S_S_S_S_S_S_S_S_S_S_S_S_S_S_S_S_S_S_S_S_S_S_S_S_S_S_S_S_S_S_S_S_S_S_S_S_S_S_S_S_S_S_S_S_S_S_S_S_S_S_S_S_S_S_S_S_S_S_S_S_S_S_S_S_S_S_S_S_S_S_S_S_S_S_S_S_S_S_S_S_S_S_S_S_S_S_S_S_S_S_S_S_S_S_S_S_S_S_S_S_S_S_S_S_S_S_S_S_S_S_S_S_S_S_S_S_S_S_S_S_S_S_S_S_S_S_S_S_S_S_S_S_S_S_S_S_S_S_S_S_S_S_S_S_S_S_S_S_S_S_S_S_S_S_S_S_S_S_S_S_S_S_S_S_S_S_S_S_S_S_S_S_S_S_S_S_S_S_S_S_S_S_S_S_S_S_S_S_S_S_S_S_S_S_S_S_S_S_S_S_S_S_S_S_S_S_S_S_S_S_S_S_S_S_S_S_S_S_S_S_S_S_S_S_S_S_S_S_S_S_S_S_S_S_S_S_S_S_S_S_S_S_S_S__param_36];
	ld.param.u64 	%rd38, [_Z4racePiS_S_S_S_S_S_S_S_S_S_S_S_S_S_S_S_S_S_S_S_S_S_S_S_S_S_S_S_S_S_S_S_S_S_S_S_S_S_S_S_S_S_S_S_S_S_S_S_S_S_S_S_S_S_S_S_S_S_S_S_S_S_S_S_S_S_S_S_S_S_S_S_S_S_S_S_S_S_S_S_S_S_S_S_S_S_S_S_S_S_S_S_S_S_S_S_S_S_S_S_S_S_S_S_S_S_S_S_S_S_S_S_S_S_S_S_S_S_S_S_S_S_S_S_S_S_S_S_S_S_S_S_S_S_S_S_S_S_S_S_S_S_S_S_S_S_S_S_S_S_S_S_S_S_S_S_S_S_S_S_S_S_S_S_S_S_S_S_S_S_S_S_S_S_S_S_S_S_S_S_S_S_S_S_S_S_S_S_S_S_S_S_S_S_S_S_S_S_S_S_S_S_S_S_S_S_S_S_S_S_S_S_S_S_S_S_S_S_S_S_S_S_S_S_S_S_S_S_S_S_S_S_S_S_S_S_S_S_S_S_S_S_S_S_S_S_S_S_S_S_S_S_S_S_S_S_S_S_S_S_S_S_S_S_S_S_S_S_S_S_S_S_S_S_S_S_S_S_S_S_S_S_S_S_S_S_S_S_S_S_S_S_S_S_S_S_S_S_S_S_S_S_S_S_S_S_S_S_S_S_S_S_S_S_S_S_S_S_S_S_S_S_S_S_S_S_S_S_S_S_S_S_S_S_S_S_S_S_S_S_S_S_S_S_S_S_S_S_S_S_S_S_S_S_S_S_S_S_S_S_S_S_S_S_S_S_S_S_S_S_S_S_S_S_S_S_S_S_S_S_S_S_S_S_S_S_S_S_S_S_S_S_S_S_S_S_S_S_S_S_S_S_S_S_S_S_S_S_S_S_S_S_S_S_S_S_S_S_S_S_S_S_S_S_S_S_S_S_S_S_S_S_S_S_S_S_S_S_S_S_S_S_S_S_S_S_S_S_S_S_S_S_S_S_S_S_S_S_S_S_S_S_S_S_S_S_S_S_S_S_S_S_S_S_S_S_S_S_S_S_S_S_S_S_S_S_S_S_S_S_S_S_S_S_S_S_S_S_S_S_S_S_S_S_S_S_S_S_S_S_S_S_S_S_S_S_S_S_S_S_S_S_S_S_S_S_S_S_S_S_S_S_S_S_S_S_S_S_S_S_S_S_S_S_S_S_S_S_S_S_S_S_S_S_S_S_S_S_S_S_S_S_S_S_S_S_S_S_S_S_S_S_S_S_S_S_S_S_S_S_S_S_S_S_S_S_S_S_S_S_S_S_S_S_S_S_S_S_S_S_S_S_S_S_S_S_S_S_S_S_S_S_S_S_S_S_S_S_S_S_S_S_S_S_S_S_S_S_S_S_S_S_S_S_S_S_S_S_S_S_S_S_S_S_S_S_S_S_S_S_S_S_S_S_S_S_S_S_S_S_S_S_S_S_S_S_S_S_S_S_S_S_S_S_S_S_S_S_S_S_S_S_S_S_S_S_S_S_S_S_S_S_S_S_S_S_S_S_S_S_S_S_S_S_S_S_S_S_S_S_S_S_S_S_S_S_S_S_S_S_S_S_S_S_S_S_S_S_S_S_S_S_S_S_S_S_S_S_S_S_S_S_S_S_S_S_S_S_S_S_S_S_S_S_S_S_S_S_S_S_S_S_S_S_S_S_S_S_S_S_S_S_S_S_S_S_S_S_S_S_S_S_S_S_S_S_S_S_S_S_S_S_S_S_S_S_S_S_S_S_S_S_S_S_S_S_S_S_S_S_S_S_S_S_S_S_S_S_S_S_S_S_S_S_S_S_S_S_S_S_S_S_S_S_S_S_S_S_S_S_S_S_S_S_S_S_S_S_S_S_S_S_S_S_S_S_S_S_S_S_S_S_S_S_S_S_S_S_S_S_S_S_S_S_S_S_S_S_S_S_S_S_S_S_S_S_S_S_S_S_S_S_S_S_S_S_S_S_S_S_S_S_S_S_S_S_S_S_S_S_S_S_S_S_S_S_S_S_S_S_S_S_S_S_S_S_S_S_S_S_S_S_S_S_S_S_S_S_S_S_S_S_S_S_S_S_S_S_S_S_S_S_S_S_S_S_S_S_S_S_S_S_S_S_S_S_S_S_S_S_S_S_S_S_S_S_S_S_S_S_S_S_S_S_S_S_S_S_S_S_S_S_S_S_S_S_S_S_S_S_S_S_S_S_S_S_S_S_S_S_S_S_S_S_S_S_S_S_S_S_S_S_S__param_37];
	ld.param.u64 	%rd39, [_Z4racePiS_S_S_S_S_S_S_S_S_S_S_S_S_S_S_S_S_S_S_S_S_S_S_S_S_S_S_S_S_S_S_S_S_S_S_S_S_S_S_S_S_S_S_S_S_S_S_S_S_S_S_S_S_S_S_S_S_S_S_S_S_S_S_S_S_S_S_S_S_S_S_S_S_S_S_S_S_S_S_S_S_S_S_S_S_S_S_S_S_S_S_S_S_S_S_S_S_S_S_S_S_S_S_S_S_S_S_S_S_S_S_S_S_S_S_S_S_S_S_S_S_S_S_S_S_S_S_S_S_S_S_S_S_S_S_S_S_S_S_S_S_S_S_S_S_S_S_S_S_S_S_S_S_S_S_S_S_S_S_S_S_S_S_S_S_S_S_S_S_S_S_S_S_S_S_S_S_S_S_S_S_S_S_S_S_S_S_S_S_S_S_S_S_S_S_S_S_S_S_S_S_S_S_S_S_S_S_S_S_S_S_S_S_S_S_S_S_S_S_S_S_S_S_S_S_S_S_S_S_S_S_S_S_S_S_S_S_S_S_S_S_S_S_S_S_S_S_S_S_S_S_S_S_S_S_S_S_S_S_S_S_S_S_S_S_S_S_S_S_S_S_S_S_S_S_S_S_S_S_S_S_S_S_S_S_S_S_S_S_S_S_S_S_S_S_S_S_S_S_S_S_S_S_S_S_S_S_S_S_S_S_S_S_S_S_S_S_S_S_S_S_S_S_S_S_S_S_S_S_S_S_S_S_S_S_S_S_S_S_S_S_S_S_S_S_S_S_S_S_S_S_S_S_S_S_S_S_S_S_S_S_S_S_S_S_S_S_S_S_S_S_S_S_S_S_S_S_S_S_S_S_S_S_S_S_S_S_S_S_S_S_S_S_S_S_S_S_S_S_S_S_S_S_S_S_S_S_S_S_S_S_S_S_S_S_S_S_S_S_S_S_S_S_S_S_S_S_S_S_S_S_S_S_S_S_S_S_S_S_S_S_S_S_S_S_S_S_S_S_S_S_S_S_S_S_S_S_S_S_S_S_S_S_S_S_S_S_S_S_S_S_S_S_S_S_S_S_S_S_S_S_S_S_S_S_S_S_S_S_S_S_S_S_S_S_S_S_S_S_S_S_S_S_S_S_S_S_S_S_S_S_S_S_S_S_S_S_S_S_S_S_S_S_S_S_S_S_S_S_S_S_S_S_S_S_S_S_S_S_S_S_S_S_S_S_S_S_S_S_S_S_S_S_S_S_S_S_S_S_S_S_S_S_S_S_S_S_S_S_S_S_S_S_S_S_S_S_S_S_S_S_S_S_S_S_S_S_S_S_S_S_S_S_S_S_S_S_S_S_S_S_S_S_S_S_S_S_S_S_S_S_S_S_S_S_S_S_S_S_S_S_S_S_S_S_S_S_S_S_S_S_S_S_S_S_S_S_S_S_S_S_S_S_S_S_S_S_S_S_S_S_S_S_S_S_S_S_S_S_S_S_S_S_S_S_S_S_S_S_S_S_S_S_S_S_S_S_S_S_S_S_S_S_S_S_S_S_S_S_S_S_S_S_S_S_S_S_S_S_S_S_S_S_S_S_S_S_S_S_S_S_S_S_S_S_S_S_S_S_S_S_S_S_S_S_S_S_S_S_S_S_S_S_S_S_S_S_S_S_S_S_S_S_S_S_S_S_S_S_S_S_S_S_S_S_S_S_S_S_S_S_S_S_S_S_S_S_S_S_S_S_S_S_S_S_S_S_S_S_S_S_S_S_S_S_S_S_S_S_S_S_S_S_S_S_S_S_S_S_S_S_S_S_S_S_S_S_S_S_S_S_S_S_S_S_S_S_S_S_S_S_S_S_S_S_S_S_S_S_S_S_S_S_S_S_S_S_S_S_S_S_S_S_S_S_S_S_S_S_S_S_S_S_S_S_S_S_S_S_S_S_S_S_S_S_S_S_S_S_S_S_S_S_S_S_S_S_S_S_S_S_S_S_S_S_S_S_S_S_S_S_S_S_S_S_S_S_S_S_S_S_S_S_S_S_S_S_S_S_S_S_S_S_S_S_S_S_S_S_S_S_S_S_S_S_S_S_S_S_S_S_S_S_S_S_S_S_S_S_S_S_S_S_S_S_S_S_S_S_S_S_S_S_S_S_S_S_S_S_S_S_S_S_S_S_S_S_S_S_S_S_S_S_S_S_S_S_S_S_S_S_S_S_S_S_S_S_S_S_S_S_S_S_S_S_S_S_S_S_S_S_S_S_S_S_S_S_S_S_S_S_S_S_S_S_S_S_S_S_S_S_S_S__param_38];
	ld.param.u64 	%rd40, [_Z4racePiS_S_S_S_S_S_S_S_S_S_S_S_S_S_S_S_S_S_S_S_S_S_S_S_S_S_S_S_S_S_S_S_S_S_S_S_S_S_S_S_S_S_S_S_S_S_S_S_S_S_S_S_S_S_S_S_S_S_S_S_S_S_S_S_S_S_S_S_S_S_S_S_S_S_S_S_S_S_S_S_S_S_S_S_S_S_S_S_S_S_S_S_S_S_S_S_S_S_S_S_S_S_S_S_S_S_S_S_S_S_S_S_S_S_S_S_S_S_S_S_S_S_S_S_S_S_S_S_S_S_S_S_S_S_S_S_S_S_S_S_S_S_S_S_S_S_S_S_S_S_S_S_S_S_S_S_S_S_S_S_S_S_S_S_S_S_S_S_S_S_S_S_S_S_S_S_S_S_S_S_S_S_S_S_S_S_S_S_S_S_S_S_S_S_S_S_S_S_S_S_S_S_S_S_S_S_S_S_S_S_S_S_S_S_S_S_S_S_S_S_S_S_S_S_S_S_S_S_S_S_S_S_S_S_S_S_S_S_S_S_S_S_S_S_S_S_S_S_S_S_S_S_S_S_S_S_S_S_S_S_S_S_S_S_S_S_S_S_S_S_S_S_S_S_S_S_S_S_S_S_S_S_S_S_S_S_S_S_S_S_S_S_S_S_S_S_S_S_S_S_S_S_S_S_S_S_S_S_S_S_S_S_S_S_S_S_S_S_S_S_S_S_S_S_S_S_S_S_S_S_S_S_S_S_S_S_S_S_S_S_S_S_S_S_S_S_S_S_S_S_S_S_S_S_S_S_S_S_S_S_S_S_S_S_S_S_S_S_S_S_S_S_S_S_S_S_S_S_S_S_S_S_S_S_S_S_S_S_S_S_S_S_S_S_S_S_S_S_S_S_S_S_S_S_S_S_S_S_S_S_S_S_S_S_S_S_S_S_S_S_S_S_S_S_S_S_S_S_S_S_S_S_S_S_S_S_S_S_S_S_S_S_S_S_S_S_S_S_S_S_S_S_S_S_S_S_S_S_S_S_S_S_S_S_S_S_S_S_S_S_S_S_S_S_S_S_S_S_S_S_S_S_S_S_S_S_S_S_S_S_S_S_S_S_S_S_S_S_S_S_S_S_S_S_S_S_S_S_S_S_S_S_S_S_S_S_S_S_S_S_S_S_S_S_S_S_S_S_S_S_S_S_S_S_S_S_S_S_S_S_S_S_S_S_S_S_S_S_S_S_S_S_S_S_S_S_S_S_S_S_S_S_S_S_S_S_S_S_S_S_S_S_S_S_S_S_S_S_S_S_S_S_S_S_S_S_S_S_S_S_S_S_S_S_S_S_S_S_S_S_S_S_S_S_S_S_S_S_S_S_S_S_S_S_S_S_S_S_S_S_S_S_S_S_S_S_S_S_S_S_S_S_S_S_S_S_S_S_S_S_S_S_S_S_S_S_S_S_S_S_S_S_S_S_S_S_S_S_S_S_S_S_S_S_S_S_S_S_S_S_S_S_S_S_S_S_S_S_S_S_S_S_S_S_S_S_S_S_S_S_S_S_S_S_S_S_S_S_S_S_S_S_S_S_S_S_S_S_S_S_S_S_S_S_S_S_S_S_S_S_S_S_S_S_S_S_S_S_S_S_S_S_S_S_S_S_S_S_S_S_S_S_S_S_S_S_S_S_S_S_S_S_S_S_S_S_S_S_S_S_S_S_S_S_S_S_S_S_S_S_S_S_S_S_S_S_S_S_S_S_S_S_S_S_S_S_S_S_S_S_S_S_S_S_S_S_S_S_S_S_S_S_S_S_S_S_S_S_S_S_S_S_S_S_S_S_S_S_S_S_S_S_S_S_S_S_S_S_S_S_S_S_S_S_S_S_S_S_S_S_S_S_S_S_S_S_S_S_S_S_S_S_S_S_S_S_S_S_S_S_S_S_S_S_S_S_S_S_S_S_S_S_S_S_S_S_S_S_S_S_S_S_S_S_S_S_S_S_S_S_S_S_S_S_S_S_S_S_S_S_S_S_S_S_S_S_S_S_S_S_S_S_S_S_S_S_S_S_S_S_S_S_S_S_S_S_S_S_S_S_S_S_S_S_S_S_S_S_S_S_S_S_S_S_S_S_S_S_S_S_S_S_S_S_S_S_S_S_S_S_S_S_S_S_S_S_S_S_S_S_S_S_S_S_S_S_S_S_S_S_S_S_S_S_S_S_S_S_S_S_S_S_S_S_S_S_S_S_S_S_S_S_S_S_S_S_S_S_S_S_S_S_S_S_S_S_S_S_S_S_S_S_S__param_39];
	ld.param.u64 	%rd41, [_Z4racePiS_S_S_S_S_S_S_S_S_S_S_S_S_S_S_S_S_S_S_S_S_S_S_S_S_S_S_S_S_S_S_S_S_S_S_S_S_S_S_S_S_S_S_S_S_S_S_S_S_S_S_S_S_S_S_S_S_S_S_S_S_S_S_S_S_S_S_S_S_S_S_S_S_S_S_S_S_S_S_S_S_S_S_S_S_S_S_S_S_S_S_S_S_S_S_S_S_S_S_S_S_S_S_S_S_S_S_S_S_S_S_S_S_S_S_S_S_S_S_S_S_S_S_S_S_S_S_S_S_S_S_S_S_S_S_S_S_S_S_S_S_S_S_S_S_S_S_S_S_S_S_S_S_S_S_S_S_S_S_S_S_S_S_S_S_S_S_S_S_S_S_S_S_S_S_S_S_S_S_S_S_S_S_S_S_S_S_S_S_S_S_S_S_S_S_S_S_S_S_S_S_S_S_S_S_S_S_S_S_S_S_S_S_S_S_S_S_S_S_S_S_S_S_S_S_S_S_S_S_S_S_S_S_S_S_S_S_S_S_S_S_S_S_S_S_S_S_S_S_S_S_S_S_S_S_S_S_S_S_S_S_S_S_S_S_S_S_S_S_S_S_S_S_S_S_S_S_S_S_S_S_S_S_S_S_S_S_S_S_S_S_S_S_S_S_S_S_S_S_S_S_S_S_S_S_S_S_S_S_S_S_S_S_S_S_S_S_S_S_S_S_S_S_S_S_S_S_S_S_S_S_S_S_S_S_S_S_S_S_S_S_S_S_S_S_S_S_S_S_S_S_S_S_S_S_S_S_S_S_S_S_S_S_S_S_S_S_S_S_S_S_S_S_S_S_S_S_S_S_S_S_S_S_S_S_S_S_S_S_S_S_S_S_S_S_S_S_S_S_S_S_S_S_S_S_S_S_S_S_S_S_S_S_S_S_S_S_S_S_S_S_S_S_S_S_S_S_S_S_S_S_S_S_S_S_S_S_S_S_S_S_S_S_S_S_S_S_S_S_S_S_S_S_S_S_S_S_S_S_S_S_S_S_S_S_S_S_S_S_S_S_S_S_S_S_S_S_S_S_S_S_S_S_S_S_S_S_S_S_S_S_S_S_S_S_S_S_S_S_S_S_S_S_S_S_S_S_S_S_S_S_S_S_S_S_S_S_S_S_S_S_S_S_S_S_S_S_S_S_S_S_S_S_S_S_S_S_S_S_S_S_S_S_S_S_S_S_S_S_S_S_S_S_S_S_S_S_S_S_S_S_S_S_S_S_S_S_S_S_S_S_S_S_S_S_S_S_S_S_S_S_S_S_S_S_S_S_S_S_S_S_S_S_S_S_S_S_S_S_S_S_S_S_S_S_S_S_S_S_S_S_S_S_S_S_S_S_S_S_S_S_S_S_S_S_S_S_S_S_S_S_S_S_S_S_S_S_S_S_S_S_S_S_S_S_S_S_S_S_S_S_S_S_S_S_S_S_S_S_S_S_S_S_S_S_S_S_S_S_S_S_S_S_S_S_S_S_S_S_S_S_S_S_S_S_S_S_S_S_S_S_S_S_S_S_S_S_S_S_S_S_S_S_S_S_S_S_S_S_S_S_S_S_S_S_S_S_S_S_S_S_S_S_S_S_S_S_S_S_S_S_S_S_S_S_S_S_S_S_S_S_S_S_S_S_S_S_S_S_S_S_S_S_S_S_S_S_S_S_S_S_S_S_S_S_S_S_S_S_S_S_S_S_S_S_S_S_S_S_S_S_S_S_S_S_S_S_S_S_S_S_S_S_S_S_S_S_S_S_S_S_S_S_S_S_S_S_S_S_S_S_S_S_S_S_S_S_S_S_S_S_S_S_S_S_S_S_S_S_S_S_S_S_S_S_S_S_S_S_S_S_S_S_S_S_S_S_S_S_S_S_S_S_S_S_S_S_S_S_S_S_S_S_S_S_S_S_S_S_S_S_S_S_S_S_S_S_S_S_S_S_S_S_S_S_S_S_S_S_S_S_S_S_S_S_S_S_S_S_S_S_S_S_S_S_S_S_S_S_S_S_S_S_S_S_S_S_S_S_S_S_S_S_S_S_S_S_S_S_S_S_S_S_S_S_S_S_S_S_S_S_S_S_S_S_S_S_S_S_S_S_S_S_S_S_S_S_S_S_S_S_S_S_S_S_S_S_S_S_S_S_S_S_S_S_S_S_S_S_S_S_S_S_S_S_S_S_S_S_S_S_S_S_S_S_S_S_S_S_S_S_S_S_S_S_S_S_S_S_S_S_S_S_S_S_S_S_S_S_S_S_S_S__param_40];
	ld.param.u64 	%rd42, [_Z4racePiS_S_S_S_S_S_S_S_S_S_S_S_S_S_S_S_S_S_S_S_S_S_S_S_S_S_S_S_S_S_S_S_S_S_S_S_S_S_S_S_S_S_S_S_S_S_S_S_S_S_S_S_S_S_S_S_S_S_S_S_S_S_S_S_S_S_S_S_S_S_S_S_S_S_S_S_S_S_S_S_S_S_S_S_S_S_S_S_S_S_S_S_S_S_S_S_S_S_S_S_S_S_S_S_S_S_S_S_S_S_S_S_S_S_S_S_S_S_S_S_S_S_S_S_S_S_S_S_S_S_S_S_S_S_S_S_S_S_S_S_S_S_S_S_S_S_S_S_S_S_S_S_S_S_S_S_S_S_S_S_S_S_S_S_S_S_S_S_S_S_S_S_S_S_S_S_S_S_S_S_S_S_S_S_S_S_S_S_S_S_S_S_S_S_S_S_S_S_S_S_S_S_S_S_S_S_S_S_S_S_S_S_S_S_S_S_S_S_S_S_S_S_S_S_S_S_S_S_S_S_S_S_S_S_S_S_S_S_S_S_S_S_S_S_S_S_S_S_S_S_S_S_S_S_S_S_S_S_S_S_S_S_S_S_S_S_S_S_S_S_S_S_S_S_S_S_S_S_S_S_S_S_S_S_S_S_S_S_S_S_S_S_S_S_S_S_S_S_S_S_S_S_S_S_S_S_S_S_S_S_S_S_S_S_S_S_S_S_S_S_S_S_S_S_S_S_S_S_S_S_S_S_S_S_S_S_S_S_S_S_S_S_S_S_S_S_S_S_S_S_S_S_S_S_S_S_S_S_S_S_S_S_S_S_S_S_S_S_S_S_S_S_S_S_S_S_S_S_S_S_S_S_S_S_S_S_S_S_S_S_S_S_S_S_S_S_S_S_S_S_S_S_S_S_S_S_S_S_S_S_S_S_S_S_S_S_S_S_S_S_S_S_S_S_S_S_S_S_S_S_S_S_S_S_S_S_S_S_S_S_S_S_S_S_S_S_S_S_S_S_S_S_S_S_S_S_S_S_S_S_S_S_S_S_S_S_S_S_S_S_S_S_S_S_S_S_S_S_S_S_S_S_S_S_S_S_S_S_S_S_S_S_S_S_S_S_S_S_S_S_S_S_S_S_S_S_S_S_S_S_S_S_S_S_S_S_S_S_S_S_S_S_S_S_S_S_S_S_S_S_S_S_S_S_S_S_S_S_S_S_S_S_S_S_S_S_S_S_S_S_S_S_S_S_S_S_S_S_S_S_S_S_S_S_S_S_S_S_S_S_S_S_S_S_S_S_S_S_S_S_S_S_S_S_S_S_S_S_S_S_S_S_S_S_S_S_S_S_S_S_S_S_S_S_S_S_S_S_S_S_S_S_S_S_S_S_S_S_S_S_S_S_S_S_S_S_S_S_S_S_S_S_S_S_S_S_S_S_S_S_S_S_S_S_S_S_S_S_S_S_S_S_S_S_S_S_S_S_S_S_S_S_S_S_S_S_S_S_S_S_S_S_S_S_S_S_S_S_S_S_S_S_S_S_S_S_S_S_S_S_S_S_S_S_S_S_S_S_S_S_S_S_S_S_S_S_S_S_S_S_S_S_S_S_S_S_S_S_S_S_S_S_S_S_S_S_S_S_S_S_S_S_S_S_S_S_S_S_S_S_S_S_S_S_S_S_S_S_S_S_S_S_S_S_S_S_S_S_S_S_S_S_S_S_S_S_S_S_S_S_S_S_S_S_S_S_S_S_S_S_S_S_S_S_S_S_S_S_S_S_S_S_S_S_S_S_S_S_S_S_S_S_S_S_S_S_S_S_S_S_S_S_S_S_S_S_S_S_S_S_S_S_S_S_S_S_S_S_S_S_S_S_S_S_S_S_S_S_S_S_S_S_S_S_S_S_S_S_S_S_S_S_S_S_S_S_S_S_S_S_S_S_S_S_S_S_S_S_S_S_S_S_S_S_S_S_S_S_S_S_S_S_S_S_S_S_S_S_S_S_S_S_S_S_S_S_S_S_S_S_S_S_S_S_S_S_S_S_S_S_S_S_S_S_S_S_S_S_S_S_S_S_S_S_S_S_S_S_S_S_S_S_S_S_S_S_S_S_S_S_S_S_S_S_S_S_S_S_S_S_S_S_S_S_S_S_S_S_S_S_S_S_S_S_S_S_S_S_S_S_S_S_S_S_S_S_S_S_S_S_S_S_S_S_S_S_S_S_S_S_S_S_S_S_S_S_S_S_S_S_S_S_S_S_S_S_S_S_S_S_S_S_S_S_S_S_S_S_S_S_S_S_S__param_41];
	ld.param.u64 	%rd43, [_Z4racePiS_S_S_S_S_S_S_S_S_S_S_S_S_S_S_S_S_S_S_S_S_S_S_S_S_S_S_S_S_S_S_S_S_S_S_S_S_S_S_S_S_S_S_S_S_S_S_S_S_S_S_S_S_S_S_S_S_S_S_S_S_S_S_S_S_S_S_S_S_S_S_S_S_S_S_S_S_S_S_S_S_S_S_S_S_S_S_S_S_S_S_S_S_S_S_S_S_S_S_S_S_S_S_S_S_S_S_S_S_S_S_S_S_S_S_S_S_S_S_S_S_S_S_S_S_S_S_S_S_S_S_S_S_S_S_S_S_S_S_S_S_S_S_S_S_S_S_S_S_S_S_S_S_S_S_S_S_S_S_S_S_S_S_S_S_S_S_S_S_S_S_S_S_S_S_S_S_S_S_S_S_S_S_S_S_S_S_S_S_S_S_S_S_S_S_S_S_S_S_S_S_S_S_S_S_S_S_S_S_S_S_S_S_S_S_S_S_S_S_S_S_S_S_S_S_S_S_S_S_S_S_S_S_S_S_S_S_S_S_S_S_S_S_S_S_S_S_S_S_S_S_S_S_S_S_S_S_S_S_S_S_S_S_S_S_S_S_S_S_S_S_S_S_S_S_S_S_S_S_S_S_S_S_S_S_S_S_S_S_S_S_S_S_S_S_S_S_S_S_S_S_S_S_S_S_S_S_S_S_S_S_S_S_S_S_S_S_S_S_S_S_S_S_S_S_S_S_S_S_S_S_S_S_S_S_S_S_S_S_S_S_S_S_S_S_S_S_S_S_S_S_S_S_S_S_S_S_S_S_S_S_S_S_S_S_S_S_S_S_S_S_S_S_S_S_S_S_S_S_S_S_S_S_S_S_S_S_S_S_S_S_S_S_S_S_S_S_S_S_S_S_S_S_S_S_S_S_S_S_S_S_S_S_S_S_S_S_S_S_S_S_S_S_S_S_S_S_S_S_S_S_S_S_S_S_S_S_S_S_S_S_S_S_S_S_S_S_S_S_S_S_S_S_S_S_S_S_S_S_S_S_S_S_S_S_S_S_S_S_S_S_S_S_S_S_S_S_S_S_S_S_S_S_S_S_S_S_S_S_S_S_S_S_S_S_S_S_S_S_S_S_S_S_S_S_S_S_S_S_S_S_S_S_S_S_S_S_S_S_S_S_S_S_S_S_S_S_S_S_S_S_S_S_S_S_S_S_S_S_S_S_S_S_S_S_S_S_S_S_S_S_S_S_S_S_S_S_S_S_S_S_S_S_S_S_S_S_S_S_S_S_S_S_S_S_S_S_S_S_S_S_S_S_S_S_S_S_S_S_S_S_S_S_S_S_S_S_S_S_S_S_S_S_S_S_S_S_S_S_S_S_S_S_S_S_S_S_S_S_S_S_S_S_S_S_S_S_S_S_S_S_S_S_S_S_S_S_S_S_S_S_S_S_S_S_S_S_S_S_S_S_S_S_S_S_S_S_S_S_S_S_S_S_S_S_S_S_S_S_S_S_S_S_S_S_S_S_S_S_S_S_S_S_S_S_S_S_S_S_S_S_S_S_S_S_S_S_S_S_S_S_S_S_S_S_S_S_S_S_S_S_S_S_S_S_S_S_S_S_S_S_S_S_S_S_S_S_S_S_S_S_S_S_S_S_S_S_S_S_S_S_S_S_S_S_S_S_S_S_S_S_S_S_S_S_S_S_S_S_S_S_S_S_S_S_S_S_S_S_S_S_S_S_S_S_S_S_S_S_S_S_S_S_S_S_S_S_S_S_S_S_S_S_S_S_S_S_S_S_S_S_S_S_S_S_S_S_S_S_S_S_S_S_S_S_S_S_S_S_S_S_S_S_S_S_S_S_S_S_S_S_S_S_S_S_S_S_S_S_S_S_S_S_S_S_S_S_S_S_S_S_S_S_S_S_S_S_S_S_S_S_S_S_S_S_S_S_S_S_S_S_S_S_S_S_S_S_S_S_S_S_S_S_S_S_S_S_S_S_S_S_S_S_S_S_S_S_S_S_S_S_S_S_S_S_S_S_S_S_S_S_S_S_S_S_S_S_S_S_S_S_S_S_S_S_S_S_S_S_S_S_S_S_S_S_S_S_S_S_S_S_S_S_S_S_S_S_S_S_S_S_S_S_S_S_S_S_S_S_S_S_S_S_S_S_S_S_S_S_S_S_S_S_S_S_S_S_S_S_S_S_S_S_S_S_S_S_S_S_S_S_S_S_S_S_S_S_S_S_S_S_S_S_S_S_S_S_S_S_S_S_S_S_S_S_S_S_S_S_S_S_S_S__param_42];
	ld.param.u64 	%rd44, [_Z4racePiS_S_S_S_S_S_S_S_S_S_S_S_S_S_S_S_S_S_S_S_S_S_S_S_S_S_S_S_S_S_S_S_S_S_S_S_S_S_S_S_S_S_S_S_S_S_S_S_S_S_S_S_S_S_S_S_S_S_S_S_S_S_S_S_S_S_S_S_S_S_S_S_S_S_S_S_S_S_S_S_S_S_S_S_S_S_S_S_S_S_S_S_S_S_S_S_S_S_S_S_S_S_S_S_S_S_S_S_S_S_S_S_S_S_S_S_S_S_S_S_S_S_S_S_S_S_S_S_S_S_S_S_S_S_S_S_S_S_S_S_S_S_S_S_S_S_S_S_S_S_S_S_S_S_S_S_S_S_S_S_S_S_S_S_S_S_S_S_S_S_S_S_S_S_S_S_S_S_S_S_S_S_S_S_S_S_S_S_S_S_S_S_S_S_S_S_S_S_S_S_S_S_S_S_S_S_S_S_S_S_S_S_S_S_S_S_S_S_S_S_S_S_S_S_S_S_S_S_S_S_S_S_S_S_S_S_S_S_S_S_S_S_S_S_S_S_S_S_S_S_S_S_S_S_S_S_S_S_S_S_S_S_S_S_S_S_S_S_S_S_S_S_S_S_S_S_S_S_S_S_S_S_S_S_S_S_S_S_S_S_S_S_S_S_S_S_S_S_S_S_S_S_S_S_S_S_S_S_S_S_S_S_S_S_S_S_S_S_S_S_S_S_S_S_S_S_S_S_S_S_S_S_S_S_S_S_S_S_S_S_S_S_S_S_S_S_S_S_S_S_S_S_S_S_S_S_S_S_S_S_S_S_S_S_S_S_S_S_S_S_S_S_S_S_S_S_S_S_S_S_S_S_S_S_S_S_S_S_S_S_S_S_S_S_S_S_S_S_S_S_S_S_S_S_S_S_S_S_S_S_S_S_S_S_S_S_S_S_S_S_S_S_S_S_S_S_S_S_S_S_S_S_S_S_S_S_S_S_S_S_S_S_S_S_S_S_S_S_S_S_S_S_S_S_S_S_S_S_S_S_S_S_S_S_S_S_S_S_S_S_S_S_S_S_S_S_S_S_S_S_S_S_S_S_S_S_S_S_S_S_S_S_S_S_S_S_S_S_S_S_S_S_S_S_S_S_S_S_S_S_S_S_S_S_S_S_S_S_S_S_S_S_S_S_S_S_S_S_S_S_S_S_S_S_S_S_S_S_S_S_S_S_S_S_S_S_S_S_S_S_S_S_S_S_S_S_S_S_S_S_S_S_S_S_S_S_S_S_S_S_S_S_S_S_S_S_S_S_S_S_S_S_S_S_S_S_S_S_S_S_S_S_S_S_S_S_S_S_S_S_S_S_S_S_S_S_S_S_S_S_S_S_S_S_S_S_S_S_S_S_S_S_S_S_S_S_S_S_S_S_S_S_S_S_S_S_S_S_S_S_S_S_S_S_S_S_S_S_S_S_S_S_S_S_S_S_S_S_S_S_S_S_S_S_S_S_S_S_S_S_S_S_S_S_S_S_S_S_S_S_S_S_S_S_S_S_S_S_S_S_S_S_S_S_S_S_S_S_S_S_S_S_S_S_S_S_S_S_S_S_S_S_S_S_S_S_S_S_S_S_S_S_S_S_S_S_S_S_S_S_S_S_S_S_S_S_S_S_S_S_S_S_S_S_S_S_S_S_S_S_S_S_S_S_S_S_S_S_S_S_S_S_S_S_S_S_S_S_S_S_S_S_S_S_S_S_S_S_S_S_S_S_S_S_S_S_S_S_S_S_S_S_S_S_S_S_S_S_S_S_S_S_S_S_S_S_S_S_S_S_S_S_S_S_S_S_S_S_S_S_S_S_S_S_S_S_S_S_S_S_S_S_S_S_S_S_S_S_S_S_S_S_S_S_S_S_S_S_S_S_S_S_S_S_S_S_S_S_S_S_S_S_S_S_S_S_S_S_S_S_S_S_S_S_S_S_S_S_S_S_S_S_S_S_S_S_S_S_S_S_S_S_S_S_S_S_S_S_S_S_S_S_S_S_S_S_S_S_S_S_S_S_S_S_S_S_S_S_S_S_S_S_S_S_S_S_S_S_S_S_S_S_S_S_S_S_S_S_S_S_S_S_S_S_S_S_S_S_S_S_S_S_S_S_S_S_S_S_S_S_S_S_S_S_S_S_S_S_S_S_S_S_S_S_S_S_S_S_S_S_S_S_S_S_S_S_S_S_S_S_S_S_S_S_S_S_S_S_S_S_S_S_S_S_S_S_S_S_S_S_S_S_S_S_S_S_S_S_S_S_S_S_S__param_43];
	ld.param.u64 	%rd45, [_Z4racePiS_S_S_S_S_S_S_S_S_S_S_S_S_S_S_S_S_S_S_S_S_S_S_S_S_S_S_S_S_S_S_S_S_S_S_S_S_S_S_S_S_S_S_S_S_S_S_S_S_S_S_S_S_S_S_S_S_S_S_S_S_S_S_S_S_S_S_S_S_S_S_S_S_S_S_S_S_S_S_S_S_S_S_S_S_S_S_S_S_S_S_S_S_S_S_S_S_S_S_S_S_S_S_S_S_S_S_S_S_S_S_S_S_S_S_S_S_S_S_S_S_S_S_S_S_S_S_S_S_S_S_S_S_S_S_S_S_S_S_S_S_S_S_S_S_S_S_S_S_S_S_S_S_S_S_S_S_S_S_S_S_S_S_S_S_S_S_S_S_S_S_S_S_S_S_S_S_S_S_S_S_S_S_S_S_S_S_S_S_S_S_S_S_S_S_S_S_S_S_S_S_S_S_S_S_S_S_S_S_S_S_S_S_S_S_S_S_S_S_S_S_S_S_S_S_S_S_S_S_S_S_S_S_S_S_S_S_S_S_S_S_S_S_S_S_S_S_S_S_S_S_S_S_S_S_S_S_S_S_S_S_S_S_S_S_S_S_S_S_S_S_S_S_S_S_S_S_S_S_S_S_S_S_S_S_S_S_S_S_S_S_S_S_S_S_S_S_S_S_S_S_S_S_S_S_S_S_S_S_S_S_S_S_S_S_S_S_S_S_S_S_S_S_S_S_S_S_S_S_S_S_S_S_S_S_S_S_S_S_S_S_S_S_S_S_S_S_S_S_S_S_S_S_S_S_S_S_S_S_S_S_S_S_S_S_S_S_S_S_S_S_S_S_S_S_S_S_S_S_S_S_S_S_S_S_S_S_S_S_S_S_S_S_S_S_S_S_S_S_S_S_S_S_S_S_S_S_S_S_S_S_S_S_S_S_S_S_S_S_S_S_S_S_S_S_S_S_S_S_S_S_S_S_S_S_S_S_S_S_S_S_S_S_S_S_S_S_S_S_S_S_S_S_S_S_S_S_S_S_S_S_S_S_S_S_S_S_S_S_S_S_S_S_S_S_S_S_S_S_S_S_S_S_S_S_S_S_S_S_S_S_S_S_S_S_S_S_S_S_S_S_S_S_S_S_S_S_S_S_S_S_S_S_S_S_S_S_S_S_S_S_S_S_S_S_S_S_S_S_S_S_S_S_S_S_S_S_S_S_S_S_S_S_S_S_S_S_S_S_S_S_S_S_S_S_S_S_S_S_S_S_S_S_S_S_S_S_S_S_S_S_S_S_S_S_S_S_S_S_S_S_S_S_S_S_S_S_S_S_S_S_S_S_S_S_S_S_S_S_S_S_S_S_S_S_S_S_S_S_S_S_S_S_S_S_S_S_S_S_S_S_S_S_S_S_S_S_S_S_S_S_S_S_S_S_S_S_S_S_S_S_S_S_S_S_S_S_S_S_S_S_S_S_S_S_S_S_S_S_S_S_S_S_S_S_S_S_S_S_S_S_S_S_S_S_S_S_S_S_S_S_S_S_S_S_S_S_S_S_S_S_S_S_S_S_S_S_S_S_S_S_S_S_S_S_S_S_S_S_S_S_S_S_S_S_S_S_S_S_S_S_S_S_S_S_S_S_S_S_S_S_S_S_S_S_S_S_S_S_S_S_S_S_S_S_S_S_S_S_S_S_S_S_S_S_S_S_S_S_S_S_S_S_S_S_S_S_S_S_S_S_S_S_S_S_S_S_S_S_S_S_S_S_S_S_S_S_S_S_S_S_S_S_S_S_S_S_S_S_S_S_S_S_S_S_S_S_S_S_S_S_S_S_S_S_S_S_S_S_S_S_S_S_S_S_S_S_S_S_S_S_S_S_S_S_S_S_S_S_S_S_S_S_S_S_S_S_S_S_S_S_S_S_S_S_S_S_S_S_S_S_S_S_S_S_S_S_S_S_S_S_S_S_S_S_S_S_S_S_S_S_S_S_S_S_S_S_S_S_S_S_S_S_S_S_S_S_S_S_S_S_S_S_S_S_S_S_S_S_S_S_S_S_S_S_S_S_S_S_S_S_S_S_S_S_S_S_S_S_S_S_S_S_S_S_S_S_S_S_S_S_S_S_S_S_S_S_S_S_S_S_S_S_S_S_S_S_S_S_S_S_S_S_S_S_S_S_S_S_S_S_S_S_S_S_S_S_S_S_S_S_S_S_S_S_S_S_S_S_S_S_S_S_S_S_S_S_S_S_S_S_S_S_S_S_S_S_S_S_S_S_S_S_S_S_S_S_S_S_S_S_S_S__param_44];
	ld.param.u64 	%rd46, [_Z4racePiS_S_S_S_S_S_S_S_S_S_S_S_S_S_S_S_S_S_S_S_S_S_S_S_S_S_S_S_S_S_S_S_S_S_S_S_S_S_S_S_S_S_S_S_S_S_S_S_S_S_S_S_S_S_S_S_S_S_S_S_S_S_S_S_S_S_S_S_S_S_S_S_S_S_S_S_S_S_S_S_S_S_S_S_S_S_S_S_S_S_S_S_S_S_S_S_S_S_S_S_S_S_S_S_S_S_S_S_S_S_S_S_S_S_S_S_S_S_S_S_S_S_S_S_S_S_S_S_S_S_S_S_S_S_S_S_S_S_S_S_S_S_S_S_S_S_S_S_S_S_S_S_S_S_S_S_S_S_S_S_S_S_S_S_S_S_S_S_S_S_S_S_S_S_S_S_S_S_S_S_S_S_S_S_S_S_S_S_S_S_S_S_S_S_S_S_S_S_S_S_S_S_S_S_S_S_S_S_S_S_S_S_S_S_S_S_S_S_S_S_S_S_S_S_S_S_S_S_S_S_S_S_S_S_S_S_S_S_S_S_S_S_S_S_S_S_S_S_S_S_S_S_S_S_S_S_S_S_S_S_S_S_S_S_S_S_S_S_S_S_S_S_S_S_S_S_S_S_S_S_S_S_S_S_S_S_S_S_S_S_S_S_S_S_S_S_S_S_S_S_S_S_S_S_S_S_S_S_S_S_S_S_S_S_S_S_S_S_S_S_S_S_S_S_S_S_S_S_S_S_S_S_S_S_S_S_S_S_S_S_S_S_S_S_S_S_S_S_S_S_S_S_S_S_S_S_S_S_S_S_S_S_S_S_S_S_S_S_S_S_S_S_S_S_S_S_S_S_S_S_S_S_S_S_S_S_S_S_S_S_S_S_S_S_S_S_S_S_S_S_S_S_S_S_S_S_S_S_S_S_S_S_S_S_S_S_S_S_S_S_S_S_S_S_S_S_S_S_S_S_S_S_S_S_S_S_S_S_S_S_S_S_S_S_S_S_S_S_S_S_S_S_S_S_S_S_S_S_S_S_S_S_S_S_S_S_S_S_S_S_S_S_S_S_S_S_S_S_S_S_S_S_S_S_S_S_S_S_S_S_S_S_S_S_S_S_S_S_S_S_S_S_S_S_S_S_S_S_S_S_S_S_S_S_S_S_S_S_S_S_S_S_S_S_S_S_S_S_S_S_S_S_S_S_S_S_S_S_S_S_S_S_S_S_S_S_S_S_S_S_S_S_S_S_S_S_S_S_S_S_S_S_S_S_S_S_S_S_S_S_S_S_S_S_S_S_S_S_S_S_S_S_S_S_S_S_S_S_S_S_S_S_S_S_S_S_S_S_S_S_S_S_S_S_S_S_S_S_S_S_S_S_S_S_S_S_S_S_S_S_S_S_S_S_S_S_S_S_S_S_S_S_S_S_S_S_S_S_S_S_S_S_S_S_S_S_S_S_S_S_S_S_S_S_S_S_S_S_S_S_S_S_S_S_S_S_S_S_S_S_S_S_S_S_S_S_S_S_S_S_S_S_S_S_S_S_S_S_S_S_S_S_S_S_S_S_S_S_S_S_S_S_S_S_S_S_S_S_S_S_S_S_S_S_S_S_S_S_S_S_S_S_S_S_S_S_S_S_S_S_S_S_S_S_S_S_S_S_S_S_S_S_S_S_S_S_S_S_S_S_S_S_S_S_S_S_S_S_S_S_S_S_S_S_S_S_S_S_S_S_S_S_S_S_S_S_S_S_S_S_S_S_S_S_S_S_S_S_S_S_S_S_S_S_S_S_S_S_S_S_S_S_S_S_S_S_S_S_S_S_S_S_S_S_S_S_S_S_S_S_S_S_S_S_S_S_S_S_S_S_S_S_S_S_S_S_S_S_S_S_S_S_S_S_S_S_S_S_S_S_S_S_S_S_S_S_S_S_S_S_S_S_S_S_S_S_S_S_S_S_S_S_S_S_S_S_S_S_S_S_S_S_S_S_S_S_S_S_S_S_S_S_S_S_S_S_S_S_S_S_S_S_S_S_S_S_S_S_S_S_S_S_S_S_S_S_S_S_S_S_S_S_S_S_S_S_S_S_S_S_S_S_S_S_S_S_S_S_S_S_S_S_S_S_S_S_S_S_S_S_S_S_S_S_S_S_S_S_S_S_S_S_S_S_S_S_S_S_S_S_S_S_S_S_S_S_S_S_S_S_S_S_S_S_S_S_S_S_S_S_S_S_S_S_S_S_S_S_S_S_S_S_S_S_S_S_S_S_S_S_S_S_S_S_S_S_S_S_S_S_S_S_S__param_45];
	ld.param.u64 	%rd47, [_Z4racePiS_S_S_S_S_S_S_S_S_S_S_S_S_S_S_S_S_S_S_S_S_S_S_S_S_S_S_S_S_S_S_S_S_S_S_S_S_S_S_S_S_S_S_S_S_S_S_S_S_S_S_S_S_S_S_S_S_S_S_S_S_S_S_S_S_S_S_S_S_S_S_S_S_S_S_S_S_S_S_S_S_S_S_S_S_S_S_S_S_S_S_S_S_S_S_S_S_S_S_S_S_S_S_S_S_S_S_S_S_S_S_S_S_S_S_S_S_S_S_S_S_S_S_S_S_S_S_S_S_S_S_S_S_S_S_S_S_S_S_S_S_S_S_S_S_S_S_S_S_S_S_S_S_S_S_S_S_S_S_S_S_S_S_S_S_S_S_S_S_S_S_S_S_S_S_S_S_S_S_S_S_S_S_S_S_S_S_S_S_S_S_S_S_S_S_S_S_S_S_S_S_S_S_S_S_S_S_S_S_S_S_S_S_S_S_S_S_S_S_S_S_S_S_S_S_S_S_S_S_S_S_S_S_S_S_S_S_S_S_S_S_S_S_S_S_S_S_S_S_S_S_S_S_S_S_S_S_S_S_S_S_S_S_S_S_S_S_S_S_S_S_S_S_S_S_S_S_S_S_S_S_S_S_S_S_S_S_S_S_S_S_S_S_S_S_S_S_S_S_S_S_S_S_S_S_S_S_S_S_S_S_S_S_S_S_S_S_S_S_S_S_S_S_S_S_S_S_S_S_S_S_S_S_S_S_S_S_S_S_S_S_S_S_S_S_S_S_S_S_S_S_S_S_S_S_S_S_S_S_S_S_S_S_S_S_S_S_S_S_S_S_S_S_S_S_S_S_S_S_S_S_S_S_S_S_S_S_S_S_S_S_S_S_S_S_S_S_S_S_S_S_S_S_S_S_S_S_S_S_S_S_S_S_S_S_S_S_S_S_S_S_S_S_S_S_S_S_S_S_S_S_S_S_S_S_S_S_S_S_S_S_S_S_S_S_S_S_S_S_S_S_S_S_S_S_S_S_S_S_S_S_S_S_S_S_S_S_S_S_S_S_S_S_S_S_S_S_S_S_S_S_S_S_S_S_S_S_S_S_S_S_S_S_S_S_S_S_S_S_S_S_S_S_S_S_S_S_S_S_S_S_S_S_S_S_S_S_S_S_S_S_S_S_S_S_S_S_S_S_S_S_S_S_S_S_S_S_S_S_S_S_S_S_S_S_S_S_S_S_S_S_S_S_S_S_S_S_S_S_S_S_S_S_S_S_S_S_S_S_S_S_S_S_S_S_S_S_S_S_S_S_S_S_S_S_S_S_S_S_S_S_S_S_S_S_S_S_S_S_S_S_S_S_S_S_S_S_S_S_S_S_S_S_S_S_S_S_S_S_S_S_S_S_S_S_S_S_S_S_S_S_S_S_S_S_S_S_S_S_S_S_S_S_S_S_S_S_S_S_S_S_S_S_S_S_S_S_S_S_S_S_S_S_S_S_S_S_S_S_S_S_S_S_S_S_S_S_S_S_S_S_S_S_S_S_S_S_S_S_S_S_S_S_S_S_S_S_S_S_S_S_S_S_S_S_S_S_S_S_S_S_S_S_S_S_S_S_S_S_S_S_S_S_S_S_S_S_S_S_S_S_S_S_S_S_S_S_S_S_S_S_S_S_S_S_S_S_S_S_S_S_S_S_S_S_S_S_S_S_S_S_S_S_S_S_S_S_S_S_S_S_S_S_S_S_S_S_S_S_S_S_S_S_S_S_S_S_S_S_S_S_S_S_S_S_S_S_S_S_S_S_S_S_S_S_S_S_S_S_S_S_S_S_S_S_S_S_S_S_S_S_S_S_S_S_S_S_S_S_S_S_S_S_S_S_S_S_S_S_S_S_S_S_S_S_S_S_S_S_S_S_S_S_S_S_S_S_S_S_S_S_S_S_S_S_S_S_S_S_S_S_S_S_S_S_S_S_S_S_S_S_S_S_S_S_S_S_S_S_S_S_S_S_S_S_S_S_S_S_S_S_S_S_S_S_S_S_S_S_S_S_S_S_S_S_S_S_S_S_S_S_S_S_S_S_S_S_S_S_S_S_S_S_S_S_S_S_S_S_S_S_S_S_S_S_S_S_S_S_S_S_S_S_S_S_S_S_S_S_S_S_S_S_S_S_S_S_S_S_S_S_S_S_S_S_S_S_S_S_S_S_S_S_S_S_S_S_S_S_S_S_S_S_S_S_S_S_S_S_S_S_S_S_S_S_S_S_S_S_S_S_S_S_S_S_S_S_S_S_S_S_S_S__param_46];
	ld.param.u64 	%rd48, [_Z4racePiS_S_S_S_S_S_S_S_S_S_S_S_S_S_S_S_S_S_S_S_S_S_S_S_S_S_S_S_S_S_S_S_S_S_S_S_S_S_S_S_S_S_S_S_S_S_S_S_S_S_S_S_S_S_S_S_S_S_S_S_S_S_S_S_S_S_S_S_S_S_S_S_S_S_S_S_S_S_S_S_S_S_S_S_S_S_S_S_S_S_S_S_S_S_S_S_S_S_S_S_S_S_S_S_S_S_S_S_S_S_S_S_S_S_S_S_S_S_S_S_S_S_S_S_S_S_S_S_S_S_S_S_S_S_S_S_S_S_S_S_S_S_S_S_S_S_S_S_S_S_S_S_S_S_S_S_S_S_S_S_S_S_S_S_S_S_S_S_S_S_S_S_S_S_S_S_S_S_S_S_S_S_S_S_S_S_S_S_S_S_S_S_S_S_S_S_S_S_S_S_S_S_S_S_S_S_S_S_S_S_S_S_S_S_S_S_S_S_S_S_S_S_S_S_S_S_S_S_S_S_S_S_S_S_S_S_S_S_S_S_S_S_S_S_S_S_S_S_S_S_S_S_S_S_S_S_S_S_S_S_S_S_S_S_S_S_S_S_S_S_S_S_S_S_S_S_S_S_S_S_S_S_S_S_S_S_S_S_S_S_S_S_S_S_S_S_S_S_S_S_S_S_S_S_S_S_S_S_S_S_S_S_S_S_S_S_S_S_S_S_S_S_S_S_S_S_S_S_S_S_S_S_S_S_S_S_S_S_S_S_S_S_S_S_S_S_S_S_S_S_S_S_S_S_S_S_S_S_S_S_S_S_S_S_S_S_S_S_S_S_S_S_S_S_S_S_S_S_S_S_S_S_S_S_S_S_S_S_S_S_S_S_S_S_S_S_S_S_S_S_S_S_S_S_S_S_S_S_S_S_S_S_S_S_S_S_S_S_S_S_S_S_S_S_S_S_S_S_S_S_S_S_S_S_S_S_S_S_S_S_S_S_S_S_S_S_S_S_S_S_S_S_S_S_S_S_S_S_S_S_S_S_S_S_S_S_S_S_S_S_S_S_S_S_S_S_S_S_S_S_S_S_S_S_S_S_S_S_S_S_S_S_S_S_S_S_S_S_S_S_S_S_S_S_S_S_S_S_S_S_S_S_S_S_S_S_S_S_S_S_S_S_S_S_S_S_S_S_S_S_S_S_S_S_S_S_S_S_S_S_S_S_S_S_S_S_S_S_S_S_S_S_S_S_S_S_S_S_S_S_S_S_S_S_S_S_S_S_S_S_S_S_S_S_S_S_S_S_S_S_S_S_S_S_S_S_S_S_S_S_S_S_S_S_S_S_S_S_S_S_S_S_S_S_S_S_S_S_S_S_S_S_S_S_S_S_S_S_S_S_S_S_S_S_S_S_S_S_S_S_S_S_S_S_S_S_S_S_S_S_S_S_S_S_S_S_S_S_S_S_S_S_S_S_S_S_S_S_S_S_S_S_S_S_S_S_S_S_S_S_S_S_S_S_S_S_S_S_S_S_S_S_S_S_S_S_S_S_S_S_S_S_S_S_S_S_S_S_S_S_S_S_S_S_S_S_S_S_S_S_S_S_S_S_S_S_S_S_S_S_S_S_S_S_S_S_S_S_S_S_S_S_S_S_S_S_S_S_S_S_S_S_S_S_S_S_S_S_S_S_S_S_S_S_S_S_S_S_S_S_S_S_S_S_S_S_S_S_S_S_S_S_S_S_S_S_S_S_S_S_S_S_S_S_S_S_S_S_S_S_S_S_S_S_S_S_S_S_S_S_S_S_S_S_S_S_S_S_S_S_S_S_S_S_S_S_S_S_S_S_S_S_S_S_S_S_S_S_S_S_S_S_S_S_S_S_S_S_S_S_S_S_S_S_S_S_S_S_S_S_S_S_S_S_S_S_S_S_S_S_S_S_S_S_S_S_S_S_S_S_S_S_S_S_S_S_S_S_S_S_S_S_S_S_S_S_S_S_S_S_S_S_S_S_S_S_S_S_S_S_S_S_S_S_S_S_S_S_S_S_S_S_S_S_S_S_S_S_S_S_S_S_S_S_S_S_S_S_S_S_S_S_S_S_S_S_S_S_S_S_S_S_S_S_S_S_S_S_S_S_S_S_S_S_S_S_S_S_S_S_S_S_S_S_S_S_S_S_S_S_S_S_S_S_S_S_S_S_S_S_S_S_S_S_S_S_S_S_S_S_S_S_S_S_S_S_S_S_S_S_S_S_S_S_S_S_S_S_S_S_S_S_S_S_S_S_S_S_S_S_S_S_S__param_47];
	ld.param.u64 	%rd49, [_Z4racePiS_S_S_S_S_S_S_S_S_S_S_S_S_S_S_S_S_S_S_S_S_S_S_S_S_S_S_S_S_S_S_S_S_S_S_S_S_S_S_S_S_S_S_S_S_S_S_S_S_S_S_S_S_S_S_S_S_S_S_S_S_S_S_S_S_S_S_S_S_S_S_S_S_S_S_S_S_S_S_S_S_S_S_S_S_S_S_S_S_S_S_S_S_S_S_S_S_S_S_S_S_S_S_S_S_S_S_S_S_S_S_S_S_S_S_S_S_S_S_S_S_S_S_S_S_S_S_S_S_S_S_S_S_S_S_S_S_S_S_S_S_S_S_S_S_S_S_S_S_S_S_S_S_S_S_S_S_S_S_S_S_S_S_S_S_S_S_S_S_S_S_S_S_S_S_S_S_S_S_S_S_S_S_S_S_S_S_S_S_S_S_S_S_S_S_S_S_S_S_S_S_S_S_S_S_S_S_S_S_S_S_S_S_S_S_S_S_S_S_S_S_S_S_S_S_S_S_S_S_S_S_S_S_S_S_S_S_S_S_S_S_S_S_S_S_S_S_S_S_S_S_S_S_S_S_S_S_S_S_S_S_S_S_S_S_S_S_S_S_S_S_S_S_S_S_S_S_S_S_S_S_S_S_S_S_S_S_S_S_S_S_S_S_S_S_S_S_S_S_S_S_S_S_S_S_S_S_S_S_S_S_S_S_S_S_S_S_S_S_S_S_S_S_S_S_S_S_S_S_S_S_S_S_S_S_S_S_S_S_S_S_S_S_S_S_S_S_S_S_S_S_S_S_S_S_S_S_S_S_S_S_S_S_S_S_S_S_S_S_S_S_S_S_S_S_S_S_S_S_S_S_S_S_S_S_S_S_S_S_S_S_S_S_S_S_S_S_S_S_S_S_S_S_S_S_S_S_S_S_S_S_S_S_S_S_S_S_S_S_S_S_S_S_S_S_S_S_S_S_S_S_S_S_S_S_S_S_S_S_S_S_S_S_S_S_S_S_S_S_S_S_S_S_S_S_S_S_S_S_S_S_S_S_S_S_S_S_S_S_S_S_S_S_S_S_S_S_S_S_S_S_S_S_S_S_S_S_S_S_S_S_S_S_S_S_S_S_S_S_S_S_S_S_S_S_S_S_S_S_S_S_S_S_S_S_S_S_S_S_S_S_S_S_S_S_S_S_S_S_S_S_S_S_S_S_S_S_S_S_S_S_S_S_S_S_S_S_S_S_S_S_S_S_S_S_S_S_S_S_S_S_S_S_S_S_S_S_S_S_S_S_S_S_S_S_S_S_S_S_S_S_S_S_S_S_S_S_S_S_S_S_S_S_S_S_S_S_S_S_S_S_S_S_S_S_S_S_S_S_S_S_S_S_S_S_S_S_S_S_S_S_S_S_S_S_S_S_S_S_S_S_S_S_S_S_S_S_S_S_S_S_S_S_S_S_S_S_S_S_S_S_S_S_S_S_S_S_S_S_S_S_S_S_S_S_S_S_S_S_S_S_S_S_S_S_S_S_S_S_S_S_S_S_S_S_S_S_S_S_S_S_S_S_S_S_S_S_S_S_S_S_S_S_S_S_S_S_S_S_S_S_S_S_S_S_S_S_S_S_S_S_S_S_S_S_S_S_S_S_S_S_S_S_S_S_S_S_S_S_S_S_S_S_S_S_S_S_S_S_S_S_S_S_S_S_S_S_S_S_S_S_S_S_S_S_S_S_S_S_S_S_S_S_S_S_S_S_S_S_S_S_S_S_S_S_S_S_S_S_S_S_S_S_S_S_S_S_S_S_S_S_S_S_S_S_S_S_S_S_S_S_S_S_S_S_S_S_S_S_S_S_S_S_S_S_S_S_S_S_S_S_S_S_S_S_S_S_S_S_S_S_S_S_S_S_S_S_S_S_S_S_S_S_S_S_S_S_S_S_S_S_S_S_S_S_S_S_S_S_S_S_S_S_S_S_S_S_S_S_S_S_S_S_S_S_S_S_S_S_S_S_S_S_S_S_S_S_S_S_S_S_S_S_S_S_S_S_S_S_S_S_S_S_S_S_S_S_S_S_S_S_S_S_S_S_S_S_S_S_S_S_S_S_S_S_S_S_S_S_S_S_S_S_S_S_S_S_S_S_S_S_S_S_S_S_S_S_S_S_S_S_S_S_S_S_S_S_S_S_S_S_S_S_S_S_S_S_S_S_S_S_S_S_S_S_S_S_S_S_S_S_S_S_S_S_S_S_S_S_S_S_S_S_S_S_S_S_S_S_S_S_S_S_S_S_S_S_S_S_S_S_S_S__param_48];
	ld.param.u64 	%rd50, [_Z4racePiS_S_S_S_S_S_S_S_S_S_S_S_S_S_S_S_S_S_S_S_S_S_S_S_S_S_S_S_S_S_S_S_S_S_S_S_S_S_S_S_S_S_S_S_S_S_S_S_S_S_S_S_S_S_S_S_S_S_S_S_S_S_S_S_S_S_S_S_S_S_S_S_S_S_S_S_S_S_S_S_S_S_S_S_S_S_S_S_S_S_S_S_S_S_S_S_S_S_S_S_S_S_S_S_S_S_S_S_S_S_S_S_S_S_S_S_S_S_S_S_S_S_S_S_S_S_S_S_S_S_S_S_S_S_S_S_S_S_S_S_S_S_S_S_S_S_S_S_S_S_S_S_S_S_S_S_S_S_S_S_S_S_S_S_S_S_S_S_S_S_S_S_S_S_S_S_S_S_S_S_S_S_S_S_S_S_S_S_S_S_S_S_S_S_S_S_S_S_S_S_S_S_S_S_S_S_S_S_S_S_S_S_S_S_S_S_S_S_S_S_S_S_S_S_S_S_S_S_S_S_S_S_S_S_S_S_S_S_S_S_S_S_S_S_S_S_S_S_S_S_S_S_S_S_S_S_S_S_S_S_S_S_S_S_S_S_S_S_S_S_S_S_S_S_S_S_S_S_S_S_S_S_S_S_S_S_S_S_S_S_S_S_S_S_S_S_S_S_S_S_S_S_S_S_S_S_S_S_S_S_S_S_S_S_S_S_S_S_S_S_S_S_S_S_S_S_S_S_S_S_S_S_S_S_S_S_S_S_S_S_S_S_S_S_S_S_S_S_S_S_S_S_S_S_S_S_S_S_S_S_S_S_S_S_S_S_S_S_S_S_S_S_S_S_S_S_S_S_S_S_S_S_S_S_S_S_S_S_S_S_S_S_S_S_S_S_S_S_S_S_S_S_S_S_S_S_S_S_S_S_S_S_S_S_S_S_S_S_S_S_S_S_S_S_S_S_S_S_S_S_S_S_S_S_S_S_S_S_S_S_S_S_S_S_S_S_S_S_S_S_S_S_S_S_S_S_S_S_S_S_S_S_S_S_S_S_S_S_S_S_S_S_S_S_S_S_S_S_S_S_S_S_S_S_S_S_S_S_S_S_S_S_S_S_S_S_S_S_S_S_S_S_S_S_S_S_S_S_S_S_S_S_S_S_S_S_S_S_S_S_S_S_S_S_S_S_S_S_S_S_S_S_S_S_S_S_S_S_S_S_S_S_S_S_S_S_S_S_S_S_S_S_S_S_S_S_S_S_S_S_S_S_S_S_S_S_S_S_S_S_S_S_S_S_S_S_S_S_S_S_S_S_S_S_S_S_S_S_S_S_S_S_S_S_S_S_S_S_S_S_S_S_S_S_S_S_S_S_S_S_S_S_S_S_S_S_S_S_S_S_S_S_S_S_S_S_S_S_S_S_S_S_S_S_S_S_S_S_S_S_S_S_S_S_S_S_S_S_S_S_S_S_S_S_S_S_S_S_S_S_S_S_S_S_S_S_S_S_S_S_S_S_S_S_S_S_S_S_S_S_S_S_S_S_S_S_S_S_S_S_S_S_S_S_S_S_S_S_S_S_S_S_S_S_S_S_S_S_S_S_S_S_S_S_S_S_S_S_S_S_S_S_S_S_S_S_S_S_S_S_S_S_S_S_S_S_S_S_S_S_S_S_S_S_S_S_S_S_S_S_S_S_S_S_S_S_S_S_S_S_S_S_S_S_S_S_S_S_S_S_S_S_S_S_S_S_S_S_S_S_S_S_S_S_S_S_S_S_S_S_S_S_S_S_S_S_S_S_S_S_S_S_S_S_S_S_S_S_S_S_S_S_S_S_S_S_S_S_S_S_S_S_S_S_S_S_S_S_S_S_S_S_S_S_S_S_S_S_S_S_S_S_S_S_S_S_S_S_S_S_S_S_S_S_S_S_S_S_S_S_S_S_S_S_S_S_S_S_S_S_S_S_S_S_S_S_S_S_S_S_S_S_S_S_S_S_S_S_S_S_S_S_S_S_S_S_S_S_S_S_S_S_S_S_S_S_S_S_S_S_S_S_S_S_S_S_S_S_S_S_S_S_S_S_S_S_S_S_S_S_S_S_S_S_S_S_S_S_S_S_S_S_S_S_S_S_S_S_S_S_S_S_S_S_S_S_S_S_S_S_S_S_S_S_S_S_S_S_S_S_S_S_S_S_S_S_S_S_S_S_S_S_S_S_S_S_S_S_S_S_S_S_S_S_S_S_S_S_S_S_S_S_S_S_S_S_S_S_S_S_S_S_S_S_S_S_S_S_S_S_S_S_S__param_49];
	ld.param.u64 	%rd51, [_Z4racePiS_S_S_S_S_S_S_S_S_S_S_S_S_S_S_S_S_S_S_S_S_S_S_S_S_S_S_S_S_S_S_S_S_S_S_S_S_S_S_S_S_S_S_S_S_S_S_S_S_S_S_S_S_S_S_S_S_S_S_S_S_S_S_S_S_S_S_S_S_S_S_S_S_S_S_S_S_S_S_S_S_S_S_S_S_S_S_S_S_S_S_S_S_S_S_S_S_S_S_S_S_S_S_S_S_S_S_S_S_S_S_S_S_S_S_S_S_S_S_S_S_S_S_S_S_S_S_S_S_S_S_S_S_S_S_S_S_S_S_S_S_S_S_S_S_S_S_S_S_S_S_S_S_S_S_S_S_S_S_S_S_S_S_S_S_S_S_S_S_S_S_S_S_S_S_S_S_S_S_S_S_S_S_S_S_S_S_S_S_S_S_S_S_S_S_S_S_S_S_S_S_S_S_S_S_S_S_S_S_S_S_S_S_S_S_S_S_S_S_S_S_S_S_S_S_S_S_S_S_S_S_S_S_S_S_S_S_S_S_S_S_S_S_S_S_S_S_S_S_S_S_S_S_S_S_S_S_S_S_S_S_S_S_S_S_S_S_S_S_S_S_S_S_S_S_S_S_S_S_S_S_S_S_S_S_S_S_S_S_S_S_S_S_S_S_S_S_S_S_S_S_S_S_S_S_S_S_S_S_S_S_S_S_S_S_S_S_S_S_S_S_S_S_S_S_S_S_S_S_S_S_S_S_S_S_S_S_S_S_S_S_S_S_S_S_S_S_S_S_S_S_S_S_S_S_S_S_S_S_S_S_S_S_S_S_S_S_S_S_S_S_S_S_S_S_S_S_S_S_S_S_S_S_S_S_S_S_S_S_S_S_S_S_S_S_S_S_S_S_S_S_S_S_S_S_S_S_S_S_S_S_S_S_S_S_S_S_S_S_S_S_S_S_S_S_S_S_S_S_S_S_S_S_S_S_S_S_S_S_S_S_S_S_S_S_S_S_S_S_S_S_S_S_S_S_S_S_S_S_S_S_S_S_S_S_S_S_S_S_S_S_S_S_S_S_S_S_S_S_S_S_S_S_S_S_S_S_S_S_S_S_S_S_S_S_S_S_S_S_S_S_S_S_S_S_S_S_S_S_S_S_S_S_S_S_S_S_S_S_S_S_S_S_S_S_S_S_S_S_S_S_S_S_S_S_S_S_S_S_S_S_S_S_S_S_S_S_S_S_S_S_S_S_S_S_S_S_S_S_S_S_S_S_S_S_S_S_S_S_S_S_S_S_S_S_S_S_S_S_S_S_S_S_S_S_S_S_S_S_S_S_S_S_S_S_S_S_S_S_S_S_S_S_S_S_S_S_S_S_S_S_S_S_S_S_S_S_S_S_S_S_S_S_S_S_S_S_S_S_S_S_S_S_S_S_S_S_S_S_S_S_S_S_S_S_S_S_S_S_S_S_S_S_S_S_S_S_S_S_S_S_S_S_S_S_S_S_S_S_S_S_S_S_S_S_S_S_S_S_S_S_S_S_S_S_S_S_S_S_S_S_S_S_S_S_S_S_S_S_S_S_S_S_S_S_S_S_S_S_S_S_S_S_S_S_S_S_S_S_S_S_S_S_S_S_S_S_S_S_S_S_S_S_S_S_S_S_S_S_S_S_S_S_S_S_S_S_S_S_S_S_S_S_S_S_S_S_S_S_S_S_S_S_S_S_S_S_S_S_S_S_S_S_S_S_S_S_S_S_S_S_S_S_S_S_S_S_S_S_S_S_S_S_S_S_S_S_S_S_S_S_S_S_S_S_S_S_S_S_S_S_S_S_S_S_S_S_S_S_S_S_S_S_S_S_S_S_S_S_S_S_S_S_S_S_S_S_S_S_S_S_S_S_S_S_S_S_S_S_S_S_S_S_S_S_S_S_S_S_S_S_S_S_S_S_S_S_S_S_S_S_S_S_S_S_S_S_S_S_S_S_S_S_S_S_S_S_S_S_S_S_S_S_S_S_S_S_S_S_S_S_S_S_S_S_S_S_S_S_S_S_S_S_S_S_S_S_S_S_S_S_S_S_S_S_S_S_S_S_S_S_S_S_S_S_S_S_S_S_S_S_S_S_S_S_S_S_S_S_S_S_S_S_S_S_S_S_S_S_S_S_S_S_S_S_S_S_S_S_S_S_S_S_S_S_S_S_S_S_S_S_S_S_S_S_S_S_S_S_S_S_S_S_S_S_S_S_S_S_S_S_S_S_S_S_S_S_S_S_S_S_S_S_S_S_S_S_S_S_S_S_S_S__param_50];
	ld.param.u64 	%rd52, [_Z4racePiS_S_S_S_S_S_S_S_S_S_S_S_S_S_S_S_S_S_S_S_S_S_S_S_S_S_S_S_S_S_S_S_S_S_S_S_S_S_S_S_S_S_S_S_S_S_S_S_S_S_S_S_S_S_S_S_S_S_S_S_S_S_S_S_S_S_S_S_S_S_S_S_S_S_S_S_S_S_S_S_S_S_S_S_S_S_S_S_S_S_S_S_S_S_S_S_S_S_S_S_S_S_S_S_S_S_S_S_S_S_S_S_S_S_S_S_S_S_S_S_S_S_S_S_S_S_S_S_S_S_S_S_S_S_S_S_S_S_S_S_S_S_S_S_S_S_S_S_S_S_S_S_S_S_S_S_S_S_S_S_S_S_S_S_S_S_S_S_S_S_S_S_S_S_S_S_S_S_S_S_S_S_S_S_S_S_S_S_S_S_S_S_S_S_S_S_S_S_S_S_S_S_S_S_S_S_S_S_S_S_S_S_S_S_S_S_S_S_S_S_S_S_S_S_S_S_S_S_S_S_S_S_S_S_S_S_S_S_S_S_S_S_S_S_S_S_S_S_S_S_S_S_S_S_S_S_S_S_S_S_S_S_S_S_S_S_S_S_S_S_S_S_S_S_S_S_S_S_S_S_S_S_S_S_S_S_S_S_S_S_S_S_S_S_S_S_S_S_S_S_S_S_S_S_S_S_S_S_S_S_S_S_S_S_S_S_S_S_S_S_S_S_S_S_S_S_S_S_S_S_S_S_S_S_S_S_S_S_S_S_S_S_S_S_S_S_S_S_S_S_S_S_S_S_S_S_S_S_S_S_S_S_S_S_S_S_S_S_S_S_S_S_S_S_S_S_S_S_S_S_S_S_S_S_S_S_S_S_S_S_S_S_S_S_S_S_S_S_S_S_S_S_S_S_S_S_S_S_S_S_S_S_S_S_S_S_S_S_S_S_S_S_S_S_S_S_S_S_S_S_S_S_S_S_S_S_S_S_S_S_S_S_S_S_S_S_S_S_S_S_S_S_S_S_S_S_S_S_S_S_S_S_S_S_S_S_S_S_S_S_S_S_S_S_S_S_S_S_S_S_S_S_S_S_S_S_S_S_S_S_S_S_S_S_S_S_S_S_S_S_S_S_S_S_S_S_S_S_S_S_S_S_S_S_S_S_S_S_S_S_S_S_S_S_S_S_S_S_S_S_S_S_S_S_S_S_S_S_S_S_S_S_S_S_S_S_S_S_S_S_S_S_S_S_S_S_S_S_S_S_S_S_S_S_S_S_S_S_S_S_S_S_S_S_S_S_S_S_S_S_S_S_S_S_S_S_S_S_S_S_S_S_S_S_S_S_S_S_S_S_S_S_S_S_S_S_S_S_S_S_S_S_S_S_S_S_S_S_S_S_S_S_S_S_S_S_S_S_S_S_S_S_S_S_S_S_S_S_S_S_S_S_S_S_S_S_S_S_S_S_S_S_S_S_S_S_S_S_S_S_S_S_S_S_S_S_S_S_S_S_S_S_S_S_S_S_S_S_S_S_S_S_S_S_S_S_S_S_S_S_S_S_S_S_S_S_S_S_S_S_S_S_S_S_S_S_S_S_S_S_S_S_S_S_S_S_S_S_S_S_S_S_S_S_S_S_S_S_S_S_S_S_S_S_S_S_S_S_S_S_S_S_S_S_S_S_S_S_S_S_S_S_S_S_S_S_S_S_S_S_S_S_S_S_S_S_S_S_S_S_S_S_S_S_S_S_S_S_S_S_S_S_S_S_S_S_S_S_S_S_S_S_S_S_S_S_S_S_S_S_S_S_S_S_S_S_S_S_S_S_S_S_S_S_S_S_S_S_S_S_S_S_S_S_S_S_S_S_S_S_S_S_S_S_S_S_S_S_S_S_S_S_S_S_S_S_S_S_S_S_S_S_S_S_S_S_S_S_S_S_S_S_S_S_S_S_S_S_S_S_S_S_S_S_S_S_S_S_S_S_S_S_S_S_S_S_S_S_S_S_S_S_S_S_S_S_S_S_S_S_S_S_S_S_S_S_S_S_S_S_S_S_S_S_S_S_S_S_S_S_S_S_S_S_S_S_S_S_S_S_S_S_S_S_S_S_S_S_S_S_S_S_S_S_S_S_S_S_S_S_S_S_S_S_S_S_S_S_S_S_S_S_S_S_S_S_S_S_S_S_S_S_S_S_S_S_S_S_S_S_S_S_S_S_S_S_S_S_S_S_S_S_S_S_S_S_S_S_S_S_S_S_S_S_S_S_S_S_S_S_S_S_S_S_S_S_S_S_S_S_S_S_S__param_51];
	ld.param.u64 	%rd53, [_Z4racePiS_S_S_S_S_S_S_S_S_S_S_S_S_S_S_S_S_S_S_S_S_S_S_S_S_S_S_S_S_S_S_S_S_S_S_S_S_S_S_S_S_S_S_S_S_S_S_S_S_S_S_S_S_S_S_S_S_S_S_S_S_S_S_S_S_S_S_S_S_S_S_S_S_S_S_S_S_S_S_S_S_S_S_S_S_S_S_S_S_S_S_S_S_S_S_S_S_S_S_S_S_S_S_S_S_S_S_S_S_S_S_S_S_S_S_S_S_S_S_S_S_S_S_S_S_S_S_S_S_S_S_S_S_S_S_S_S_S_S_S_S_S_S_S_S_S_S_S_S_S_S_S_S_S_S_S_S_S_S_S_S_S_S_S_S_S_S_S_S_S_S_S_S_S_S_S_S_S_S_S_S_S_S_S_S_S_S_S_S_S_S_S_S_S_S_S_S_S_S_S_S_S_S_S_S_S_S_S_S_S_S_S_S_S_S_S_S_S_S_S_S_S_S_S_S_S_S_S_S_S_S_S_S_S_S_S_S_S_S_S_S_S_S_S_S_S_S_S_S_S_S_S_S_S_S_S_S_S_S_S_S_S_S_S_S_S_S_S_S_S_S_S_S_S_S_S_S_S_S_S_S_S_S_S_S_S_S_S_S_S_S_S_S_S_S_S_S_S_S_S_S_S_S_S_S_S_S_S_S_S_S_S_S_S_S_S_S_S_S_S_S_S_S_S_S_S_S_S_S_S_S_S_S_S_S_S_S_S_S_S_S_S_S_S_S_S_S_S_S_S_S_S_S_S_S_S_S_S_S_S_S_S_S_S_S_S_S_S_S_S_S_S_S_S_S_S_S_S_S_S_S_S_S_S_S_S_S_S_S_S_S_S_S_S_S_S_S_S_S_S_S_S_S_S_S_S_S_S_S_S_S_S_S_S_S_S_S_S_S_S_S_S_S_S_S_S_S_S_S_S_S_S_S_S_S_S_S_S_S_S_S_S_S_S_S_S_S_S_S_S_S_S_S_S_S_S_S_S_S_S_S_S_S_S_S_S_S_S_S_S_S_S_S_S_S_S_S_S_S_S_S_S_S_S_S_S_S_S_S_S_S_S_S_S_S_S_S_S_S_S_S_S_S_S_S_S_S_S_S_S_S_S_S_S_S_S_S_S_S_S_S_S_S_S_S_S_S_S_S_S_S_S_S_S_S_S_S_S_S_S_S_S_S_S_S_S_S_S_S_S_S_S_S_S_S_S_S_S_S_S_S_S_S_S_S_S_S_S_S_S_S_S_S_S_S_S_S_S_S_S_S_S_S_S_S_S_S_S_S_S_S_S_S_S_S_S_S_S_S_S_S_S_S_S_S_S_S_S_S_S_S_S_S_S_S_S_S_S_S_S_S_S_S_S_S_S_S_S_S_S_S_S_S_S_S_S_S_S_S_S_S_S_S_S_S_S_S_S_S_S_S_S_S_S_S_S_S_S_S_S_S_S_S_S_S_S_S_S_S_S_S_S_S_S_S_S_S_S_S_S_S_S_S_S_S_S_S_S_S_S_S_S_S_S_S_S_S_S_S_S_S_S_S_S_S_S_S_S_S_S_S_S_S_S_S_S_S_S_S_S_S_S_S_S_S_S_S_S_S_S_S_S_S_S_S_S_S_S_S_S_S_S_S_S_S_S_S_S_S_S_S_S_S_S_S_S_S_S_S_S_S_S_S_S_S_S_S_S_S_S_S_S_S_S_S_S_S_S_S_S_S_S_S_S_S_S_S_S_S_S_S_S_S_S_S_S_S_S_S_S_S_S_S_S_S_S_S_S_S_S_S_S_S_S_S_S_S_S_S_S_S_S_S_S_S_S_S_S_S_S_S_S_S_S_S_S_S_S_S_S_S_S_S_S_S_S_S_S_S_S_S_S_S_S_S_S_S_S_S_S_S_S_S_S_S_S_S_S_S_S_S_S_S_S_S_S_S_S_S_S_S_S_S_S_S_S_S_S_S_S_S_S_S_S_S_S_S_S_S_S_S_S_S_S_S_S_S_S_S_S_S_S_S_S_S_S_S_S_S_S_S_S_S_S_S_S_S_S_S_S_S_S_S_S_S_S_S_S_S_S_S_S_S_S_S_S_S_S_S_S_S_S_S_S_S_S_S_S_S_S_S_S_S_S_S_S_S_S_S_S_S_S_S_S_S_S_S_S_S_S_S_S_S_S_S_S_S_S_S_S_S_S_S_S_S_S_S_S_S_S_S_S_S_S_S_S_S_S_S_S_S_S_S_S_S_S_S_S_S_S_S_S_S__param_52];
	ld.param.u64 	%rd54, [_Z4racePiS_S_S_S_S_S_S_S_S_S_S_S_S_S_S_S_S_S_S_S_S_S_S_S_S_S_S_S_S_S_S_S_S_S_S_S_S_S_S_S_S_S_S_S_S_S_S_S_S_S_S_S_S_S_S_S_S_S_S_S_S_S_S_S_S_S_S_S_S_S_S_S_S_S_S_S_S_S_S_S_S_S_S_S_S_S_S_S_S_S_S_S_S_S_S_S_S_S_S_S_S_S_S_S_S_S_S_S_S_S_S_S_S_S_S_S_S_S_S_S_S_S_S_S_S_S_S_S_S_S_S_S_S_S_S_S_S_S_S_S_S_S_S_S_S_S_S_S_S_S_S_S_S_S_S_S_S_S_S_S_S_S_S_S_S_S_S_S_S_S_S_S_S_S_S_S_S_S_S_S_S_S_S_S_S_S_S_S_S_S_S_S_S_S_S_S_S_S_S_S_S_S_S_S_S_S_S_S_S_S_S_S_S_S_S_S_S_S_S_S_S_S_S_S_S_S_S_S_S_S_S_S_S_S_S_S_S_S_S_S_S_S_S_S_S_S_S_S_S_S_S_S_S_S_S_S_S_S_S_S_S_S_S_S_S_S_S_S_S_S_S_S_S_S_S_S_S_S_S_S_S_S_S_S_S_S_S_S_S_S_S_S_S_S_S_S_S_S_S_S_S_S_S_S_S_S_S_S_S_S_S_S_S_S_S_S_S_S_S_S_S_S_S_S_S_S_S_S_S_S_S_S_S_S_S_S_S_S_S_S_S_S_S_S_S_S_S_S_S_S_S_S_S_S_S_S_S_S_S_S_S_S_S_S_S_S_S_S_S_S_S_S_S_S_S_S_S_S_S_S_S_S_S_S_S_S_S_S_S_S_S_S_S_S_S_S_S_S_S_S_S_S_S_S_S_S_S_S_S_S_S_S_S_S_S_S_S_S_S_S_S_S_S_S_S_S_S_S_S_S_S_S_S_S_S_S_S_S_S_S_S_S_S_S_S_S_S_S_S_S_S_S_S_S_S_S_S_S_S_S_S_S_S_S_S_S_S_S_S_S_S_S_S_S_S_S_S_S_S_S_S_S_S_S_S_S_S_S_S_S_S_S_S_S_S_S_S_S_S_S_S_S_S_S_S_S_S_S_S_S_S_S_S_S_S_S_S_S_S_S_S_S_S_S_S_S_S_S_S_S_S_S_S_S_S_S_S_S_S_S_S_S_S_S_S_S_S_S_S_S_S_S_S_S_S_S_S_S_S_S_S_S_S_S_S_S_S_S_S_S_S_S_S_S_S_S_S_S_S_S_S_S_S_S_S_S_S_S_S_S_S_S_S_S_S_S_S_S_S_S_S_S_S_S_S_S_S_S_S_S_S_S_S_S_S_S_S_S_S_S_S_S_S_S_S_S_S_S_S_S_S_S_S_S_S_S_S_S_S_S_S_S_S_S_S_S_S_S_S_S_S_S_S_S_S_S_S_S_S_S_S_S_S_S_S_S_S_S_S_S_S_S_S_S_S_S_S_S_S_S_S_S_S_S_S_S_S_S_S_S_S_S_S_S_S_S_S_S_S_S_S_S_S_S_S_S_S_S_S_S_S_S_S_S_S_S_S_S_S_S_S_S_S_S_S_S_S_S_S_S_S_S_S_S_S_S_S_S_S_S_S_S_S_S_S_S_S_S_S_S_S_S_S_S_S_S_S_S_S_S_S_S_S_S_S_S_S_S_S_S_S_S_S_S_S_S_S_S_S_S_S_S_S_S_S_S_S_S_S_S_S_S_S_S_S_S_S_S_S_S_S_S_S_S_S_S_S_S_S_S_S_S_S_S_S_S_S_S_S_S_S_S_S_S_S_S_S_S_S_S_S_S_S_S_S_S_S_S_S_S_S_S_S_S_S_S_S_S_S_S_S_S_S_S_S_S_S_S_S_S_S_S_S_S_S_S_S_S_S_S_S_S_S_S_S_S_S_S_S_S_S_S_S_S_S_S_S_S_S_S_S_S_S_S_S_S_S_S_S_S_S_S_S_S_S_S_S_S_S_S_S_S_S_S_S_S_S_S_S_S_S_S_S_S_S_S_S_S_S_S_S_S_S_S_S_S_S_S_S_S_S_S_S_S_S_S_S_S_S_S_S_S_S_S_S_S_S_S_S_S_S_S_S_S_S_S_S_S_S_S_S_S_S_S_S_S_S_S_S_S_S_S_S_S_S_S_S_S_S_S_S_S_S_S_S_S_S_S_S_S_S_S_S_S_S_S_S_S_S_S_S_S_S_S_S_S_S_S_S_S_S_S_S__param_53];
	ld.param.u64 	%rd55, [_Z4racePiS_S_S_S_S_S_S_S_S_S_S_S_S_S_S_S_S_S_S_S_S_S_S_S_S_S_S_S_S_S_S_S_S_S_S_S_S_S_S_S_S_S_S_S_S_S_S_S_S_S_S_S_S_S_S_S_S_S_S_S_S_S_S_S_S_S_S_S_S_S_S_S_S_S_S_S_S_S_S_S_S_S_S_S_S_S_S_S_S_S_S_S_S_S_S_S_S_S_S_S_S_S_S_S_S_S_S_S_S_S_S_S_S_S_S_S_S_S_S_S_S_S_S_S_S_S_S_S_S_S_S_S_S_S_S_S_S_S_S_S_S_S_S_S_S_S_S_S_S_S_S_S_S_S_S_S_S_S_S_S_S_S_S_S_S_S_S_S_S_S_S_S_S_S_S_S_S_S_S_S_S_S_S_S_S_S_S_S_S_S_S_S_S_S_S_S_S_S_S_S_S_S_S_S_S_S_S_S_S_S_S_S_S_S_S_S_S_S_S_S_S_S_S_S_S_S_S_S_S_S_S_S_S_S_S_S_S_S_S_S_S_S_S_S_S_S_S_S_S_S_S_S_S_S_S_S_S_S_S_S_S_S_S_S_S_S_S_S_S_S_S_S_S_S_S_S_S_S_S_S_S_S_S_S_S_S_S_S_S_S_S_S_S_S_S_S_S_S_S_S_S_S_S_S_S_S_S_S_S_S_S_S_S_S_S_S_S_S_S_S_S_S_S_S_S_S_S_S_S_S_S_S_S_S_S_S_S_S_S_S_S_S_S_S_S_S_S_S_S_S_S_S_S_S_S_S_S_S_S_S_S_S_S_S_S_S_S_S_S_S_S_S_S_S_S_S_S_S_S_S_S_S_S_S_S_S_S_S_S_S_S_S_S_S_S_S_S_S_S_S_S_S_S_S_S_S_S_S_S_S_S_S_S_S_S_S_S_S_S_S_S_S_S_S_S_S_S_S_S_S_S_S_S_S_S_S_S_S_S_S_S_S_S_S_S_S_S_S_S_S_S_S_S_S_S_S_S_S_S_S_S_S_S_S_S_S_S_S_S_S_S_S_S_S_S_S_S_S_S_S_S_S_S_S_S_S_S_S_S_S_S_S_S_S_S_S_S_S_S_S_S_S_S_S_S_S_S_S_S_S_S_S_S_S_S_S_S_S_S_S_S_S_S_S_S_S_S_S_S_S_S_S_S_S_S_S_S_S_S_S_S_S_S_S_S_S_S_S_S_S_S_S_S_S_S_S_S_S_S_S_S_S_S_S_S_S_S_S_S_S_S_S_S_S_S_S_S_S_S_S_S_S_S_S_S_S_S_S_S_S_S_S_S_S_S_S_S_S_S_S_S_S_S_S_S_S_S_S_S_S_S_S_S_S_S_S_S_S_S_S_S_S_S_S_S_S_S_S_S_S_S_S_S_S_S_S_S_S_S_S_S_S_S_S_S_S_S_S_S_S_S_S_S_S_S_S_S_S_S_S_S_S_S_S_S_S_S_S_S_S_S_S_S_S_S_S_S_S_S_S_S_S_S_S_S_S_S_S_S_S_S_S_S_S_S_S_S_S_S_S_S_S_S_S_S_S_S_S_S_S_S_S_S_S_S_S_S_S_S_S_S_S_S_S_S_S_S_S_S_S_S_S_S_S_S_S_S_S_S_S_S_S_S_S_S_S_S_S_S_S_S_S_S_S_S_S_S_S_S_S_S_S_S_S_S_S_S_S_S_S_S_S_S_S_S_S_S_S_S_S_S_S_S_S_S_S_S_S_S_S_S_S_S_S_S_S_S_S_S_S_S_S_S_S_S_S_S_S_S_S_S_S_S_S_S_S_S_S_S_S_S_S_S_S_S_S_S_S_S_S_S_S_S_S_S_S_S_S_S_S_S_S_S_S_S_S_S_S_S_S_S_S_S_S_S_S_S_S_S_S_S_S_S_S_S_S_S_S_S_S_S_S_S_S_S_S_S_S_S_S_S_S_S_S_S_S_S_S_S_S_S_S_S_S_S_S_S_S_S_S_S_S_S_S_S_S_S_S_S_S_S_S_S_S_S_S_S_S_S_S_S_S_S_S_S_S_S_S_S_S_S_S_S_S_S_S_S_S_S_S_S_S_S_S_S_S_S_S_S_S_S_S_S_S_S_S_S_S_S_S_S_S_S_S_S_S_S_S_S_S_S_S_S_S_S_S_S_S_S_S_S_S_S_S_S_S_S_S_S_S_S_S_S_S_S_S_S_S_S_S_S_S_S_S_S_S_S_S_S_S_S_S_S_S_S_S_S_S_S_S_S_S_S__param_54];
	ld.param.u64 	%rd56, [_Z4racePiS_S_S_S_S_S_S_S_S_S_S_S_S_S_S_S_S_S_S_S_S_S_S_S_S_S_S_S_S_S_S_S_S_S_S_S_S_S_S_S_S_S_S_S_S_S_S_S_S_S_S_S_S_S_S_S_S_S_S_S_S_S_S_S_S_S_S_S_S_S_S_S_S_S_S_S_S_S_S_S_S_S_S_S_S_S_S_S_S_S_S_S_S_S_S_S_S_S_S_S_S_S_S_S_S_S_S_S_S_S_S_S_S_S_S_S_S_S_S_S_S_S_S_S_S_S_S_S_S_S_S_S_S_S_S_S_S_S_S_S_S_S_S_S_S_S_S_S_S_S_S_S_S_S_S_S_S_S_S_S_S_S_S_S_S_S_S_S_S_S_S_S_S_S_S_S_S_S_S_S_S_S_S_S_S_S_S_S_S_S_S_S_S_S_S_S_S_S_S_S_S_S_S_S_S_S_S_S_S_S_S_S_S_S_S_S_S_S_S_S_S_S_S_S_S_S_S_S_S_S_S_S_S_S_S_S_S_S_S_S_S_S_S_S_S_S_S_S_S_S_S_S_S_S_S_S_S_S_S_S_S_S_S_S_S_S_S_S_S_S_S_S_S_S_S_S_S_S_S_S_S_S_S_S_S_S_S_S_S_S_S_S_S_S_S_S_S_S_S_S_S_S_S_S_S_S_S_S_S_S_S_S_S_S_S_S_S_S_S_S_S_S_S_S_S_S_S_S_S_S_S_S_S_S_S_S_S_S_S_S_S_S_S_S_S_S_S_S_S_S_S_S_S_S_S_S_S_S_S_S_S_S_S_S_S_S_S_S_S_S_S_S_S_S_S_S_S_S_S_S_S_S_S_S_S_S_S_S_S_S_S_S_S_S_S_S_S_S_S_S_S_S_S_S_S_S_S_S_S_S_S_S_S_S_S_S_S_S_S_S_S_S_S_S_S_S_S_S_S_S_S_S_S_S_S_S_S_S_S_S_S_S_S_S_S_S_S_S_S_S_S_S_S_S_S_S_S_S_S_S_S_S_S_S_S_S_S_S_S_S_S_S_S_S_S_S_S_S_S_S_S_S_S_S_S_S_S_S_S_S_S_S_S_S_S_S_S_S_S_S_S_S_S_S_S_S_S_S_S_S_S_S_S_S_S_S_S_S_S_S_S_S_S_S_S_S_S_S_S_S_S_S_S_S_S_S_S_S_S_S_S_S_S_S_S_S_S_S_S_S_S_S_S_S_S_S_S_S_S_S_S_S_S_S_S_S_S_S_S_S_S_S_S_S_S_S_S_S_S_S_S_S_S_S_S_S_S_S_S_S_S_S_S_S_S_S_S_S_S_S_S_S_S_S_S_S_S_S_S_S_S_S_S_S_S_S_S_S_S_S_S_S_S_S_S_S_S_S_S_S_S_S_S_S_S_S_S_S_S_S_S_S_S_S_S_S_S_S_S_S_S_S_S_S_S_S_S_S_S_S_S_S_S_S_S_S_S_S_S_S_S_S_S_S_S_S_S_S_S_S_S_S_S_S_S_S_S_S_S_S_S_S_S_S_S_S_S_S_S_S_S_S_S_S_S_S_S_S_S_S_S_S_S_S_S_S_S_S_S_S_S_S_S_S_S_S_S_S_S_S_S_S_S_S_S_S_S_S_S_S_S_S_S_S_S_S_S_S_S_S_S_S_S_S_S_S_S_S_S_S_S_S_S_S_S_S_S_S_S_S_S_S_S_S_S_S_S_S_S_S_S_S_S_S_S_S_S_S_S_S_S_S_S_S_S_S_S_S_S_S_S_S_S_S_S_S_S_S_S_S_S_S_S_S_S_S_S_S_S_S_S_S_S_S_S_S_S_S_S_S_S_S_S_S_S_S_S_S_S_S_S_S_S_S_S_S_S_S_S_S_S_S_S_S_S_S_S_S_S_S_S_S_S_S_S_S_S_S_S_S_S_S_S_S_S_S_S_S_S_S_S_S_S_S_S_S_S_S_S_S_S_S_S_S_S_S_S_S_S_S_S_S_S_S_S_S_S_S_S_S_S_S_S_S_S_S_S_S_S_S_S_S_S_S_S_S_S_S_S_S_S_S_S_S_S_S_S_S_S_S_S_S_S_S_S_S_S_S_S_S_S_S_S_S_S_S_S_S_S_S_S_S_S_S_S_S_S_S_S_S_S_S_S_S_S_S_S_S_S_S_S_S_S_S_S_S_S_S_S_S_S_S_S_S_S_S_S_S_S_S_S_S_S_S_S_S_S_S_S_S_S_S_S_S_S_S_S_S_S_S_S_S_S__param_55];
	ld.param.u64 	%rd57, [_Z4racePiS_S_S_S_S_S_S_S_S_S_S_S_S_S_S_S_S_S_S_S_S_S_S_S_S_S_S_S_S_S_S_S_S_S_S_S_S_S_S_S_S_S_S_S_S_S_S_S_S_S_S_S_S_S_S_S_S_S_S_S_S_S_S_S_S_S_S_S_S_S_S_S_S_S_S_S_S_S_S_S_S_S_S_S_S_S_S_S_S_S_S_S_S_S_S_S_S_S_S_S_S_S_S_S_S_S_S_S_S_S_S_S_S_S_S_S_S_S_S_S_S_S_S_S_S_S_S_S_S_S_S_S_S_S_S_S_S_S_S_S_S_S_S_S_S_S_S_S_S_S_S_S_S_S_S_S_S_S_S_S_S_S_S_S_S_S_S_S_S_S_S_S_S_S_S_S_S_S_S_S_S_S_S_S_S_S_S_S_S_S_S_S_S_S_S_S_S_S_S_S_S_S_S_S_S_S_S_S_S_S_S_S_S_S_S_S_S_S_S_S_S_S_S_S_S_S_S_S_S_S_S_S_S_S_S_S_S_S_S_S_S_S_S_S_S_S_S_S_S_S_S_S_S_S_S_S_S_S_S_S_S_S_S_S_S_S_S_S_S_S_S_S_S_S_S_S_S_S_S_S_S_S_S_S_S_S_S_S_S_S_S_S_S_S_S_S_S_S_S_S_S_S_S_S_S_S_S_S_S_S_S_S_S_S_S_S_S_S_S_S_S_S_S_S_S_S_S_S_S_S_S_S_S_S_S_S_S_S_S_S_S_S_S_S_S_S_S_S_S_S_S_S_S_S_S_S_S_S_S_S_S_S_S_S_S_S_S_S_S_S_S_S_S_S_S_S_S_S_S_S_S_S_S_S_S_S_S_S_S_S_S_S_S_S_S_S_S_S_S_S_S_S_S_S_S_S_S_S_S_S_S_S_S_S_S_S_S_S_S_S_S_S_S_S_S_S_S_S_S_S_S_S_S_S_S_S_S_S_S_S_S_S_S_S_S_S_S_S_S_S_S_S_S_S_S_S_S_S_S_S_S_S_S_S_S_S_S_S_S_S_S_S_S_S_S_S_S_S_S_S_S_S_S_S_S_S_S_S_S_S_S_S_S_S_S_S_S_S_S_S_S_S_S_S_S_S_S_S_S_S_S_S_S_S_S_S_S_S_S_S_S_S_S_S_S_S_S_S_S_S_S_S_S_S_S_S_S_S_S_S_S_S_S_S_S_S_S_S_S_S_S_S_S_S_S_S_S_S_S_S_S_S_S_S_S_S_S_S_S_S_S_S_S_S_S_S_S_S_S_S_S_S_S_S_S_S_S_S_S_S_S_S_S_S_S_S_S_S_S_S_S_S_S_S_S_S_S_S_S_S_S_S_S_S_S_S_S_S_S_S_S_S_S_S_S_S_S_S_S_S_S_S_S_S_S_S_S_S_S_S_S_S_S_S_S_S_S_S_S_S_S_S_S_S_S_S_S_S_S_S_S_S_S_S_S_S_S_S_S_S_S_S_S_S_S_S_S_S_S_S_S_S_S_S_S_S_S_S_S_S_S_S_S_S_S_S_S_S_S_S_S_S_S_S_S_S_S_S_S_S_S_S_S_S_S_S_S_S_S_S_S_S_S_S_S_S_S_S_S_S_S_S_S_S_S_S_S_S_S_S_S_S_S_S_S_S_S_S_S_S_S_S_S_S_S_S_S_S_S_S_S_S_S_S_S_S_S_S_S_S_S_S_S_S_S_S_S_S_S_S_S_S_S_S_S_S_S_S_S_S_S_S_S_S_S_S_S_S_S_S_S_S_S_S_S_S_S_S_S_S_S_S_S_S_S_S_S_S_S_S_S_S_S_S_S_S_S_S_S_S_S_S_S_S_S_S_S_S_S_S_S_S_S_S_S_S_S_S_S_S_S_S_S_S_S_S_S_S_S_S_S_S_S_S_S_S_S_S_S_S_S_S_S_S_S_S_S_S_S_S_S_S_S_S_S_S_S_S_S_S_S_S_S_S_S_S_S_S_S_S_S_S_S_S_S_S_S_S_S_S_S_S_S_S_S_S_S_S_S_S_S_S_S_S_S_S_S_S_S_S_S_S_S_S_S_S_S_S_S_S_S_S_S_S_S_S_S_S_S_S_S_S_S_S_S_S_S_S_S_S_S_S_S_S_S_S_S_S_S_S_S_S_S_S_S_S_S_S_S_S_S_S_S_S_S_S_S_S_S_S_S_S_S_S_S_S_S_S_S_S_S_S_S_S_S_S_S_S_S_S_S_S_S_S_S_S_S_S_S_S_S_S_S__param_56];
	ld.param.u64 	%rd58, [_Z4racePiS_S_S_S_S_S_S_S_S_S_S_S_S_S_S_S_S_S_S_S_S_S_S_S_S_S_S_S_S_S_S_S_S_S_S_S_S_S_S_S_S_S_S_S_S_S_S_S_S_S_S_S_S_S_S_S_S_S_S_S_S_S_S_S_S_S_S_S_S_S_S_S_S_S_S_S_S_S_S_S_S_S_S_S_S_S_S_S_S_S_S_S_S_S_S_S_S_S_S_S_S_S_S_S_S_S_S_S_S_S_S_S_S_S_S_S_S_S_S_S_S_S_S_S_S_S_S_S_S_S_S_S_S_S_S_S_S_S_S_S_S_S_S_S_S_S_S_S_S_S_S_S_S_S_S_S_S_S_S_S_S_S_S_S_S_S_S_S_S_S_S_S_S_S_S_S_S_S_S_S_S_S_S_S_S_S_S_S_S_S_S_S_S_S_S_S_S_S_S_S_S_S_S_S_S_S_S_S_S_S_S_S_S_S_S_S_S_S_S_S_S_S_S_S_S_S_S_S_S_S_S_S_S_S_S_S_S_S_S_S_S_S_S_S_S_S_S_S_S_S_S_S_S_S_S_S_S_S_S_S_S_S_S_S_S_S_S_S_S_S_S_S_S_S_S_S_S_S_S_S_S_S_S_S_S_S_S_S_S_S_S_S_S_S_S_S_S_S_S_S_S_S_S_S_S_S_S_S_S_S_S_S_S_S_S_S_S_S_S_S_S_S_S_S_S_S_S_S_S_S_S_S_S_S_S_S_S_S_S_S_S_S_S_S_S_S_S_S_S_S_S_S_S_S_S_S_S_S_S_S_S_S_S_S_S_S_S_S_S_S_S_S_S_S_S_S_S_S_S_S_S_S_S_S_S_S_S_S_S_S_S_S_S_S_S_S_S_S_S_S_S_S_S_S_S_S_S_S_S_S_S_S_S_S_S_S_S_S_S_S_S_S_S_S_S_S_S_S_S_S_S_S_S_S_S_S_S_S_S_S_S_S_S_S_S_S_S_S_S_S_S_S_S_S_S_S_S_S_S_S_S_S_S_S_S_S_S_S_S_S_S_S_S_S_S_S_S_S_S_S_S_S_S_S_S_S_S_S_S_S_S_S_S_S_S_S_S_S_S_S_S_S_S_S_S_S_S_S_S_S_S_S_S_S_S_S_S_S_S_S_S_S_S_S_S_S_S_S_S_S_S_S_S_S_S_S_S_S_S_S_S_S_S_S_S_S_S_S_S_S_S_S_S_S_S_S_S_S_S_S_S_S_S_S_S_S_S_S_S_S_S_S_S_S_S_S_S_S_S_S_S_S_S_S_S_S_S_S_S_S_S_S_S_S_S_S_S_S_S_S_S_S_S_S_S_S_S_S_S_S_S_S_S_S_S_S_S_S_S_S_S_S_S_S_S_S_S_S_S_S_S_S_S_S_S_S_S_S_S_S_S_S_S_S_S_S_S_S_S_S_S_S_S_S_S_S_S_S_S_S_S_S_S_S_S_S_S_S_S_S_S_S_S_S_S_S_S_S_S_S_S_S_S_S_S_S_S_S_S_S_S_S_S_S_S_S_S_S_S_S_S_S_S_S_S_S_S_S_S_S_S_S_S_S_S_S_S_S_S_S_S_S_S_S_S_S_S_S_S_S_S_S_S_S_S_S_S_S_S_S_S_S_S_S_S_S_S_S_S_S_S_S_S_S_S_S_S_S_S_S_S_S_S_S_S_S_S_S_S_S_S_S_S_S_S_S_S_S_S_S_S_S_S_S_S_S_S_S_S_S_S_S_S_S_S_S_S_S_S_S_S_S_S_S_S_S_S_S_S_S_S_S_S_S_S_S_S_S_S_S_S_S_S_S_S_S_S_S_S_S_S_S_S_S_S_S_S_S_S_S_S_S_S_S_S_S_S_S_S_S_S_S_S_S_S_S_S_S_S_S_S_S_S_S_S_S_S_S_S_S_S_S_S_S_S_S_S_S_S_S_S_S_S_S_S_S_S_S_S_S_S_S_S_S_S_S_S_S_S_S_S_S_S_S_S_S_S_S_S_S_S_S_S_S_S_S_S_S_S_S_S_S_S_S_S_S_S_S_S_S_S_S_S_S_S_S_S_S_S_S_S_S_S_S_S_S_S_S_S_S_S_S_S_S_S_S_S_S_S_S_S_S_S_S_S_S_S_S_S_S_S_S_S_S_S_S_S_S_S_S_S_S_S_S_S_S_S_S_S_S_S_S_S_S_S_S_S_S_S_S_S_S_S_S_S_S_S_S_S_S_S_S_S_S_S_S_S_S_S_S_S_S_S__param_57];
	ld.param.u64 	%rd59, [_Z4racePiS_S_S_S_S_S_S_S_S_S_S_S_S_S_S_S_S_S_S_S_S_S_S_S_S_S_S_S_S_S_S_S_S_S_S_S_S_S_S_S_S_S_S_S_S_S_S_S_S_S_S_S_S_S_S_S_S_S_S_S_S_S_S_S_S_S_S_S_S_S_S_S_S_S_S_S_S_S_S_S_S_S_S_S_S_S_S_S_S_S_S_S_S_S_S_S_S_S_S_S_S_S_S_S_S_S_S_S_S_S_S_S_S_S_S_S_S_S_S_S_S_S_S_S_S_S_S_S_S_S_S_S_S_S_S_S_S_S_S_S_S_S_S_S_S_S_S_S_S_S_S_S_S_S_S_S_S_S_S_S_S_S_S_S_S_S_S_S_S_S_S_S_S_S_S_S_S_S_S_S_S_S_S_S_S_S_S_S_S_S_S_S_S_S_S_S_S_S_S_S_S_S_S_S_S_S_S_S_S_S_S_S_S_S_S_S_S_S_S_S_S_S_S_S_S_S_S_S_S_S_S_S_S_S_S_S_S_S_S_S_S_S_S_S_S_S_S_S_S_S_S_S_S_S_S_S_S_S_S_S_S_S_S_S_S_S_S_S_S_S_S_S_S_S_S_S_S_S_S_S_S_S_S_S_S_S_S_S_S_S_S_S_S_S_S_S_S_S_S_S_S_S_S_S_S_S_S_S_S_S_S_S_S_S_S_S_S_S_S_S_S_S_S_S_S_S_S_S_S_S_S_S_S_S_S_S_S_S_S_S_S_S_S_S_S_S_S_S_S_S_S_S_S_S_S_S_S_S_S_S_S_S_S_S_S_S_S_S_S_S_S_S_S_S_S_S_S_S_S_S_S_S_S_S_S_S_S_S_S_S_S_S_S_S_S_S_S_S_S_S_S_S_S_S_S_S_S_S_S_S_S_S_S_S_S_S_S_S_S_S_S_S_S_S_S_S_S_S_S_S_S_S_S_S_S_S_S_S_S_S_S_S_S_S_S_S_S_S_S_S_S_S_S_S_S_S_S_S_S_S_S_S_S_S_S_S_S_S_S_S_S_S_S_S_S_S_S_S_S_S_S_S_S_S_S_S_S_S_S_S_S_S_S_S_S_S_S_S_S_S_S_S_S_S_S_S_S_S_S_S_S_S_S_S_S_S_S_S_S_S_S_S_S_S_S_S_S_S_S_S_S_S_S_S_S_S_S_S_S_S_S_S_S_S_S_S_S_S_S_S_S_S_S_S_S_S_S_S_S_S_S_S_S_S_S_S_S_S_S_S_S_S_S_S_S_S_S_S_S_S_S_S_S_S_S_S_S_S_S_S_S_S_S_S_S_S_S_S_S_S_S_S_S_S_S_S_S_S_S_S_S_S_S_S_S_S_S_S_S_S_S_S_S_S_S_S_S_S_S_S_S_S_S_S_S_S_S_S_S_S_S_S_S_S_S_S_S_S_S_S_S_S_S_S_S_S_S_S_S_S_S_S_S_S_S_S_S_S_S_S_S_S_S_S_S_S_S_S_S_S_S_S_S_S_S_S_S_S_S_S_S_S_S_S_S_S_S_S_S_S_S_S_S_S_S_S_S_S_S_S_S_S_S_S_S_S_S_S_S_S_S_S_S_S_S_S_S_S_S_S_S_S_S_S_S_S_S_S_S_S_S_S_S_S_S_S_S_S_S_S_S_S_S_S_S_S_S_S_S_S_S_S_S_S_S_S_S_S_S_S_S_S_S_S_S_S_S_S_S_S_S_S_S_S_S_S_S_S_S_S_S_S_S_S_S_S_S_S_S_S_S_S_S_S_S_S_S_S_S_S_S_S_S_S_S_S_S_S_S_S_S_S_S_S_S_S_S_S_S_S_S_S_S_S_S_S_S_S_S_S_S_S_S_S_S_S_S_S_S_S_S_S_S_S_S_S_S_S_S_S_S_S_S_S_S_S_S_S_S_S_S_S_S_S_S_S_S_S_S_S_S_S_S_S_S_S_S_S_S_S_S_S_S_S_S_S_S_S_S_S_S_S_S_S_S_S_S_S_S_S_S_S_S_S_S_S_S_S_S_S_S_S_S_S_S_S_S_S_S_S_S_S_S_S_S_S_S_S_S_S_S_S_S_S_S_S_S_S_S_S_S_S_S_S_S_S_S_S_S_S_S_S_S_S_S_S_S_S_S_S_S_S_S_S_S_S_S_S_S_S_S_S_S_S_S_S_S_S_S_S_S_S_S_S_S_S_S_S_S_S_S_S_S_S_S_S_S_S_S_S_S_S_S_S_S_S_S_S_S_S_S_S_S__param_58];
	ld.param.u64 	%rd60, [_Z4racePiS_S_S_S_S_S_S_S_S_S_S_S_S_S_S_S_S_S_S_S_S_S_S_S_S_S_S_S_S_S_S_S_S_S_S_S_S_S_S_S_S_S_S_S_S_S_S_S_S_S_S_S_S_S_S_S_S_S_S_S_S_S_S_S_S_S_S_S_S_S_S_S_S_S_S_S_S_S_S_S_S_S_S_S_S_S_S_S_S_S_S_S_S_S_S_S_S_S_S_S_S_S_S_S_S_S_S_S_S_S_S_S_S_S_S_S_S_S_S_S_S_S_S_S_S_S_S_S_S_S_S_S_S_S_S_S_S_S_S_S_S_S_S_S_S_S_S_S_S_S_S_S_S_S_S_S_S_S_S_S_S_S_S_S_S_S_S_S_S_S_S_S_S_S_S_S_S_S_S_S_S_S_S_S_S_S_S_S_S_S_S_S_S_S_S_S_S_S_S_S_S_S_S_S_S_S_S_S_S_S_S_S_S_S_S_S_S_S_S_S_S_S_S_S_S_S_S_S_S_S_S_S_S_S_S_S_S_S_S_S_S_S_S_S_S_S_S_S_S_S_S_S_S_S_S_S_S_S_S_S_S_S_S_S_S_S_S_S_S_S_S_S_S_S_S_S_S_S_S_S_S_S_S_S_S_S_S_S_S_S_S_S_S_S_S_S_S_S_S_S_S_S_S_S_S_S_S_S_S_S_S_S_S_S_S_S_S_S_S_S_S_S_S_S_S_S_S_S_S_S_S_S_S_S_S_S_S_S_S_S_S_S_S_S_S_S_S_S_S_S_S_S_S_S_S_S_S_S_S_S_S_S_S_S_S_S_S_S_S_S_S_S_S_S_S_S_S_S_S_S_S_S_S_S_S_S_S_S_S_S_S_S_S_S_S_S_S_S_S_S_S_S_S_S_S_S_S_S_S_S_S_S_S_S_S_S_S_S_S_S_S_S_S_S_S_S_S_S_S_S_S_S_S_S_S_S_S_S_S_S_S_S_S_S_S_S_S_S_S_S_S_S_S_S_S_S_S_S_S_S_S_S_S_S_S_S_S_S_S_S_S_S_S_S_S_S_S_S_S_S_S_S_S_S_S_S_S_S_S_S_S_S_S_S_S_S_S_S_S_S_S_S_S_S_S_S_S_S_S_S_S_S_S_S_S_S_S_S_S_S_S_S_S_S_S_S_S_S_S_S_S_S_S_S_S_S_S_S_S_S_S_S_S_S_S_S_S_S_S_S_S_S_S_S_S_S_S_S_S_S_S_S_S_S_S_S_S_S_S_S_S_S_S_S_S_S_S_S_S_S_S_S_S_S_S_S_S_S_S_S_S_S_S_S_S_S_S_S_S_S_S_S_S_S_S_S_S_S_S_S_S_S_S_S_S_S_S_S_S_S_S_S_S_S_S_S_S_S_S_S_S_S_S_S_S_S_S_S_S_S_S_S_S_S_S_S_S_S_S_S_S_S_S_S_S_S_S_S_S_S_S_S_S_S_S_S_S_S_S_S_S_S_S_S_S_S_S_S_S_S_S_S_S_S_S_S_S_S_S_S_S_S_S_S_S_S_S_S_S_S_S_S_S_S_S_S_S_S_S_S_S_S_S_S_S_S_S_S_S_S_S_S_S_S_S_S_S_S_S_S_S_S_S_S_S_S_S_S_S_S_S_S_S_S_S_S_S_S_S_S_S_S_S_S_S_S_S_S_S_S_S_S_S_S_S_S_S_S_S_S_S_S_S_S_S_S_S_S_S_S_S_S_S_S_S_S_S_S_S_S_S_S_S_S_S_S_S_S_S_S_S_S_S_S_S_S_S_S_S_S_S_S_S_S_S_S_S_S_S_S_S_S_S_S_S_S_S_S_S_S_S_S_S_S_S_S_S_S_S_S_S_S_S_S_S_S_S_S_S_S_S_S_S_S_S_S_S_S_S_S_S_S_S_S_S_S_S_S_S_S_S_S_S_S_S_S_S_S_S_S_S_S_S_S_S_S_S_S_S_S_S_S_S_S_S_S_S_S_S_S_S_S_S_S_S_S_S_S_S_S_S_S_S_S_S_S_S_S_S_S_S_S_S_S_S_S_S_S_S_S_S_S_S_S_S_S_S_S_S_S_S_S_S_S_S_S_S_S_S_S_S_S_S_S_S_S_S_S_S_S_S_S_S_S_S_S_S_S_S_S_S_S_S_S_S_S_S_S_S_S_S_S_S_S_S_S_S_S_S_S_S_S_S_S_S_S_S_S_S_S_S_S_S_S_S_S_S_S_S_S_S_S_S_S_S_S_S_S_S_S_S_S_S__param_59];
	ld.param.u64 	%rd61, [_Z4racePiS_S_S_S_S_S_S_S_S_S_S_S_S_S_S_S_S_S_S_S_S_S_S_S_S_S_S_S_S_S_S_S_S_S_S_S_S_S_S_S_S_S_S_S_S_S_S_S_S_S_S_S_S_S_S_S_S_S_S_S_S_S_S_S_S_S_S_S_S_S_S_S_S_S_S_S_S_S_S_S_S_S_S_S_S_S_S_S_S_S_S_S_S_S_S_S_S_S_S_S_S_S_S_S_S_S_S_S_S_S_S_S_S_S_S_S_S_S_S_S_S_S_S_S_S_S_S_S_S_S_S_S_S_S_S_S_S_S_S_S_S_S_S_S_S_S_S_S_S_S_S_S_S_S_S_S_S_S_S_S_S_S_S_S_S_S_S_S_S_S_S_S_S_S_S_S_S_S_S_S_S_S_S_S_S_S_S_S_S_S_S_S_S_S_S_S_S_S_S_S_S_S_S_S_S_S_S_S_S_S_S_S_S_S_S_S_S_S_S_S_S_S_S_S_S_S_S_S_S_S_S_S_S_S_S_S_S_S_S_S_S_S_S_S_S_S_S_S_S_S_S_S_S_S_S_S_S_S_S_S_S_S_S_S_S_S_S_S_S_S_S_S_S_S_S_S_S_S_S_S_S_S_S_S_S_S_S_S_S_S_S_S_S_S_S_S_S_S_S_S_S_S_S_S_S_S_S_S_S_S_S_S_S_S_S_S_S_S_S_S_S_S_S_S_S_S_S_S_S_S_S_S_S_S_S_S_S_S_S_S_S_S_S_S_S_S_S_S_S_S_S_S_S_S_S_S_S_S_S_S_S_S_S_S_S_S_S_S_S_S_S_S_S_S_S_S_S_S_S_S_S_S_S_S_S_S_S_S_S_S_S_S_S_S_S_S_S_S_S_S_S_S_S_S_S_S_S_S_S_S_S_S_S_S_S_S_S_S_S_S_S_S_S_S_S_S_S_S_S_S_S_S_S_S_S_S_S_S_S_S_S_S_S_S_S_S_S_S_S_S_S_S_S_S_S_S_S_S_S_S_S_S_S_S_S_S_S_S_S_S_S_S_S_S_S_S_S_S_S_S_S_S_S_S_S_S_S_S_S_S_S_S_S_S_S_S_S_S_S_S_S_S_S_S_S_S_S_S_S_S_S_S_S_S_S_S_S_S_S_S_S_S_S_S_S_S_S_S_S_S_S_S_S_S_S_S_S_S_S_S_S_S_S_S_S_S_S_S_S_S_S_S_S_S_S_S_S_S_S_S_S_S_S_S_S_S_S_S_S_S_S_S_S_S_S_S_S_S_S_S_S_S_S_S_S_S_S_S_S_S_S_S_S_S_S_S_S_S_S_S_S_S_S_S_S_S_S_S_S_S_S_S_S_S_S_S_S_S_S_S_S_S_S_S_S_S_S_S_S_S_S_S_S_S_S_S_S_S_S_S_S_S_S_S_S_S_S_S_S_S_S_S_S_S_S_S_S_S_S_S_S_S_S_S_S_S_S_S_S_S_S_S_S_S_S_S_S_S_S_S_S_S_S_S_S_S_S_S_S_S_S_S_S_S_S_S_S_S_S_S_S_S_S_S_S_S_S_S_S_S_S_S_S_S_S_S_S_S_S_S_S_S_S_S_S_S_S_S_S_S_S_S_S_S_S_S_S_S_S_S_S_S_S_S_S_S_S_S_S_S_S_S_S_S_S_S_S_S_S_S_S_S_S_S_S_S_S_S_S_S_S_S_S_S_S_S_S_S_S_S_S_S_S_S_S_S_S_S_S_S_S_S_S_S_S_S_S_S_S_S_S_S_S_S_S_S_S_S_S_S_S_S_S_S_S_S_S_S_S_S_S_S_S_S_S_S_S_S_S_S_S_S_S_S_S_S_S_S_S_S_S_S_S_S_S_S_S_S_S_S_S_S_S_S_S_S_S_S_S_S_S_S_S_S_S_S_S_S_S_S_S_S_S_S_S_S_S_S_S_S_S_S_S_S_S_S_S_S_S_S_S_S_S_S_S_S_S_S_S_S_S_S_S_S_S_S_S_S_S_S_S_S_S_S_S_S_S_S_S_S_S_S_S_S_S_S_S_S_S_S_S_S_S_S_S_S_S_S_S_S_S_S_S_S_S_S_S_S_S_S_S_S_S_S_S_S_S_S_S_S_S_S_S_S_S_S_S_S_S_S_S_S_S_S_S_S_S_S_S_S_S_S_S_S_S_S_S_S_S_S_S_S_S_S_S_S_S_S_S_S_S_S_S_S_S_S_S_S_S_S_S_S_S_S_S_S_S_S_S_S_S_S_S__param_60];
	ld.param.u64 	%rd62, [_Z4racePiS_S_S_S_S_S_S_S_S_S_S_S_S_S_S_S_S_S_S_S_S_S_S_S_S_S_S_S_S_S_S_S_S_S_S_S_S_S_S_S_S_S_S_S_S_S_S_S_S_S_S_S_S_S_S_S_S_S_S_S_S_S_S_S_S_S_S_S_S_S_S_S_S_S_S_S_S_S_S_S_S_S_S_S_S_S_S_S_S_S_S_S_S_S_S_S_S_S_S_S_S_S_S_S_S_S_S_S_S_S_S_S_S_S_S_S_S_S_S_S_S_S_S_S_S_S_S_S_S_S_S_S_S_S_S_S_S_S_S_S_S_S_S_S_S_S_S_S_S_S_S_S_S_S_S_S_S_S_S_S_S_S_S_S_S_S_S_S_S_S_S_S_S_S_S_S_S_S_S_S_S_S_S_S_S_S_S_S_S_S_S_S_S_S_S_S_S_S_S_S_S_S_S_S_S_S_S_S_S_S_S_S_S_S_S_S_S_S_S_S_S_S_S_S_S_S_S_S_S_S_S_S_S_S_S_S_S_S_S_S_S_S_S_S_S_S_S_S_S_S_S_S_S_S_S_S_S_S_S_S_S_S_S_S_S_S_S_S_S_S_S_S_S_S_S_S_S_S_S_S_S_S_S_S_S_S_S_S_S_S_S_S_S_S_S_S_S_S_S_S_S_S_S_S_S_S_S_S_S_S_S_S_S_S_S_S_S_S_S_S_S_S_S_S_S_S_S_S_S_S_S_S_S_S_S_S_S_S_S_S_S_S_S_S_S_S_S_S_S_S_S_S_S_S_S_S_S_S_S_S_S_S_S_S_S_S_S_S_S_S_S_S_S_S_S_S_S_S_S_S_S_S_S_S_S_S_S_S_S_S_S_S_S_S_S_S_S_S_S_S_S_S_S_S_S_S_S_S_S_S_S_S_S_S_S_S_S_S_S_S_S_S_S_S_S_S_S_S_S_S_S_S_S_S_S_S_S_S_S_S_S_S_S_S_S_S_S_S_S_S_S_S_S_S_S_S_S_S_S_S_S_S_S_S_S_S_S_S_S_S_S_S_S_S_S_S_S_S_S_S_S_S_S_S_S_S_S_S_S_S_S_S_S_S_S_S_S_S_S_S_S_S_S_S_S_S_S_S_S_S_S_S_S_S_S_S_S_S_S_S_S_S_S_S_S_S_S_S_S_S_S_S_S_S_S_S_S_S_S_S_S_S_S_S_S_S_S_S_S_S_S_S_S_S_S_S_S_S_S_S_S_S_S_S_S_S_S_S_S_S_S_S_S_S_S_S_S_S_S_S_S_S_S_S_S_S_S_S_S_S_S_S_S_S_S_S_S_S_S_S_S_S_S_S_S_S_S_S_S_S_S_S_S_S_S_S_S_S_S_S_S_S_S_S_S_S_S_S_S_S_S_S_S_S_S_S_S_S_S_S_S_S_S_S_S_S_S_S_S_S_S_S_S_S_S_S_S_S_S_S_S_S_S_S_S_S_S_S_S_S_S_S_S_S_S_S_S_S_S_S_S_S_S_S_S_S_S_S_S_S_S_S_S_S_S_S_S_S_S_S_S_S_S_S_S_S_S_S_S_S_S_S_S_S_S_S_S_S_S_S_S_S_S_S_S_S_S_S_S_S_S_S_S_S_S_S_S_S_S_S_S_S_S_S_S_S_S_S_S_S_S_S_S_S_S_S_S_S_S_S_S_S_S_S_S_S_S_S_S_S_S_S_S_S_S_S_S_S_S_S_S_S_S_S_S_S_S_S_S_S_S_S_S_S_S_S_S_S_S_S_S_S_S_S_S_S_S_S_S_S_S_S_S_S_S_S_S_S_S_S_S_S_S_S_S_S_S_S_S_S_S_S_S_S_S_S_S_S_S_S_S_S_S_S_S_S_S_S_S_S_S_S_S_S_S_S_S_S_S_S_S_S_S_S_S_S_S_S_S_S_S_S_S_S_S_S_S_S_S_S_S_S_S_S_S_S_S_S_S_S_S_S_S_S_S_S_S_S_S_S_S_S_S_S_S_S_S_S_S_S_S_S_S_S_S_S_S_S_S_S_S_S_S_S_S_S_S_S_S_S_S_S_S_S_S_S_S_S_S_S_S_S_S_S_S_S_S_S_S_S_S_S_S_S_S_S_S_S_S_S_S_S_S_S_S_S_S_S_S_S_S_S_S_S_S_S_S_S_S_S_S_S_S_S_S_S_S_S_S_S_S_S_S_S_S_S_S_S_S_S_S_S_S_S_S_S_S_S_S_S_S_S_S_S_S_S_S_S_S_S_S_S_S__param_61];
	ld.param.u64 	%rd63, [_Z4racePiS_S_S_S_S_S_S_S_S_S_S_S_S_S_S_S_S_S_S_S_S_S_S_S_S_S_S_S_S_S_S_S_S_S_S_S_S_S_S_S_S_S_S_S_S_S_S_S_S_S_S_S_S_S_S_S_S_S_S_S_S_S_S_S_S_S_S_S_S_S_S_S_S_S_S_S_S_S_S_S_S_S_S_S_S_S_S_S_S_S_S_S_S_S_S_S_S_S_S_S_S_S_S_S_S_S_S_S_S_S_S_S_S_S_S_S_S_S_S_S_S_S_S_S_S_S_S_S_S_S_S_S_S_S_S_S_S_S_S_S_S_S_S_S_S_S_S_S_S_S_S_S_S_S_S_S_S_S_S_S_S_S_S_S_S_S_S_S_S_S_S_S_S_S_S_S_S_S_S_S_S_S_S_S_S_S_S_S_S_S_S_S_S_S_S_S_S_S_S_S_S_S_S_S_S_S_S_S_S_S_S_S_S_S_S_S_S_S_S_S_S_S_S_S_S_S_S_S_S_S_S_S_S_S_S_S_S_S_S_S_S_S_S_S_S_S_S_S_S_S_S_S_S_S_S_S_S_S_S_S_S_S_S_S_S_S_S_S_S_S_S_S_S_S_S_S_S_S_S_S_S_S_S_S_S_S_S_S_S_S_S_S_S_S_S_S_S_S_S_S_S_S_S_S_S_S_S_S_S_S_S_S_S_S_S_S_S_S_S_S_S_S_S_S_S_S_S_S_S_S_S_S_S_S_S_S_S_S_S_S_S_S_S_S_S_S_S_S_S_S_S_S_S_S_S_S_S_S_S_S_S_S_S_S_S_S_S_S_S_S_S_S_S_S_S_S_S_S_S_S_S_S_S_S_S_S_S_S_S_S_S_S_S_S_S_S_S_S_S_S_S_S_S_S_S_S_S_S_S_S_S_S_S_S_S_S_S_S_S_S_S_S_S_S_S_S_S_S_S_S_S_S_S_S_S_S_S_S_S_S_S_S_S_S_S_S_S_S_S_S_S_S_S_S_S_S_S_S_S_S_S_S_S_S_S_S_S_S_S_S_S_S_S_S_S_S_S_S_S_S_S_S_S_S_S_S_S_S_S_S_S_S_S_S_S_S_S_S_S_S_S_S_S_S_S_S_S_S_S_S_S_S_S_S_S_S_S_S_S_S_S_S_S_S_S_S_S_S_S_S_S_S_S_S_S_S_S_S_S_S_S_S_S_S_S_S_S_S_S_S_S_S_S_S_S_S_S_S_S_S_S_S_S_S_S_S_S_S_S_S_S_S_S_S_S_S_S_S_S_S_S_S_S_S_S_S_S_S_S_S_S_S_S_S_S_S_S_S_S_S_S_S_S_S_S_S_S_S_S_S_S_S_S_S_S_S_S_S_S_S_S_S_S_S_S_S_S_S_S_S_S_S_S_S_S_S_S_S_S_S_S_S_S_S_S_S_S_S_S_S_S_S_S_S_S_S_S_S_S_S_S_S_S_S_S_S_S_S_S_S_S_S_S_S_S_S_S_S_S_S_S_S_S_S_S_S_S_S_S_S_S_S_S_S_S_S_S_S_S_S_S_S_S_S_S_S_S_S_S_S_S_S_S_S_S_S_S_S_S_S_S_S_S_S_S_S_S_S_S_S_S_S_S_S_S_S_S_S_S_S_S_S_S_S_S_S_S_S_S_S_S_S_S_S_S_S_S_S_S_S_S_S_S_S_S_S_S_S_S_S_S_S_S_S_S_S_S_S_S_S_S_S_S_S_S_S_S_S_S_S_S_S_S_S_S_S_S_S_S_S_S_S_S_S_S_S_S_S_S_S_S_S_S_S_S_S_S_S_S_S_S_S_S_S_S_S_S_S_S_S_S_S_S_S_S_S_S_S_S_S_S_S_S_S_S_S_S_S_S_S_S_S_S_S_S_S_S_S_S_S_S_S_S_S_S_S_S_S_S_S_S_S_S_S_S_S_S_S_S_S_S_S_S_S_S_S_S_S_S_S_S_S_S_S_S_S_S_S_S_S_S_S_S_S_S_S_S_S_S_S_S_S_S_S_S_S_S_S_S_S_S_S_S_S_S_S_S_S_S_S_S_S_S_S_S_S_S_S_S_S_S_S_S_S_S_S_S_S_S_S_S_S_S_S_S_S_S_S_S_S_S_S_S_S_S_S_S_S_S_S_S_S_S_S_S_S_S_S_S_S_S_S_S_S_S_S_S_S_S_S_S_S_S_S_S_S_S_S_S_S_S_S_S_S_S_S_S_S_S_S_S_S_S_S_S_S_S_S_S_S_S_S_S__param_62];
	ld.param.u64 	%rd64, [_Z4racePiS_S_S_S_S_S_S_S_S_S_S_S_S_S_S_S_S_S_S_S_S_S_S_S_S_S_S_S_S_S_S_S_S_S_S_S_S_S_S_S_S_S_S_S_S_S_S_S_S_S_S_S_S_S_S_S_S_S_S_S_S_S_S_S_S_S_S_S_S_S_S_S_S_S_S_S_S_S_S_S_S_S_S_S_S_S_S_S_S_S_S_S_S_S_S_S_S_S_S_S_S_S_S_S_S_S_S_S_S_S_S_S_S_S_S_S_S_S_S_S_S_S_S_S_S_S_S_S_S_S_S_S_S_S_S_S_S_S_S_S_S_S_S_S_S_S_S_S_S_S_S_S_S_S_S_S_S_S_S_S_S_S_S_S_S_S_S_S_S_S_S_S_S_S_S_S_S_S_S_S_S_S_S_S_S_S_S_S_S_S_S_S_S_S_S_S_S_S_S_S_S_S_S_S_S_S_S_S_S_S_S_S_S_S_S_S_S_S_S_S_S_S_S_S_S_S_S_S_S_S_S_S_S_S_S_S_S_S_S_S_S_S_S_S_S_S_S_S_S_S_S_S_S_S_S_S_S_S_S_S_S_S_S_S_S_S_S_S_S_S_S_S_S_S_S_S_S_S_S_S_S_S_S_S_S_S_S_S_S_S_S_S_S_S_S_S_S_S_S_S_S_S_S_S_S_S_S_S_S_S_S_S_S_S_S_S_S_S_S_S_S_S_S_S_S_S_S_S_S_S_S_S_S_S_S_S_S_S_S_S_S_S_S_S_S_S_S_S_S_S_S_S_S_S_S_S_S_S_S_S_S_S_S_S_S_S_S_S_S_S_S_S_S_S_S_S_S_S_S_S_S_S_S_S_S_S_S_S_S_S_S_S_S_S_S_S_S_S_S_S_S_S_S_S_S_S_S_S_S_S_S_S_S_S_S_S_S_S_S_S_S_S_S_S_S_S_S_S_S_S_S_S_S_S_S_S_S_S_S_S_S_S_S_S_S_S_S_S_S_S_S_S_S_S_S_S_S_S_S_S_S_S_S_S_S_S_S_S_S_S_S_S_S_S_S_S_S_S_S_S_S_S_S_S_S_S_S_S_S_S_S_S_S_S_S_S_S_S_S_S_S_S_S_S_S_S_S_S_S_S_S_S_S_S_S_S_S_S_S_S_S_S_S_S_S_S_S_S_S_S_S_S_S_S_S_S_S_S_S_S_S_S_S_S_S_S_S_S_S_S_S_S_S_S_S_S_S_S_S_S_S_S_S_S_S_S_S_S_S_S_S_S_S_S_S_S_S_S_S_S_S_S_S_S_S_S_S_S_S_S_S_S_S_S_S_S_S_S_S_S_S_S_S_S_S_S_S_S_S_S_S_S_S_S_S_S_S_S_S_S_S_S_S_S_S_S_S_S_S_S_S_S_S_S_S_S_S_S_S_S_S_S_S_S_S_S_S_S_S_S_S_S_S_S_S_S_S_S_S_S_S_S_S_S_S_S_S_S_S_S_S_S_S_S_S_S_S_S_S_S_S_S_S_S_S_S_S_S_S_S_S_S_S_S_S_S_S_S_S_S_S_S_S_S_S_S_S_S_S_S_S_S_S_S_S_S_S_S_S_S_S_S_S_S_S_S_S_S_S_S_S_S_S_S_S_S_S_S_S_S_S_S_S_S_S_S_S_S_S_S_S_S_S_S_S_S_S_S_S_S_S_S_S_S_S_S_S_S_S_S_S_S_S_S_S_S_S_S_S_S_S_S_S_S_S_S_S_S_S_S_S_S_S_S_S_S_S_S_S_S_S_S_S_S_S_S_S_S_S_S_S_S_S_S_S_S_S_S_S_S_S_S_S_S_S_S_S_S_S_S_S_S_S_S_S_S_S_S_S_S_S_S_S_S_S_S_S_S_S_S_S_S_S_S_S_S_S_S_S_S_S_S_S_S_S_S_S_S_S_S_S_S_S_S_S_S_S_S_S_S_S_S_S_S_S_S_S_S_S_S_S_S_S_S_S_S_S_S_S_S_S_S_S_S_S_S_S_S_S_S_S_S_S_S_S_S_S_S_S_S_S_S_S_S_S_S_S_S_S_S_S_S_S_S_S_S_S_S_S_S_S_S_S_S_S_S_S_S_S_S_S_S_S_S_S_S_S_S_S_S_S_S_S_S_S_S_S_S_S_S_S_S_S_S_S_S_S_S_S_S_S_S_S_S_S_S_S_S_S_S_S_S_S_S_S_S_S_S_S_S_S_S_S_S_S_S_S_S_S_S_S_S_S_S_S_S_S_S_S_S_S_S_S__param_63];
	ld.param.u64 	%rd65, [_Z4racePiS_S_S_S_S_S_S_S_S_S_S_S_S_S_S_S_S_S_S_S_S_S_S_S_S_S_S_S_S_S_S_S_S_S_S_S_S_S_S_S_S_S_S_S_S_S_S_S_S_S_S_S_S_S_S_S_S_S_S_S_S_S_S_S_S_S_S_S_S_S_S_S_S_S_S_S_S_S_S_S_S_S_S_S_S_S_S_S_S_S_S_S_S_S_S_S_S_S_S_S_S_S_S_S_S_S_S_S_S_S_S_S_S_S_S_S_S_S_S_S_S_S_S_S_S_S_S_S_S_S_S_S_S_S_S_S_S_S_S_S_S_S_S_S_S_S_S_S_S_S_S_S_S_S_S_S_S_S_S_S_S_S_S_S_S_S_S_S_S_S_S_S_S_S_S_S_S_S_S_S_S_S_S_S_S_S_S_S_S_S_S_S_S_S_S_S_S_S_S_S_S_S_S_S_S_S_S_S_S_S_S_S_S_S_S_S_S_S_S_S_S_S_S_S_S_S_S_S_S_S_S_S_S_S_S_S_S_S_S_S_S_S_S_S_S_S_S_S_S_S_S_S_S_S_S_S_S_S_S_S_S_S_S_S_S_S_S_S_S_S_S_S_S_S_S_S_S_S_S_S_S_S_S_S_S_S_S_S_S_S_S_S_S_S_S_S_S_S_S_S_S_S_S_S_S_S_S_S_S_S_S_S_S_S_S_S_S_S_S_S_S_S_S_S_S_S_S_S_S_S_S_S_S_S_S_S_S_S_S_S_S_S_S_S_S_S_S_S_S_S_S_S_S_S_S_S_S_S_S_S_S_S_S_S_S_S_S_S_S_S_S_S_S_S_S_S_S_S_S_S_S_S_S_S_S_S_S_S_S_S_S_S_S_S_S_S_S_S_S_S_S_S_S_S_S_S_S_S_S_S_S_S_S_S_S_S_S_S_S_S_S_S_S_S_S_S_S_S_S_S_S_S_S_S_S_S_S_S_S_S_S_S_S_S_S_S_S_S_S_S_S_S_S_S_S_S_S_S_S_S_S_S_S_S_S_S_S_S_S_S_S_S_S_S_S_S_S_S_S_S_S_S_S_S_S_S_S_S_S_S_S_S_S_S_S_S_S_S_S_S_S_S_S_S_S_S_S_S_S_S_S_S_S_S_S_S_S_S_S_S_S_S_S_S_S_S_S_S_S_S_S_S_S_S_S_S_S_S_S_S_S_S_S_S_S_S_S_S_S_S_S_S_S_S_S_S_S_S_S_S_S_S_S_S_S_S_S_S_S_S_S_S_S_S_S_S_S_S_S_S_S_S_S_S_S_S_S_S_S_S_S_S_S_S_S_S_S_S_S_S_S_S_S_S_S_S_S_S_S_S_S_S_S_S_S_S_S_S_S_S_S_S_S_S_S_S_S_S_S_S_S_S_S_S_S_S_S_S_S_S_S_S_S_S_S_S_S_S_S_S_S_S_S_S_S_S_S_S_S_S_S_S_S_S_S_S_S_S_S_S_S_S_S_S_S_S_S_S_S_S_S_S_S_S_S_S_S_S_S_S_S_S_S_S_S_S_S_S_S_S_S_S_S_S_S_S_S_S_S_S_S_S_S_S_S_S_S_S_S_S_S_S_S_S_S_S_S_S_S_S_S_S_S_S_S_S_S_S_S_S_S_S_S_S_S_S_S_S_S_S_S_S_S_S_S_S_S_S_S_S_S_S_S_S_S_S_S_S_S_S_S_S_S_S_S_S_S_S_S_S_S_S_S_S_S_S_S_S_S_S_S_S_S_S_S_S_S_S_S_S_S_S_S_S_S_S_S_S_S_S_S_S_S_S_S_S_S_S_S_S_S_S_S_S_S_S_S_S_S_S_S_S_S_S_S_S_S_S_S_S_S_S_S_S_S_S_S_S_S_S_S_S_S_S_S_S_S_S_S_S_S_S_S_S_S_S_S_S_S_S_S_S_S_S_S_S_S_S_S_S_S_S_S_S_S_S_S_S_S_S_S_S_S_S_S_S_S_S_S_S_S_S_S_S_S_S_S_S_S_S_S_S_S_S_S_S_S_S_S_S_S_S_S_S_S_S_S_S_S_S_S_S_S_S_S_S_S_S_S_S_S_S_S_S_S_S_S_S_S_S_S_S_S_S_S_S_S_S_S_S_S_S_S_S_S_S_S_S_S_S_S_S_S_S_S_S_S_S_S_S_S_S_S_S_S_S_S_S_S_S_S_S_S_S_S_S_S_S_S_S_S_S_S_S_S_S_S_S_S_S_S_S_S_S_S_S_S_S_S_S_S_S_S__param_64];
	ld.param.u64 	%rd66, [_Z4racePiS_S_S_S_S_S_S_S_S_S_S_S_S_S_S_S_S_S_S_S_S_S_S_S_S_S_S_S_S_S_S_S_S_S_S_S_S_S_S_S_S_S_S_S_S_S_S_S_S_S_S_S_S_S_S_S_S_S_S_S_S_S_S_S_S_S_S_S_S_S_S_S_S_S_S_S_S_S_S_S_S_S_S_S_S_S_S_S_S_S_S_S_S_S_S_S_S_S_S_S_S_S_S_S_S_S_S_S_S_S_S_S_S_S_S_S_S_S_S_S_S_S_S_S_S_S_S_S_S_S_S_S_S_S_S_S_S_S_S_S_S_S_S_S_S_S_S_S_S_S_S_S_S_S_S_S_S_S_S_S_S_S_S_S_S_S_S_S_S_S_S_S_S_S_S_S_S_S_S_S_S_S_S_S_S_S_S_S_S_S_S_S_S_S_S_S_S_S_S_S_S_S_S_S_S_S_S_S_S_S_S_S_S_S_S_S_S_S_S_S_S_S_S_S_S_S_S_S_S_S_S_S_S_S_S_S_S_S_S_S_S_S_S_S_S_S_S_S_S_S_S_S_S_S_S_S_S_S_S_S_S_S_S_S_S_S_S_S_S_S_S_S_S_S_S_S_S_S_S_S_S_S_S_S_S_S_S_S_S_S_S_S_S_S_S_S_S_S_S_S_S_S_S_S_S_S_S_S_S_S_S_S_S_S_S_S_S_S_S_S_S_S_S_S_S_S_S_S_S_S_S_S_S_S_S_S_S_S_S_S_S_S_S_S_S_S_S_S_S_S_S_S_S_S_S_S_S_S_S_S_S_S_S_S_S_S_S_S_S_S_S_S_S_S_S_S_S_S_S_S_S_S_S_S_S_S_S_S_S_S_S_S_S_S_S_S_S_S_S_S_S_S_S_S_S_S_S_S_S_S_S_S_S_S_S_S_S_S_S_S_S_S_S_S_S_S_S_S_S_S_S_S_S_S_S_S_S_S_S_S_S_S_S_S_S_S_S_S_S_S_S_S_S_S_S_S_S_S_S_S_S_S_S_S_S_S_S_S_S_S_S_S_S_S_S_S_S_S_S_S_S_S_S_S_S_S_S_S_S_S_S_S_S_S_S_S_S_S_S_S_S_S_S_S_S_S_S_S_S_S_S_S_S_S_S_S_S_S_S_S_S_S_S_S_S_S_S_S_S_S_S_S_S_S_S_S_S_S_S_S_S_S_S_S_S_S_S_S_S_S_S_S_S_S_S_S_S_S_S_S_S_S_S_S_S_S_S_S_S_S_S_S_S_S_S_S_S_S_S_S_S_S_S_S_S_S_S_S_S_S_S_S_S_S_S_S_S_S_S_S_S_S_S_S_S_S_S_S_S_S_S_S_S_S_S_S_S_S_S_S_S_S_S_S_S_S_S_S_S_S_S_S_S_S_S_S_S_S_S_S_S_S_S_S_S_S_S_S_S_S_S_S_S_S_S_S_S_S_S_S_S_S_S_S_S_S_S_S_S_S_S_S_S_S_S_S_S_S_S_S_S_S_S_S_S_S_S_S_S_S_S_S_S_S_S_S_S_S_S_S_S_S_S_S_S_S_S_S_S_S_S_S_S_S_S_S_S_S_S_S_S_S_S_S_S_S_S_S_S_S_S_S_S_S_S_S_S_S_S_S_S_S_S_S_S_S_S_S_S_S_S_S_S_S_S_S_S_S_S_S_S_S_S_S_S_S_S_S_S_S_S_S_S_S_S_S_S_S_S_S_S_S_S_S_S_S_S_S_S_S_S_S_S_S_S_S_S_S_S_S_S_S_S_S_S_S_S_S_S_S_S_S_S_S_S_S_S_S_S_S_S_S_S_S_S_S_S_S_S_S_S_S_S_S_S_S_S_S_S_S_S_S_S_S_S_S_S_S_S_S_S_S_S_S_S_S_S_S_S_S_S_S_S_S_S_S_S_S_S_S_S_S_S_S_S_S_S_S_S_S_S_S_S_S_S_S_S_S_S_S_S_S_S_S_S_S_S_S_S_S_S_S_S_S_S_S_S_S_S_S_S_S_S_S_S_S_S_S_S_S_S_S_S_S_S_S_S_S_S_S_S_S_S_S_S_S_S_S_S_S_S_S_S_S_S_S_S_S_S_S_S_S_S_S_S_S_S_S_S_S_S_S_S_S_S_S_S_S_S_S_S_S_S_S_S_S_S_S_S_S_S_S_S_S_S_S_S_S_S_S_S_S_S_S_S_S_S_S_S_S_S_S_S_S_S_S_S_S_S_S_S_S_S_S_S_S_S_S_S_S_S_S_S__param_65];
	ld.param.u64 	%rd67, [_Z4racePiS_S_S_S_S_S_S_S_S_S_S_S_S_S_S_S_S_S_S_S_S_S_S_S_S_S_S_S_S_S_S_S_S_S_S_S_S_S_S_S_S_S_S_S_S_S_S_S_S_S_S_S_S_S_S_S_S_S_S_S_S_S_S_S_S_S_S_S_S_S_S_S_S_S_S_S_S_S_S_S_S_S_S_S_S_S_S_S_S_S_S_S_S_S_S_S_S_S_S_S_S_S_S_S_S_S_S_S_S_S_S_S_S_S_S_S_S_S_S_S_S_S_S_S_S_S_S_S_S_S_S_S_S_S_S_S_S_S_S_S_S_S_S_S_S_S_S_S_S_S_S_S_S_S_S_S_S_S_S_S_S_S_S_S_S_S_S_S_S_S_S_S_S_S_S_S_S_S_S_S_S_S_S_S_S_S_S_S_S_S_S_S_S_S_S_S_S_S_S_S_S_S_S_S_S_S_S_S_S_S_S_S_S_S_S_S_S_S_S_S_S_S_S_S_S_S_S_S_S_S_S_S_S_S_S_S_S_S_S_S_S_S_S_S_S_S_S_S_S_S_S_S_S_S_S_S_S_S_S_S_S_S_S_S_S_S_S_S_S_S_S_S_S_S_S_S_S_S_S_S_S_S_S_S_S_S_S_S_S_S_S_S_S_S_S_S_S_S_S_S_S_S_S_S_S_S_S_S_S_S_S_S_S_S_S_S_S_S_S_S_S_S_S_S_S_S_S_S_S_S_S_S_S_S_S_S_S_S_S_S_S_S_S_S_S_S_S_S_S_S_S_S_S_S_S_S_S_S_S_S_S_S_S_S_S_S_S_S_S_S_S_S_S_S_S_S_S_S_S_S_S_S_S_S_S_S_S_S_S_S_S_S_S_S_S_S_S_S_S_S_S_S_S_S_S_S_S_S_S_S_S_S_S_S_S_S_S_S_S_S_S_S_S_S_S_S_S_S_S_S_S_S_S_S_S_S_S_S_S_S_S_S_S_S_S_S_S_S_S_S_S_S_S_S_S_S_S_S_S_S_S_S_S_S_S_S_S_S_S_S_S_S_S_S_S_S_S_S_S_S_S_S_S_S_S_S_S_S_S_S_S_S_S_S_S_S_S_S_S_S_S_S_S_S_S_S_S_S_S_S_S_S_S_S_S_S_S_S_S_S_S_S_S_S_S_S_S_S_S_S_S_S_S_S_S_S_S_S_S_S_S_S_S_S_S_S_S_S_S_S_S_S_S_S_S_S_S_S_S_S_S_S_S_S_S_S_S_S_S_S_S_S_S_S_S_S_S_S_S_S_S_S_S_S_S_S_S_S_S_S_S_S_S_S_S_S_S_S_S_S_S_S_S_S_S_S_S_S_S_S_S_S_S_S_S_S_S_S_S_S_S_S_S_S_S_S_S_S_S_S_S_S_S_S_S_S_S_S_S_S_S_S_S_S_S_S_S_S_S_S_S_S_S_S_S_S_S_S_S_S_S_S_S_S_S_S_S_S_S_S_S_S_S_S_S_S_S_S_S_S_S_S_S_S_S_S_S_S_S_S_S_S_S_S_S_S_S_S_S_S_S_S_S_S_S_S_S_S_S_S_S_S_S_S_S_S_S_S_S_S_S_S_S_S_S_S_S_S_S_S_S_S_S_S_S_S_S_S_S_S_S_S_S_S_S_S_S_S_S_S_S_S_S_S_S_S_S_S_S_S_S_S_S_S_S_S_S_S_S_S_S_S_S_S_S_S_S_S_S_S_S_S_S_S_S_S_S_S_S_S_S_S_S_S_S_S_S_S_S_S_S_S_S_S_S_S_S_S_S_S_S_S_S_S_S_S_S_S_S_S_S_S_S_S_S_S_S_S_S_S_S_S_S_S_S_S_S_S_S_S_S_S_S_S_S_S_S_S_S_S_S_S_S_S_S_S_S_S_S_S_S_S_S_S_S_S_S_S_S_S_S_S_S_S_S_S_S_S_S_S_S_S_S_S_S_S_S_S_S_S_S_S_S_S_S_S_S_S_S_S_S_S_S_S_S_S_S_S_S_S_S_S_S_S_S_S_S_S_S_S_S_S_S_S_S_S_S_S_S_S_S_S_S_S_S_S_S_S_S_S_S_S_S_S_S_S_S_S_S_S_S_S_S_S_S_S_S_S_S_S_S_S_S_S_S_S_S_S_S_S_S_S_S_S_S_S_S_S_S_S_S_S_S_S_S_S_S_S_S_S_S_S_S_S_S_S_S_S_S_S_S_S_S_S_S_S_S_S_S_S_S_S_S_S_S_S_S_S_S_S_S_S_S__param_66];
	ld.param.u64 	%rd68, [_Z4racePiS_S_S_S_S_S_S_S_S_S_S_S_S_S_S_S_S_S_S_S_S_S_S_S_S_S_S_S_S_S_S_S_S_S_S_S_S_S_S_S_S_S_S_S_S_S_S_S_S_S_S_S_S_S_S_S_S_S_S_S_S_S_S_S_S_S_S_S_S_S_S_S_S_S_S_S_S_S_S_S_S_S_S_S_S_S_S_S_S_S_S_S_S_S_S_S_S_S_S_S_S_S_S_S_S_S_S_S_S_S_S_S_S_S_S_S_S_S_S_S_S_S_S_S_S_S_S_S_S_S_S_S_S_S_S_S_S_S_S_S_S_S_S_S_S_S_S_S_S_S_S_S_S_S_S_S_S_S_S_S_S_S_S_S_S_S_S_S_S_S_S_S_S_S_S_S_S_S_S_S_S_S_S_S_S_S_S_S_S_S_S_S_S_S_S_S_S_S_S_S_S_S_S_S_S_S_S_S_S_S_S_S_S_S_S_S_S_S_S_S_S_S_S_S_S_S_S_S_S_S_S_S_S_S_S_S_S_S_S_S_S_S_S_S_S_S_S_S_S_S_S_S_S_S_S_S_S_S_S_S_S_S_S_S_S_S_S_S_S_S_S_S_S_S_S_S_S_S_S_S_S_S_S_S_S_S_S_S_S_S_S_S_S_S_S_S_S_S_S_S_S_S_S_S_S_S_S_S_S_S_S_S_S_S_S_S_S_S_S_S_S_S_S_S_S_S_S_S_S_S_S_S_S_S_S_S_S_S_S_S_S_S_S_S_S_S_S_S_S_S_S_S_S_S_S_S_S_S_S_S_S_S_S_S_S_S_S_S_S_S_S_S_S_S_S_S_S_S_S_S_S_S_S_S_S_S_S_S_S_S_S_S_S_S_S_S_S_S_S_S_S_S_S_S_S_S_S_S_S_S_S_S_S_S_S_S_S_S_S_S_S_S_S_S_S_S_S_S_S_S_S_S_S_S_S_S_S_S_S_S_S_S_S_S_S_S_S_S_S_S_S_S_S_S_S_S_S_S_S_S_S_S_S_S_S_S_S_S_S_S_S_S_S_S_S_S_S_S_S_S_S_S_S_S_S_S_S_S_S_S_S_S_S_S_S_S_S_S_S_S_S_S_S_S_S_S_S_S_S_S_S_S_S_S_S_S_S_S_S_S_S_S_S_S_S_S_S_S_S_S_S_S_S_S_S_S_S_S_S_S_S_S_S_S_S_S_S_S_S_S_S_S_S_S_S_S_S_S_S_S_S_S_S_S_S_S_S_S_S_S_S_S_S_S_S_S_S_S_S_S_S_S_S_S_S_S_S_S_S_S_S_S_S_S_S_S_S_S_S_S_S_S_S_S_S_S_S_S_S_S_S_S_S_S_S_S_S_S_S_S_S_S_S_S_S_S_S_S_S_S_S_S_S_S_S_S_S_S_S_S_S_S_S_S_S_S_S_S_S_S_S_S_S_S_S_S_S_S_S_S_S_S_S_S_S_S_S_S_S_S_S_S_S_S_S_S_S_S_S_S_S_S_S_S_S_S_S_S_S_S_S_S_S_S_S_S_S_S_S_S_S_S_S_S_S_S_S_S_S_S_S_S_S_S_S_S_S_S_S_S_S_S_S_S_S_S_S_S_S_S_S_S_S_S_S_S_S_S_S_S_S_S_S_S_S_S_S_S_S_S_S_S_S_S_S_S_S_S_S_S_S_S_S_S_S_S_S_S_S_S_S_S_S_S_S_S_S_S_S_S_S_S_S_S_S_S_S_S_S_S_S_S_S_S_S_S_S_S_S_S_S_S_S_S_S_S_S_S_S_S_S_S_S_S_S_S_S_S_S_S_S_S_S_S_S_S_S_S_S_S_S_S_S_S_S_S_S_S_S_S_S_S_S_S_S_S_S_S_S_S_S_S_S_S_S_S_S_S_S_S_S_S_S_S_S_S_S_S_S_S_S_S_S_S_S_S_S_S_S_S_S_S_S_S_S_S_S_S_S_S_S_S_S_S_S_S_S_S_S_S_S_S_S_S_S_S_S_S_S_S_S_S_S_S_S_S_S_S_S_S_S_S_S_S_S_S_S_S_S_S_S_S_S_S_S_S_S_S_S_S_S_S_S_S_S_S_S_S_S_S_S_S_S_S_S_S_S_S_S_S_S_S_S_S_S_S_S_S_S_S_S_S_S_S_S_S_S_S_S_S_S_S_S_S_S_S_S_S_S_S_S_S_S_S_S_S_S_S_S_S_S_S_S_S_S_S_S_S_S_S_S_S_S_S_S_S_S_S_S_S_S_S_S__param_67];
	ld.param.u64 	%rd69, [_Z4racePiS_S_S_S_S_S_S_S_S_S_S_S_S_S_S_S_S_S_S_S_S_S_S_S_S_S_S_S_S_S_S_S_S_S_S_S_S_S_S_S_S_S_S_S_S_S_S_S_S_S_S_S_S_S_S_S_S_S_S_S_S_S_S_S_S_S_S_S_S_S_S_S_S_S_S_S_S_S_S_S_S_S_S_S_S_S_S_S_S_S_S_S_S_S_S_S_S_S_S_S_S_S_S_S_S_S_S_S_S_S_S_S_S_S_S_S_S_S_S_S_S_S_S_S_S_S_S_S_S_S_S_S_S_S_S_S_S_S_S_S_S_S_S_S_S_S_S_S_S_S_S_S_S_S_S_S_S_S_S_S_S_S_S_S_S_S_S_S_S_S_S_S_S_S_S_S_S_S_S_S_S_S_S_S_S_S_S_S_S_S_S_S_S_S_S_S_S_S_S_S_S_S_S_S_S_S_S_S_S_S_S_S_S_S_S_S_S_S_S_S_S_S_S_S_S_S_S_S_S_S_S_S_S_S_S_S_S_S_S_S_S_S_S_S_S_S_S_S_S_S_S_S_S_S_S_S_S_S_S_S_S_S_S_S_S_S_S_S_S_S_S_S_S_S_S_S_S_S_S_S_S_S_S_S_S_S_S_S_S_S_S_S_S_S_S_S_S_S_S_S_S_S_S_S_S_S_S_S_S_S_S_S_S_S_S_S_S_S_S_S_S_S_S_S_S_S_S_S_S_S_S_S_S_S_S_S_S_S_S_S_S_S_S_S_S_S_S_S_S_S_S_S_S_S_S_S_S_S_S_S_S_S_S_S_S_S_S_S_S_S_S_S_S_S_S_S_S_S_S_S_S_S_S_S_S_S_S_S_S_S_S_S_S_S_S_S_S_S_S_S_S_S_S_S_S_S_S_S_S_S_S_S_S_S_S_S_S_S_S_S_S_S_S_S_S_S_S_S_S_S_S_S_S_S_S_S_S_S_S_S_S_S_S_S_S_S_S_S_S_S_S_S_S_S_S_S_S_S_S_S_S_S_S_S_S_S_S_S_S_S_S_S_S_S_S_S_S_S_S_S_S_S_S_S_S_S_S_S_S_S_S_S_S_S_S_S_S_S_S_S_S_S_S_S_S_S_S_S_S_S_S_S_S_S_S_S_S_S_S_S_S_S_S_S_S_S_S_S_S_S_S_S_S_S_S_S_S_S_S_S_S_S_S_S_S_S_S_S_S_S_S_S_S_S_S_S_S_S_S_S_S_S_S_S_S_S_S_S_S_S_S_S_S_S_S_S_S_S_S_S_S_S_S_S_S_S_S_S_S_S_S_S_S_S_S_S_S_S_S_S_S_S_S_S_S_S_S_S_S_S_S_S_S_S_S_S_S_S_S_S_S_S_S_S_S_S_S_S_S_S_S_S_S_S_S_S_S_S_S_S_S_S_S_S_S_S_S_S_S_S_S_S_S_S_S_S_S_S_S_S_S_S_S_S_S_S_S_S_S_S_S_S_S_S_S_S_S_S_S_S_S_S_S_S_S_S_S_S_S_S_S_S_S_S_S_S_S_S_S_S_S_S_S_S_S_S_S_S_S_S_S_S_S_S_S_S_S_S_S_S_S_S_S_S_S_S_S_S_S_S_S_S_S_S_S_S_S_S_S_S_S_S_S_S_S_S_S_S_S_S_S_S_S_S_S_S_S_S_S_S_S_S_S_S_S_S_S_S_S_S_S_S_S_S_S_S_S_S_S_S_S_S_S_S_S_S_S_S_S_S_S_S_S_S_S_S_S_S_S_S_S_S_S_S_S_S_S_S_S_S_S_S_S_S_S_S_S_S_S_S_S_S_S_S_S_S_S_S_S_S_S_S_S_S_S_S_S_S_S_S_S_S_S_S_S_S_S_S_S_S_S_S_S_S_S_S_S_S_S_S_S_S_S_S_S_S_S_S_S_S_S_S_S_S_S_S_S_S_S_S_S_S_S_S_S_S_S_S_S_S_S_S_S_S_S_S_S_S_S_S_S_S_S_S_S_S_S_S_S_S_S_S_S_S_S_S_S_S_S_S_S_S_S_S_S_S_S_S_S_S_S_S_S_S_S_S_S_S_S_S_S_S_S_S_S_S_S_S_S_S_S_S_S_S_S_S_S_S_S_S_S_S_S_S_S_S_S_S_S_S_S_S_S_S_S_S_S_S_S_S_S_S_S_S_S_S_S_S_S_S_S_S_S_S_S_S_S_S_S_S_S_S_S_S_S_S_S_S_S_S_S_S_S_S_S_S_S_S_S_S_S_S_S__param_68];
	ld.param.u64 	%rd70, [_Z4racePiS_S_S_S_S_S_S_S_S_S_S_S_S_S_S_S_S_S_S_S_S_S_S_S_S_S_S_S_S_S_S_S_S_S_S_S_S_S_S_S_S_S_S_S_S_S_S_S_S_S_S_S_S_S_S_S_S_S_S_S_S_S_S_S_S_S_S_S_S_S_S_S_S_S_S_S_S_S_S_S_S_S_S_S_S_S_S_S_S_S_S_S_S_S_S_S_S_S_S_S_S_S_S_S_S_S_S_S_S_S_S_S_S_S_S_S_S_S_S_S_S_S_S_S_S_S_S_S_S_S_S_S_S_S_S_S_S_S_S_S_S_S_S_S_S_S_S_S_S_S_S_S_S_S_S_S_S_S_S_S_S_S_S_S_S_S_S_S_S_S_S_S_S_S_S_S_S_S_S_S_S_S_S_S_S_S_S_S_S_S_S_S_S_S_S_S_S_S_S_S_S_S_S_S_S_S_S_S_S_S_S_S_S_S_S_S_S_S_S_S_S_S_S_S_S_S_S_S_S_S_S_S_S_S_S_S_S_S_S_S_S_S_S_S_S_S_S_S_S_S_S_S_S_S_S_S_S_S_S_S_S_S_S_S_S_S_S_S_S_S_S_S_S_S_S_S_S_S_S_S_S_S_S_S_S_S_S_S_S_S_S_S_S_S_S_S_S_S_S_S_S_S_S_S_S_S_S_S_S_S_S_S_S_S_S_S_S_S_S_S_S_S_S_S_S_S_S_S_S_S_S_S_S_S_S_S_S_S_S_S_S_S_S_S_S_S_S_S_S_S_S_S_S_S_S_S_S_S_S_S_S_S_S_S_S_S_S_S_S_S_S_S_S_S_S_S_S_S_S_S_S_S_S_S_S_S_S_S_S_S_S_S_S_S_S_S_S_S_S_S_S_S_S_S_S_S_S_S_S_S_S_S_S_S_S_S_S_S_S_S_S_S_S_S_S_S_S_S_S_S_S_S_S_S_S_S_S_S_S_S_S_S_S_S_S_S_S_S_S_S_S_S_S_S_S_S_S_S_S_S_S_S_S_S_S_S_S_S_S_S_S_S_S_S_S_S_S_S_S_S_S_S_S_S_S_S_S_S_S_S_S_S_S_S_S_S_S_S_S_S_S_S_S_S_S_S_S_S_S_S_S_S_S_S_S_S_S_S_S_S_S_S_S_S_S_S_S_S_S_S_S_S_S_S_S_S_S_S_S_S_S_S_S_S_S_S_S_S_S_S_S_S_S_S_S_S_S_S_S_S_S_S_S_S_S_S_S_S_S_S_S_S_S_S_S_S_S_S_S_S_S_S_S_S_S_S_S_S_S_S_S_S_S_S_S_S_S_S_S_S_S_S_S_S_S_S_S_S_S_S_S_S_S_S_S_S_S_S_S_S_S_S_S_S_S_S_S_S_S_S_S_S_S_S_S_S_S_S_S_S_S_S_S_S_S_S_S_S_S_S_S_S_S_S_S_S_S_S_S_S_S_S_S_S_S_S_S_S_S_S_S_S_S_S_S_S_S_S_S_S_S_S_S_S_S_S_S_S_S_S_S_S_S_S_S_S_S_S_S_S_S_S_S_S_S_S_S_S_S_S_S_S_S_S_S_S_S_S_S_S_S_S_S_S_S_S_S_S_S_S_S_S_S_S_S_S_S_S_S_S_S_S_S_S_S_S_S_S_S_S_S_S_S_S_S_S_S_S_S_S_S_S_S_S_S_S_S_S_S_S_S_S_S_S_S_S_S_S_S_S_S_S_S_S_S_S_S_S_S_S_S_S_S_S_S_S_S_S_S_S_S_S_S_S_S_S_S_S_S_S_S_S_S_S_S_S_S_S_S_S_S_S_S_S_S_S_S_S_S_S_S_S_S_S_S_S_S_S_S_S_S_S_S_S_S_S_S_S_S_S_S_S_S_S_S_S_S_S_S_S_S_S_S_S_S_S_S_S_S_S_S_S_S_S_S_S_S_S_S_S_S_S_S_S_S_S_S_S_S_S_S_S_S_S_S_S_S_S_S_S_S_S_S_S_S_S_S_S_S_S_S_S_S_S_S_S_S_S_S_S_S_S_S_S_S_S_S_S_S_S_S_S_S_S_S_S_S_S_S_S_S_S_S_S_S_S_S_S_S_S_S_S_S_S_S_S_S_S_S_S_S_S_S_S_S_S_S_S_S_S_S_S_S_S_S_S_S_S_S_S_S_S_S_S_S_S_S_S_S_S_S_S_S_S_S_S_S_S_S_S_S_S_S_S_S_S_S_S_S_S_S_S_S_S_S_S_S_S_S_S_S_S_S__param_69];
	ld.param.u64 	%rd71, [_Z4racePiS_S_S_S_S_S_S_S_S_S_S_S_S_S_S_S_S_S_S_S_S_S_S_S_S_S_S_S_S_S_S_S_S_S_S_S_S_S_S_S_S_S_S_S_S_S_S_S_S_S_S_S_S_S_S_S_S_S_S_S_S_S_S_S_S_S_S_S_S_S_S_S_S_S_S_S_S_S_S_S_S_S_S_S_S_S_S_S_S_S_S_S_S_S_S_S_S_S_S_S_S_S_S_S_S_S_S_S_S_S_S_S_S_S_S_S_S_S_S_S_S_S_S_S_S_S_S_S_S_S_S_S_S_S_S_S_S_S_S_S_S_S_S_S_S_S_S_S_S_S_S_S_S_S_S_S_S_S_S_S_S_S_S_S_S_S_S_S_S_S_S_S_S_S_S_S_S_S_S_S_S_S_S_S_S_S_S_S_S_S_S_S_S_S_S_S_S_S_S_S_S_S_S_S_S_S_S_S_S_S_S_S_S_S_S_S_S_S_S_S_S_S_S_S_S_S_S_S_S_S_S_S_S_S_S_S_S_S_S_S_S_S_S_S_S_S_S_S_S_S_S_S_S_S_S_S_S_S_S_S_S_S_S_S_S_S_S_S_S_S_S_S_S_S_S_S_S_S_S_S_S_S_S_S_S_S_S_S_S_S_S_S_S_S_S_S_S_S_S_S_S_S_S_S_S_S_S_S_S_S_S_S_S_S_S_S_S_S_S_S_S_S_S_S_S_S_S_S_S_S_S_S_S_S_S_S_S_S_S_S_S_S_S_S_S_S_S_S_S_S_S_S_S_S_S_S_S_S_S_S_S_S_S_S_S_S_S_S_S_S_S_S_S_S_S_S_S_S_S_S_S_S_S_S_S_S_S_S_S_S_S_S_S_S_S_S_S_S_S_S_S_S_S_S_S_S_S_S_S_S_S_S_S_S_S_S_S_S_S_S_S_S_S_S_S_S_S_S_S_S_S_S_S_S_S_S_S_S_S_S_S_S_S_S_S_S_S_S_S_S_S_S_S_S_S_S_S_S_S_S_S_S_S_S_S_S_S_S_S_S_S_S_S_S_S_S_S_S_S_S_S_S_S_S_S_S_S_S_S_S_S_S_S_S_S_S_S_S_S_S_S_S_S_S_S_S_S_S_S_S_S_S_S_S_S_S_S_S_S_S_S_S_S_S_S_S_S_S_S_S_S_S_S_S_S_S_S_S_S_S_S_S_S_S_S_S_S_S_S_S_S_S_S_S_S_S_S_S_S_S_S_S_S_S_S_S_S_S_S_S_S_S_S_S_S_S_S_S_S_S_S_S_S_S_S_S_S_S_S_S_S_S_S_S_S_S_S_S_S_S_S_S_S_S_S_S_S_S_S_S_S_S_S_S_S_S_S_S_S_S_S_S_S_S_S_S_S_S_S_S_S_S_S_S_S_S_S_S_S_S_S_S_S_S_S_S_S_S_S_S_S_S_S_S_S_S_S_S_S_S_S_S_S_S_S_S_S_S_S_S_S_S_S_S_S_S_S_S_S_S_S_S_S_S_S_S_S_S_S_S_S_S_S_S_S_S_S_S_S_S_S_S_S_S_S_S_S_S_S_S_S_S_S_S_S_S_S_S_S_S_S_S_S_S_S_S_S_S_S_S_S_S_S_S_S_S_S_S_S_S_S_S_S_S_S_S_S_S_S_S_S_S_S_S_S_S_S_S_S_S_S_S_S_S_S_S_S_S_S_S_S_S_S_S_S_S_S_S_S_S_S_S_S_S_S_S_S_S_S_S_S_S_S_S_S_S_S_S_S_S_S_S_S_S_S_S_S_S_S_S_S_S_S_S_S_S_S_S_S_S_S_S_S_S_S_S_S_S_S_S_S_S_S_S_S_S_S_S_S_S_S_S_S_S_S_S_S_S_S_S_S_S_S_S_S_S_S_S_S_S_S_S_S_S_S_S_S_S_S_S_S_S_S_S_S_S_S_S_S_S_S_S_S_S_S_S_S_S_S_S_S_S_S_S_S_S_S_S_S_S_S_S_S_S_S_S_S_S_S_S_S_S_S_S_S_S_S_S_S_S_S_S_S_S_S_S_S_S_S_S_S_S_S_S_S_S_S_S_S_S_S_S_S_S_S_S_S_S_S_S_S_S_S_S_S_S_S_S_S_S_S_S_S_S_S_S_S_S_S_S_S_S_S_S_S_S_S_S_S_S_S_S_S_S_S_S_S_S_S_S_S_S_S_S_S_S_S_S_S_S_S_S_S_S_S_S_S_S_S_S_S_S_S_S_S_S_S_S_S_S_S_S_S__param_70];
	ld.param.u64 	%rd72, [_Z4racePiS_S_S_S_S_S_S_S_S_S_S_S_S_S_S_S_S_S_S_S_S_S_S_S_S_S_S_S_S_S_S_S_S_S_S_S_S_S_S_S_S_S_S_S_S_S_S_S_S_S_S_S_S_S_S_S_S_S_S_S_S_S_S_S_S_S_S_S_S_S_S_S_S_S_S_S_S_S_S_S_S_S_S_S_S_S_S_S_S_S_S_S_S_S_S_S_S_S_S_S_S_S_S_S_S_S_S_S_S_S_S_S_S_S_S_S_S_S_S_S_S_S_S_S_S_S_S_S_S_S_S_S_S_S_S_S_S_S_S_S_S_S_S_S_S_S_S_S_S_S_S_S_S_S_S_S_S_S_S_S_S_S_S_S_S_S_S_S_S_S_S_S_S_S_S_S_S_S_S_S_S_S_S_S_S_S_S_S_S_S_S_S_S_S_S_S_S_S_S_S_S_S_S_S_S_S_S_S_S_S_S_S_S_S_S_S_S_S_S_S_S_S_S_S_S_S_S_S_S_S_S_S_S_S_S_S_S_S_S_S_S_S_S_S_S_S_S_S_S_S_S_S_S_S_S_S_S_S_S_S_S_S_S_S_S_S_S_S_S_S_S_S_S_S_S_S_S_S_S_S_S_S_S_S_S_S_S_S_S_S_S_S_S_S_S_S_S_S_S_S_S_S_S_S_S_S_S_S_S_S_S_S_S_S_S_S_S_S_S_S_S_S_S_S_S_S_S_S_S_S_S_S_S_S_S_S_S_S_S_S_S_S_S_S_S_S_S_S_S_S_S_S_S_S_S_S_S_S_S_S_S_S_S_S_S_S_S_S_S_S_S_S_S_S_S_S_S_S_S_S_S_S_S_S_S_S_S_S_S_S_S_S_S_S_S_S_S_S_S_S_S_S_S_S_S_S_S_S_S_S_S_S_S_S_S_S_S_S_S_S_S_S_S_S_S_S_S_S_S_S_S_S_S_S_S_S_S_S_S_S_S_S_S_S_S_S_S_S_S_S_S_S_S_S_S_S_S_S_S_S_S_S_S_S_S_S_S_S_S_S_S_S_S_S_S_S_S_S_S_S_S_S_S_S_S_S_S_S_S_S_S_S_S_S_S_S_S_S_S_S_S_S_S_S_S_S_S_S_S_S_S_S_S_S_S_S_S_S_S_S_S_S_S_S_S_S_S_S_S_S_S_S_S_S_S_S_S_S_S_S_S_S_S_S_S_S_S_S_S_S_S_S_S_S_S_S_S_S_S_S_S_S_S_S_S_S_S_S_S_S_S_S_S_S_S_S_S_S_S_S_S_S_S_S_S_S_S_S_S_S_S_S_S_S_S_S_S_S_S_S_S_S_S_S_S_S_S_S_S_S_S_S_S_S_S_S_S_S_S_S_S_S_S_S_S_S_S_S_S_S_S_S_S_S_S_S_S_S_S_S_S_S_S_S_S_S_S_S_S_S_S_S_S_S_S_S_S_S_S_S_S_S_S_S_S_S_S_S_S_S_S_S_S_S_S_S_S_S_S_S_S_S_S_S_S_S_S_S_S_S_S_S_S_S_S_S_S_S_S_S_S_S_S_S_S_S_S_S_S_S_S_S_S_S_S_S_S_S_S_S_S_S_S_S_S_S_S_S_S_S_S_S_S_S_S_S_S_S_S_S_S_S_S_S_S_S_S_S_S_S_S_S_S_S_S_S_S_S_S_S_S_S_S_S_S_S_S_S_S_S_S_S_S_S_S_S_S_S_S_S_S_S_S_S_S_S_S_S_S_S_S_S_S_S_S_S_S_S_S_S_S_S_S_S_S_S_S_S_S_S_S_S_S_S_S_S_S_S_S_S_S_S_S_S_S_S_S_S_S_S_S_S_S_S_S_S_S_S_S_S_S_S_S_S_S_S_S_S_S_S_S_S_S_S_S_S_S_S_S_S_S_S_S_S_S_S_S_S_S_S_S_S_S_S_S_S_S_S_S_S_S_S_S_S_S_S_S_S_S_S_S_S_S_S_S_S_S_S_S_S_S_S_S_S_S_S_S_S_S_S_S_S_S_S_S_S_S_S_S_S_S_S_S_S_S_S_S_S_S_S_S_S_S_S_S_S_S_S_S_S_S_S_S_S_S_S_S_S_S_S_S_S_S_S_S_S_S_S_S_S_S_S_S_S_S_S_S_S_S_S_S_S_S_S_S_S_S_S_S_S_S_S_S_S_S_S_S_S_S_S_S_S_S_S_S_S_S_S_S_S_S_S_S_S_S_S_S_S_S_S_S_S_S_S_S_S_S_S_S_S_S_S_S__param_71];
	ld.param.u64 	%rd73, [_Z4racePiS_S_S_S_S_S_S_S_S_S_S_S_S_S_S_S_S_S_S_S_S_S_S_S_S_S_S_S_S_S_S_S_S_S_S_S_S_S_S_S_S_S_S_S_S_S_S_S_S_S_S_S_S_S_S_S_S_S_S_S_S_S_S_S_S_S_S_S_S_S_S_S_S_S_S_S_S_S_S_S_S_S_S_S_S_S_S_S_S_S_S_S_S_S_S_S_S_S_S_S_S_S_S_S_S_S_S_S_S_S_S_S_S_S_S_S_S_S_S_S_S_S_S_S_S_S_S_S_S_S_S_S_S_S_S_S_S_S_S_S_S_S_S_S_S_S_S_S_S_S_S_S_S_S_S_S_S_S_S_S_S_S_S_S_S_S_S_S_S_S_S_S_S_S_S_S_S_S_S_S_S_S_S_S_S_S_S_S_S_S_S_S_S_S_S_S_S_S_S_S_S_S_S_S_S_S_S_S_S_S_S_S_S_S_S_S_S_S_S_S_S_S_S_S_S_S_S_S_S_S_S_S_S_S_S_S_S_S_S_S_S_S_S_S_S_S_S_S_S_S_S_S_S_S_S_S_S_S_S_S_S_S_S_S_S_S_S_S_S_S_S_S_S_S_S_S_S_S_S_S_S_S_S_S_S_S_S_S_S_S_S_S_S_S_S_S_S_S_S_S_S_S_S_S_S_S_S_S_S_S_S_S_S_S_S_S_S_S_S_S_S_S_S_S_S_S_S_S_S_S_S_S_S_S_S_S_S_S_S_S_S_S_S_S_S_S_S_S_S_S_S_S_S_S_S_S_S_S_S_S_S_S_S_S_S_S_S_S_S_S_S_S_S_S_S_S_S_S_S_S_S_S_S_S_S_S_S_S_S_S_S_S_S_S_S_S_S_S_S_S_S_S_S_S_S_S_S_S_S_S_S_S_S_S_S_S_S_S_S_S_S_S_S_S_S_S_S_S_S_S_S_S_S_S_S_S_S_S_S_S_S_S_S_S_S_S_S_S_S_S_S_S_S_S_S_S_S_S_S_S_S_S_S_S_S_S_S_S_S_S_S_S_S_S_S_S_S_S_S_S_S_S_S_S_S_S_S_S_S_S_S_S_S_S_S_S_S_S_S_S_S_S_S_S_S_S_S_S_S_S_S_S_S_S_S_S_S_S_S_S_S_S_S_S_S_S_S_S_S_S_S_S_S_S_S_S_S_S_S_S_S_S_S_S_S_S_S_S_S_S_S_S_S_S_S_S_S_S_S_S_S_S_S_S_S_S_S_S_S_S_S_S_S_S_S_S_S_S_S_S_S_S_S_S_S_S_S_S_S_S_S_S_S_S_S_S_S_S_S_S_S_S_S_S_S_S_S_S_S_S_S_S_S_S_S_S_S_S_S_S_S_S_S_S_S_S_S_S_S_S_S_S_S_S_S_S_S_S_S_S_S_S_S_S_S_S_S_S_S_S_S_S_S_S_S_S_S_S_S_S_S_S_S_S_S_S_S_S_S_S_S_S_S_S_S_S_S_S_S_S_S_S_S_S_S_S_S_S_S_S_S_S_S_S_S_S_S_S_S_S_S_S_S_S_S_S_S_S_S_S_S_S_S_S_S_S_S_S_S_S_S_S_S_S_S_S_S_S_S_S_S_S_S_S_S_S_S_S_S_S_S_S_S_S_S_S_S_S_S_S_S_S_S_S_S_S_S_S_S_S_S_S_S_S_S_S_S_S_S_S_S_S_S_S_S_S_S_S_S_S_S_S_S_S_S_S_S_S_S_S_S_S_S_S_S_S_S_S_S_S_S_S_S_S_S_S_S_S_S_S_S_S_S_S_S_S_S_S_S_S_S_S_S_S_S_S_S_S_S_S_S_S_S_S_S_S_S_S_S_S_S_S_S_S_S_S_S_S_S_S_S_S_S_S_S_S_S_S_S_S_S_S_S_S_S_S_S_S_S_S_S_S_S_S_S_S_S_S_S_S_S_S_S_S_S_S_S_S_S_S_S_S_S_S_S_S_S_S_S_S_S_S_S_S_S_S_S_S_S_S_S_S_S_S_S_S_S_S_S_S_S_S_S_S_S_S_S_S_S_S_S_S_S_S_S_S_S_S_S_S_S_S_S_S_S_S_S_S_S_S_S_S_S_S_S_S_S_S_S_S_S_S_S_S_S_S_S_S_S_S_S_S_S_S_S_S_S_S_S_S_S_S_S_S_S_S_S_S_S_S_S_S_S_S_S_S_S_S_S_S_S_S_S_S_S_S_S_S_S_S_S_S_S_S_S_S_S_S_S_S_S_S_S__param_72];
	ld.param.u64 	%rd74, [_Z4racePiS_S_S_S_S_S_S_S_S_S_S_S_S_S_S_S_S_S_S_S_S_S_S_S_S_S_S_S_S_S_S_S_S_S_S_S_S_S_S_S_S_S_S_S_S_S_S_S_S_S_S_S_S_S_S_S_S_S_S_S_S_S_S_S_S_S_S_S_S_S_S_S_S_S_S_S_S_S_S_S_S_S_S_S_S_S_S_S_S_S_S_S_S_S_S_S_S_S_S_S_S_S_S_S_S_S_S_S_S_S_S_S_S_S_S_S_S_S_S_S_S_S_S_S_S_S_S_S_S_S_S_S_S_S_S_S_S_S_S_S_S_S_S_S_S_S_S_S_S_S_S_S_S_S_S_S_S_S_S_S_S_S_S_S_S_S_S_S_S_S_S_S_S_S_S_S_S_S_S_S_S_S_S_S_S_S_S_S_S_S_S_S_S_S_S_S_S_S_S_S_S_S_S_S_S_S_S_S_S_S_S_S_S_S_S_S_S_S_S_S_S_S_S_S_S_S_S_S_S_S_S_S_S_S_S_S_S_S_S_S_S_S_S_S_S_S_S_S_S_S_S_S_S_S_S_S_S_S_S_S_S_S_S_S_S_S_S_S_S_S_S_S_S_S_S_S_S_S_S_S_S_S_S_S_S_S_S_S_S_S_S_S_S_S_S_S_S_S_S_S_S_S_S_S_S_S_S_S_S_S_S_S_S_S_S_S_S_S_S_S_S_S_S_S_S_S_S_S_S_S_S_S_S_S_S_S_S_S_S_S_S_S_S_S_S_S_S_S_S_S_S_S_S_S_S_S_S_S_S_S_S_S_S_S_S_S_S_S_S_S_S_S_S_S_S_S_S_S_S_S_S_S_S_S_S_S_S_S_S_S_S_S_S_S_S_S_S_S_S_S_S_S_S_S_S_S_S_S_S_S_S_S_S_S_S_S_S_S_S_S_S_S_S_S_S_S_S_S_S_S_S_S_S_S_S_S_S_S_S_S_S_S_S_S_S_S_S_S_S_S_S_S_S_S_S_S_S_S_S_S_S_S_S_S_S_S_S_S_S_S_S_S_S_S_S_S_S_S_S_S_S_S_S_S_S_S_S_S_S_S_S_S_S_S_S_S_S_S_S_S_S_S_S_S_S_S_S_S_S_S_S_S_S_S_S_S_S_S_S_S_S_S_S_S_S_S_S_S_S_S_S_S_S_S_S_S_S_S_S_S_S_S_S_S_S_S_S_S_S_S_S_S_S_S_S_S_S_S_S_S_S_S_S_S_S_S_S_S_S_S_S_S_S_S_S_S_S_S_S_S_S_S_S_S_S_S_S_S_S_S_S_S_S_S_S_S_S_S_S_S_S_S_S_S_S_S_S_S_S_S_S_S_S_S_S_S_S_S_S_S_S_S_S_S_S_S_S_S_S_S_S_S_S_S_S_S_S_S_S_S_S_S_S_S_S_S_S_S_S_S_S_S_S_S_S_S_S_S_S_S_S_S_S_S_S_S_S_S_S_S_S_S_S_S_S_S_S_S_S_S_S_S_S_S_S_S_S_S_S_S_S_S_S_S_S_S_S_S_S_S_S_S_S_S_S_S_S_S_S_S_S_S_S_S_S_S_S_S_S_S_S_S_S_S_S_S_S_S_S_S_S_S_S_S_S_S_S_S_S_S_S_S_S_S_S_S_S_S_S_S_S_S_S_S_S_S_S_S_S_S_S_S_S_S_S_S_S_S_S_S_S_S_S_S_S_S_S_S_S_S_S_S_S_S_S_S_S_S_S_S_S_S_S_S_S_S_S_S_S_S_S_S_S_S_S_S_S_S_S_S_S_S_S_S_S_S_S_S_S_S_S_S_S_S_S_S_S_S_S_S_S_S_S_S_S_S_S_S_S_S_S_S_S_S_S_S_S_S_S_S_S_S_S_S_S_S_S_S_S_S_S_S_S_S_S_S_S_S_S_S_S_S_S_S_S_S_S_S_S_S_S_S_S_S_S_S_S_S_S_S_S_S_S_S_S_S_S_S_S_S_S_S_S_S_S_S_S_S_S_S_S_S_S_S_S_S_S_S_S_S_S_S_S_S_S_S_S_S_S_S_S_S_S_S_S_S_S_S_S_S_S_S_S_S_S_S_S_S_S_S_S_S_S_S_S_S_S_S_S_S_S_S_S_S_S_S_S_S_S_S_S_S_S_S_S_S_S_S_S_S_S_S_S_S_S_S_S_S_S_S_S_S_S_S_S_S_S_S_S_S_S_S_S_S_S_S_S_S_S_S_S_S_S_S_S_S_S_S_S_S_S_S_S__param_73];
	ld.param.u64 	%rd75, [_Z4racePiS_S_S_S_S_S_S_S_S_S_S_S_S_S_S_S_S_S_S_S_S_S_S_S_S_S_S_S_S_S_S_S_S_S_S_S_S_S_S_S_S_S_S_S_S_S_S_S_S_S_S_S_S_S_S_S_S_S_S_S_S_S_S_S_S_S_S_S_S_S_S_S_S_S_S_S_S_S_S_S_S_S_S_S_S_S_S_S_S_S_S_S_S_S_S_S_S_S_S_S_S_S_S_S_S_S_S_S_S_S_S_S_S_S_S_S_S_S_S_S_S_S_S_S_S_S_S_S_S_S_S_S_S_S_S_S_S_S_S_S_S_S_S_S_S_S_S_S_S_S_S_S_S_S_S_S_S_S_S_S_S_S_S_S_S_S_S_S_S_S_S_S_S_S_S_S_S_S_S_S_S_S_S_S_S_S_S_S_S_S_S_S_S_S_S_S_S_S_S_S_S_S_S_S_S_S_S_S_S_S_S_S_S_S_S_S_S_S_S_S_S_S_S_S_S_S_S_S_S_S_S_S_S_S_S_S_S_S_S_S_S_S_S_S_S_S_S_S_S_S_S_S_S_S_S_S_S_S_S_S_S_S_S_S_S_S_S_S_S_S_S_S_S_S_S_S_S_S_S_S_S_S_S_S_S_S_S_S_S_S_S_S_S_S_S_S_S_S_S_S_S_S_S_S_S_S_S_S_S_S_S_S_S_S_S_S_S_S_S_S_S_S_S_S_S_S_S_S_S_S_S_S_S_S_S_S_S_S_S_S_S_S_S_S_S_S_S_S_S_S_S_S_S_S_S_S_S_S_S_S_S_S_S_S_S_S_S_S_S_S_S_S_S_S_S_S_S_S_S_S_S_S_S_S_S_S_S_S_S_S_S_S_S_S_S_S_S_S_S_S_S_S_S_S_S_S_S_S_S_S_S_S_S_S_S_S_S_S_S_S_S_S_S_S_S_S_S_S_S_S_S_S_S_S_S_S_S_S_S_S_S_S_S_S_S_S_S_S_S_S_S_S_S_S_S_S_S_S_S_S_S_S_S_S_S_S_S_S_S_S_S_S_S_S_S_S_S_S_S_S_S_S_S_S_S_S_S_S_S_S_S_S_S_S_S_S_S_S_S_S_S_S_S_S_S_S_S_S_S_S_S_S_S_S_S_S_S_S_S_S_S_S_S_S_S_S_S_S_S_S_S_S_S_S_S_S_S_S_S_S_S_S_S_S_S_S_S_S_S_S_S_S_S_S_S_S_S_S_S_S_S_S_S_S_S_S_S_S_S_S_S_S_S_S_S_S_S_S_S_S_S_S_S_S_S_S_S_S_S_S_S_S_S_S_S_S_S_S_S_S_S_S_S_S_S_S_S_S_S_S_S_S_S_S_S_S_S_S_S_S_S_S_S_S_S_S_S_S_S_S_S_S_S_S_S_S_S_S_S_S_S_S_S_S_S_S_S_S_S_S_S_S_S_S_S_S_S_S_S_S_S_S_S_S_S_S_S_S_S_S_S_S_S_S_S_S_S_S_S_S_S_S_S_S_S_S_S_S_S_S_S_S_S_S_S_S_S_S_S_S_S_S_S_S_S_S_S_S_S_S_S_S_S_S_S_S_S_S_S_S_S_S_S_S_S_S_S_S_S_S_S_S_S_S_S_S_S_S_S_S_S_S_S_S_S_S_S_S_S_S_S_S_S_S_S_S_S_S_S_S_S_S_S_S_S_S_S_S_S_S_S_S_S_S_S_S_S_S_S_S_S_S_S_S_S_S_S_S_S_S_S_S_S_S_S_S_S_S_S_S_S_S_S_S_S_S_S_S_S_S_S_S_S_S_S_S_S_S_S_S_S_S_S_S_S_S_S_S_S_S_S_S_S_S_S_S_S_S_S_S_S_S_S_S_S_S_S_S_S_S_S_S_S_S_S_S_S_S_S_S_S_S_S_S_S_S_S_S_S_S_S_S_S_S_S_S_S_S_S_S_S_S_S_S_S_S_S_S_S_S_S_S_S_S_S_S_S_S_S_S_S_S_S_S_S_S_S_S_S_S_S_S_S_S_S_S_S_S_S_S_S_S_S_S_S_S_S_S_S_S_S_S_S_S_S_S_S_S_S_S_S_S_S_S_S_S_S_S_S_S_S_S_S_S_S_S_S_S_S_S_S_S_S_S_S_S_S_S_S_S_S_S_S_S_S_S_S_S_S_S_S_S_S_S_S_S_S_S_S_S_S_S_S_S_S_S_S_S_S_S_S_S_S_S_S_S_S_S_S_S_S_S_S_S_S_S_S_S_S_S_S_S_S__param_74];
	ld.param.u64 	%rd76, [_Z4racePiS_S_S_S_S_S_S_S_S_S_S_S_S_S_S_S_S_S_S_S_S_S_S_S_S_S_S_S_S_S_S_S_S_S_S_S_S_S_S_S_S_S_S_S_S_S_S_S_S_S_S_S_S_S_S_S_S_S_S_S_S_S_S_S_S_S_S_S_S_S_S_S_S_S_S_S_S_S_S_S_S_S_S_S_S_S_S_S_S_S_S_S_S_S_S_S_S_S_S_S_S_S_S_S_S_S_S_S_S_S_S_S_S_S_S_S_S_S_S_S_S_S_S_S_S_S_S_S_S_S_S_S_S_S_S_S_S_S_S_S_S_S_S_S_S_S_S_S_S_S_S_S_S_S_S_S_S_S_S_S_S_S_S_S_S_S_S_S_S_S_S_S_S_S_S_S_S_S_S_S_S_S_S_S_S_S_S_S_S_S_S_S_S_S_S_S_S_S_S_S_S_S_S_S_S_S_S_S_S_S_S_S_S_S_S_S_S_S_S_S_S_S_S_S_S_S_S_S_S_S_S_S_S_S_S_S_S_S_S_S_S_S_S_S_S_S_S_S_S_S_S_S_S_S_S_S_S_S_S_S_S_S_S_S_S_S_S_S_S_S_S_S_S_S_S_S_S_S_S_S_S_S_S_S_S_S_S_S_S_S_S_S_S_S_S_S_S_S_S_S_S_S_S_S_S_S_S_S_S_S_S_S_S_S_S_S_S_S_S_S_S_S_S_S_S_S_S_S_S_S_S_S_S_S_S_S_S_S_S_S_S_S_S_S_S_S_S_S_S_S_S_S_S_S_S_S_S_S_S_S_S_S_S_S_S_S_S_S_S_S_S_S_S_S_S_S_S_S_S_S_S_S_S_S_S_S_S_S_S_S_S_S_S_S_S_S_S_S_S_S_S_S_S_S_S_S_S_S_S_S_S_S_S_S_S_S_S_S_S_S_S_S_S_S_S_S_S_S_S_S_S_S_S_S_S_S_S_S_S_S_S_S_S_S_S_S_S_S_S_S_S_S_S_S_S_S_S_S_S_S_S_S_S_S_S_S_S_S_S_S_S_S_S_S_S_S_S_S_S_S_S_S_S_S_S_S_S_S_S_S_S_S_S_S_S_S_S_S_S_S_S_S_S_S_S_S_S_S_S_S_S_S_S_S_S_S_S_S_S_S_S_S_S_S_S_S_S_S_S_S_S_S_S_S_S_S_S_S_S_S_S_S_S_S_S_S_S_S_S_S_S_S_S_S_S_S_S_S_S_S_S_S_S_S_S_S_S_S_S_S_S_S_S_S_S_S_S_S_S_S_S_S_S_S_S_S_S_S_S_S_S_S_S_S_S_S_S_S_S_S_S_S_S_S_S_S_S_S_S_S_S_S_S_S_S_S_S_S_S_S_S_S_S_S_S_S_S_S_S_S_S_S_S_S_S_S_S_S_S_S_S_S_S_S_S_S_S_S_S_S_S_S_S_S_S_S_S_S_S_S_S_S_S_S_S_S_S_S_S_S_S_S_S_S_S_S_S_S_S_S_S_S_S_S_S_S_S_S_S_S_S_S_S_S_S_S_S_S_S_S_S_S_S_S_S_S_S_S_S_S_S_S_S_S_S_S_S_S_S_S_S_S_S_S_S_S_S_S_S_S_S_S_S_S_S_S_S_S_S_S_S_S_S_S_S_S_S_S_S_S_S_S_S_S_S_S_S_S_S_S_S_S_S_S_S_S_S_S_S_S_S_S_S_S_S_S_S_S_S_S_S_S_S_S_S_S_S_S_S_S_S_S_S_S_S_S_S_S_S_S_S_S_S_S_S_S_S_S_S_S_S_S_S_S_S_S_S_S_S_S_S_S_S_S_S_S_S_S_S_S_S_S_S_S_S_S_S_S_S_S_S_S_S_S_S_S_S_S_S_S_S_S_S_S_S_S_S_S_S_S_S_S_S_S_S_S_S_S_S_S_S_S_S_S_S_S_S_S_S_S_S_S_S_S_S_S_S_S_S_S_S_S_S_S_S_S_S_S_S_S_S_S_S_S_S_S_S_S_S_S_S_S_S_S_S_S_S_S_S_S_S_S_S_S_S_S_S_S_S_S_S_S_S_S_S_S_S_S_S_S_S_S_S_S_S_S_S_S_S_S_S_S_S_S_S_S_S_S_S_S_S_S_S_S_S_S_S_S_S_S_S_S_S_S_S_S_S_S_S_S_S_S_S_S_S_S_S_S_S_S_S_S_S_S_S_S_S_S_S_S_S_S_S_S_S_S_S_S_S_S_S_S_S_S_S_S_S_S_S_S_S_S_S__param_75];
	ld.param.u64 	%rd77, [_Z4racePiS_S_S_S_S_S_S_S_S_S_S_S_S_S_S_S_S_S_S_S_S_S_S_S_S_S_S_S_S_S_S_S_S_S_S_S_S_S_S_S_S_S_S_S_S_S_S_S_S_S_S_S_S_S_S_S_S_S_S_S_S_S_S_S_S_S_S_S_S_S_S_S_S_S_S_S_S_S_S_S_S_S_S_S_S_S_S_S_S_S_S_S_S_S_S_S_S_S_S_S_S_S_S_S_S_S_S_S_S_S_S_S_S_S_S_S_S_S_S_S_S_S_S_S_S_S_S_S_S_S_S_S_S_S_S_S_S_S_S_S_S_S_S_S_S_S_S_S_S_S_S_S_S_S_S_S_S_S_S_S_S_S_S_S_S_S_S_S_S_S_S_S_S_S_S_S_S_S_S_S_S_S_S_S_S_S_S_S_S_S_S_S_S_S_S_S_S_S_S_S_S_S_S_S_S_S_S_S_S_S_S_S_S_S_S_S_S_S_S_S_S_S_S_S_S_S_S_S_S_S_S_S_S_S_S_S_S_S_S_S_S_S_S_S_S_S_S_S_S_S_S_S_S_S_S_S_S_S_S_S_S_S_S_S_S_S_S_S_S_S_S_S_S_S_S_S_S_S_S_S_S_S_S_S_S_S_S_S_S_S_S_S_S_S_S_S_S_S_S_S_S_S_S_S_S_S_S_S_S_S_S_S_S_S_S_S_S_S_S_S_S_S_S_S_S_S_S_S_S_S_S_S_S_S_S_S_S_S_S_S_S_S_S_S_S_S_S_S_S_S_S_S_S_S_S_S_S_S_S_S_S_S_S_S_S_S_S_S_S_S_S_S_S_S_S_S_S_S_S_S_S_S_S_S_S_S_S_S_S_S_S_S_S_S_S_S_S_S_S_S_S_S_S_S_S_S_S_S_S_S_S_S_S_S_S_S_S_S_S_S_S_S_S_S_S_S_S_S_S_S_S_S_S_S_S_S_S_S_S_S_S_S_S_S_S_S_S_S_S_S_S_S_S_S_S_S_S_S_S_S_S_S_S_S_S_S_S_S_S_S_S_S_S_S_S_S_S_S_S_S_S_S_S_S_S_S_S_S_S_S_S_S_S_S_S_S_S_S_S_S_S_S_S_S_S_S_S_S_S_S_S_S_S_S_S_S_S_S_S_S_S_S_S_S_S_S_S_S_S_S_S_S_S_S_S_S_S_S_S_S_S_S_S_S_S_S_S_S_S_S_S_S_S_S_S_S_S_S_S_S_S_S_S_S_S_S_S_S_S_S_S_S_S_S_S_S_S_S_S_S_S_S_S_S_S_S_S_S_S_S_S_S_S_S_S_S_S_S_S_S_S_S_S_S_S_S_S_S_S_S_S_S_S_S_S_S_S_S_S_S_S_S_S_S_S_S_S_S_S_S_S_S_S_S_S_S_S_S_S_S_S_S_S_S_S_S_S_S_S_S_S_S_S_S_S_S_S_S_S_S_S_S_S_S_S_S_S_S_S_S_S_S_S_S_S_S_S_S_S_S_S_S_S_S_S_S_S_S_S_S_S_S_S_S_S_S_S_S_S_S_S_S_S_S_S_S_S_S_S_S_S_S_S_S_S_S_S_S_S_S_S_S_S_S_S_S_S_S_S_S_S_S_S_S_S_S_S_S_S_S_S_S_S_S_S_S_S_S_S_S_S_S_S_S_S_S_S_S_S_S_S_S_S_S_S_S_S_S_S_S_S_S_S_S_S_S_S_S_S_S_S_S_S_S_S_S_S_S_S_S_S_S_S_S_S_S_S_S_S_S_S_S_S_S_S_S_S_S_S_S_S_S_S_S_S_S_S_S_S_S_S_S_S_S_S_S_S_S_S_S_S_S_S_S_S_S_S_S_S_S_S_S_S_S_S_S_S_S_S_S_S_S_S_S_S_S_S_S_S_S_S_S_S_S_S_S_S_S_S_S_S_S_S_S_S_S_S_S_S_S_S_S_S_S_S_S_S_S_S_S_S_S_S_S_S_S_S_S_S_S_S_S_S_S_S_S_S_S_S_S_S_S_S_S_S_S_S_S_S_S_S_S_S_S_S_S_S_S_S_S_S_S_S_S_S_S_S_S_S_S_S_S_S_S_S_S_S_S_S_S_S_S_S_S_S_S_S_S_S_S_S_S_S_S_S_S_S_S_S_S_S_S_S_S_S_S_S_S_S_S_S_S_S_S_S_S_S_S_S_S_S_S_S_S_S_S_S_S_S_S_S_S_S_S_S_S_S_S_S_S_S_S_S_S_S_S_S_S_S_S_S_S_S__param_76];
	ld.param.u64 	%rd78, [_Z4racePiS_S_S_S_S_S_S_S_S_S_S_S_S_S_S_S_S_S_S_S_S_S_S_S_S_S_S_S_S_S_S_S_S_S_S_S_S_S_S_S_S_S_S_S_S_S_S_S_S_S_S_S_S_S_S_S_S_S_S_S_S_S_S_S_S_S_S_S_S_S_S_S_S_S_S_S_S_S_S_S_S_S_S_S_S_S_S_S_S_S_S_S_S_S_S_S_S_S_S_S_S_S_S_S_S_S_S_S_S_S_S_S_S_S_S_S_S_S_S_S_S_S_S_S_S_S_S_S_S_S_S_S_S_S_S_S_S_S_S_S_S_S_S_S_S_S_S_S_S_S_S_S_S_S_S_S_S_S_S_S_S_S_S_S_S_S_S_S_S_S_S_S_S_S_S_S_S_S_S_S_S_S_S_S_S_S_S_S_S_S_S_S_S_S_S_S_S_S_S_S_S_S_S_S_S_S_S_S_S_S_S_S_S_S_S_S_S_S_S_S_S_S_S_S_S_S_S_S_S_S_S_S_S_S_S_S_S_S_S_S_S_S_S_S_S_S_S_S_S_S_S_S_S_S_S_S_S_S_S_S_S_S_S_S_S_S_S_S_S_S_S_S_S_S_S_S_S_S_S_S_S_S_S_S_S_S_S_S_S_S_S_S_S_S_S_S_S_S_S_S_S_S_S_S_S_S_S_S_S_S_S_S_S_S_S_S_S_S_S_S_S_S_S_S_S_S_S_S_S_S_S_S_S_S_S_S_S_S_S_S_S_S_S_S_S_S_S_S_S_S_S_S_S_S_S_S_S_S_S_S_S_S_S_S_S_S_S_S_S_S_S_S_S_S_S_S_S_S_S_S_S_S_S_S_S_S_S_S_S_S_S_S_S_S_S_S_S_S_S_S_S_S_S_S_S_S_S_S_S_S_S_S_S_S_S_S_S_S_S_S_S_S_S_S_S_S_S_S_S_S_S_S_S_S_S_S_S_S_S_S_S_S_S_S_S_S_S_S_S_S_S_S_S_S_S_S_S_S_S_S_S_S_S_S_S_S_S_S_S_S_S_S_S_S_S_S_S_S_S_S_S_S_S_S_S_S_S_S_S_S_S_S_S_S_S_S_S_S_S_S_S_S_S_S_S_S_S_S_S_S_S_S_S_S_S_S_S_S_S_S_S_S_S_S_S_S_S_S_S_S_S_S_S_S_S_S_S_S_S_S_S_S_S_S_S_S_S_S_S_S_S_S_S_S_S_S_S_S_S_S_S_S_S_S_S_S_S_S_S_S_S_S_S_S_S_S_S_S_S_S_S_S_S_S_S_S_S_S_S_S_S_S_S_S_S_S_S_S_S_S_S_S_S_S_S_S_S_S_S_S_S_S_S_S_S_S_S_S_S_S_S_S_S_S_S_S_S_S_S_S_S_S_S_S_S_S_S_S_S_S_S_S_S_S_S_S_S_S_S_S_S_S_S_S_S_S_S_S_S_S_S_S_S_S_S_S_S_S_S_S_S_S_S_S_S_S_S_S_S_S_S_S_S_S_S_S_S_S_S_S_S_S_S_S_S_S_S_S_S_S_S_S_S_S_S_S_S_S_S_S_S_S_S_S_S_S_S_S_S_S_S_S_S_S_S_S_S_S_S_S_S_S_S_S_S_S_S_S_S_S_S_S_S_S_S_S_S_S_S_S_S_S_S_S_S_S_S_S_S_S_S_S_S_S_S_S_S_S_S_S_S_S_S_S_S_S_S_S_S_S_S_S_S_S_S_S_S_S_S_S_S_S_S_S_S_S_S_S_S_S_S_S_S_S_S_S_S_S_S_S_S_S_S_S_S_S_S_S_S_S_S_S_S_S_S_S_S_S_S_S_S_S_S_S_S_S_S_S_S_S_S_S_S_S_S_S_S_S_S_S_S_S_S_S_S_S_S_S_S_S_S_S_S_S_S_S_S_S_S_S_S_S_S_S_S_S_S_S_S_S_S_S_S_S_S_S_S_S_S_S_S_S_S_S_S_S_S_S_S_S_S_S_S_S_S_S_S_S_S_S_S_S_S_S_S_S_S_S_S_S_S_S_S_S_S_S_S_S_S_S_S_S_S_S_S_S_S_S_S_S_S_S_S_S_S_S_S_S_S_S_S_S_S_S_S_S_S_S_S_S_S_S_S_S_S_S_S_S_S_S_S_S_S_S_S_S_S_S_S_S_S_S_S_S_S_S_S_S_S_S_S_S_S_S_S_S_S_S_S_S_S_S_S_S_S_S_S_S_S_S_S_S_S_S_S_S_S_S_S_S_S_S_S__param_77];
	ld.param.u64 	%rd79, [_Z4racePiS_S_S_S_S_S_S_S_S_S_S_S_S_S_S_S_S_S_S_S_S_S_S_S_S_S_S_S_S_S_S_S_S_S_S_S_S_S_S_S_S_S_S_S_S_S_S_S_S_S_S_S_S_S_S_S_S_S_S_S_S_S_S_S_S_S_S_S_S_S_S_S_S_S_S_S_S_S_S_S_S_S_S_S_S_S_S_S_S_S_S_S_S_S_S_S_S_S_S_S_S_S_S_S_S_S_S_S_S_S_S_S_S_S_S_S_S_S_S_S_S_S_S_S_S_S_S_S_S_S_S_S_S_S_S_S_S_S_S_S_S_S_S_S_S_S_S_S_S_S_S_S_S_S_S_S_S_S_S_S_S_S_S_S_S_S_S_S_S_S_S_S_S_S_S_S_S_S_S_S_S_S_S_S_S_S_S_S_S_S_S_S_S_S_S_S_S_S_S_S_S_S_S_S_S_S_S_S_S_S_S_S_S_S_S_S_S_S_S_S_S_S_S_S_S_S_S_S_S_S_S_S_S_S_S_S_S_S_S_S_S_S_S_S_S_S_S_S_S_S_S_S_S_S_S_S_S_S_S_S_S_S_S_S_S_S_S_S_S_S_S_S_S_S_S_S_S_S_S_S_S_S_S_S_S_S_S_S_S_S_S_S_S_S_S_S_S_S_S_S_S_S_S_S_S_S_S_S_S_S_S_S_S_S_S_S_S_S_S_S_S_S_S_S_S_S_S_S_S_S_S_S_S_S_S_S_S_S_S_S_S_S_S_S_S_S_S_S_S_S_S_S_S_S_S_S_S_S_S_S_S_S_S_S_S_S_S_S_S_S_S_S_S_S_S_S_S_S_S_S_S_S_S_S_S_S_S_S_S_S_S_S_S_S_S_S_S_S_S_S_S_S_S_S_S_S_S_S_S_S_S_S_S_S_S_S_S_S_S_S_S_S_S_S_S_S_S_S_S_S_S_S_S_S_S_S_S_S_S_S_S_S_S_S_S_S_S_S_S_S_S_S_S_S_S_S_S_S_S_S_S_S_S_S_S_S_S_S_S_S_S_S_S_S_S_S_S_S_S_S_S_S_S_S_S_S_S_S_S_S_S_S_S_S_S_S_S_S_S_S_S_S_S_S_S_S_S_S_S_S_S_S_S_S_S_S_S_S_S_S_S_S_S_S_S_S_S_S_S_S_S_S_S_S_S_S_S_S_S_S_S_S_S_S_S_S_S_S_S_S_S_S_S_S_S_S_S_S_S_S_S_S_S_S_S_S_S_S_S_S_S_S_S_S_S_S_S_S_S_S_S_S_S_S_S_S_S_S_S_S_S_S_S_S_S_S_S_S_S_S_S_S_S_S_S_S_S_S_S_S_S_S_S_S_S_S_S_S_S_S_S_S_S_S_S_S_S_S_S_S_S_S_S_S_S_S_S_S_S_S_S_S_S_S_S_S_S_S_S_S_S_S_S_S_S_S_S_S_S_S_S_S_S_S_S_S_S_S_S_S_S_S_S_S_S_S_S_S_S_S_S_S_S_S_S_S_S_S_S_S_S_S_S_S_S_S_S_S_S_S_S_S_S_S_S_S_S_S_S_S_S_S_S_S_S_S_S_S_S_S_S_S_S_S_S_S_S_S_S_S_S_S_S_S_S_S_S_S_S_S_S_S_S_S_S_S_S_S_S_S_S_S_S_S_S_S_S_S_S_S_S_S_S_S_S_S_S_S_S_S_S_S_S_S_S_S_S_S_S_S_S_S_S_S_S_S_S_S_S_S_S_S_S_S_S_S_S_S_S_S_S_S_S_S_S_S_S_S_S_S_S_S_S_S_S_S_S_S_S_S_S_S_S_S_S_S_S_S_S_S_S_S_S_S_S_S_S_S_S_S_S_S_S_S_S_S_S_S_S_S_S_S_S_S_S_S_S_S_S_S_S_S_S_S_S_S_S_S_S_S_S_S_S_S_S_S_S_S_S_S_S_S_S_S_S_S_S_S_S_S_S_S_S_S_S_S_S_S_S_S_S_S_S_S_S_S_S_S_S_S_S_S_S_S_S_S_S_S_S_S_S_S_S_S_S_S_S_S_S_S_S_S_S_S_S_S_S_S_S_S_S_S_S_S_S_S_S_S_S_S_S_S_S_S_S_S_S_S_S_S_S_S_S_S_S_S_S_S_S_S_S_S_S_S_S_S_S_S_S_S_S_S_S_S_S_S_S_S_S_S_S_S_S_S_S_S_S_S_S_S_S_S_S_S_S_S_S_S_S_S_S_S_S_S_S_S_S_S_S_S_S_S_S__param_78];
	ld.param.u64 	%rd80, [_Z4racePiS_S_S_S_S_S_S_S_S_S_S_S_S_S_S_S_S_S_S_S_S_S_S_S_S_S_S_S_S_S_S_S_S_S_S_S_S_S_S_S_S_S_S_S_S_S_S_S_S_S_S_S_S_S_S_S_S_S_S_S_S_S_S_S_S_S_S_S_S_S_S_S_S_S_S_S_S_S_S_S_S_S_S_S_S_S_S_S_S_S_S_S_S_S_S_S_S_S_S_S_S_S_S_S_S_S_S_S_S_S_S_S_S_S_S_S_S_S_S_S_S_S_S_S_S_S_S_S_S_S_S_S_S_S_S_S_S_S_S_S_S_S_S_S_S_S_S_S_S_S_S_S_S_S_S_S_S_S_S_S_S_S_S_S_S_S_S_S_S_S_S_S_S_S_S_S_S_S_S_S_S_S_S_S_S_S_S_S_S_S_S_S_S_S_S_S_S_S_S_S_S_S_S_S_S_S_S_S_S_S_S_S_S_S_S_S_S_S_S_S_S_S_S_S_S_S_S_S_S_S_S_S_S_S_S_S_S_S_S_S_S_S_S_S_S_S_S_S_S_S_S_S_S_S_S_S_S_S_S_S_S_S_S_S_S_S_S_S_S_S_S_S_S_S_S_S_S_S_S_S_S_S_S_S_S_S_S_S_S_S_S_S_S_S_S_S_S_S_S_S_S_S_S_S_S_S_S_S_S_S_S_S_S_S_S_S_S_S_S_S_S_S_S_S_S_S_S_S_S_S_S_S_S_S_S_S_S_S_S_S_S_S_S_S_S_S_S_S_S_S_S_S_S_S_S_S_S_S_S_S_S_S_S_S_S_S_S_S_S_S_S_S_S_S_S_S_S_S_S_S_S_S_S_S_S_S_S_S_S_S_S_S_S_S_S_S_S_S_S_S_S_S_S_S_S_S_S_S_S_S_S_S_S_S_S_S_S_S_S_S_S_S_S_S_S_S_S_S_S_S_S_S_S_S_S_S_S_S_S_S_S_S_S_S_S_S_S_S_S_S_S_S_S_S_S_S_S_S_S_S_S_S_S_S_S_S_S_S_S_S_S_S_S_S_S_S_S_S_S_S_S_S_S_S_S_S_S_S_S_S_S_S_S_S_S_S_S_S_S_S_S_S_S_S_S_S_S_S_S_S_S_S_S_S_S_S_S_S_S_S_S_S_S_S_S_S_S_S_S_S_S_S_S_S_S_S_S_S_S_S_S_S_S_S_S_S_S_S_S_S_S_S_S_S_S_S_S_S_S_S_S_S_S_S_S_S_S_S_S_S_S_S_S_S_S_S_S_S_S_S_S_S_S_S_S_S_S_S_S_S_S_S_S_S_S_S_S_S_S_S_S_S_S_S_S_S_S_S_S_S_S_S_S_S_S_S_S_S_S_S_S_S_S_S_S_S_S_S_S_S_S_S_S_S_S_S_S_S_S_S_S_S_S_S_S_S_S_S_S_S_S_S_S_S_S_S_S_S_S_S_S_S_S_S_S_S_S_S_S_S_S_S_S_S_S_S_S_S_S_S_S_S_S_S_S_S_S_S_S_S_S_S_S_S_S_S_S_S_S_S_S_S_S_S_S_S_S_S_S_S_S_S_S_S_S_S_S_S_S_S_S_S_S_S_S_S_S_S_S_S_S_S_S_S_S_S_S_S_S_S_S_S_S_S_S_S_S_S_S_S_S_S_S_S_S_S_S_S_S_S_S_S_S_S_S_S_S_S_S_S_S_S_S_S_S_S_S_S_S_S_S_S_S_S_S_S_S_S_S_S_S_S_S_S_S_S_S_S_S_S_S_S_S_S_S_S_S_S_S_S_S_S_S_S_S_S_S_S_S_S_S_S_S_S_S_S_S_S_S_S_S_S_S_S_S_S_S_S_S_S_S_S_S_S_S_S_S_S_S_S_S_S_S_S_S_S_S_S_S_S_S_S_S_S_S_S_S_S_S_S_S_S_S_S_S_S_S_S_S_S_S_S_S_S_S_S_S_S_S_S_S_S_S_S_S_S_S_S_S_S_S_S_S_S_S_S_S_S_S_S_S_S_S_S_S_S_S_S_S_S_S_S_S_S_S_S_S_S_S_S_S_S_S_S_S_S_S_S_S_S_S_S_S_S_S_S_S_S_S_S_S_S_S_S_S_S_S_S_S_S_S_S_S_S_S_S_S_S_S_S_S_S_S_S_S_S_S_S_S_S_S_S_S_S_S_S_S_S_S_S_S_S_S_S_S_S_S_S_S_S_S_S_S_S_S_S_S_S_S_S_S_S_S_S_S_S_S_S_S_S_S_S_S__param_79];
	ld.param.u64 	%rd81, [_Z4racePiS_S_S_S_S_S_S_S_S_S_S_S_S_S_S_S_S_S_S_S_S_S_S_S_S_S_S_S_S_S_S_S_S_S_S_S_S_S_S_S_S_S_S_S_S_S_S_S_S_S_S_S_S_S_S_S_S_S_S_S_S_S_S_S_S_S_S_S_S_S_S_S_S_S_S_S_S_S_S_S_S_S_S_S_S_S_S_S_S_S_S_S_S_S_S_S_S_S_S_S_S_S_S_S_S_S_S_S_S_S_S_S_S_S_S_S_S_S_S_S_S_S_S_S_S_S_S_S_S_S_S_S_S_S_S_S_S_S_S_S_S_S_S_S_S_S_S_S_S_S_S_S_S_S_S_S_S_S_S_S_S_S_S_S_S_S_S_S_S_S_S_S_S_S_S_S_S_S_S_S_S_S_S_S_S_S_S_S_S_S_S_S_S_S_S_S_S_S_S_S_S_S_S_S_S_S_S_S_S_S_S_S_S_S_S_S_S_S_S_S_S_S_S_S_S_S_S_S_S_S_S_S_S_S_S_S_S_S_S_S_S_S_S_S_S_S_S_S_S_S_S_S_S_S_S_S_S_S_S_S_S_S_S_S_S_S_S_S_S_S_S_S_S_S_S_S_S_S_S_S_S_S_S_S_S_S_S_S_S_S_S_S_S_S_S_S_S_S_S_S_S_S_S_S_S_S_S_S_S_S_S_S_S_S_S_S_S_S_S_S_S_S_S_S_S_S_S_S_S_S_S_S_S_S_S_S_S_S_S_S_S_S_S_S_S_S_S_S_S_S_S_S_S_S_S_S_S_S_S_S_S_S_S_S_S_S_S_S_S_S_S_S_S_S_S_S_S_S_S_S_S_S_S_S_S_S_S_S_S_S_S_S_S_S_S_S_S_S_S_S_S_S_S_S_S_S_S_S_S_S_S_S_S_S_S_S_S_S_S_S_S_S_S_S_S_S_S_S_S_S_S_S_S_S_S_S_S_S_S_S_S_S_S_S_S_S_S_S_S_S_S_S_S_S_S_S_S_S_S_S_S_S_S_S_S_S_S_S_S_S_S_S_S_S_S_S_S_S_S_S_S_S_S_S_S_S_S_S_S_S_S_S_S_S_S_S_S_S_S_S_S_S_S_S_S_S_S_S_S_S_S_S_S_S_S_S_S_S_S_S_S_S_S_S_S_S_S_S_S_S_S_S_S_S_S_S_S_S_S_S_S_S_S_S_S_S_S_S_S_S_S_S_S_S_S_S_S_S_S_S_S_S_S_S_S_S_S_S_S_S_S_S_S_S_S_S_S_S_S_S_S_S_S_S_S_S_S_S_S_S_S_S_S_S_S_S_S_S_S_S_S_S_S_S_S_S_S_S_S_S_S_S_S_S_S_S_S_S_S_S_S_S_S_S_S_S_S_S_S_S_S_S_S_S_S_S_S_S_S_S_S_S_S_S_S_S_S_S_S_S_S_S_S_S_S_S_S_S_S_S_S_S_S_S_S_S_S_S_S_S_S_S_S_S_S_S_S_S_S_S_S_S_S_S_S_S_S_S_S_S_S_S_S_S_S_S_S_S_S_S_S_S_S_S_S_S_S_S_S_S_S_S_S_S_S_S_S_S_S_S_S_S_S_S_S_S_S_S_S_S_S_S_S_S_S_S_S_S_S_S_S_S_S_S_S_S_S_S_S_S_S_S_S_S_S_S_S_S_S_S_S_S_S_S_S_S_S_S_S_S_S_S_S_S_S_S_S_S_S_S_S_S_S_S_S_S_S_S_S_S_S_S_S_S_S_S_S_S_S_S_S_S_S_S_S_S_S_S_S_S_S_S_S_S_S_S_S_S_S_S_S_S_S_S_S_S_S_S_S_S_S_S_S_S_S_S_S_S_S_S_S_S_S_S_S_S_S_S_S_S_S_S_S_S_S_S_S_S_S_S_S_S_S_S_S_S_S_S_S_S_S_S_S_S_S_S_S_S_S_S_S_S_S_S_S_S_S_S_S_S_S_S_S_S_S_S_S_S_S_S_S_S_S_S_S_S_S_S_S_S_S_S_S_S_S_S_S_S_S_S_S_S_S_S_S_S_S_S_S_S_S_S_S_S_S_S_S_S_S_S_S_S_S_S_S_S_S_S_S_S_S_S_S_S_S_S_S_S_S_S_S_S_S_S_S_S_S_S_S_S_S_S_S_S_S_S_S_S_S_S_S_S_S_S_S_S_S_S_S_S_S_S_S_S_S_S_S_S_S_S_S_S_S_S_S_S_S_S_S_S_S_S_S_S_S_S_S_S_S_S_S_S_S__param_80];
	ld.param.u64 	%rd82, [_Z4racePiS_S_S_S_S_S_S_S_S_S_S_S_S_S_S_S_S_S_S_S_S_S_S_S_S_S_S_S_S_S_S_S_S_S_S_S_S_S_S_S_S_S_S_S_S_S_S_S_S_S_S_S_S_S_S_S_S_S_S_S_S_S_S_S_S_S_S_S_S_S_S_S_S_S_S_S_S_S_S_S_S_S_S_S_S_S_S_S_S_S_S_S_S_S_S_S_S_S_S_S_S_S_S_S_S_S_S_S_S_S_S_S_S_S_S_S_S_S_S_S_S_S_S_S_S_S_S_S_S_S_S_S_S_S_S_S_S_S_S_S_S_S_S_S_S_S_S_S_S_S_S_S_S_S_S_S_S_S_S_S_S_S_S_S_S_S_S_S_S_S_S_S_S_S_S_S_S_S_S_S_S_S_S_S_S_S_S_S_S_S_S_S_S_S_S_S_S_S_S_S_S_S_S_S_S_S_S_S_S_S_S_S_S_S_S_S_S_S_S_S_S_S_S_S_S_S_S_S_S_S_S_S_S_S_S_S_S_S_S_S_S_S_S_S_S_S_S_S_S_S_S_S_S_S_S_S_S_S_S_S_S_S_S_S_S_S_S_S_S_S_S_S_S_S_S_S_S_S_S_S_S_S_S_S_S_S_S_S_S_S_S_S_S_S_S_S_S_S_S_S_S_S_S_S_S_S_S_S_S_S_S_S_S_S_S_S_S_S_S_S_S_S_S_S_S_S_S_S_S_S_S_S_S_S_S_S_S_S_S_S_S_S_S_S_S_S_S_S_S_S_S_S_S_S_S_S_S_S_S_S_S_S_S_S_S_S_S_S_S_S_S_S_S_S_S_S_S_S_S_S_S_S_S_S_S_S_S_S_S_S_S_S_S_S_S_S_S_S_S_S_S_S_S_S_S_S_S_S_S_S_S_S_S_S_S_S_S_S_S_S_S_S_S_S_S_S_S_S_S_S_S_S_S_S_S_S_S_S_S_S_S_S_S_S_S_S_S_S_S_S_S_S_S_S_S_S_S_S_S_S_S_S_S_S_S_S_S_S_S_S_S_S_S_S_S_S_S_S_S_S_S_S_S_S_S_S_S_S_S_S_S_S_S_S_S_S_S_S_S_S_S_S_S_S_S_S_S_S_S_S_S_S_S_S_S_S_S_S_S_S_S_S_S_S_S_S_S_S_S_S_S_S_S_S_S_S_S_S_S_S_S_S_S_S_S_S_S_S_S_S_S_S_S_S_S_S_S_S_S_S_S_S_S_S_S_S_S_S_S_S_S_S_S_S_S_S_S_S_S_S_S_S_S_S_S_S_S_S_S_S_S_S_S_S_S_S_S_S_S_S_S_S_S_S_S_S_S_S_S_S_S_S_S_S_S_S_S_S_S_S_S_S_S_S_S_S_S_S_S_S_S_S_S_S_S_S_S_S_S_S_S_S_S_S_S_S_S_S_S_S_S_S_S_S_S_S_S_S_S_S_S_S_S_S_S_S_S_S_S_S_S_S_S_S_S_S_S_S_S_S_S_S_S_S_S_S_S_S_S_S_S_S_S_S_S_S_S_S_S_S_S_S_S_S_S_S_S_S_S_S_S_S_S_S_S_S_S_S_S_S_S_S_S_S_S_S_S_S_S_S_S_S_S_S_S_S_S_S_S_S_S_S_S_S_S_S_S_S_S_S_S_S_S_S_S_S_S_S_S_S_S_S_S_S_S_S_S_S_S_S_S_S_S_S_S_S_S_S_S_S_S_S_S_S_S_S_S_S_S_S_S_S_S_S_S_S_S_S_S_S_S_S_S_S_S_S_S_S_S_S_S_S_S_S_S_S_S_S_S_S_S_S_S_S_S_S_S_S_S_S_S_S_S_S_S_S_S_S_S_S_S_S_S_S_S_S_S_S_S_S_S_S_S_S_S_S_S_S_S_S_S_S_S_S_S_S_S_S_S_S_S_S_S_S_S_S_S_S_S_S_S_S_S_S_S_S_S_S_S_S_S_S_S_S_S_S_S_S_S_S_S_S_S_S_S_S_S_S_S_S_S_S_S_S_S_S_S_S_S_S_S_S_S_S_S_S_S_S_S_S_S_S_S_S_S_S_S_S_S_S_S_S_S_S_S_S_S_S_S_S_S_S_S_S_S_S_S_S_S_S_S_S_S_S_S_S_S_S_S_S_S_S_S_S_S_S_S_S_S_S_S_S_S_S_S_S_S_S_S_S_S_S_S_S_S_S_S_S_S_S_S_S_S_S_S_S_S_S_S_S_S_S_S_S_S_S_S_S_S_S_S_S_S__param_81];
	ld.param.u64 	%rd83, [_Z4racePiS_S_S_S_S_S_S_S_S_S_S_S_S_S_S_S_S_S_S_S_S_S_S_S_S_S_S_S_S_S_S_S_S_S_S_S_S_S_S_S_S_S_S_S_S_S_S_S_S_S_S_S_S_S_S_S_S_S_S_S_S_S_S_S_S_S_S_S_S_S_S_S_S_S_S_S_S_S_S_S_S_S_S_S_S_S_S_S_S_S_S_S_S_S_S_S_S_S_S_S_S_S_S_S_S_S_S_S_S_S_S_S_S_S_S_S_S_S_S_S_S_S_S_S_S_S_S_S_S_S_S_S_S_S_S_S_S_S_S_S_S_S_S_S_S_S_S_S_S_S_S_S_S_S_S_S_S_S_S_S_S_S_S_S_S_S_S_S_S_S_S_S_S_S_S_S_S_S_S_S_S_S_S_S_S_S_S_S_S_S_S_S_S_S_S_S_S_S_S_S_S_S_S_S_S_S_S_S_S_S_S_S_S_S_S_S_S_S_S_S_S_S_S_S_S_S_S_S_S_S_S_S_S_S_S_S_S_S_S_S_S_S_S_S_S_S_S_S_S_S_S_S_S_S_S_S_S_S_S_S_S_S_S_S_S_S_S_S_S_S_S_S_S_S_S_S_S_S_S_S_S_S_S_S_S_S_S_S_S_S_S_S_S_S_S_S_S_S_S_S_S_S_S_S_S_S_S_S_S_S_S_S_S_S_S_S_S_S_S_S_S_S_S_S_S_S_S_S_S_S_S_S_S_S_S_S_S_S_S_S_S_S_S_S_S_S_S_S_S_S_S_S_S_S_S_S_S_S_S_S_S_S_S_S_S_S_S_S_S_S_S_S_S_S_S_S_S_S_S_S_S_S_S_S_S_S_S_S_S_S_S_S_S_S_S_S_S_S_S_S_S_S_S_S_S_S_S_S_S_S_S_S_S_S_S_S_S_S_S_S_S_S_S_S_S_S_S_S_S_S_S_S_S_S_S_S_S_S_S_S_S_S_S_S_S_S_S_S_S_S_S_S_S_S_S_S_S_S_S_S_S_S_S_S_S_S_S_S_S_S_S_S_S_S_S_S_S_S_S_S_S_S_S_S_S_S_S_S_S_S_S_S_S_S_S_S_S_S_S_S_S_S_S_S_S_S_S_S_S_S_S_S_S_S_S_S_S_S_S_S_S_S_S_S_S_S_S_S_S_S_S_S_S_S_S_S_S_S_S_S_S_S_S_S_S_S_S_S_S_S_S_S_S_S_S_S_S_S_S_S_S_S_S_S_S_S_S_S_S_S_S_S_S_S_S_S_S_S_S_S_S_S_S_S_S_S_S_S_S_S_S_S_S_S_S_S_S_S_S_S_S_S_S_S_S_S_S_S_S_S_S_S_S_S_S_S_S_S_S_S_S_S_S_S_S_S_S_S_S_S_S_S_S_S_S_S_S_S_S_S_S_S_S_S_S_S_S_S_S_S_S_S_S_S_S_S_S_S_S_S_S_S_S_S_S_S_S_S_S_S_S_S_S_S_S_S_S_S_S_S_S_S_S_S_S_S_S_S_S_S_S_S_S_S_S_S_S_S_S_S_S_S_S_S_S_S_S_S_S_S_S_S_S_S_S_S_S_S_S_S_S_S_S_S_S_S_S_S_S_S_S_S_S_S_S_S_S_S_S_S_S_S_S_S_S_S_S_S_S_S_S_S_S_S_S_S_S_S_S_S_S_S_S_S_S_S_S_S_S_S_S_S_S_S_S_S_S_S_S_S_S_S_S_S_S_S_S_S_S_S_S_S_S_S_S_S_S_S_S_S_S_S_S_S_S_S_S_S_S_S_S_S_S_S_S_S_S_S_S_S_S_S_S_S_S_S_S_S_S_S_S_S_S_S_S_S_S_S_S_S_S_S_S_S_S_S_S_S_S_S_S_S_S_S_S_S_S_S_S_S_S_S_S_S_S_S_S_S_S_S_S_S_S_S_S_S_S_S_S_S_S_S_S_S_S_S_S_S_S_S_S_S_S_S_S_S_S_S_S_S_S_S_S_S_S_S_S_S_S_S_S_S_S_S_S_S_S_S_S_S_S_S_S_S_S_S_S_S_S_S_S_S_S_S_S_S_S_S_S_S_S_S_S_S_S_S_S_S_S_S_S_S_S_S_S_S_S_S_S_S_S_S_S_S_S_S_S_S_S_S_S_S_S_S_S_S_S_S_S_S_S_S_S_S_S_S_S_S_S_S_S_S_S_S_S_S_S_S_S_S_S_S_S_S_S_S_S_S_S_S_S_S_S_S_S_S_S_S_S_S_S_S_S__param_82];
	ld.param.u64 	%rd84, [_Z4racePiS_S_S_S_S_S_S_S_S_S_S_S_S_S_S_S_S_S_S_S_S_S_S_S_S_S_S_S_S_S_S_S_S_S_S_S_S_S_S_S_S_S_S_S_S_S_S_S_S_S_S_S_S_S_S_S_S_S_S_S_S_S_S_S_S_S_S_S_S_S_S_S_S_S_S_S_S_S_S_S_S_S_S_S_S_S_S_S_S_S_S_S_S_S_S_S_S_S_S_S_S_S_S_S_S_S_S_S_S_S_S_S_S_S_S_S_S_S_S_S_S_S_S_S_S_S_S_S_S_S_S_S_S_S_S_S_S_S_S_S_S_S_S_S_S_S_S_S_S_S_S_S_S_S_S_S_S_S_S_S_S_S_S_S_S_S_S_S_S_S_S_S_S_S_S_S_S_S_S_S_S_S_S_S_S_S_S_S_S_S_S_S_S_S_S_S_S_S_S_S_S_S_S_S_S_S_S_S_S_S_S_S_S_S_S_S_S_S_S_S_S_S_S_S_S_S_S_S_S_S_S_S_S_S_S_S_S_S_S_S_S_S_S_S_S_S_S_S_S_S_S_S_S_S_S_S_S_S_S_S_S_S_S_S_S_S_S_S_S_S_S_S_S_S_S_S_S_S_S_S_S_S_S_S_S_S_S_S_S_S_S_S_S_S_S_S_S_S_S_S_S_S_S_S_S_S_S_S_S_S_S_S_S_S_S_S_S_S_S_S_S_S_S_S_S_S_S_S_S_S_S_S_S_S_S_S_S_S_S_S_S_S_S_S_S_S_S_S_S_S_S_S_S_S_S_S_S_S_S_S_S_S_S_S_S_S_S_S_S_S_S_S_S_S_S_S_S_S_S_S_S_S_S_S_S_S_S_S_S_S_S_S_S_S_S_S_S_S_S_S_S_S_S_S_S_S_S_S_S_S_S_S_S_S_S_S_S_S_S_S_S_S_S_S_S_S_S_S_S_S_S_S_S_S_S_S_S_S_S_S_S_S_S_S_S_S_S_S_S_S_S_S_S_S_S_S_S_S_S_S_S_S_S_S_S_S_S_S_S_S_S_S_S_S_S_S_S_S_S_S_S_S_S_S_S_S_S_S_S_S_S_S_S_S_S_S_S_S_S_S_S_S_S_S_S_S_S_S_S_S_S_S_S_S_S_S_S_S_S_S_S_S_S_S_S_S_S_S_S_S_S_S_S_S_S_S_S_S_S_S_S_S_S_S_S_S_S_S_S_S_S_S_S_S_S_S_S_S_S_S_S_S_S_S_S_S_S_S_S_S_S_S_S_S_S_S_S_S_S_S_S_S_S_S_S_S_S_S_S_S_S_S_S_S_S_S_S_S_S_S_S_S_S_S_S_S_S_S_S_S_S_S_S_S_S_S_S_S_S_S_S_S_S_S_S_S_S_S_S_S_S_S_S_S_S_S_S_S_S_S_S_S_S_S_S_S_S_S_S_S_S_S_S_S_S_S_S_S_S_S_S_S_S_S_S_S_S_S_S_S_S_S_S_S_S_S_S_S_S_S_S_S_S_S_S_S_S_S_S_S_S_S_S_S_S_S_S_S_S_S_S_S_S_S_S_S_S_S_S_S_S_S_S_S_S_S_S_S_S_S_S_S_S_S_S_S_S_S_S_S_S_S_S_S_S_S_S_S_S_S_S_S_S_S_S_S_S_S_S_S_S_S_S_S_S_S_S_S_S_S_S_S_S_S_S_S_S_S_S_S_S_S_S_S_S_S_S_S_S_S_S_S_S_S_S_S_S_S_S_S_S_S_S_S_S_S_S_S_S_S_S_S_S_S_S_S_S_S_S_S_S_S_S_S_S_S_S_S_S_S_S_S_S_S_S_S_S_S_S_S_S_S_S_S_S_S_S_S_S_S_S_S_S_S_S_S_S_S_S_S_S_S_S_S_S_S_S_S_S_S_S_S_S_S_S_S_S_S_S_S_S_S_S_S_S_S_S_S_S_S_S_S_S_S_S_S_S_S_S_S_S_S_S_S_S_S_S_S_S_S_S_S_S_S_S_S_S_S_S_S_S_S_S_S_S_S_S_S_S_S_S_S_S_S_S_S_S_S_S_S_S_S_S_S_S_S_S_S_S_S_S_S_S_S_S_S_S_S_S_S_S_S_S_S_S_S_S_S_S_S_S_S_S_S_S_S_S_S_S_S_S_S_S_S_S_S_S_S_S_S_S_S_S_S_S_S_S_S_S_S_S_S_S_S_S_S_S_S_S_S_S_S_S_S_S_S_S_S_S_S_S_S_S_S_S_S_S_S_S_S_S_S_S__param_83];
	ld.param.u64 	%rd85, [_Z4racePiS_S_S_S_S_S_S_S_S_S_S_S_S_S_S_S_S_S_S_S_S_S_S_S_S_S_S_S_S_S_S_S_S_S_S_S_S_S_S_S_S_S_S_S_S_S_S_S_S_S_S_S_S_S_S_S_S_S_S_S_S_S_S_S_S_S_S_S_S_S_S_S_S_S_S_S_S_S_S_S_S_S_S_S_S_S_S_S_S_S_S_S_S_S_S_S_S_S_S_S_S_S_S_S_S_S_S_S_S_S_S_S_S_S_S_S_S_S_S_S_S_S_S_S_S_S_S_S_S_S_S_S_S_S_S_S_S_S_S_S_S_S_S_S_S_S_S_S_S_S_S_S_S_S_S_S_S_S_S_S_S_S_S_S_S_S_S_S_S_S_S_S_S_S_S_S_S_S_S_S_S_S_S_S_S_S_S_S_S_S_S_S_S_S_S_S_S_S_S_S_S_S_S_S_S_S_S_S_S_S_S_S_S_S_S_S_S_S_S_S_S_S_S_S_S_S_S_S_S_S_S_S_S_S_S_S_S_S_S_S_S_S_S_S_S_S_S_S_S_S_S_S_S_S_S_S_S_S_S_S_S_S_S_S_S_S_S_S_S_S_S_S_S_S_S_S_S_S_S_S_S_S_S_S_S_S_S_S_S_S_S_S_S_S_S_S_S_S_S_S_S_S_S_S_S_S_S_S_S_S_S_S_S_S_S_S_S_S_S_S_S_S_S_S_S_S_S_S_S_S_S_S_S_S_S_S_S_S_S_S_S_S_S_S_S_S_S_S_S_S_S_S_S_S_S_S_S_S_S_S_S_S_S_S_S_S_S_S_S_S_S_S_S_S_S_S_S_S_S_S_S_S_S_S_S_S_S_S_S_S_S_S_S_S_S_S_S_S_S_S_S_S_S_S_S_S_S_S_S_S_S_S_S_S_S_S_S_S_S_S_S_S_S_S_S_S_S_S_S_S_S_S_S_S_S_S_S_S_S_S_S_S_S_S_S_S_S_S_S_S_S_S_S_S_S_S_S_S_S_S_S_S_S_S_S_S_S_S_S_S_S_S_S_S_S_S_S_S_S_S_S_S_S_S_S_S_S_S_S_S_S_S_S_S_S_S_S_S_S_S_S_S_S_S_S_S_S_S_S_S_S_S_S_S_S_S_S_S_S_S_S_S_S_S_S_S_S_S_S_S_S_S_S_S_S_S_S_S_S_S_S_S_S_S_S_S_S_S_S_S_S_S_S_S_S_S_S_S_S_S_S_S_S_S_S_S_S_S_S_S_S_S_S_S_S_S_S_S_S_S_S_S_S_S_S_S_S_S_S_S_S_S_S_S_S_S_S_S_S_S_S_S_S_S_S_S_S_S_S_S_S_S_S_S_S_S_S_S_S_S_S_S_S_S_S_S_S_S_S_S_S_S_S_S_S_S_S_S_S_S_S_S_S_S_S_S_S_S_S_S_S_S_S_S_S_S_S_S_S_S_S_S_S_S_S_S_S_S_S_S_S_S_S_S_S_S_S_S_S_S_S_S_S_S_S_S_S_S_S_S_S_S_S_S_S_S_S_S_S_S_S_S_S_S_S_S_S_S_S_S_S_S_S_S_S_S_S_S_S_S_S_S_S_S_S_S_S_S_S_S_S_S_S_S_S_S_S_S_S_S_S_S_S_S_S_S_S_S_S_S_S_S_S_S_S_S_S_S_S_S_S_S_S_S_S_S_S_S_S_S_S_S_S_S_S_S_S_S_S_S_S_S_S_S_S_S_S_S_S_S_S_S_S_S_S_S_S_S_S_S_S_S_S_S_S_S_S_S_S_S_S_S_S_S_S_S_S_S_S_S_S_S_S_S_S_S_S_S_S_S_S_S_S_S_S_S_S_S_S_S_S_S_S_S_S_S_S_S_S_S_S_S_S_S_S_S_S_S_S_S_S_S_S_S_S_S_S_S_S_S_S_S_S_S_S_S_S_S_S_S_S_S_S_S_S_S_S_S_S_S_S_S_S_S_S_S_S_S_S_S_S_S_S_S_S_S_S_S_S_S_S_S_S_S_S_S_S_S_S_S_S_S_S_S_S_S_S_S_S_S_S_S_S_S_S_S_S_S_S_S_S_S_S_S_S_S_S_S_S_S_S_S_S_S_S_S_S_S_S_S_S_S_S_S_S_S_S_S_S_S_S_S_S_S_S_S_S_S_S_S_S_S_S_S_S_S_S_S_S_S_S_S_S_S_S_S_S_S_S_S_S_S_S_S_S_S_S_S_S_S_S_S_S_S_S_S_S_S_S_S_S_S_S__param_84];
	ld.param.u64 	%rd86, [_Z4racePiS_S_S_S_S_S_S_S_S_S_S_S_S_S_S_S_S_S_S_S_S_S_S_S_S_S_S_S_S_S_S_S_S_S_S_S_S_S_S_S_S_S_S_S_S_S_S_S_S_S_S_S_S_S_S_S_S_S_S_S_S_S_S_S_S_S_S_S_S_S_S_S_S_S_S_S_S_S_S_S_S_S_S_S_S_S_S_S_S_S_S_S_S_S_S_S_S_S_S_S_S_S_S_S_S_S_S_S_S_S_S_S_S_S_S_S_S_S_S_S_S_S_S_S_S_S_S_S_S_S_S_S_S_S_S_S_S_S_S_S_S_S_S_S_S_S_S_S_S_S_S_S_S_S_S_S_S_S_S_S_S_S_S_S_S_S_S_S_S_S_S_S_S_S_S_S_S_S_S_S_S_S_S_S_S_S_S_S_S_S_S_S_S_S_S_S_S_S_S_S_S_S_S_S_S_S_S_S_S_S_S_S_S_S_S_S_S_S_S_S_S_S_S_S_S_S_S_S_S_S_S_S_S_S_S_S_S_S_S_S_S_S_S_S_S_S_S_S_S_S_S_S_S_S_S_S_S_S_S_S_S_S_S_S_S_S_S_S_S_S_S_S_S_S_S_S_S_S_S_S_S_S_S_S_S_S_S_S_S_S_S_S_S_S_S_S_S_S_S_S_S_S_S_S_S_S_S_S_S_S_S_S_S_S_S_S_S_S_S_S_S_S_S_S_S_S_S_S_S_S_S_S_S_S_S_S_S_S_S_S_S_S_S_S_S_S_S_S_S_S_S_S_S_S_S_S_S_S_S_S_S_S_S_S_S_S_S_S_S_S_S_S_S_S_S_S_S_S_S_S_S_S_S_S_S_S_S_S_S_S_S_S_S_S_S_S_S_S_S_S_S_S_S_S_S_S_S_S_S_S_S_S_S_S_S_S_S_S_S_S_S_S_S_S_S_S_S_S_S_S_S_S_S_S_S_S_S_S_S_S_S_S_S_S_S_S_S_S_S_S_S_S_S_S_S_S_S_S_S_S_S_S_S_S_S_S_S_S_S_S_S_S_S_S_S_S_S_S_S_S_S_S_S_S_S_S_S_S_S_S_S_S_S_S_S_S_S_S_S_S_S_S_S_S_S_S_S_S_S_S_S_S_S_S_S_S_S_S_S_S_S_S_S_S_S_S_S_S_S_S_S_S_S_S_S_S_S_S_S_S_S_S_S_S_S_S_S_S_S_S_S_S_S_S_S_S_S_S_S_S_S_S_S_S_S_S_S_S_S_S_S_S_S_S_S_S_S_S_S_S_S_S_S_S_S_S_S_S_S_S_S_S_S_S_S_S_S_S_S_S_S_S_S_S_S_S_S_S_S_S_S_S_S_S_S_S_S_S_S_S_S_S_S_S_S_S_S_S_S_S_S_S_S_S_S_S_S_S_S_S_S_S_S_S_S_S_S_S_S_S_S_S_S_S_S_S_S_S_S_S_S_S_S_S_S_S_S_S_S_S_S_S_S_S_S_S_S_S_S_S_S_S_S_S_S_S_S_S_S_S_S_S_S_S_S_S_S_S_S_S_S_S_S_S_S_S_S_S_S_S_S_S_S_S_S_S_S_S_S_S_S_S_S_S_S_S_S_S_S_S_S_S_S_S_S_S_S_S_S_S_S_S_S_S_S_S_S_S_S_S_S_S_S_S_S_S_S_S_S_S_S_S_S_S_S_S_S_S_S_S_S_S_S_S_S_S_S_S_S_S_S_S_S_S_S_S_S_S_S_S_S_S_S_S_S_S_S_S_S_S_S_S_S_S_S_S_S_S_S_S_S_S_S_S_S_S_S_S_S_S_S_S_S_S_S_S_S_S_S_S_S_S_S_S_S_S_S_S_S_S_S_S_S_S_S_S_S_S_S_S_S_S_S_S_S_S_S_S_S_S_S_S_S_S_S_S_S_S_S_S_S_S_S_S_S_S_S_S_S_S_S_S_S_S_S_S_S_S_S_S_S_S_S_S_S_S_S_S_S_S_S_S_S_S_S_S_S_S_S_S_S_S_S_S_S_S_S_S_S_S_S_S_S_S_S_S_S_S_S_S_S_S_S_S_S_S_S_S_S_S_S_S_S_S_S_S_S_S_S_S_S_S_S_S_S_S_S_S_S_S_S_S_S_S_S_S_S_S_S_S_S_S_S_S_S_S_S_S_S_S_S_S_S_S_S_S_S_S_S_S_S_S_S_S_S_S_S_S_S_S_S_S_S_S_S_S_S_S_S_S_S_S_S_S_S_S_S_S_S_S_S_S_S__param_85];
	ld.param.u64 	%rd87, [_Z4racePiS_S_S_S_S_S_S_S_S_S_S_S_S_S_S_S_S_S_S_S_S_S_S_S_S_S_S_S_S_S_S_S_S_S_S_S_S_S_S_S_S_S_S_S_S_S_S_S_S_S_S_S_S_S_S_S_S_S_S_S_S_S_S_S_S_S_S_S_S_S_S_S_S_S_S_S_S_S_S_S_S_S_S_S_S_S_S_S_S_S_S_S_S_S_S_S_S_S_S_S_S_S_S_S_S_S_S_S_S_S_S_S_S_S_S_S_S_S_S_S_S_S_S_S_S_S_S_S_S_S_S_S_S_S_S_S_S_S_S_S_S_S_S_S_S_S_S_S_S_S_S_S_S_S_S_S_S_S_S_S_S_S_S_S_S_S_S_S_S_S_S_S_S_S_S_S_S_S_S_S_S_S_S_S_S_S_S_S_S_S_S_S_S_S_S_S_S_S_S_S_S_S_S_S_S_S_S_S_S_S_S_S_S_S_S_S_S_S_S_S_S_S_S_S_S_S_S_S_S_S_S_S_S_S_S_S_S_S_S_S_S_S_S_S_S_S_S_S_S_S_S_S_S_S_S_S_S_S_S_S_S_S_S_S_S_S_S_S_S_S_S_S_S_S_S_S_S_S_S_S_S_S_S_S_S_S_S_S_S_S_S_S_S_S_S_S_S_S_S_S_S_S_S_S_S_S_S_S_S_S_S_S_S_S_S_S_S_S_S_S_S_S_S_S_S_S_S_S_S_S_S_S_S_S_S_S_S_S_S_S_S_S_S_S_S_S_S_S_S_S_S_S_S_S_S_S_S_S_S_S_S_S_S_S_S_S_S_S_S_S_S_S_S_S_S_S_S_S_S_S_S_S_S_S_S_S_S_S_S_S_S_S_S_S_S_S_S_S_S_S_S_S_S_S_S_S_S_S_S_S_S_S_S_S_S_S_S_S_S_S_S_S_S_S_S_S_S_S_S_S_S_S_S_S_S_S_S_S_S_S_S_S_S_S_S_S_S_S_S_S_S_S_S_S_S_S_S_S_S_S_S_S_S_S_S_S_S_S_S_S_S_S_S_S_S_S_S_S_S_S_S_S_S_S_S_S_S_S_S_S_S_S_S_S_S_S_S_S_S_S_S_S_S_S_S_S_S_S_S_S_S_S_S_S_S_S_S_S_S_S_S_S_S_S_S_S_S_S_S_S_S_S_S_S_S_S_S_S_S_S_S_S_S_S_S_S_S_S_S_S_S_S_S_S_S_S_S_S_S_S_S_S_S_S_S_S_S_S_S_S_S_S_S_S_S_S_S_S_S_S_S_S_S_S_S_S_S_S_S_S_S_S_S_S_S_S_S_S_S_S_S_S_S_S_S_S_S_S_S_S_S_S_S_S_S_S_S_S_S_S_S_S_S_S_S_S_S_S_S_S_S_S_S_S_S_S_S_S_S_S_S_S_S_S_S_S_S_S_S_S_S_S_S_S_S_S_S_S_S_S_S_S_S_S_S_S_S_S_S_S_S_S_S_S_S_S_S_S_S_S_S_S_S_S_S_S_S_S_S_S_S_S_S_S_S_S_S_S_S_S_S_S_S_S_S_S_S_S_S_S_S_S_S_S_S_S_S_S_S_S_S_S_S_S_S_S_S_S_S_S_S_S_S_S_S_S_S_S_S_S_S_S_S_S_S_S_S_S_S_S_S_S_S_S_S_S_S_S_S_S_S_S_S_S_S_S_S_S_S_S_S_S_S_S_S_S_S_S_S_S_S_S_S_S_S_S_S_S_S_S_S_S_S_S_S_S_S_S_S_S_S_S_S_S_S_S_S_S_S_S_S_S_S_S_S_S_S_S_S_S_S_S_S_S_S_S_S_S_S_S_S_S_S_S_S_S_S_S_S_S_S_S_S_S_S_S_S_S_S_S_S_S_S_S_S_S_S_S_S_S_S_S_S_S_S_S_S_S_S_S_S_S_S_S_S_S_S_S_S_S_S_S_S_S_S_S_S_S_S_S_S_S_S_S_S_S_S_S_S_S_S_S_S_S_S_S_S_S_S_S_S_S_S_S_S_S_S_S_S_S_S_S_S_S_S_S_S_S_S_S_S_S_S_S_S_S_S_S_S_S_S_S_S_S_S_S_S_S_S_S_S_S_S_S_S_S_S_S_S_S_S_S_S_S_S_S_S_S_S_S_S_S_S_S_S_S_S_S_S_S_S_S_S_S_S_S_S_S_S_S_S_S_S_S_S_S_S_S_S_S_S_S_S_S_S_S_S_S_S_S_S_S_S_S_S_S_S_S_S_S_S_S_S__param_86];
	ld.param.u64 	%rd88, [_Z4racePiS_S_S_S_S_S_S_S_S_S_S_S_S_S_S_S_S_S_S_S_S_S_S_S_S_S_S_S_S_S_S_S_S_S_S_S_S_S_S_S_S_S_S_S_S_S_S_S_S_S_S_S_S_S_S_S_S_S_S_S_S_S_S_S_S_S_S_S_S_S_S_S_S_S_S_S_S_S_S_S_S_S_S_S_S_S_S_S_S_S_S_S_S_S_S_S_S_S_S_S_S_S_S_S_S_S_S_S_S_S_S_S_S_S_S_S_S_S_S_S_S_S_S_S_S_S_S_S_S_S_S_S_S_S_S_S_S_S_S_S_S_S_S_S_S_S_S_S_S_S_S_S_S_S_S_S_S_S_S_S_S_S_S_S_S_S_S_S_S_S_S_S_S_S_S_S_S_S_S_S_S_S_S_S_S_S_S_S_S_S_S_S_S_S_S_S_S_S_S_S_S_S_S_S_S_S_S_S_S_S_S_S_S_S_S_S_S_S_S_S_S_S_S_S_S_S_S_S_S_S_S_S_S_S_S_S_S_S_S_S_S_S_S_S_S_S_S_S_S_S_S_S_S_S_S_S_S_S_S_S_S_S_S_S_S_S_S_S_S_S_S_S_S_S_S_S_S_S_S_S_S_S_S_S_S_S_S_S_S_S_S_S_S_S_S_S_S_S_S_S_S_S_S_S_S_S_S_S_S_S_S_S_S_S_S_S_S_S_S_S_S_S_S_S_S_S_S_S_S_S_S_S_S_S_S_S_S_S_S_S_S_S_S_S_S_S_S_S_S_S_S_S_S_S_S_S_S_S_S_S_S_S_S_S_S_S_S_S_S_S_S_S_S_S_S_S_S_S_S_S_S_S_S_S_S_S_S_S_S_S_S_S_S_S_S_S_S_S_S_S_S_S_S_S_S_S_S_S_S_S_S_S_S_S_S_S_S_S_S_S_S_S_S_S_S_S_S_S_S_S_S_S_S_S_S_S_S_S_S_S_S_S_S_S_S_S_S_S_S_S_S_S_S_S_S_S_S_S_S_S_S_S_S_S_S_S_S_S_S_S_S_S_S_S_S_S_S_S_S_S_S_S_S_S_S_S_S_S_S_S_S_S_S_S_S_S_S_S_S_S_S_S_S_S_S_S_S_S_S_S_S_S_S_S_S_S_S_S_S_S_S_S_S_S_S_S_S_S_S_S_S_S_S_S_S_S_S_S_S_S_S_S_S_S_S_S_S_S_S_S_S_S_S_S_S_S_S_S_S_S_S_S_S_S_S_S_S_S_S_S_S_S_S_S_S_S_S_S_S_S_S_S_S_S_S_S_S_S_S_S_S_S_S_S_S_S_S_S_S_S_S_S_S_S_S_S_S_S_S_S_S_S_S_S_S_S_S_S_S_S_S_S_S_S_S_S_S_S_S_S_S_S_S_S_S_S_S_S_S_S_S_S_S_S_S_S_S_S_S_S_S_S_S_S_S_S_S_S_S_S_S_S_S_S_S_S_S_S_S_S_S_S_S_S_S_S_S_S_S_S_S_S_S_S_S_S_S_S_S_S_S_S_S_S_S_S_S_S_S_S_S_S_S_S_S_S_S_S_S_S_S_S_S_S_S_S_S_S_S_S_S_S_S_S_S_S_S_S_S_S_S_S_S_S_S_S_S_S_S_S_S_S_S_S_S_S_S_S_S_S_S_S_S_S_S_S_S_S_S_S_S_S_S_S_S_S_S_S_S_S_S_S_S_S_S_S_S_S_S_S_S_S_S_S_S_S_S_S_S_S_S_S_S_S_S_S_S_S_S_S_S_S_S_S_S_S_S_S_S_S_S_S_S_S_S_S_S_S_S_S_S_S_S_S_S_S_S_S_S_S_S_S_S_S_S_S_S_S_S_S_S_S_S_S_S_S_S_S_S_S_S_S_S_S_S_S_S_S_S_S_S_S_S_S_S_S_S_S_S_S_S_S_S_S_S_S_S_S_S_S_S_S_S_S_S_S_S_S_S_S_S_S_S_S_S_S_S_S_S_S_S_S_S_S_S_S_S_S_S_S_S_S_S_S_S_S_S_S_S_S_S_S_S_S_S_S_S_S_S_S_S_S_S_S_S_S_S_S_S_S_S_S_S_S_S_S_S_S_S_S_S_S_S_S_S_S_S_S_S_S_S_S_S_S_S_S_S_S_S_S_S_S_S_S_S_S_S_S_S_S_S_S_S_S_S_S_S_S_S_S_S_S_S_S_S_S_S_S_S_S_S_S_S_S_S_S_S_S_S_S_S_S_S_S_S_S_S_S_S_S_S_S_S__param_87];
	ld.param.u64 	%rd89, [_Z4racePiS_S_S_S_S_S_S_S_S_S_S_S_S_S_S_S_S_S_S_S_S_S_S_S_S_S_S_S_S_S_S_S_S_S_S_S_S_S_S_S_S_S_S_S_S_S_S_S_S_S_S_S_S_S_S_S_S_S_S_S_S_S_S_S_S_S_S_S_S_S_S_S_S_S_S_S_S_S_S_S_S_S_S_S_S_S_S_S_S_S_S_S_S_S_S_S_S_S_S_S_S_S_S_S_S_S_S_S_S_S_S_S_S_S_S_S_S_S_S_S_S_S_S_S_S_S_S_S_S_S_S_S_S_S_S_S_S_S_S_S_S_S_S_S_S_S_S_S_S_S_S_S_S_S_S_S_S_S_S_S_S_S_S_S_S_S_S_S_S_S_S_S_S_S_S_S_S_S_S_S_S_S_S_S_S_S_S_S_S_S_S_S_S_S_S_S_S_S_S_S_S_S_S_S_S_S_S_S_S_S_S_S_S_S_S_S_S_S_S_S_S_S_S_S_S_S_S_S_S_S_S_S_S_S_S_S_S_S_S_S_S_S_S_S_S_S_S_S_S_S_S_S_S_S_S_S_S_S_S_S_S_S_S_S_S_S_S_S_S_S_S_S_S_S_S_S_S_S_S_S_S_S_S_S_S_S_S_S_S_S_S_S_S_S_S_S_S_S_S_S_S_S_S_S_S_S_S_S_S_S_S_S_S_S_S_S_S_S_S_S_S_S_S_S_S_S_S_S_S_S_S_S_S_S_S_S_S_S_S_S_S_S_S_S_S_S_S_S_S_S_S_S_S_S_S_S_S_S_S_S_S_S_S_S_S_S_S_S_S_S_S_S_S_S_S_S_S_S_S_S_S_S_S_S_S_S_S_S_S_S_S_S_S_S_S_S_S_S_S_S_S_S_S_S_S_S_S_S_S_S_S_S_S_S_S_S_S_S_S_S_S_S_S_S_S_S_S_S_S_S_S_S_S_S_S_S_S_S_S_S_S_S_S_S_S_S_S_S_S_S_S_S_S_S_S_S_S_S_S_S_S_S_S_S_S_S_S_S_S_S_S_S_S_S_S_S_S_S_S_S_S_S_S_S_S_S_S_S_S_S_S_S_S_S_S_S_S_S_S_S_S_S_S_S_S_S_S_S_S_S_S_S_S_S_S_S_S_S_S_S_S_S_S_S_S_S_S_S_S_S_S_S_S_S_S_S_S_S_S_S_S_S_S_S_S_S_S_S_S_S_S_S_S_S_S_S_S_S_S_S_S_S_S_S_S_S_S_S_S_S_S_S_S_S_S_S_S_S_S_S_S_S_S_S_S_S_S_S_S_S_S_S_S_S_S_S_S_S_S_S_S_S_S_S_S_S_S_S_S_S_S_S_S_S_S_S_S_S_S_S_S_S_S_S_S_S_S_S_S_S_S_S_S_S_S_S_S_S_S_S_S_S_S_S_S_S_S_S_S_S_S_S_S_S_S_S_S_S_S_S_S_S_S_S_S_S_S_S_S_S_S_S_S_S_S_S_S_S_S_S_S_S_S_S_S_S_S_S_S_S_S_S_S_S_S_S_S_S_S_S_S_S_S_S_S_S_S_S_S_S_S_S_S_S_S_S_S_S_S_S_S_S_S_S_S_S_S_S_S_S_S_S_S_S_S_S_S_S_S_S_S_S_S_S_S_S_S_S_S_S_S_S_S_S_S_S_S_S_S_S_S_S_S_S_S_S_S_S_S_S_S_S_S_S_S_S_S_S_S_S_S_S_S_S_S_S_S_S_S_S_S_S_S_S_S_S_S_S_S_S_S_S_S_S_S_S_S_S_S_S_S_S_S_S_S_S_S_S_S_S_S_S_S_S_S_S_S_S_S_S_S_S_S_S_S_S_S_S_S_S_S_S_S_S_S_S_S_S_S_S_S_S_S_S_S_S_S_S_S_S_S_S_S_S_S_S_S_S_S_S_S_S_S_S_S_S_S_S_S_S_S_S_S_S_S_S_S_S_S_S_S_S_S_S_S_S_S_S_S_S_S_S_S_S_S_S_S_S_S_S_S_S_S_S_S_S_S_S_S_S_S_S_S_S_S_S_S_S_S_S_S_S_S_S_S_S_S_S_S_S_S_S_S_S_S_S_S_S_S_S_S_S_S_S_S_S_S_S_S_S_S_S_S_S_S_S_S_S_S_S_S_S_S_S_S_S_S_S_S_S_S_S_S_S_S_S_S_S_S_S_S_S_S_S_S_S_S_S_S_S_S_S_S_S_S_S_S_S_S_S_S_S_S_S_S_S_S_S_S_S_S_S_S__param_88];
	ld.param.u64 	%rd90, [_Z4racePiS_S_S_S_S_S_S_S_S_S_S_S_S_S_S_S_S_S_S_S_S_S_S_S_S_S_S_S_S_S_S_S_S_S_S_S_S_S_S_S_S_S_S_S_S_S_S_S_S_S_S_S_S_S_S_S_S_S_S_S_S_S_S_S_S_S_S_S_S_S_S_S_S_S_S_S_S_S_S_S_S_S_S_S_S_S_S_S_S_S_S_S_S_S_S_S_S_S_S_S_S_S_S_S_S_S_S_S_S_S_S_S_S_S_S_S_S_S_S_S_S_S_S_S_S_S_S_S_S_S_S_S_S_S_S_S_S_S_S_S_S_S_S_S_S_S_S_S_S_S_S_S_S_S_S_S_S_S_S_S_S_S_S_S_S_S_S_S_S_S_S_S_S_S_S_S_S_S_S_S_S_S_S_S_S_S_S_S_S_S_S_S_S_S_S_S_S_S_S_S_S_S_S_S_S_S_S_S_S_S_S_S_S_S_S_S_S_S_S_S_S_S_S_S_S_S_S_S_S_S_S_S_S_S_S_S_S_S_S_S_S_S_S_S_S_S_S_S_S_S_S_S_S_S_S_S_S_S_S_S_S_S_S_S_S_S_S_S_S_S_S_S_S_S_S_S_S_S_S_S_S_S_S_S_S_S_S_S_S_S_S_S_S_S_S_S_S_S_S_S_S_S_S_S_S_S_S_S_S_S_S_S_S_S_S_S_S_S_S_S_S_S_S_S_S_S_S_S_S_S_S_S_S_S_S_S_S_S_S_S_S_S_S_S_S_S_S_S_S_S_S_S_S_S_S_S_S_S_S_S_S_S_S_S_S_S_S_S_S_S_S_S_S_S_S_S_S_S_S_S_S_S_S_S_S_S_S_S_S_S_S_S_S_S_S_S_S_S_S_S_S_S_S_S_S_S_S_S_S_S_S_S_S_S_S_S_S_S_S_S_S_S_S_S_S_S_S_S_S_S_S_S_S_S_S_S_S_S_S_S_S_S_S_S_S_S_S_S_S_S_S_S_S_S_S_S_S_S_S_S_S_S_S_S_S_S_S_S_S_S_S_S_S_S_S_S_S_S_S_S_S_S_S_S_S_S_S_S_S_S_S_S_S_S_S_S_S_S_S_S_S_S_S_S_S_S_S_S_S_S_S_S_S_S_S_S_S_S_S_S_S_S_S_S_S_S_S_S_S_S_S_S_S_S_S_S_S_S_S_S_S_S_S_S_S_S_S_S_S_S_S_S_S_S_S_S_S_S_S_S_S_S_S_S_S_S_S_S_S_S_S_S_S_S_S_S_S_S_S_S_S_S_S_S_S_S_S_S_S_S_S_S_S_S_S_S_S_S_S_S_S_S_S_S_S_S_S_S_S_S_S_S_S_S_S_S_S_S_S_S_S_S_S_S_S_S_S_S_S_S_S_S_S_S_S_S_S_S_S_S_S_S_S_S_S_S_S_S_S_S_S_S_S_S_S_S_S_S_S_S_S_S_S_S_S_S_S_S_S_S_S_S_S_S_S_S_S_S_S_S_S_S_S_S_S_S_S_S_S_S_S_S_S_S_S_S_S_S_S_S_S_S_S_S_S_S_S_S_S_S_S_S_S_S_S_S_S_S_S_S_S_S_S_S_S_S_S_S_S_S_S_S_S_S_S_S_S_S_S_S_S_S_S_S_S_S_S_S_S_S_S_S_S_S_S_S_S_S_S_S_S_S_S_S_S_S_S_S_S_S_S_S_S_S_S_S_S_S_S_S_S_S_S_S_S_S_S_S_S_S_S_S_S_S_S_S_S_S_S_S_S_S_S_S_S_S_S_S_S_S_S_S_S_S_S_S_S_S_S_S_S_S_S_S_S_S_S_S_S_S_S_S_S_S_S_S_S_S_S_S_S_S_S_S_S_S_S_S_S_S_S_S_S_S_S_S_S_S_S_S_S_S_S_S_S_S_S_S_S_S_S_S_S_S_S_S_S_S_S_S_S_S_S_S_S_S_S_S_S_S_S_S_S_S_S_S_S_S_S_S_S_S_S_S_S_S_S_S_S_S_S_S_S_S_S_S_S_S_S_S_S_S_S_S_S_S_S_S_S_S_S_S_S_S_S_S_S_S_S_S_S_S_S_S_S_S_S_S_S_S_S_S_S_S_S_S_S_S_S_S_S_S_S_S_S_S_S_S_S_S_S_S_S_S_S_S_S_S_S_S_S_S_S_S_S_S_S_S_S_S_S_S_S_S_S_S_S_S_S_S_S_S_S_S_S_S_S_S_S_S_S_S_S_S_S_S_S_S_S_S_S_S_S__param_89];
	ld.param.u64 	%rd91, [_Z4racePiS_S_S_S_S_S_S_S_S_S_S_S_S_S_S_S_S_S_S_S_S_S_S_S_S_S_S_S_S_S_S_S_S_S_S_S_S_S_S_S_S_S_S_S_S_S_S_S_S_S_S_S_S_S_S_S_S_S_S_S_S_S_S_S_S_S_S_S_S_S_S_S_S_S_S_S_S_S_S_S_S_S_S_S_S_S_S_S_S_S_S_S_S_S_S_S_S_S_S_S_S_S_S_S_S_S_S_S_S_S_S_S_S_S_S_S_S_S_S_S_S_S_S_S_S_S_S_S_S_S_S_S_S_S_S_S_S_S_S_S_S_S_S_S_S_S_S_S_S_S_S_S_S_S_S_S_S_S_S_S_S_S_S_S_S_S_S_S_S_S_S_S_S_S_S_S_S_S_S_S_S_S_S_S_S_S_S_S_S_S_S_S_S_S_S_S_S_S_S_S_S_S_S_S_S_S_S_S_S_S_S_S_S_S_S_S_S_S_S_S_S_S_S_S_S_S_S_S_S_S_S_S_S_S_S_S_S_S_S_S_S_S_S_S_S_S_S_S_S_S_S_S_S_S_S_S_S_S_S_S_S_S_S_S_S_S_S_S_S_S_S_S_S_S_S_S_S_S_S_S_S_S_S_S_S_S_S_S_S_S_S_S_S_S_S_S_S_S_S_S_S_S_S_S_S_S_S_S_S_S_S_S_S_S_S_S_S_S_S_S_S_S_S_S_S_S_S_S_S_S_S_S_S_S_S_S_S_S_S_S_S_S_S_S_S_S_S_S_S_S_S_S_S_S_S_S_S_S_S_S_S_S_S_S_S_S_S_S_S_S_S_S_S_S_S_S_S_S_S_S_S_S_S_S_S_S_S_S_S_S_S_S_S_S_S_S_S_S_S_S_S_S_S_S_S_S_S_S_S_S_S_S_S_S_S_S_S_S_S_S_S_S_S_S_S_S_S_S_S_S_S_S_S_S_S_S_S_S_S_S_S_S_S_S_S_S_S_S_S_S_S_S_S_S_S_S_S_S_S_S_S_S_S_S_S_S_S_S_S_S_S_S_S_S_S_S_S_S_S_S_S_S_S_S_S_S_S_S_S_S_S_S_S_S_S_S_S_S_S_S_S_S_S_S_S_S_S_S_S_S_S_S_S_S_S_S_S_S_S_S_S_S_S_S_S_S_S_S_S_S_S_S_S_S_S_S_S_S_S_S_S_S_S_S_S_S_S_S_S_S_S_S_S_S_S_S_S_S_S_S_S_S_S_S_S_S_S_S_S_S_S_S_S_S_S_S_S_S_S_S_S_S_S_S_S_S_S_S_S_S_S_S_S_S_S_S_S_S_S_S_S_S_S_S_S_S_S_S_S_S_S_S_S_S_S_S_S_S_S_S_S_S_S_S_S_S_S_S_S_S_S_S_S_S_S_S_S_S_S_S_S_S_S_S_S_S_S_S_S_S_S_S_S_S_S_S_S_S_S_S_S_S_S_S_S_S_S_S_S_S_S_S_S_S_S_S_S_S_S_S_S_S_S_S_S_S_S_S_S_S_S_S_S_S_S_S_S_S_S_S_S_S_S_S_S_S_S_S_S_S_S_S_S_S_S_S_S_S_S_S_S_S_S_S_S_S_S_S_S_S_S_S_S_S_S_S_S_S_S_S_S_S_S_S_S_S_S_S_S_S_S_S_S_S_S_S_S_S_S_S_S_S_S_S_S_S_S_S_S_S_S_S_S_S_S_S_S_S_S_S_S_S_S_S_S_S_S_S_S_S_S_S_S_S_S_S_S_S_S_S_S_S_S_S_S_S_S_S_S_S_S_S_S_S_S_S_S_S_S_S_S_S_S_S_S_S_S_S_S_S_S_S_S_S_S_S_S_S_S_S_S_S_S_S_S_S_S_S_S_S_S_S_S_S_S_S_S_S_S_S_S_S_S_S_S_S_S_S_S_S_S_S_S_S_S_S_S_S_S_S_S_S_S_S_S_S_S_S_S_S_S_S_S_S_S_S_S_S_S_S_S_S_S_S_S_S_S_S_S_S_S_S_S_S_S_S_S_S_S_S_S_S_S_S_S_S_S_S_S_S_S_S_S_S_S_S_S_S_S_S_S_S_S_S_S_S_S_S_S_S_S_S_S_S_S_S_S_S_S_S_S_S_S_S_S_S_S_S_S_S_S_S_S_S_S_S_S_S_S_S_S_S_S_S_S_S_S_S_S_S_S_S_S_S_S_S_S_S_S_S_S_S_S_S_S_S_S_S_S_S_S_S_S_S_S_S_S_S_S_S_S_S_S__param_90];
	ld.param.u64 	%rd92, [_Z4racePiS_S_S_S_S_S_S_S_S_S_S_S_S_S_S_S_S_S_S_S_S_S_S_S_S_S_S_S_S_S_S_S_S_S_S_S_S_S_S_S_S_S_S_S_S_S_S_S_S_S_S_S_S_S_S_S_S_S_S_S_S_S_S_S_S_S_S_S_S_S_S_S_S_S_S_S_S_S_S_S_S_S_S_S_S_S_S_S_S_S_S_S_S_S_S_S_S_S_S_S_S_S_S_S_S_S_S_S_S_S_S_S_S_S_S_S_S_S_S_S_S_S_S_S_S_S_S_S_S_S_S_S_S_S_S_S_S_S_S_S_S_S_S_S_S_S_S_S_S_S_S_S_S_S_S_S_S_S_S_S_S_S_S_S_S_S_S_S_S_S_S_S_S_S_S_S_S_S_S_S_S_S_S_S_S_S_S_S_S_S_S_S_S_S_S_S_S_S_S_S_S_S_S_S_S_S_S_S_S_S_S_S_S_S_S_S_S_S_S_S_S_S_S_S_S_S_S_S_S_S_S_S_S_S_S_S_S_S_S_S_S_S_S_S_S_S_S_S_S_S_S_S_S_S_S_S_S_S_S_S_S_S_S_S_S_S_S_S_S_S_S_S_S_S_S_S_S_S_S_S_S_S_S_S_S_S_S_S_S_S_S_S_S_S_S_S_S_S_S_S_S_S_S_S_S_S_S_S_S_S_S_S_S_S_S_S_S_S_S_S_S_S_S_S_S_S_S_S_S_S_S_S_S_S_S_S_S_S_S_S_S_S_S_S_S_S_S_S_S_S_S_S_S_S_S_S_S_S_S_S_S_S_S_S_S_S_S_S_S_S_S_S_S_S_S_S_S_S_S_S_S_S_S_S_S_S_S_S_S_S_S_S_S_S_S_S_S_S_S_S_S_S_S_S_S_S_S_S_S_S_S_S_S_S_S_S_S_S_S_S_S_S_S_S_S_S_S_S_S_S_S_S_S_S_S_S_S_S_S_S_S_S_S_S_S_S_S_S_S_S_S_S_S_S_S_S_S_S_S_S_S_S_S_S_S_S_S_S_S_S_S_S_S_S_S_S_S_S_S_S_S_S_S_S_S_S_S_S_S_S_S_S_S_S_S_S_S_S_S_S_S_S_S_S_S_S_S_S_S_S_S_S_S_S_S_S_S_S_S_S_S_S_S_S_S_S_S_S_S_S_S_S_S_S_S_S_S_S_S_S_S_S_S_S_S_S_S_S_S_S_S_S_S_S_S_S_S_S_S_S_S_S_S_S_S_S_S_S_S_S_S_S_S_S_S_S_S_S_S_S_S_S_S_S_S_S_S_S_S_S_S_S_S_S_S_S_S_S_S_S_S_S_S_S_S_S_S_S_S_S_S_S_S_S_S_S_S_S_S_S_S_S_S_S_S_S_S_S_S_S_S_S_S_S_S_S_S_S_S_S_S_S_S_S_S_S_S_S_S_S_S_S_S_S_S_S_S_S_S_S_S_S_S_S_S_S_S_S_S_S_S_S_S_S_S_S_S_S_S_S_S_S_S_S_S_S_S_S_S_S_S_S_S_S_S_S_S_S_S_S_S_S_S_S_S_S_S_S_S_S_S_S_S_S_S_S_S_S_S_S_S_S_S_S_S_S_S_S_S_S_S_S_S_S_S_S_S_S_S_S_S_S_S_S_S_S_S_S_S_S_S_S_S_S_S_S_S_S_S_S_S_S_S_S_S_S_S_S_S_S_S_S_S_S_S_S_S_S_S_S_S_S_S_S_S_S_S_S_S_S_S_S_S_S_S_S_S_S_S_S_S_S_S_S_S_S_S_S_S_S_S_S_S_S_S_S_S_S_S_S_S_S_S_S_S_S_S_S_S_S_S_S_S_S_S_S_S_S_S_S_S_S_S_S_S_S_S_S_S_S_S_S_S_S_S_S_S_S_S_S_S_S_S_S_S_S_S_S_S_S_S_S_S_S_S_S_S_S_S_S_S_S_S_S_S_S_S_S_S_S_S_S_S_S_S_S_S_S_S_S_S_S_S_S_S_S_S_S_S_S_S_S_S_S_S_S_S_S_S_S_S_S_S_S_S_S_S_S_S_S_S_S_S_S_S_S_S_S_S_S_S_S_S_S_S_S_S_S_S_S_S_S_S_S_S_S_S_S_S_S_S_S_S_S_S_S_S_S_S_S_S_S_S_S_S_S_S_S_S_S_S_S_S_S_S_S_S_S_S_S_S_S_S_S_S_S_S_S_S_S_S_S_S_S_S_S_S_S_S_S_S_S_S_S_S_S_S_S_S_S_S_S_S__param_91];
	ld.param.u64 	%rd93, [_Z4racePiS_S_S_S_S_S_S_S_S_S_S_S_S_S_S_S_S_S_S_S_S_S_S_S_S_S_S_S_S_S_S_S_S_S_S_S_S_S_S_S_S_S_S_S_S_S_S_S_S_S_S_S_S_S_S_S_S_S_S_S_S_S_S_S_S_S_S_S_S_S_S_S_S_S_S_S_S_S_S_S_S_S_S_S_S_S_S_S_S_S_S_S_S_S_S_S_S_S_S_S_S_S_S_S_S_S_S_S_S_S_S_S_S_S_S_S_S_S_S_S_S_S_S_S_S_S_S_S_S_S_S_S_S_S_S_S_S_S_S_S_S_S_S_S_S_S_S_S_S_S_S_S_S_S_S_S_S_S_S_S_S_S_S_S_S_S_S_S_S_S_S_S_S_S_S_S_S_S_S_S_S_S_S_S_S_S_S_S_S_S_S_S_S_S_S_S_S_S_S_S_S_S_S_S_S_S_S_S_S_S_S_S_S_S_S_S_S_S_S_S_S_S_S_S_S_S_S_S_S_S_S_S_S_S_S_S_S_S_S_S_S_S_S_S_S_S_S_S_S_S_S_S_S_S_S_S_S_S_S_S_S_S_S_S_S_S_S_S_S_S_S_S_S_S_S_S_S_S_S_S_S_S_S_S_S_S_S_S_S_S_S_S_S_S_S_S_S_S_S_S_S_S_S_S_S_S_S_S_S_S_S_S_S_S_S_S_S_S_S_S_S_S_S_S_S_S_S_S_S_S_S_S_S_S_S_S_S_S_S_S_S_S_S_S_S_S_S_S_S_S_S_S_S_S_S_S_S_S_S_S_S_S_S_S_S_S_S_S_S_S_S_S_S_S_S_S_S_S_S_S_S_S_S_S_S_S_S_S_S_S_S_S_S_S_S_S_S_S_S_S_S_S_S_S_S_S_S_S_S_S_S_S_S_S_S_S_S_S_S_S_S_S_S_S_S_S_S_S_S_S_S_S_S_S_S_S_S_S_S_S_S_S_S_S_S_S_S_S_S_S_S_S_S_S_S_S_S_S_S_S_S_S_S_S_S_S_S_S_S_S_S_S_S_S_S_S_S_S_S_S_S_S_S_S_S_S_S_S_S_S_S_S_S_S_S_S_S_S_S_S_S_S_S_S_S_S_S_S_S_S_S_S_S_S_S_S_S_S_S_S_S_S_S_S_S_S_S_S_S_S_S_S_S_S_S_S_S_S_S_S_S_S_S_S_S_S_S_S_S_S_S_S_S_S_S_S_S_S_S_S_S_S_S_S_S_S_S_S_S_S_S_S_S_S_S_S_S_S_S_S_S_S_S_S_S_S_S_S_S_S_S_S_S_S_S_S_S_S_S_S_S_S_S_S_S_S_S_S_S_S_S_S_S_S_S_S_S_S_S_S_S_S_S_S_S_S_S_S_S_S_S_S_S_S_S_S_S_S_S_S_S_S_S_S_S_S_S_S_S_S_S_S_S_S_S_S_S_S_S_S_S_S_S_S_S_S_S_S_S_S_S_S_S_S_S_S_S_S_S_S_S_S_S_S_S_S_S_S_S_S_S_S_S_S_S_S_S_S_S_S_S_S_S_S_S_S_S_S_S_S_S_S_S_S_S_S_S_S_S_S_S_S_S_S_S_S_S_S_S_S_S_S_S_S_S_S_S_S_S_S_S_S_S_S_S_S_S_S_S_S_S_S_S_S_S_S_S_S_S_S_S_S_S_S_S_S_S_S_S_S_S_S_S_S_S_S_S_S_S_S_S_S_S_S_S_S_S_S_S_S_S_S_S_S_S_S_S_S_S_S_S_S_S_S_S_S_S_S_S_S_S_S_S_S_S_S_S_S_S_S_S_S_S_S_S_S_S_S_S_S_S_S_S_S_S_S_S_S_S_S_S_S_S_S_S_S_S_S_S_S_S_S_S_S_S_S_S_S_S_S_S_S_S_S_S_S_S_S_S_S_S_S_S_S_S_S_S_S_S_S_S_S_S_S_S_S_S_S_S_S_S_S_S_S_S_S_S_S_S_S_S_S_S_S_S_S_S_S_S_S_S_S_S_S_S_S_S_S_S_S_S_S_S_S_S_S_S_S_S_S_S_S_S_S_S_S_S_S_S_S_S_S_S_S_S_S_S_S_S_S_S_S_S_S_S_S_S_S_S_S_S_S_S_S_S_S_S_S_S_S_S_S_S_S_S_S_S_S_S_S_S_S_S_S_S_S_S_S_S_S_S_S_S_S_S_S_S_S_S_S_S_S_S_S_S_S_S_S_S_S_S_S_S_S_S_S_S_S_S_S_S_S_S__param_92];
	ld.param.u64 	%rd94, [_Z4racePiS_S_S_S_S_S_S_S_S_S_S_S_S_S_S_S_S_S_S_S_S_S_S_S_S_S_S_S_S_S_S_S_S_S_S_S_S_S_S_S_S_S_S_S_S_S_S_S_S_S_S_S_S_S_S_S_S_S_S_S_S_S_S_S_S_S_S_S_S_S_S_S_S_S_S_S_S_S_S_S_S_S_S_S_S_S_S_S_S_S_S_S_S_S_S_S_S_S_S_S_S_S_S_S_S_S_S_S_S_S_S_S_S_S_S_S_S_S_S_S_S_S_S_S_S_S_S_S_S_S_S_S_S_S_S_S_S_S_S_S_S_S_S_S_S_S_S_S_S_S_S_S_S_S_S_S_S_S_S_S_S_S_S_S_S_S_S_S_S_S_S_S_S_S_S_S_S_S_S_S_S_S_S_S_S_S_S_S_S_S_S_S_S_S_S_S_S_S_S_S_S_S_S_S_S_S_S_S_S_S_S_S_S_S_S_S_S_S_S_S_S_S_S_S_S_S_S_S_S_S_S_S_S_S_S_S_S_S_S_S_S_S_S_S_S_S_S_S_S_S_S_S_S_S_S_S_S_S_S_S_S_S_S_S_S_S_S_S_S_S_S_S_S_S_S_S_S_S_S_S_S_S_S_S_S_S_S_S_S_S_S_S_S_S_S_S_S_S_S_S_S_S_S_S_S_S_S_S_S_S_S_S_S_S_S_S_S_S_S_S_S_S_S_S_S_S_S_S_S_S_S_S_S_S_S_S_S_S_S_S_S_S_S_S_S_S_S_S_S_S_S_S_S_S_S_S_S_S_S_S_S_S_S_S_S_S_S_S_S_S_S_S_S_S_S_S_S_S_S_S_S_S_S_S_S_S_S_S_S_S_S_S_S_S_S_S_S_S_S_S_S_S_S_S_S_S_S_S_S_S_S_S_S_S_S_S_S_S_S_S_S_S_S_S_S_S_S_S_S_S_S_S_S_S_S_S_S_S_S_S_S_S_S_S_S_S_S_S_S_S_S_S_S_S_S_S_S_S_S_S_S_S_S_S_S_S_S_S_S_S_S_S_S_S_S_S_S_S_S_S_S_S_S_S_S_S_S_S_S_S_S_S_S_S_S_S_S_S_S_S_S_S_S_S_S_S_S_S_S_S_S_S_S_S_S_S_S_S_S_S_S_S_S_S_S_S_S_S_S_S_S_S_S_S_S_S_S_S_S_S_S_S_S_S_S_S_S_S_S_S_S_S_S_S_S_S_S_S_S_S_S_S_S_S_S_S_S_S_S_S_S_S_S_S_S_S_S_S_S_S_S_S_S_S_S_S_S_S_S_S_S_S_S_S_S_S_S_S_S_S_S_S_S_S_S_S_S_S_S_S_S_S_S_S_S_S_S_S_S_S_S_S_S_S_S_S_S_S_S_S_S_S_S_S_S_S_S_S_S_S_S_S_S_S_S_S_S_S_S_S_S_S_S_S_S_S_S_S_S_S_S_S_S_S_S_S_S_S_S_S_S_S_S_S_S_S_S_S_S_S_S_S_S_S_S_S_S_S_S_S_S_S_S_S_S_S_S_S_S_S_S_S_S_S_S_S_S_S_S_S_S_S_S_S_S_S_S_S_S_S_S_S_S_S_S_S_S_S_S_S_S_S_S_S_S_S_S_S_S_S_S_S_S_S_S_S_S_S_S_S_S_S_S_S_S_S_S_S_S_S_S_S_S_S_S_S_S_S_S_S_S_S_S_S_S_S_S_S_S_S_S_S_S_S_S_S_S_S_S_S_S_S_S_S_S_S_S_S_S_S_S_S_S_S_S_S_S_S_S_S_S_S_S_S_S_S_S_S_S_S_S_S_S_S_S_S_S_S_S_S_S_S_S_S_S_S_S_S_S_S_S_S_S_S_S_S_S_S_S_S_S_S_S_S_S_S_S_S_S_S_S_S_S_S_S_S_S_S_S_S_S_S_S_S_S_S_S_S_S_S_S_S_S_S_S_S_S_S_S_S_S_S_S_S_S_S_S_S_S_S_S_S_S_S_S_S_S_S_S_S_S_S_S_S_S_S_S_S_S_S_S_S_S_S_S_S_S_S_S_S_S_S_S_S_S_S_S_S_S_S_S_S_S_S_S_S_S_S_S_S_S_S_S_S_S_S_S_S_S_S_S_S_S_S_S_S_S_S_S_S_S_S_S_S_S_S_S_S_S_S_S_S_S_S_S_S_S_S_S_S_S_S_S_S_S_S_S_S_S_S_S_S_S_S_S_S_S_S_S_S_S_S_S_S_S_S_S_S_S_S_S_S_S__param_93];
	ld.param.u64 	%rd95, [_Z4racePiS_S_S_S_S_S_S_S_S_S_S_S_S_S_S_S_S_S_S_S_S_S_S_S_S_S_S_S_S_S_S_S_S_S_S_S_S_S_S_S_S_S_S_S_S_S_S_S_S_S_S_S_S_S_S_S_S_S_S_S_S_S_S_S_S_S_S_S_S_S_S_S_S_S_S_S_S_S_S_S_S_S_S_S_S_S_S_S_S_S_S_S_S_S_S_S_S_S_S_S_S_S_S_S_S_S_S_S_S_S_S_S_S_S_S_S_S_S_S_S_S_S_S_S_S_S_S_S_S_S_S_S_S_S_S_S_S_S_S_S_S_S_S_S_S_S_S_S_S_S_S_S_S_S_S_S_S_S_S_S_S_S_S_S_S_S_S_S_S_S_S_S_S_S_S_S_S_S_S_S_S_S_S_S_S_S_S_S_S_S_S_S_S_S_S_S_S_S_S_S_S_S_S_S_S_S_S_S_S_S_S_S_S_S_S_S_S_S_S_S_S_S_S_S_S_S_S_S_S_S_S_S_S_S_S_S_S_S_S_S_S_S_S_S_S_S_S_S_S_S_S_S_S_S_S_S_S_S_S_S_S_S_S_S_S_S_S_S_S_S_S_S_S_S_S_S_S_S_S_S_S_S_S_S_S_S_S_S_S_S_S_S_S_S_S_S_S_S_S_S_S_S_S_S_S_S_S_S_S_S_S_S_S_S_S_S_S_S_S_S_S_S_S_S_S_S_S_S_S_S_S_S_S_S_S_S_S_S_S_S_S_S_S_S_S_S_S_S_S_S_S_S_S_S_S_S_S_S_S_S_S_S_S_S_S_S_S_S_S_S_S_S_S_S_S_S_S_S_S_S_S_S_S_S_S_S_S_S_S_S_S_S_S_S_S_S_S_S_S_S_S_S_S_S_S_S_S_S_S_S_S_S_S_S_S_S_S_S_S_S_S_S_S_S_S_S_S_S_S_S_S_S_S_S_S_S_S_S_S_S_S_S_S_S_S_S_S_S_S_S_S_S_S_S_S_S_S_S_S_S_S_S_S_S_S_S_S_S_S_S_S_S_S_S_S_S_S_S_S_S_S_S_S_S_S_S_S_S_S_S_S_S_S_S_S_S_S_S_S_S_S_S_S_S_S_S_S_S_S_S_S_S_S_S_S_S_S_S_S_S_S_S_S_S_S_S_S_S_S_S_S_S_S_S_S_S_S_S_S_S_S_S_S_S_S_S_S_S_S_S_S_S_S_S_S_S_S_S_S_S_S_S_S_S_S_S_S_S_S_S_S_S_S_S_S_S_S_S_S_S_S_S_S_S_S_S_S_S_S_S_S_S_S_S_S_S_S_S_S_S_S_S_S_S_S_S_S_S_S_S_S_S_S_S_S_S_S_S_S_S_S_S_S_S_S_S_S_S_S_S_S_S_S_S_S_S_S_S_S_S_S_S_S_S_S_S_S_S_S_S_S_S_S_S_S_S_S_S_S_S_S_S_S_S_S_S_S_S_S_S_S_S_S_S_S_S_S_S_S_S_S_S_S_S_S_S_S_S_S_S_S_S_S_S_S_S_S_S_S_S_S_S_S_S_S_S_S_S_S_S_S_S_S_S_S_S_S_S_S_S_S_S_S_S_S_S_S_S_S_S_S_S_S_S_S_S_S_S_S_S_S_S_S_S_S_S_S_S_S_S_S_S_S_S_S_S_S_S_S_S_S_S_S_S_S_S_S_S_S_S_S_S_S_S_S_S_S_S_S_S_S_S_S_S_S_S_S_S_S_S_S_S_S_S_S_S_S_S_S_S_S_S_S_S_S_S_S_S_S_S_S_S_S_S_S_S_S_S_S_S_S_S_S_S_S_S_S_S_S_S_S_S_S_S_S_S_S_S_S_S_S_S_S_S_S_S_S_S_S_S_S_S_S_S_S_S_S_S_S_S_S_S_S_S_S_S_S_S_S_S_S_S_S_S_S_S_S_S_S_S_S_S_S_S_S_S_S_S_S_S_S_S_S_S_S_S_S_S_S_S_S_S_S_S_S_S_S_S_S_S_S_S_S_S_S_S_S_S_S_S_S_S_S_S_S_S_S_S_S_S_S_S_S_S_S_S_S_S_S_S_S_S_S_S_S_S_S_S_S_S_S_S_S_S_S_S_S_S_S_S_S_S_S_S_S_S_S_S_S_S_S_S_S_S_S_S_S_S_S_S_S_S_S_S_S_S_S_S_S_S_S_S_S_S_S_S_S_S_S_S_S_S_S_S_S_S_S_S_S_S_S_S_S_S_S_S_S_S_S_S_S_S_S__param_94];
	ld.param.u64 	%rd96, [_Z4racePiS_S_S_S_S_S_S_S_S_S_S_S_S_S_S_S_S_S_S_S_S_S_S_S_S_S_S_S_S_S_S_S_S_S_S_S_S_S_S_S_S_S_S_S_S_S_S_S_S_S_S_S_S_S_S_S_S_S_S_S_S_S_S_S_S_S_S_S_S_S_S_S_S_S_S_S_S_S_S_S_S_S_S_S_S_S_S_S_S_S_S_S_S_S_S_S_S_S_S_S_S_S_S_S_S_S_S_S_S_S_S_S_S_S_S_S_S_S_S_S_S_S_S_S_S_S_S_S_S_S_S_S_S_S_S_S_S_S_S_S_S_S_S_S_S_S_S_S_S_S_S_S_S_S_S_S_S_S_S_S_S_S_S_S_S_S_S_S_S_S_S_S_S_S_S_S_S_S_S_S_S_S_S_S_S_S_S_S_S_S_S_S_S_S_S_S_S_S_S_S_S_S_S_S_S_S_S_S_S_S_S_S_S_S_S_S_S_S_S_S_S_S_S_S_S_S_S_S_S_S_S_S_S_S_S_S_S_S_S_S_S_S_S_S_S_S_S_S_S_S_S_S_S_S_S_S_S_S_S_S_S_S_S_S_S_S_S_S_S_S_S_S_S_S_S_S_S_S_S_S_S_S_S_S_S_S_S_S_S_S_S_S_S_S_S_S_S_S_S_S_S_S_S_S_S_S_S_S_S_S_S_S_S_S_S_S_S_S_S_S_S_S_S_S_S_S_S_S_S_S_S_S_S_S_S_S_S_S_S_S_S_S_S_S_S_S_S_S_S_S_S_S_S_S_S_S_S_S_S_S_S_S_S_S_S_S_S_S_S_S_S_S_S_S_S_S_S_S_S_S_S_S_S_S_S_S_S_S_S_S_S_S_S_S_S_S_S_S_S_S_S_S_S_S_S_S_S_S_S_S_S_S_S_S_S_S_S_S_S_S_S_S_S_S_S_S_S_S_S_S_S_S_S_S_S_S_S_S_S_S_S_S_S_S_S_S_S_S_S_S_S_S_S_S_S_S_S_S_S_S_S_S_S_S_S_S_S_S_S_S_S_S_S_S_S_S_S_S_S_S_S_S_S_S_S_S_S_S_S_S_S_S_S_S_S_S_S_S_S_S_S_S_S_S_S_S_S_S_S_S_S_S_S_S_S_S_S_S_S_S_S_S_S_S_S_S_S_S_S_S_S_S_S_S_S_S_S_S_S_S_S_S_S_S_S_S_S_S_S_S_S_S_S_S_S_S_S_S_S_S_S_S_S_S_S_S_S_S_S_S_S_S_S_S_S_S_S_S_S_S_S_S_S_S_S_S_S_S_S_S_S_S_S_S_S_S_S_S_S_S_S_S_S_S_S_S_S_S_S_S_S_S_S_S_S_S_S_S_S_S_S_S_S_S_S_S_S_S_S_S_S_S_S_S_S_S_S_S_S_S_S_S_S_S_S_S_S_S_S_S_S_S_S_S_S_S_S_S_S_S_S_S_S_S_S_S_S_S_S_S_S_S_S_S_S_S_S_S_S_S_S_S_S_S_S_S_S_S_S_S_S_S_S_S_S_S_S_S_S_S_S_S_S_S_S_S_S_S_S_S_S_S_S_S_S_S_S_S_S_S_S_S_S_S_S_S_S_S_S_S_S_S_S_S_S_S_S_S_S_S_S_S_S_S_S_S_S_S_S_S_S_S_S_S_S_S_S_S_S_S_S_S_S_S_S_S_S_S_S_S_S_S_S_S_S_S_S_S_S_S_S_S_S_S_S_S_S_S_S_S_S_S_S_S_S_S_S_S_S_S_S_S_S_S_S_S_S_S_S_S_S_S_S_S_S_S_S_S_S_S_S_S_S_S_S_S_S_S_S_S_S_S_S_S_S_S_S_S_S_S_S_S_S_S_S_S_S_S_S_S_S_S_S_S_S_S_S_S_S_S_S_S_S_S_S_S_S_S_S_S_S_S_S_S_S_S_S_S_S_S_S_S_S_S_S_S_S_S_S_S_S_S_S_S_S_S_S_S_S_S_S_S_S_S_S_S_S_S_S_S_S_S_S_S_S_S_S_S_S_S_S_S_S_S_S_S_S_S_S_S_S_S_S_S_S_S_S_S_S_S_S_S_S_S_S_S_S_S_S_S_S_S_S_S_S_S_S_S_S_S_S_S_S_S_S_S_S_S_S_S_S_S_S_S_S_S_S_S_S_S_S_S_S_S_S_S_S_S_S_S_S_S_S_S_S_S_S_S_S_S_S_S_S_S_S_S_S_S_S_S_S_S_S_S_S_S_S_S_S_S_S_S_S__param_95];
	ld.param.u64 	%rd97, [_Z4racePiS_S_S_S_S_S_S_S_S_S_S_S_S_S_S_S_S_S_S_S_S_S_S_S_S_S_S_S_S_S_S_S_S_S_S_S_S_S_S_S_S_S_S_S_S_S_S_S_S_S_S_S_S_S_S_S_S_S_S_S_S_S_S_S_S_S_S_S_S_S_S_S_S_S_S_S_S_S_S_S_S_S_S_S_S_S_S_S_S_S_S_S_S_S_S_S_S_S_S_S_S_S_S_S_S_S_S_S_S_S_S_S_S_S_S_S_S_S_S_S_S_S_S_S_S_S_S_S_S_S_S_S_S_S_S_S_S_S_S_S_S_S_S_S_S_S_S_S_S_S_S_S_S_S_S_S_S_S_S_S_S_S_S_S_S_S_S_S_S_S_S_S_S_S_S_S_S_S_S_S_S_S_S_S_S_S_S_S_S_S_S_S_S_S_S_S_S_S_S_S_S_S_S_S_S_S_S_S_S_S_S_S_S_S_S_S_S_S_S_S_S_S_S_S_S_S_S_S_S_S_S_S_S_S_S_S_S_S_S_S_S_S_S_S_S_S_S_S_S_S_S_S_S_S_S_S_S_S_S_S_S_S_S_S_S_S_S_S_S_S_S_S_S_S_S_S_S_S_S_S_S_S_S_S_S_S_S_S_S_S_S_S_S_S_S_S_S_S_S_S_S_S_S_S_S_S_S_S_S_S_S_S_S_S_S_S_S_S_S_S_S_S_S_S_S_S_S_S_S_S_S_S_S_S_S_S_S_S_S_S_S_S_S_S_S_S_S_S_S_S_S_S_S_S_S_S_S_S_S_S_S_S_S_S_S_S_S_S_S_S_S_S_S_S_S_S_S_S_S_S_S_S_S_S_S_S_S_S_S_S_S_S_S_S_S_S_S_S_S_S_S_S_S_S_S_S_S_S_S_S_S_S_S_S_S_S_S_S_S_S_S_S_S_S_S_S_S_S_S_S_S_S_S_S_S_S_S_S_S_S_S_S_S_S_S_S_S_S_S_S_S_S_S_S_S_S_S_S_S_S_S_S_S_S_S_S_S_S_S_S_S_S_S_S_S_S_S_S_S_S_S_S_S_S_S_S_S_S_S_S_S_S_S_S_S_S_S_S_S_S_S_S_S_S_S_S_S_S_S_S_S_S_S_S_S_S_S_S_S_S_S_S_S_S_S_S_S_S_S_S_S_S_S_S_S_S_S_S_S_S_S_S_S_S_S_S_S_S_S_S_S_S_S_S_S_S_S_S_S_S_S_S_S_S_S_S_S_S_S_S_S_S_S_S_S_S_S_S_S_S_S_S_S_S_S_S_S_S_S_S_S_S_S_S_S_S_S_S_S_S_S_S_S_S_S_S_S_S_S_S_S_S_S_S_S_S_S_S_S_S_S_S_S_S_S_S_S_S_S_S_S_S_S_S_S_S_S_S_S_S_S_S_S_S_S_S_S_S_S_S_S_S_S_S_S_S_S_S_S_S_S_S_S_S_S_S_S_S_S_S_S_S_S_S_S_S_S_S_S_S_S_S_S_S_S_S_S_S_S_S_S_S_S_S_S_S_S_S_S_S_S_S_S_S_S_S_S_S_S_S_S_S_S_S_S_S_S_S_S_S_S_S_S_S_S_S_S_S_S_S_S_S_S_S_S_S_S_S_S_S_S_S_S_S_S_S_S_S_S_S_S_S_S_S_S_S_S_S_S_S_S_S_S_S_S_S_S_S_S_S_S_S_S_S_S_S_S_S_S_S_S_S_S_S_S_S_S_S_S_S_S_S_S_S_S_S_S_S_S_S_S_S_S_S_S_S_S_S_S_S_S_S_S_S_S_S_S_S_S_S_S_S_S_S_S_S_S_S_S_S_S_S_S_S_S_S_S_S_S_S_S_S_S_S_S_S_S_S_S_S_S_S_S_S_S_S_S_S_S_S_S_S_S_S_S_S_S_S_S_S_S_S_S_S_S_S_S_S_S_S_S_S_S_S_S_S_S_S_S_S_S_S_S_S_S_S_S_S_S_S_S_S_S_S_S_S_S_S_S_S_S_S_S_S_S_S_S_S_S_S_S_S_S_S_S_S_S_S_S_S_S_S_S_S_S_S_S_S_S_S_S_S_S_S_S_S_S_S_S_S_S_S_S_S_S_S_S_S_S_S_S_S_S_S_S_S_S_S_S_S_S_S_S_S_S_S_S_S_S_S_S_S_S_S_S_S_S_S_S_S_S_S_S_S_S_S_S_S_S_S_S_S_S_S_S_S_S_S_S_S_S_S_S_S_S_S_S_S_S_S_S_S_S__param_96];
	ld.param.u64 	%rd98, [_Z4racePiS_S_S_S_S_S_S_S_S_S_S_S_S_S_S_S_S_S_S_S_S_S_S_S_S_S_S_S_S_S_S_S_S_S_S_S_S_S_S_S_S_S_S_S_S_S_S_S_S_S_S_S_S_S_S_S_S_S_S_S_S_S_S_S_S_S_S_S_S_S_S_S_S_S_S_S_S_S_S_S_S_S_S_S_S_S_S_S_S_S_S_S_S_S_S_S_S_S_S_S_S_S_S_S_S_S_S_S_S_S_S_S_S_S_S_S_S_S_S_S_S_S_S_S_S_S_S_S_S_S_S_S_S_S_S_S_S_S_S_S_S_S_S_S_S_S_S_S_S_S_S_S_S_S_S_S_S_S_S_S_S_S_S_S_S_S_S_S_S_S_S_S_S_S_S_S_S_S_S_S_S_S_S_S_S_S_S_S_S_S_S_S_S_S_S_S_S_S_S_S_S_S_S_S_S_S_S_S_S_S_S_S_S_S_S_S_S_S_S_S_S_S_S_S_S_S_S_S_S_S_S_S_S_S_S_S_S_S_S_S_S_S_S_S_S_S_S_S_S_S_S_S_S_S_S_S_S_S_S_S_S_S_S_S_S_S_S_S_S_S_S_S_S_S_S_S_S_S_S_S_S_S_S_S_S_S_S_S_S_S_S_S_S_S_S_S_S_S_S_S_S_S_S_S_S_S_S_S_S_S_S_S_S_S_S_S_S_S_S_S_S_S_S_S_S_S_S_S_S_S_S_S_S_S_S_S_S_S_S_S_S_S_S_S_S_S_S_S_S_S_S_S_S_S_S_S_S_S_S_S_S_S_S_S_S_S_S_S_S_S_S_S_S_S_S_S_S_S_S_S_S_S_S_S_S_S_S_S_S_S_S_S_S_S_S_S_S_S_S_S_S_S_S_S_S_S_S_S_S_S_S_S_S_S_S_S_S_S_S_S_S_S_S_S_S_S_S_S_S_S_S_S_S_S_S_S_S_S_S_S_S_S_S_S_S_S_S_S_S_S_S_S_S_S_S_S_S_S_S_S_S_S_S_S_S_S_S_S_S_S_S_S_S_S_S_S_S_S_S_S_S_S_S_S_S_S_S_S_S_S_S_S_S_S_S_S_S_S_S_S_S_S_S_S_S_S_S_S_S_S_S_S_S_S_S_S_S_S_S_S_S_S_S_S_S_S_S_S_S_S_S_S_S_S_S_S_S_S_S_S_S_S_S_S_S_S_S_S_S_S_S_S_S_S_S_S_S_S_S_S_S_S_S_S_S_S_S_S_S_S_S_S_S_S_S_S_S_S_S_S_S_S_S_S_S_S_S_S_S_S_S_S_S_S_S_S_S_S_S_S_S_S_S_S_S_S_S_S_S_S_S_S_S_S_S_S_S_S_S_S_S_S_S_S_S_S_S_S_S_S_S_S_S_S_S_S_S_S_S_S_S_S_S_S_S_S_S_S_S_S_S_S_S_S_S_S_S_S_S_S_S_S_S_S_S_S_S_S_S_S_S_S_S_S_S_S_S_S_S_S_S_S_S_S_S_S_S_S_S_S_S_S_S_S_S_S_S_S_S_S_S_S_S_S_S_S_S_S_S_S_S_S_S_S_S_S_S_S_S_S_S_S_S_S_S_S_S_S_S_S_S_S_S_S_S_S_S_S_S_S_S_S_S_S_S_S_S_S_S_S_S_S_S_S_S_S_S_S_S_S_S_S_S_S_S_S_S_S_S_S_S_S_S_S_S_S_S_S_S_S_S_S_S_S_S_S_S_S_S_S_S_S_S_S_S_S_S_S_S_S_S_S_S_S_S_S_S_S_S_S_S_S_S_S_S_S_S_S_S_S_S_S_S_S_S_S_S_S_S_S_S_S_S_S_S_S_S_S_S_S_S_S_S_S_S_S_S_S_S_S_S_S_S_S_S_S_S_S_S_S_S_S_S_S_S_S_S_S_S_S_S_S_S_S_S_S_S_S_S_S_S_S_S_S_S_S_S_S_S_S_S_S_S_S_S_S_S_S_S_S_S_S_S_S_S_S_S_S_S_S_S_S_S_S_S_S_S_S_S_S_S_S_S_S_S_S_S_S_S_S_S_S_S_S_S_S_S_S_S_S_S_S_S_S_S_S_S_S_S_S_S_S_S_S_S_S_S_S_S_S_S_S_S_S_S_S_S_S_S_S_S_S_S_S_S_S_S_S_S_S_S_S_S_S_S_S_S_S_S_S_S_S_S_S_S_S_S_S_S_S_S_S_S_S_S_S_S_S_S_S_S_S_S_S_S_S_S_S_S_S_S_S_S__param_97];
	ld.param.u64 	%rd99, [_Z4racePiS_S_S_S_S_S_S_S_S_S_S_S_S_S_S_S_S_S_S_S_S_S_S_S_S_S_S_S_S_S_S_S_S_S_S_S_S_S_S_S_S_S_S_S_S_S_S_S_S_S_S_S_S_S_S_S_S_S_S_S_S_S_S_S_S_S_S_S_S_S_S_S_S_S_S_S_S_S_S_S_S_S_S_S_S_S_S_S_S_S_S_S_S_S_S_S_S_S_S_S_S_S_S_S_S_S_S_S_S_S_S_S_S_S_S_S_S_S_S_S_S_S_S_S_S_S_S_S_S_S_S_S_S_S_S_S_S_S_S_S_S_S_S_S_S_S_S_S_S_S_S_S_S_S_S_S_S_S_S_S_S_S_S_S_S_S_S_S_S_S_S_S_S_S_S_S_S_S_S_S_S_S_S_S_S_S_S_S_S_S_S_S_S_S_S_S_S_S_S_S_S_S_S_S_S_S_S_S_S_S_S_S_S_S_S_S_S_S_S_S_S_S_S_S_S_S_S_S_S_S_S_S_S_S_S_S_S_S_S_S_S_S_S_S_S_S_S_S_S_S_S_S_S_S_S_S_S_S_S_S_S_S_S_S_S_S_S_S_S_S_S_S_S_S_S_S_S_S_S_S_S_S_S_S_S_S_S_S_S_S_S_S_S_S_S_S_S_S_S_S_S_S_S_S_S_S_S_S_S_S_S_S_S_S_S_S_S_S_S_S_S_S_S_S_S_S_S_S_S_S_S_S_S_S_S_S_S_S_S_S_S_S_S_S_S_S_S_S_S_S_S_S_S_S_S_S_S_S_S_S_S_S_S_S_S_S_S_S_S_S_S_S_S_S_S_S_S_S_S_S_S_S_S_S_S_S_S_S_S_S_S_S_S_S_S_S_S_S_S_S_S_S_S_S_S_S_S_S_S_S_S_S_S_S_S_S_S_S_S_S_S_S_S_S_S_S_S_S_S_S_S_S_S_S_S_S_S_S_S_S_S_S_S_S_S_S_S_S_S_S_S_S_S_S_S_S_S_S_S_S_S_S_S_S_S_S_S_S_S_S_S_S_S_S_S_S_S_S_S_S_S_S_S_S_S_S_S_S_S_S_S_S_S_S_S_S_S_S_S_S_S_S_S_S_S_S_S_S_S_S_S_S_S_S_S_S_S_S_S_S_S_S_S_S_S_S_S_S_S_S_S_S_S_S_S_S_S_S_S_S_S_S_S_S_S_S_S_S_S_S_S_S_S_S_S_S_S_S_S_S_S_S_S_S_S_S_S_S_S_S_S_S_S_S_S_S_S_S_S_S_S_S_S_S_S_S_S_S_S_S_S_S_S_S_S_S_S_S_S_S_S_S_S_S_S_S_S_S_S_S_S_S_S_S_S_S_S_S_S_S_S_S_S_S_S_S_S_S_S_S_S_S_S_S_S_S_S_S_S_S_S_S_S_S_S_S_S_S_S_S_S_S_S_S_S_S_S_S_S_S_S_S_S_S_S_S_S_S_S_S_S_S_S_S_S_S_S_S_S_S_S_S_S_S_S_S_S_S_S_S_S_S_S_S_S_S_S_S_S_S_S_S_S_S_S_S_S_S_S_S_S_S_S_S_S_S_S_S_S_S_S_S_S_S_S_S_S_S_S_S_S_S_S_S_S_S_S_S_S_S_S_S_S_S_S_S_S_S_S_S_S_S_S_S_S_S_S_S_S_S_S_S_S_S_S_S_S_S_S_S_S_S_S_S_S_S_S_S_S_S_S_S_S_S_S_S_S_S_S_S_S_S_S_S_S_S_S_S_S_S_S_S_S_S_S_S_S_S_S_S_S_S_S_S_S_S_S_S_S_S_S_S_S_S_S_S_S_S_S_S_S_S_S_S_S_S_S_S_S_S_S_S_S_S_S_S_S_S_S_S_S_S_S_S_S_S_S_S_S_S_S_S_S_S_S_S_S_S_S_S_S_S_S_S_S_S_S_S_S_S_S_S_S_S_S_S_S_S_S_S_S_S_S_S_S_S_S_S_S_S_S_S_S_S_S_S_S_S_S_S_S_S_S_S_S_S_S_S_S_S_S_S_S_S_S_S_S_S_S_S_S_S_S_S_S_S_S_S_S_S_S_S_S_S_S_S_S_S_S_S_S_S_S_S_S_S_S_S_S_S_S_S_S_S_S_S_S_S_S_S_S_S_S_S_S_S_S_S_S_S_S_S_S_S_S_S_S_S_S_S_S_S_S_S_S_S_S_S_S_S_S_S_S_S_S_S_S_S_S_S_S_S_S_S_S_S_S_S_S_S_S_S_S__param_98];
	ld.param.u64 	%rd100, [_Z4racePiS_S_S_S_S_S_S_S_S_S_S_S_S_S_S_S_S_S_S_S_S_S_S_S_S_S_S_S_S_S_S_S_S_S_S_S_S_S_S_S_S_S_S_S_S_S_S_S_S_S_S_S_S_S_S_S_S_S_S_S_S_S_S_S_S_S_S_S_S_S_S_S_S_S_S_S_S_S_S_S_S_S_S_S_S_S_S_S_S_S_S_S_S_S_S_S_S_S_S_S_S_S_S_S_S_S_S_S_S_S_S_S_S_S_S_S_S_S_S_S_S_S_S_S_S_S_S_S_S_S_S_S_S_S_S_S_S_S_S_S_S_S_S_S_S_S_S_S_S_S_S_S_S_S_S_S_S_S_S_S_S_S_S_S_S_S_S_S_S_S_S_S_S_S_S_S_S_S_S_S_S_S_S_S_S_S_S_S_S_S_S_S_S_S_S_S_S_S_S_S_S_S_S_S_S_S_S_S_S_S_S_S_S_S_S_S_S_S_S_S_S_S_S_S_S_S_S_S_S_S_S_S_S_S_S_S_S_S_S_S_S_S_S_S_S_S_S_S_S_S_S_S_S_S_S_S_S_S_S_S_S_S_S_S_S_S_S_S_S_S_S_S_S_S_S_S_S_S_S_S_S_S_S_S_S_S_S_S_S_S_S_S_S_S_S_S_S_S_S_S_S_S_S_S_S_S_S_S_S_S_S_S_S_S_S_S_S_S_S_S_S_S_S_S_S_S_S_S_S_S_S_S_S_S_S_S_S_S_S_S_S_S_S_S_S_S_S_S_S_S_S_S_S_S_S_S_S_S_S_S_S_S_S_S_S_S_S_S_S_S_S_S_S_S_S_S_S_S_S_S_S_S_S_S_S_S_S_S_S_S_S_S_S_S_S_S_S_S_S_S_S_S_S_S_S_S_S_S_S_S_S_S_S_S_S_S_S_S_S_S_S_S_S_S_S_S_S_S_S_S_S_S_S_S_S_S_S_S_S_S_S_S_S_S_S_S_S_S_S_S_S_S_S_S_S_S_S_S_S_S_S_S_S_S_S_S_S_S_S_S_S_S_S_S_S_S_S_S_S_S_S_S_S_S_S_S_S_S_S_S_S_S_S_S_S_S_S_S_S_S_S_S_S_S_S_S_S_S_S_S_S_S_S_S_S_S_S_S_S_S_S_S_S_S_S_S_S_S_S_S_S_S_S_S_S_S_S_S_S_S_S_S_S_S_S_S_S_S_S_S_S_S_S_S_S_S_S_S_S_S_S_S_S_S_S_S_S_S_S_S_S_S_S_S_S_S_S_S_S_S_S_S_S_S_S_S_S_S_S_S_S_S_S_S_S_S_S_S_S_S_S_S_S_S_S_S_S_S_S_S_S_S_S_S_S_S_S_S_S_S_S_S_S_S_S_S_S_S_S_S_S_S_S_S_S_S_S_S_S_S_S_S_S_S_S_S_S_S_S_S_S_S_S_S_S_S_S_S_S_S_S_S_S_S_S_S_S_S_S_S_S_S_S_S_S_S_S_S_S_S_S_S_S_S_S_S_S_S_S_S_S_S_S_S_S_S_S_S_S_S_S_S_S_S_S_S_S_S_S_S_S_S_S_S_S_S_S_S_S_S_S_S_S_S_S_S_S_S_S_S_S_S_S_S_S_S_S_S_S_S_S_S_S_S_S_S_S_S_S_S_S_S_S_S_S_S_S_S_S_S_S_S_S_S_S_S_S_S_S_S_S_S_S_S_S_S_S_S_S_S_S_S_S_S_S_S_S_S_S_S_S_S_S_S_S_S_S_S_S_S_S_S_S_S_S_S_S_S_S_S_S_S_S_S_S_S_S_S_S_S_S_S_S_S_S_S_S_S_S_S_S_S_S_S_S_S_S_S_S_S_S_S_S_S_S_S_S_S_S_S_S_S_S_S_S_S_S_S_S_S_S_S_S_S_S_S_S_S_S_S_S_S_S_S_S_S_S_S_S_S_S_S_S_S_S_S_S_S_S_S_S_S_S_S_S_S_S_S_S_S_S_S_S_S_S_S_S_S_S_S_S_S_S_S_S_S_S_S_S_S_S_S_S_S_S_S_S_S_S_S_S_S_S_S_S_S_S_S_S_S_S_S_S_S_S_S_S_S_S_S_S_S_S_S_S_S_S_S_S_S_S_S_S_S_S_S_S_S_S_S_S_S_S_S_S_S_S_S_S_S_S_S_S_S_S_S_S_S_S_S_S_S_S_S_S_S_S_S_S_S_S_S_S_S_S_S_S_S_S_S_S_S_S_S_S_S_S_S_S_S_S_S_S__param_99];
	ld.param.u64 	%rd101, [_Z4racePiS_S_S_S_S_S_S_S_S_S_S_S_S_S_S_S_S_S_S_S_S_S_S_S_S_S_S_S_S_S_S_S_S_S_S_S_S_S_S_S_S_S_S_S_S_S_S_S_S_S_S_S_S_S_S_S_S_S_S_S_S_S_S_S_S_S_S_S_S_S_S_S_S_S_S_S_S_S_S_S_S_S_S_S_S_S_S_S_S_S_S_S_S_S_S_S_S_S_S_S_S_S_S_S_S_S_S_S_S_S_S_S_S_S_S_S_S_S_S_S_S_S_S_S_S_S_S_S_S_S_S_S_S_S_S_S_S_S_S_S_S_S_S_S_S_S_S_S_S_S_S_S_S_S_S_S_S_S_S_S_S_S_S_S_S_S_S_S_S_S_S_S_S_S_S_S_S_S_S_S_S_S_S_S_S_S_S_S_S_S_S_S_S_S_S_S_S_S_S_S_S_S_S_S_S_S_S_S_S_S_S_S_S_S_S_S_S_S_S_S_S_S_S_S_S_S_S_S_S_S_S_S_S_S_S_S_S_S_S_S_S_S_S_S_S_S_S_S_S_S_S_S_S_S_S_S_S_S_S_S_S_S_S_S_S_S_S_S_S_S_S_S_S_S_S_S_S_S_S_S_S_S_S_S_S_S_S_S_S_S_S_S_S_S_S_S_S_S_S_S_S_S_S_S_S_S_S_S_S_S_S_S_S_S_S_S_S_S_S_S_S_S_S_S_S_S_S_S_S_S_S_S_S_S_S_S_S_S_S_S_S_S_S_S_S_S_S_S_S_S_S_S_S_S_S_S_S_S_S_S_S_S_S_S_S_S_S_S_S_S_S_S_S_S_S_S_S_S_S_S_S_S_S_S_S_S_S_S_S_S_S_S_S_S_S_S_S_S_S_S_S_S_S_S_S_S_S_S_S_S_S_S_S_S_S_S_S_S_S_S_S_S_S_S_S_S_S_S_S_S_S_S_S_S_S_S_S_S_S_S_S_S_S_S_S_S_S_S_S_S_S_S_S_S_S_S_S_S_S_S_S_S_S_S_S_S_S_S_S_S_S_S_S_S_S_S_S_S_S_S_S_S_S_S_S_S_S_S_S_S_S_S_S_S_S_S_S_S_S_S_S_S_S_S_S_S_S_S_S_S_S_S_S_S_S_S_S_S_S_S_S_S_S_S_S_S_S_S_S_S_S_S_S_S_S_S_S_S_S_S_S_S_S_S_S_S_S_S_S_S_S_S_S_S_S_S_S_S_S_S_S_S_S_S_S_S_S_S_S_S_S_S_S_S_S_S_S_S_S_S_S_S_S_S_S_S_S_S_S_S_S_S_S_S_S_S_S_S_S_S_S_S_S_S_S_S_S_S_S_S_S_S_S_S_S_S_S_S_S_S_S_S_S_S_S_S_S_S_S_S_S_S_S_S_S_S_S_S_S_S_S_S_S_S_S_S_S_S_S_S_S_S_S_S_S_S_S_S_S_S_S_S_S_S_S_S_S_S_S_S_S_S_S_S_S_S_S_S_S_S_S_S_S_S_S_S_S_S_S_S_S_S_S_S_S_S_S_S_S_S_S_S_S_S_S_S_S_S_S_S_S_S_S_S_S_S_S_S_S_S_S_S_S_S_S_S_S_S_S_S_S_S_S_S_S_S_S_S_S_S_S_S_S_S_S_S_S_S_S_S_S_S_S_S_S_S_S_S_S_S_S_S_S_S_S_S_S_S_S_S_S_S_S_S_S_S_S_S_S_S_S_S_S_S_S_S_S_S_S_S_S_S_S_S_S_S_S_S_S_S_S_S_S_S_S_S_S_S_S_S_S_S_S_S_S_S_S_S_S_S_S_S_S_S_S_S_S_S_S_S_S_S_S_S_S_S_S_S_S_S_S_S_S_S_S_S_S_S_S_S_S_S_S_S_S_S_S_S_S_S_S_S_S_S_S_S_S_S_S_S_S_S_S_S_S_S_S_S_S_S_S_S_S_S_S_S_S_S_S_S_S_S_S_S_S_S_S_S_S_S_S_S_S_S_S_S_S_S_S_S_S_S_S_S_S_S_S_S_S_S_S_S_S_S_S_S_S_S_S_S_S_S_S_S_S_S_S_S_S_S_S_S_S_S_S_S_S_S_S_S_S_S_S_S_S_S_S_S_S_S_S_S_S_S_S_S_S_S_S_S_S_S_S_S_S_S_S_S_S_S_S_S_S_S_S_S_S_S_S_S_S_S_S_S_S_S_S_S_S_S_S_S_S_S_S_S_S_S_S_S_S_S_S_S_S_S_S_S_S_S_S_S_S__param_100];
	ld.param.u64 	%rd102, [_Z4racePiS_S_S_S_S_S_S_S_S_S_S_S_S_S_S_S_S_S_S_S_S_S_S_S_S_S_S_S_S_S_S_S_S_S_S_S_S_S_S_S_S_S_S_S_S_S_S_S_S_S_S_S_S_S_S_S_S_S_S_S_S_S_S_S_S_S_S_S_S_S_S_S_S_S_S_S_S_S_S_S_S_S_S_S_S_S_S_S_S_S_S_S_S_S_S_S_S_S_S_S_S_S_S_S_S_S_S_S_S_S_S_S_S_S_S_S_S_S_S_S_S_S_S_S_S_S_S_S_S_S_S_S_S_S_S_S_S_S_S_S_S_S_S_S_S_S_S_S_S_S_S_S_S_S_S_S_S_S_S_S_S_S_S_S_S_S_S_S_S_S_S_S_S_S_S_S_S_S_S_S_S_S_S_S_S_S_S_S_S_S_S_S_S_S_S_S_S_S_S_S_S_S_S_S_S_S_S_S_S_S_S_S_S_S_S_S_S_S_S_S_S_S_S_S_S_S_S_S_S_S_S_S_S_S_S_S_S_S_S_S_S_S_S_S_S_S_S_S_S_S_S_S_S_S_S_S_S_S_S_S_S_S_S_S_S_S_S_S_S_S_S_S_S_S_S_S_S_S_S_S_S_S_S_S_S_S_S_S_S_S_S_S_S_S_S_S_S_S_S_S_S_S_S_S_S_S_S_S_S_S_S_S_S_S_S_S_S_S_S_S_S_S_S_S_S_S_S_S_S_S_S_S_S_S_S_S_S_S_S_S_S_S_S_S_S_S_S_S_S_S_S_S_S_S_S_S_S_S_S_S_S_S_S_S_S_S_S_S_S_S_S_S_S_S_S_S_S_S_S_S_S_S_S_S_S_S_S_S_S_S_S_S_S_S_S_S_S_S_S_S_S_S_S_S_S_S_S_S_S_S_S_S_S_S_S_S_S_S_S_S_S_S_S_S_S_S_S_S_S_S_S_S_S_S_S_S_S_S_S_S_S_S_S_S_S_S_S_S_S_S_S_S_S_S_S_S_S_S_S_S_S_S_S_S_S_S_S_S_S_S_S_S_S_S_S_S_S_S_S_S_S_S_S_S_S_S_S_S_S_S_S_S_S_S_S_S_S_S_S_S_S_S_S_S_S_S_S_S_S_S_S_S_S_S_S_S_S_S_S_S_S_S_S_S_S_S_S_S_S_S_S_S_S_S_S_S_S_S_S_S_S_S_S_S_S_S_S_S_S_S_S_S_S_S_S_S_S_S_S_S_S_S_S_S_S_S_S_S_S_S_S_S_S_S_S_S_S_S_S_S_S_S_S_S_S_S_S_S_S_S_S_S_S_S_S_S_S_S_S_S_S_S_S_S_S_S_S_S_S_S_S_S_S_S_S_S_S_S_S_S_S_S_S_S_S_S_S_S_S_S_S_S_S_S_S_S_S_S_S_S_S_S_S_S_S_S_S_S_S_S_S_S_S_S_S_S_S_S_S_S_S_S_S_S_S_S_S_S_S_S_S_S_S_S_S_S_S_S_S_S_S_S_S_S_S_S_S_S_S_S_S_S_S_S_S_S_S_S_S_S_S_S_S_S_S_S_S_S_S_S_S_S_S_S_S_S_S_S_S_S_S_S_S_S_S_S_S_S_S_S_S_S_S_S_S_S_S_S_S_S_S_S_S_S_S_S_S_S_S_S_S_S_S_S_S_S_S_S_S_S_S_S_S_S_S_S_S_S_S_S_S_S_S_S_S_S_S_S_S_S_S_S_S_S_S_S_S_S_S_S_S_S_S_S_S_S_S_S_S_S_S_S_S_S_S_S_S_S_S_S_S_S_S_S_S_S_S_S_S_S_S_S_S_S_S_S_S_S_S_S_S_S_S_S_S_S_S_S_S_S_S_S_S_S_S_S_S_S_S_S_S_S_S_S_S_S_S_S_S_S_S_S_S_S_S_S_S_S_S_S_S_S_S_S_S_S_S_S_S_S_S_S_S_S_S_S_S_S_S_S_S_S_S_S_S_S_S_S_S_S_S_S_S_S_S_S_S_S_S_S_S_S_S_S_S_S_S_S_S_S_S_S_S_S_S_S_S_S_S_S_S_S_S_S_S_S_S_S_S_S_S_S_S_S_S_S_S_S_S_S_S_S_S_S_S_S_S_S_S_S_S_S_S_S_S_S_S_S_S_S_S_S_S_S_S_S_S_S_S_S_S_S_S_S_S_S_S_S_S_S_S_S_S_S_S_S_S_S_S_S_S_S_S_S_S_S_S_S_S_S_S_S_S_S_S_S_S_S_S_S_S_S_S__param_101];
	ld.param.u64 	%rd103, [_Z4racePiS_S_S_S_S_S_S_S_S_S_S_S_S_S_S_S_S_S_S_S_S_S_S_S_S_S_S_S_S_S_S_S_S_S_S_S_S_S_S_S_S_S_S_S_S_S_S_S_S_S_S_S_S_S_S_S_S_S_S_S_S_S_S_S_S_S_S_S_S_S_S_S_S_S_S_S_S_S_S_S_S_S_S_S_S_S_S_S_S_S_S_S_S_S_S_S_S_S_S_S_S_S_S_S_S_S_S_S_S_S_S_S_S_S_S_S_S_S_S_S_S_S_S_S_S_S_S_S_S_S_S_S_S_S_S_S_S_S_S_S_S_S_S_S_S_S_S_S_S_S_S_S_S_S_S_S_S_S_S_S_S_S_S_S_S_S_S_S_S_S_S_S_S_S_S_S_S_S_S_S_S_S_S_S_S_S_S_S_S_S_S_S_S_S_S_S_S_S_S_S_S_S_S_S_S_S_S_S_S_S_S_S_S_S_S_S_S_S_S_S_S_S_S_S_S_S_S_S_S_S_S_S_S_S_S_S_S_S_S_S_S_S_S_S_S_S_S_S_S_S_S_S_S_S_S_S_S_S_S_S_S_S_S_S_S_S_S_S_S_S_S_S_S_S_S_S_S_S_S_S_S_S_S_S_S_S_S_S_S_S_S_S_S_S_S_S_S_S_S_S_S_S_S_S_S_S_S_S_S_S_S_S_S_S_S_S_S_S_S_S_S_S_S_S_S_S_S_S_S_S_S_S_S_S_S_S_S_S_S_S_S_S_S_S_S_S_S_S_S_S_S_S_S_S_S_S_S_S_S_S_S_S_S_S_S_S_S_S_S_S_S_S_S_S_S_S_S_S_S_S_S_S_S_S_S_S_S_S_S_S_S_S_S_S_S_S_S_S_S_S_S_S_S_S_S_S_S_S_S_S_S_S_S_S_S_S_S_S_S_S_S_S_S_S_S_S_S_S_S_S_S_S_S_S_S_S_S_S_S_S_S_S_S_S_S_S_S_S_S_S_S_S_S_S_S_S_S_S_S_S_S_S_S_S_S_S_S_S_S_S_S_S_S_S_S_S_S_S_S_S_S_S_S_S_S_S_S_S_S_S_S_S_S_S_S_S_S_S_S_S_S_S_S_S_S_S_S_S_S_S_S_S_S_S_S_S_S_S_S_S_S_S_S_S_S_S_S_S_S_S_S_S_S_S_S_S_S_S_S_S_S_S_S_S_S_S_S_S_S_S_S_S_S_S_S_S_S_S_S_S_S_S_S_S_S_S_S_S_S_S_S_S_S_S_S_S_S_S_S_S_S_S_S_S_S_S_S_S_S_S_S_S_S_S_S_S_S_S_S_S_S_S_S_S_S_S_S_S_S_S_S_S_S_S_S_S_S_S_S_S_S_S_S_S_S_S_S_S_S_S_S_S_S_S_S_S_S_S_S_S_S_S_S_S_S_S_S_S_S_S_S_S_S_S_S_S_S_S_S_S_S_S_S_S_S_S_S_S_S_S_S_S_S_S_S_S_S_S_S_S_S_S_S_S_S_S_S_S_S_S_S_S_S_S_S_S_S_S_S_S_S_S_S_S_S_S_S_S_S_S_S_S_S_S_S_S_S_S_S_S_S_S_S_S_S_S_S_S_S_S_S_S_S_S_S_S_S_S_S_S_S_S_S_S_S_S_S_S_S_S_S_S_S_S_S_S_S_S_S_S_S_S_S_S_S_S_S_S_S_S_S_S_S_S_S_S_S_S_S_S_S_S_S_S_S_S_S_S_S_S_S_S_S_S_S_S_S_S_S_S_S_S_S_S_S_S_S_S_S_S_S_S_S_S_S_S_S_S_S_S_S_S_S_S_S_S_S_S_S_S_S_S_S_S_S_S_S_S_S_S_S_S_S_S_S_S_S_S_S_S_S_S_S_S_S_S_S_S_S_S_S_S_S_S_S_S_S_S_S_S_S_S_S_S_S_S_S_S_S_S_S_S_S_S_S_S_S_S_S_S_S_S_S_S_S_S_S_S_S_S_S_S_S_S_S_S_S_S_S_S_S_S_S_S_S_S_S_S_S_S_S_S_S_S_S_S_S_S_S_S_S_S_S_S_S_S_S_S_S_S_S_S_S_S_S_S_S_S_S_S_S_S_S_S_S_S_S_S_S_S_S_S_S_S_S_S_S_S_S_S_S_S_S_S_S_S_S_S_S_S_S_S_S_S_S_S_S_S_S_S_S_S_S_S_S_S_S_S_S_S_S_S_S_S_S_S_S_S_S_S_S_S_S_S_S_S_S_S_S_S_S_S_S__param_102];
	ld.param.u64 	%rd104, [_Z4racePiS_S_S_S_S_S_S_S_S_S_S_S_S_S_S_S_S_S_S_S_S_S_S_S_S_S_S_S_S_S_S_S_S_S_S_S_S_S_S_S_S_S_S_S_S_S_S_S_S_S_S_S_S_S_S_S_S_S_S_S_S_S_S_S_S_S_S_S_S_S_S_S_S_S_S_S_S_S_S_S_S_S_S_S_S_S_S_S_S_S_S_S_S_S_S_S_S_S_S_S_S_S_S_S_S_S_S_S_S_S_S_S_S_S_S_S_S_S_S_S_S_S_S_S_S_S_S_S_S_S_S_S_S_S_S_S_S_S_S_S_S_S_S_S_S_S_S_S_S_S_S_S_S_S_S_S_S_S_S_S_S_S_S_S_S_S_S_S_S_S_S_S_S_S_S_S_S_S_S_S_S_S_S_S_S_S_S_S_S_S_S_S_S_S_S_S_S_S_S_S_S_S_S_S_S_S_S_S_S_S_S_S_S_S_S_S_S_S_S_S_S_S_S_S_S_S_S_S_S_S_S_S_S_S_S_S_S_S_S_S_S_S_S_S_S_S_S_S_S_S_S_S_S_S_S_S_S_S_S_S_S_S_S_S_S_S_S_S_S_S_S_S_S_S_S_S_S_S_S_S_S_S_S_S_S_S_S_S_S_S_S_S_S_S_S_S_S_S_S_S_S_S_S_S_S_S_S_S_S_S_S_S_S_S_S_S_S_S_S_S_S_S_S_S_S_S_S_S_S_S_S_S_S_S_S_S_S_S_S_S_S_S_S_S_S_S_S_S_S_S_S_S_S_S_S_S_S_S_S_S_S_S_S_S_S_S_S_S_S_S_S_S_S_S_S_S_S_S_S_S_S_S_S_S_S_S_S_S_S_S_S_S_S_S_S_S_S_S_S_S_S_S_S_S_S_S_S_S_S_S_S_S_S_S_S_S_S_S_S_S_S_S_S_S_S_S_S_S_S_S_S_S_S_S_S_S_S_S_S_S_S_S_S_S_S_S_S_S_S_S_S_S_S_S_S_S_S_S_S_S_S_S_S_S_S_S_S_S_S_S_S_S_S_S_S_S_S_S_S_S_S_S_S_S_S_S_S_S_S_S_S_S_S_S_S_S_S_S_S_S_S_S_S_S_S_S_S_S_S_S_S_S_S_S_S_S_S_S_S_S_S_S_S_S_S_S_S_S_S_S_S_S_S_S_S_S_S_S_S_S_S_S_S_S_S_S_S_S_S_S_S_S_S_S_S_S_S_S_S_S_S_S_S_S_S_S_S_S_S_S_S_S_S_S_S_S_S_S_S_S_S_S_S_S_S_S_S_S_S_S_S_S_S_S_S_S_S_S_S_S_S_S_S_S_S_S_S_S_S_S_S_S_S_S_S_S_S_S_S_S_S_S_S_S_S_S_S_S_S_S_S_S_S_S_S_S_S_S_S_S_S_S_S_S_S_S_S_S_S_S_S_S_S_S_S_S_S_S_S_S_S_S_S_S_S_S_S_S_S_S_S_S_S_S_S_S_S_S_S_S_S_S_S_S_S_S_S_S_S_S_S_S_S_S_S_S_S_S_S_S_S_S_S_S_S_S_S_S_S_S_S_S_S_S_S_S_S_S_S_S_S_S_S_S_S_S_S_S_S_S_S_S_S_S_S_S_S_S_S_S_S_S_S_S_S_S_S_S_S_S_S_S_S_S_S_S_S_S_S_S_S_S_S_S_S_S_S_S_S_S_S_S_S_S_S_S_S_S_S_S_S_S_S_S_S_S_S_S_S_S_S_S_S_S_S_S_S_S_S_S_S_S_S_S_S_S_S_S_S_S_S_S_S_S_S_S_S_S_S_S_S_S_S_S_S_S_S_S_S_S_S_S_S_S_S_S_S_S_S_S_S_S_S_S_S_S_S_S_S_S_S_S_S_S_S_S_S_S_S_S_S_S_S_S_S_S_S_S_S_S_S_S_S_S_S_S_S_S_S_S_S_S_S_S_S_S_S_S_S_S_S_S_S_S_S_S_S_S_S_S_S_S_S_S_S_S_S_S_S_S_S_S_S_S_S_S_S_S_S_S_S_S_S_S_S_S_S_S_S_S_S_S_S_S_S_S_S_S_S_S_S_S_S_S_S_S_S_S_S_S_S_S_S_S_S_S_S_S_S_S_S_S_S_S_S_S_S_S_S_S_S_S_S_S_S_S_S_S_S_S_S_S_S_S_S_S_S_S_S_S_S_S_S_S_S_S_S_S_S_S_S_S_S_S_S_S_S_S_S_S_S_S_S_S_S_S_S_S_S_S_S_S_S__param_103];
	ld.param.u64 	%rd105, [_Z4racePiS_S_S_S_S_S_S_S_S_S_S_S_S_S_S_S_S_S_S_S_S_S_S_S_S_S_S_S_S_S_S_S_S_S_S_S_S_S_S_S_S_S_S_S_S_S_S_S_S_S_S_S_S_S_S_S_S_S_S_S_S_S_S_S_S_S_S_S_S_S_S_S_S_S_S_S_S_S_S_S_S_S_S_S_S_S_S_S_S_S_S_S_S_S_S_S_S_S_S_S_S_S_S_S_S_S_S_S_S_S_S_S_S_S_S_S_S_S_S_S_S_S_S_S_S_S_S_S_S_S_S_S_S_S_S_S_S_S_S_S_S_S_S_S_S_S_S_S_S_S_S_S_S_S_S_S_S_S_S_S_S_S_S_S_S_S_S_S_S_S_S_S_S_S_S_S_S_S_S_S_S_S_S_S_S_S_S_S_S_S_S_S_S_S_S_S_S_S_S_S_S_S_S_S_S_S_S_S_S_S_S_S_S_S_S_S_S_S_S_S_S_S_S_S_S_S_S_S_S_S_S_S_S_S_S_S_S_S_S_S_S_S_S_S_S_S_S_S_S_S_S_S_S_S_S_S_S_S_S_S_S_S_S_S_S_S_S_S_S_S_S_S_S_S_S_S_S_S_S_S_S_S_S_S_S_S_S_S_S_S_S_S_S_S_S_S_S_S_S_S_S_S_S_S_S_S_S_S_S_S_S_S_S_S_S_S_S_S_S_S_S_S_S_S_S_S_S_S_S_S_S_S_S_S_S_S_S_S_S_S_S_S_S_S_S_S_S_S_S_S_S_S_S_S_S_S_S_S_S_S_S_S_S_S_S_S_S_S_S_S_S_S_S_S_S_S_S_S_S_S_S_S_S_S_S_S_S_S_S_S_S_S_S_S_S_S_S_S_S_S_S_S_S_S_S_S_S_S_S_S_S_S_S_S_S_S_S_S_S_S_S_S_S_S_S_S_S_S_S_S_S_S_S_S_S_S_S_S_S_S_S_S_S_S_S_S_S_S_S_S_S_S_S_S_S_S_S_S_S_S_S_S_S_S_S_S_S_S_S_S_S_S_S_S_S_S_S_S_S_S_S_S_S_S_S_S_S_S_S_S_S_S_S_S_S_S_S_S_S_S_S_S_S_S_S_S_S_S_S_S_S_S_S_S_S_S_S_S_S_S_S_S_S_S_S_S_S_S_S_S_S_S_S_S_S_S_S_S_S_S_S_S_S_S_S_S_S_S_S_S_S_S_S_S_S_S_S_S_S_S_S_S_S_S_S_S_S_S_S_S_S_S_S_S_S_S_S_S_S_S_S_S_S_S_S_S_S_S_S_S_S_S_S_S_S_S_S_S_S_S_S_S_S_S_S_S_S_S_S_S_S_S_S_S_S_S_S_S_S_S_S_S_S_S_S_S_S_S_S_S_S_S_S_S_S_S_S_S_S_S_S_S_S_S_S_S_S_S_S_S_S_S_S_S_S_S_S_S_S_S_S_S_S_S_S_S_S_S_S_S_S_S_S_S_S_S_S_S_S_S_S_S_S_S_S_S_S_S_S_S_S_S_S_S_S_S_S_S_S_S_S_S_S_S_S_S_S_S_S_S_S_S_S_S_S_S_S_S_S_S_S_S_S_S_S_S_S_S_S_S_S_S_S_S_S_S_S_S_S_S_S_S_S_S_S_S_S_S_S_S_S_S_S_S_S_S_S_S_S_S_S_S_S_S_S_S_S_S_S_S_S_S_S_S_S_S_S_S_S_S_S_S_S_S_S_S_S_S_S_S_S_S_S_S_S_S_S_S_S_S_S_S_S_S_S_S_S_S_S_S_S_S_S_S_S_S_S_S_S_S_S_S_S_S_S_S_S_S_S_S_S_S_S_S_S_S_S_S_S_S_S_S_S_S_S_S_S_S_S_S_S_S_S_S_S_S_S_S_S_S_S_S_S_S_S_S_S_S_S_S_S_S_S_S_S_S_S_S_S_S_S_S_S_S_S_S_S_S_S_S_S_S_S_S_S_S_S_S_S_S_S_S_S_S_S_S_S_S_S_S_S_S_S_S_S_S_S_S_S_S_S_S_S_S_S_S_S_S_S_S_S_S_S_S_S_S_S_S_S_S_S_S_S_S_S_S_S_S_S_S_S_S_S_S_S_S_S_S_S_S_S_S_S_S_S_S_S_S_S_S_S_S_S_S_S_S_S_S_S_S_S_S_S_S_S_S_S_S_S_S_S_S_S_S_S_S_S_S_S_S_S_S_S_S_S_S_S_S_S_S_S_S_S_S_S_S_S_S_S_S_S_S_S__param_104];
	ld.param.u64 	%rd106, [_Z4racePiS_S_S_S_S_S_S_S_S_S_S_S_S_S_S_S_S_S_S_S_S_S_S_S_S_S_S_S_S_S_S_S_S_S_S_S_S_S_S_S_S_S_S_S_S_S_S_S_S_S_S_S_S_S_S_S_S_S_S_S_S_S_S_S_S_S_S_S_S_S_S_S_S_S_S_S_S_S_S_S_S_S_S_S_S_S_S_S_S_S_S_S_S_S_S_S_S_S_S_S_S_S_S_S_S_S_S_S_S_S_S_S_S_S_S_S_S_S_S_S_S_S_S_S_S_S_S_S_S_S_S_S_S_S_S_S_S_S_S_S_S_S_S_S_S_S_S_S_S_S_S_S_S_S_S_S_S_S_S_S_S_S_S_S_S_S_S_S_S_S_S_S_S_S_S_S_S_S_S_S_S_S_S_S_S_S_S_S_S_S_S_S_S_S_S_S_S_S_S_S_S_S_S_S_S_S_S_S_S_S_S_S_S_S_S_S_S_S_S_S_S_S_S_S_S_S_S_S_S_S_S_S_S_S_S_S_S_S_S_S_S_S_S_S_S_S_S_S_S_S_S_S_S_S_S_S_S_S_S_S_S_S_S_S_S_S_S_S_S_S_S_S_S_S_S_S_S_S_S_S_S_S_S_S_S_S_S_S_S_S_S_S_S_S_S_S_S_S_S_S_S_S_S_S_S_S_S_S_S_S_S_S_S_S_S_S_S_S_S_S_S_S_S_S_S_S_S_S_S_S_S_S_S_S_S_S_S_S_S_S_S_S_S_S_S_S_S_S_S_S_S_S_S_S_S_S_S_S_S_S_S_S_S_S_S_S_S_S_S_S_S_S_S_S_S_S_S_S_S_S_S_S_S_S_S_S_S_S_S_S_S_S_S_S_S_S_S_S_S_S_S_S_S_S_S_S_S_S_S_S_S_S_S_S_S_S_S_S_S_S_S_S_S_S_S_S_S_S_S_S_S_S_S_S_S_S_S_S_S_S_S_S_S_S_S_S_S_S_S_S_S_S_S_S_S_S_S_S_S_S_S_S_S_S_S_S_S_S_S_S_S_S_S_S_S_S_S_S_S_S_S_S_S_S_S_S_S_S_S_S_S_S_S_S_S_S_S_S_S_S_S_S_S_S_S_S_S_S_S_S_S_S_S_S_S_S_S_S_S_S_S_S_S_S_S_S_S_S_S_S_S_S_S_S_S_S_S_S_S_S_S_S_S_S_S_S_S_S_S_S_S_S_S_S_S_S_S_S_S_S_S_S_S_S_S_S_S_S_S_S_S_S_S_S_S_S_S_S_S_S_S_S_S_S_S_S_S_S_S_S_S_S_S_S_S_S_S_S_S_S_S_S_S_S_S_S_S_S_S_S_S_S_S_S_S_S_S_S_S_S_S_S_S_S_S_S_S_S_S_S_S_S_S_S_S_S_S_S_S_S_S_S_S_S_S_S_S_S_S_S_S_S_S_S_S_S_S_S_S_S_S_S_S_S_S_S_S_S_S_S_S_S_S_S_S_S_S_S_S_S_S_S_S_S_S_S_S_S_S_S_S_S_S_S_S_S_S_S_S_S_S_S_S_S_S_S_S_S_S_S_S_S_S_S_S_S_S_S_S_S_S_S_S_S_S_S_S_S_S_S_S_S_S_S_S_S_S_S_S_S_S_S_S_S_S_S_S_S_S_S_S_S_S_S_S_S_S_S_S_S_S_S_S_S_S_S_S_S_S_S_S_S_S_S_S_S_S_S_S_S_S_S_S_S_S_S_S_S_S_S_S_S_S_S_S_S_S_S_S_S_S_S_S_S_S_S_S_S_S_S_S_S_S_S_S_S_S_S_S_S_S_S_S_S_S_S_S_S_S_S_S_S_S_S_S_S_S_S_S_S_S_S_S_S_S_S_S_S_S_S_S_S_S_S_S_S_S_S_S_S_S_S_S_S_S_S_S_S_S_S_S_S_S_S_S_S_S_S_S_S_S_S_S_S_S_S_S_S_S_S_S_S_S_S_S_S_S_S_S_S_S_S_S_S_S_S_S_S_S_S_S_S_S_S_S_S_S_S_S_S_S_S_S_S_S_S_S_S_S_S_S_S_S_S_S_S_S_S_S_S_S_S_S_S_S_S_S_S_S_S_S_S_S_S_S_S_S_S_S_S_S_S_S_S_S_S_S_S_S_S_S_S_S_S_S_S_S_S_S_S_S_S_S_S_S_S_S_S_S_S_S_S_S_S_S_S_S_S_S_S_S_S_S_S_S_S_S_S_S_S_S_S_S_S_S_S_S_S_S_S_S_S_S__param_105];
	ld.param.u64 	%rd107, [_Z4racePiS_S_S_S_S_S_S_S_S_S_S_S_S_S_S_S_S_S_S_S_S_S_S_S_S_S_S_S_S_S_S_S_S_S_S_S_S_S_S_S_S_S_S_S_S_S_S_S_S_S_S_S_S_S_S_S_S_S_S_S_S_S_S_S_S_S_S_S_S_S_S_S_S_S_S_S_S_S_S_S_S_S_S_S_S_S_S_S_S_S_S_S_S_S_S_S_S_S_S_S_S_S_S_S_S_S_S_S_S_S_S_S_S_S_S_S_S_S_S_S_S_S_S_S_S_S_S_S_S_S_S_S_S_S_S_S_S_S_S_S_S_S_S_S_S_S_S_S_S_S_S_S_S_S_S_S_S_S_S_S_S_S_S_S_S_S_S_S_S_S_S_S_S_S_S_S_S_S_S_S_S_S_S_S_S_S_S_S_S_S_S_S_S_S_S_S_S_S_S_S_S_S_S_S_S_S_S_S_S_S_S_S_S_S_S_S_S_S_S_S_S_S_S_S_S_S_S_S_S_S_S_S_S_S_S_S_S_S_S_S_S_S_S_S_S_S_S_S_S_S_S_S_S_S_S_S_S_S_S_S_S_S_S_S_S_S_S_S_S_S_S_S_S_S_S_S_S_S_S_S_S_S_S_S_S_S_S_S_S_S_S_S_S_S_S_S_S_S_S_S_S_S_S_S_S_S_S_S_S_S_S_S_S_S_S_S_S_S_S_S_S_S_S_S_S_S_S_S_S_S_S_S_S_S_S_S_S_S_S_S_S_S_S_S_S_S_S_S_S_S_S_S_S_S_S_S_S_S_S_S_S_S_S_S_S_S_S_S_S_S_S_S_S_S_S_S_S_S_S_S_S_S_S_S_S_S_S_S_S_S_S_S_S_S_S_S_S_S_S_S_S_S_S_S_S_S_S_S_S_S_S_S_S_S_S_S_S_S_S_S_S_S_S_S_S_S_S_S_S_S_S_S_S_S_S_S_S_S_S_S_S_S_S_S_S_S_S_S_S_S_S_S_S_S_S_S_S_S_S_S_S_S_S_S_S_S_S_S_S_S_S_S_S_S_S_S_S_S_S_S_S_S_S_S_S_S_S_S_S_S_S_S_S_S_S_S_S_S_S_S_S_S_S_S_S_S_S_S_S_S_S_S_S_S_S_S_S_S_S_S_S_S_S_S_S_S_S_S_S_S_S_S_S_S_S_S_S_S_S_S_S_S_S_S_S_S_S_S_S_S_S_S_S_S_S_S_S_S_S_S_S_S_S_S_S_S_S_S_S_S_S_S_S_S_S_S_S_S_S_S_S_S_S_S_S_S_S_S_S_S_S_S_S_S_S_S_S_S_S_S_S_S_S_S_S_S_S_S_S_S_S_S_S_S_S_S_S_S_S_S_S_S_S_S_S_S_S_S_S_S_S_S_S_S_S_S_S_S_S_S_S_S_S_S_S_S_S_S_S_S_S_S_S_S_S_S_S_S_S_S_S_S_S_S_S_S_S_S_S_S_S_S_S_S_S_S_S_S_S_S_S_S_S_S_S_S_S_S_S_S_S_S_S_S_S_S_S_S_S_S_S_S_S_S_S_S_S_S_S_S_S_S_S_S_S_S_S_S_S_S_S_S_S_S_S_S_S_S_S_S_S_S_S_S_S_S_S_S_S_S_S_S_S_S_S_S_S_S_S_S_S_S_S_S_S_S_S_S_S_S_S_S_S_S_S_S_S_S_S_S_S_S_S_S_S_S_S_S_S_S_S_S_S_S_S_S_S_S_S_S_S_S_S_S_S_S_S_S_S_S_S_S_S_S_S_S_S_S_S_S_S_S_S_S_S_S_S_S_S_S_S_S_S_S_S_S_S_S_S_S_S_S_S_S_S_S_S_S_S_S_S_S_S_S_S_S_S_S_S_S_S_S_S_S_S_S_S_S_S_S_S_S_S_S_S_S_S_S_S_S_S_S_S_S_S_S_S_S_S_S_S_S_S_S_S_S_S_S_S_S_S_S_S_S_S_S_S_S_S_S_S_S_S_S_S_S_S_S_S_S_S_S_S_S_S_S_S_S_S_S_S_S_S_S_S_S_S_S_S_S_S_S_S_S_S_S_S_S_S_S_S_S_S_S_S_S_S_S_S_S_S_S_S_S_S_S_S_S_S_S_S_S_S_S_S_S_S_S_S_S_S_S_S_S_S_S_S_S_S_S_S_S_S_S_S_S_S_S_S_S_S_S_S_S_S_S_S_S_S_S_S_S_S_S_S_S_S_S_S_S_S_S_S_S_S_S_S_S_S_S_S_S_S__param_106];
	ld.param.u64 	%rd108, [_Z4racePiS_S_S_S_S_S_S_S_S_S_S_S_S_S_S_S_S_S_S_S_S_S_S_S_S_S_S_S_S_S_S_S_S_S_S_S_S_S_S_S_S_S_S_S_S_S_S_S_S_S_S_S_S_S_S_S_S_S_S_S_S_S_S_S_S_S_S_S_S_S_S_S_S_S_S_S_S_S_S_S_S_S_S_S_S_S_S_S_S_S_S_S_S_S_S_S_S_S_S_S_S_S_S_S_S_S_S_S_S_S_S_S_S_S_S_S_S_S_S_S_S_S_S_S_S_S_S_S_S_S_S_S_S_S_S_S_S_S_S_S_S_S_S_S_S_S_S_S_S_S_S_S_S_S_S_S_S_S_S_S_S_S_S_S_S_S_S_S_S_S_S_S_S_S_S_S_S_S_S_S_S_S_S_S_S_S_S_S_S_S_S_S_S_S_S_S_S_S_S_S_S_S_S_S_S_S_S_S_S_S_S_S_S_S_S_S_S_S_S_S_S_S_S_S_S_S_S_S_S_S_S_S_S_S_S_S_S_S_S_S_S_S_S_S_S_S_S_S_S_S_S_S_S_S_S_S_S_S_S_S_S_S_S_S_S_S_S_S_S_S_S_S_S_S_S_S_S_S_S_S_S_S_S_S_S_S_S_S_S_S_S_S_S_S_S_S_S_S_S_S_S_S_S_S_S_S_S_S_S_S_S_S_S_S_S_S_S_S_S_S_S_S_S_S_S_S_S_S_S_S_S_S_S_S_S_S_S_S_S_S_S_S_S_S_S_S_S_S_S_S_S_S_S_S_S_S_S_S_S_S_S_S_S_S_S_S_S_S_S_S_S_S_S_S_S_S_S_S_S_S_S_S_S_S_S_S_S_S_S_S_S_S_S_S_S_S_S_S_S_S_S_S_S_S_S_S_S_S_S_S_S_S_S_S_S_S_S_S_S_S_S_S_S_S_S_S_S_S_S_S_S_S_S_S_S_S_S_S_S_S_S_S_S_S_S_S_S_S_S_S_S_S_S_S_S_S_S_S_S_S_S_S_S_S_S_S_S_S_S_S_S_S_S_S_S_S_S_S_S_S_S_S_S_S_S_S_S_S_S_S_S_S_S_S_S_S_S_S_S_S_S_S_S_S_S_S_S_S_S_S_S_S_S_S_S_S_S_S_S_S_S_S_S_S_S_S_S_S_S_S_S_S_S_S_S_S_S_S_S_S_S_S_S_S_S_S_S_S_S_S_S_S_S_S_S_S_S_S_S_S_S_S_S_S_S_S_S_S_S_S_S_S_S_S_S_S_S_S_S_S_S_S_S_S_S_S_S_S_S_S_S_S_S_S_S_S_S_S_S_S_S_S_S_S_S_S_S_S_S_S_S_S_S_S_S_S_S_S_S_S_S_S_S_S_S_S_S_S_S_S_S_S_S_S_S_S_S_S_S_S_S_S_S_S_S_S_S_S_S_S_S_S_S_S_S_S_S_S_S_S_S_S_S_S_S_S_S_S_S_S_S_S_S_S_S_S_S_S_S_S_S_S_S_S_S_S_S_S_S_S_S_S_S_S_S_S_S_S_S_S_S_S_S_S_S_S_S_S_S_S_S_S_S_S_S_S_S_S_S_S_S_S_S_S_S_S_S_S_S_S_S_S_S_S_S_S_S_S_S_S_S_S_S_S_S_S_S_S_S_S_S_S_S_S_S_S_S_S_S_S_S_S_S_S_S_S_S_S_S_S_S_S_S_S_S_S_S_S_S_S_S_S_S_S_S_S_S_S_S_S_S_S_S_S_S_S_S_S_S_S_S_S_S_S_S_S_S_S_S_S_S_S_S_S_S_S_S_S_S_S_S_S_S_S_S_S_S_S_S_S_S_S_S_S_S_S_S_S_S_S_S_S_S_S_S_S_S_S_S_S_S_S_S_S_S_S_S_S_S_S_S_S_S_S_S_S_S_S_S_S_S_S_S_S_S_S_S_S_S_S_S_S_S_S_S_S_S_S_S_S_S_S_S_S_S_S_S_S_S_S_S_S_S_S_S_S_S_S_S_S_S_S_S_S_S_S_S_S_S_S_S_S_S_S_S_S_S_S_S_S_S_S_S_S_S_S_S_S_S_S_S_S_S_S_S_S_S_S_S_S_S_S_S_S_S_S_S_S_S_S_S_S_S_S_S_S_S_S_S_S_S_S_S_S_S_S_S_S_S_S_S_S_S_S_S_S_S_S_S_S_S_S_S_S_S_S_S_S_S_S_S_S_S_S_S_S_S_S_S_S_S_S_S_S_S_S_S_S_S_S_S_S_S__param_107];
	ld.param.u64 	%rd109, [_Z4racePiS_S_S_S_S_S_S_S_S_S_S_S_S_S_S_S_S_S_S_S_S_S_S_S_S_S_S_S_S_S_S_S_S_S_S_S_S_S_S_S_S_S_S_S_S_S_S_S_S_S_S_S_S_S_S_S_S_S_S_S_S_S_S_S_S_S_S_S_S_S_S_S_S_S_S_S_S_S_S_S_S_S_S_S_S_S_S_S_S_S_S_S_S_S_S_S_S_S_S_S_S_S_S_S_S_S_S_S_S_S_S_S_S_S_S_S_S_S_S_S_S_S_S_S_S_S_S_S_S_S_S_S_S_S_S_S_S_S_S_S_S_S_S_S_S_S_S_S_S_S_S_S_S_S_S_S_S_S_S_S_S_S_S_S_S_S_S_S_S_S_S_S_S_S_S_S_S_S_S_S_S_S_S_S_S_S_S_S_S_S_S_S_S_S_S_S_S_S_S_S_S_S_S_S_S_S_S_S_S_S_S_S_S_S_S_S_S_S_S_S_S_S_S_S_S_S_S_S_S_S_S_S_S_S_S_S_S_S_S_S_S_S_S_S_S_S_S_S_S_S_S_S_S_S_S_S_S_S_S_S_S_S_S_S_S_S_S_S_S_S_S_S_S_S_S_S_S_S_S_S_S_S_S_S_S_S_S_S_S_S_S_S_S_S_S_S_S_S_S_S_S_S_S_S_S_S_S_S_S_S_S_S_S_S_S_S_S_S_S_S_S_S_S_S_S_S_S_S_S_S_S_S_S_S_S_S_S_S_S_S_S_S_S_S_S_S_S_S_S_S_S_S_S_S_S_S_S_S_S_S_S_S_S_S_S_S_S_S_S_S_S_S_S_S_S_S_S_S_S_S_S_S_S_S_S_S_S_S_S_S_S_S_S_S_S_S_S_S_S_S_S_S_S_S_S_S_S_S_S_S_S_S_S_S_S_S_S_S_S_S_S_S_S_S_S_S_S_S_S_S_S_S_S_S_S_S_S_S_S_S_S_S_S_S_S_S_S_S_S_S_S_S_S_S_S_S_S_S_S_S_S_S_S_S_S_S_S_S_S_S_S_S_S_S_S_S_S_S_S_S_S_S_S_S_S_S_S_S_S_S_S_S_S_S_S_S_S_S_S_S_S_S_S_S_S_S_S_S_S_S_S_S_S_S_S_S_S_S_S_S_S_S_S_S_S_S_S_S_S_S_S_S_S_S_S_S_S_S_S_S_S_S_S_S_S_S_S_S_S_S_S_S_S_S_S_S_S_S_S_S_S_S_S_S_S_S_S_S_S_S_S_S_S_S_S_S_S_S_S_S_S_S_S_S_S_S_S_S_S_S_S_S_S_S_S_S_S_S_S_S_S_S_S_S_S_S_S_S_S_S_S_S_S_S_S_S_S_S_S_S_S_S_S_S_S_S_S_S_S_S_S_S_S_S_S_S_S_S_S_S_S_S_S_S_S_S_S_S_S_S_S_S_S_S_S_S_S_S_S_S_S_S_S_S_S_S_S_S_S_S_S_S_S_S_S_S_S_S_S_S_S_S_S_S_S_S_S_S_S_S_S_S_S_S_S_S_S_S_S_S_S_S_S_S_S_S_S_S_S_S_S_S_S_S_S_S_S_S_S_S_S_S_S_S_S_S_S_S_S_S_S_S_S_S_S_S_S_S_S_S_S_S_S_S_S_S_S_S_S_S_S_S_S_S_S_S_S_S_S_S_S_S_S_S_S_S_S_S_S_S_S_S_S_S_S_S_S_S_S_S_S_S_S_S_S_S_S_S_S_S_S_S_S_S_S_S_S_S_S_S_S_S_S_S_S_S_S_S_S_S_S_S_S_S_S_S_S_S_S_S_S_S_S_S_S_S_S_S_S_S_S_S_S_S_S_S_S_S_S_S_S_S_S_S_S_S_S_S_S_S_S_S_S_S_S_S_S_S_S_S_S_S_S_S_S_S_S_S_S_S_S_S_S_S_S_S_S_S_S_S_S_S_S_S_S_S_S_S_S_S_S_S_S_S_S_S_S_S_S_S_S_S_S_S_S_S_S_S_S_S_S_S_S_S_S_S_S_S_S_S_S_S_S_S_S_S_S_S_S_S_S_S_S_S_S_S_S_S_S_S_S_S_S_S_S_S_S_S_S_S_S_S_S_S_S_S_S_S_S_S_S_S_S_S_S_S_S_S_S_S_S_S_S_S_S_S_S_S_S_S_S_S_S_S_S_S_S_S_S_S_S_S_S_S_S_S_S_S_S_S_S_S_S_S_S_S_S_S_S_S_S_S_S_S_S_S_S_S_S_S_S_S_S__param_108];
	ld.param.u64 	%rd110, [_Z4racePiS_S_S_S_S_S_S_S_S_S_S_S_S_S_S_S_S_S_S_S_S_S_S_S_S_S_S_S_S_S_S_S_S_S_S_S_S_S_S_S_S_S_S_S_S_S_S_S_S_S_S_S_S_S_S_S_S_S_S_S_S_S_S_S_S_S_S_S_S_S_S_S_S_S_S_S_S_S_S_S_S_S_S_S_S_S_S_S_S_S_S_S_S_S_S_S_S_S_S_S_S_S_S_S_S_S_S_S_S_S_S_S_S_S_S_S_S_S_S_S_S_S_S_S_S_S_S_S_S_S_S_S_S_S_S_S_S_S_S_S_S_S_S_S_S_S_S_S_S_S_S_S_S_S_S_S_S_S_S_S_S_S_S_S_S_S_S_S_S_S_S_S_S_S_S_S_S_S_S_S_S_S_S_S_S_S_S_S_S_S_S_S_S_S_S_S_S_S_S_S_S_S_S_S_S_S_S_S_S_S_S_S_S_S_S_S_S_S_S_S_S_S_S_S_S_S_S_S_S_S_S_S_S_S_S_S_S_S_S_S_S_S_S_S_S_S_S_S_S_S_S_S_S_S_S_S_S_S_S_S_S_S_S_S_S_S_S_S_S_S_S_S_S_S_S_S_S_S_S_S_S_S_S_S_S_S_S_S_S_S_S_S_S_S_S_S_S_S_S_S_S_S_S_S_S_S_S_S_S_S_S_S_S_S_S_S_S_S_S_S_S_S_S_S_S_S_S_S_S_S_S_S_S_S_S_S_S_S_S_S_S_S_S_S_S_S_S_S_S_S_S_S_S_S_S_S_S_S_S_S_S_S_S_S_S_S_S_S_S_S_S_S_S_S_S_S_S_S_S_S_S_S_S_S_S_S_S_S_S_S_S_S_S_S_S_S_S_S_S_S_S_S_S_S_S_S_S_S_S_S_S_S_S_S_S_S_S_S_S_S_S_S_S_S_S_S_S_S_S_S_S_S_S_S_S_S_S_S_S_S_S_S_S_S_S_S_S_S_S_S_S_S_S_S_S_S_S_S_S_S_S_S_S_S_S_S_S_S_S_S_S_S_S_S_S_S_S_S_S_S_S_S_S_S_S_S_S_S_S_S_S_S_S_S_S_S_S_S_S_S_S_S_S_S_S_S_S_S_S_S_S_S_S_S_S_S_S_S_S_S_S_S_S_S_S_S_S_S_S_S_S_S_S_S_S_S_S_S_S_S_S_S_S_S_S_S_S_S_S_S_S_S_S_S_S_S_S_S_S_S_S_S_S_S_S_S_S_S_S_S_S_S_S_S_S_S_S_S_S_S_S_S_S_S_S_S_S_S_S_S_S_S_S_S_S_S_S_S_S_S_S_S_S_S_S_S_S_S_S_S_S_S_S_S_S_S_S_S_S_S_S_S_S_S_S_S_S_S_S_S_S_S_S_S_S_S_S_S_S_S_S_S_S_S_S_S_S_S_S_S_S_S_S_S_S_S_S_S_S_S_S_S_S_S_S_S_S_S_S_S_S_S_S_S_S_S_S_S_S_S_S_S_S_S_S_S_S_S_S_S_S_S_S_S_S_S_S_S_S_S_S_S_S_S_S_S_S_S_S_S_S_S_S_S_S_S_S_S_S_S_S_S_S_S_S_S_S_S_S_S_S_S_S_S_S_S_S_S_S_S_S_S_S_S_S_S_S_S_S_S_S_S_S_S_S_S_S_S_S_S_S_S_S_S_S_S_S_S_S_S_S_S_S_S_S_S_S_S_S_S_S_S_S_S_S_S_S_S_S_S_S_S_S_S_S_S_S_S_S_S_S_S_S_S_S_S_S_S_S_S_S_S_S_S_S_S_S_S_S_S_S_S_S_S_S_S_S_S_S_S_S_S_S_S_S_S_S_S_S_S_S_S_S_S_S_S_S_S_S_S_S_S_S_S_S_S_S_S_S_S_S_S_S_S_S_S_S_S_S_S_S_S_S_S_S_S_S_S_S_S_S_S_S_S_S_S_S_S_S_S_S_S_S_S_S_S_S_S_S_S_S_S_S_S_S_S_S_S_S_S_S_S_S_S_S_S_S_S_S_S_S_S_S_S_S_S_S_S_S_S_S_S_S_S_S_S_S_S_S_S_S_S_S_S_S_S_S_S_S_S_S_S_S_S_S_S_S_S_S_S_S_S_S_S_S_S_S_S_S_S_S_S_S_S_S_S_S_S_S_S_S_S_S_S_S_S_S_S_S_S_S_S_S_S_S_S_S_S_S_S_S_S_S_S_S_S_S_S_S_S_S_S_S_S_S_S_S_S_S_S_S_S_S__param_109];
	ld.param.u64 	%rd111, [_Z4racePiS_S_S_S_S_S_S_S_S_S_S_S_S_S_S_S_S_S_S_S_S_S_S_S_S_S_S_S_S_S_S_S_S_S_S_S_S_S_S_S_S_S_S_S_S_S_S_S_S_S_S_S_S_S_S_S_S_S_S_S_S_S_S_S_S_S_S_S_S_S_S_S_S_S_S_S_S_S_S_S_S_S_S_S_S_S_S_S_S_S_S_S_S_S_S_S_S_S_S_S_S_S_S_S_S_S_S_S_S_S_S_S_S_S_S_S_S_S_S_S_S_S_S_S_S_S_S_S_S_S_S_S_S_S_S_S_S_S_S_S_S_S_S_S_S_S_S_S_S_S_S_S_S_S_S_S_S_S_S_S_S_S_S_S_S_S_S_S_S_S_S_S_S_S_S_S_S_S_S_S_S_S_S_S_S_S_S_S_S_S_S_S_S_S_S_S_S_S_S_S_S_S_S_S_S_S_S_S_S_S_S_S_S_S_S_S_S_S_S_S_S_S_S_S_S_S_S_S_S_S_S_S_S_S_S_S_S_S_S_S_S_S_S_S_S_S_S_S_S_S_S_S_S_S_S_S_S_S_S_S_S_S_S_S_S_S_S_S_S_S_S_S_S_S_S_S_S_S_S_S_S_S_S_S_S_S_S_S_S_S_S_S_S_S_S_S_S_S_S_S_S_S_S_S_S_S_S_S_S_S_S_S_S_S_S_S_S_S_S_S_S_S_S_S_S_S_S_S_S_S_S_S_S_S_S_S_S_S_S_S_S_S_S_S_S_S_S_S_S_S_S_S_S_S_S_S_S_S_S_S_S_S_S_S_S_S_S_S_S_S_S_S_S_S_S_S_S_S_S_S_S_S_S_S_S_S_S_S_S_S_S_S_S_S_S_S_S_S_S_S_S_S_S_S_S_S_S_S_S_S_S_S_S_S_S_S_S_S_S_S_S_S_S_S_S_S_S_S_S_S_S_S_S_S_S_S_S_S_S_S_S_S_S_S_S_S_S_S_S_S_S_S_S_S_S_S_S_S_S_S_S_S_S_S_S_S_S_S_S_S_S_S_S_S_S_S_S_S_S_S_S_S_S_S_S_S_S_S_S_S_S_S_S_S_S_S_S_S_S_S_S_S_S_S_S_S_S_S_S_S_S_S_S_S_S_S_S_S_S_S_S_S_S_S_S_S_S_S_S_S_S_S_S_S_S_S_S_S_S_S_S_S_S_S_S_S_S_S_S_S_S_S_S_S_S_S_S_S_S_S_S_S_S_S_S_S_S_S_S_S_S_S_S_S_S_S_S_S_S_S_S_S_S_S_S_S_S_S_S_S_S_S_S_S_S_S_S_S_S_S_S_S_S_S_S_S_S_S_S_S_S_S_S_S_S_S_S_S_S_S_S_S_S_S_S_S_S_S_S_S_S_S_S_S_S_S_S_S_S_S_S_S_S_S_S_S_S_S_S_S_S_S_S_S_S_S_S_S_S_S_S_S_S_S_S_S_S_S_S_S_S_S_S_S_S_S_S_S_S_S_S_S_S_S_S_S_S_S_S_S_S_S_S_S_S_S_S_S_S_S_S_S_S_S_S_S_S_S_S_S_S_S_S_S_S_S_S_S_S_S_S_S_S_S_S_S_S_S_S_S_S_S_S_S_S_S_S_S_S_S_S_S_S_S_S_S_S_S_S_S_S_S_S_S_S_S_S_S_S_S_S_S_S_S_S_S_S_S_S_S_S_S_S_S_S_S_S_S_S_S_S_S_S_S_S_S_S_S_S_S_S_S_S_S_S_S_S_S_S_S_S_S_S_S_S_S_S_S_S_S_S_S_S_S_S_S_S_S_S_S_S_S_S_S_S_S_S_S_S_S_S_S_S_S_S_S_S_S_S_S_S_S_S_S_S_S_S_S_S_S_S_S_S_S_S_S_S_S_S_S_S_S_S_S_S_S_S_S_S_S_S_S_S_S_S_S_S_S_S_S_S_S_S_S_S_S_S_S_S_S_S_S_S_S_S_S_S_S_S_S_S_S_S_S_S_S_S_S_S_S_S_S_S_S_S_S_S_S_S_S_S_S_S_S_S_S_S_S_S_S_S_S_S_S_S_S_S_S_S_S_S_S_S_S_S_S_S_S_S_S_S_S_S_S_S_S_S_S_S_S_S_S_S_S_S_S_S_S_S_S_S_S_S_S_S_S_S_S_S_S_S_S_S_S_S_S_S_S_S_S_S_S_S_S_S_S_S_S_S_S_S_S_S_S_S_S_S_S_S_S_S_S_S_S_S_S_S_S_S_S_S_S_S__param_110];
	ld.param.u64 	%rd112, [_Z4racePiS_S_S_S_S_S_S_S_S_S_S_S_S_S_S_S_S_S_S_S_S_S_S_S_S_S_S_S_S_S_S_S_S_S_S_S_S_S_S_S_S_S_S_S_S_S_S_S_S_S_S_S_S_S_S_S_S_S_S_S_S_S_S_S_S_S_S_S_S_S_S_S_S_S_S_S_S_S_S_S_S_S_S_S_S_S_S_S_S_S_S_S_S_S_S_S_S_S_S_S_S_S_S_S_S_S_S_S_S_S_S_S_S_S_S_S_S_S_S_S_S_S_S_S_S_S_S_S_S_S_S_S_S_S_S_S_S_S_S_S_S_S_S_S_S_S_S_S_S_S_S_S_S_S_S_S_S_S_S_S_S_S_S_S_S_S_S_S_S_S_S_S_S_S_S_S_S_S_S_S_S_S_S_S_S_S_S_S_S_S_S_S_S_S_S_S_S_S_S_S_S_S_S_S_S_S_S_S_S_S_S_S_S_S_S_S_S_S_S_S_S_S_S_S_S_S_S_S_S_S_S_S_S_S_S_S_S_S_S_S_S_S_S_S_S_S_S_S_S_S_S_S_S_S_S_S_S_S_S_S_S_S_S_S_S_S_S_S_S_S_S_S_S_S_S_S_S_S_S_S_S_S_S_S_S_S_S_S_S_S_S_S_S_S_S_S_S_S_S_S_S_S_S_S_S_S_S_S_S_S_S_S_S_S_S_S_S_S_S_S_S_S_S_S_S_S_S_S_S_S_S_S_S_S_S_S_S_S_S_S_S_S_S_S_S_S_S_S_S_S_S_S_S_S_S_S_S_S_S_S_S_S_S_S_S_S_S_S_S_S_S_S_S_S_S_S_S_S_S_S_S_S_S_S_S_S_S_S_S_S_S_S_S_S_S_S_S_S_S_S_S_S_S_S_S_S_S_S_S_S_S_S_S_S_S_S_S_S_S_S_S_S_S_S_S_S_S_S_S_S_S_S_S_S_S_S_S_S_S_S_S_S_S_S_S_S_S_S_S_S_S_S_S_S_S_S_S_S_S_S_S_S_S_S_S_S_S_S_S_S_S_S_S_S_S_S_S_S_S_S_S_S_S_S_S_S_S_S_S_S_S_S_S_S_S_S_S_S_S_S_S_S_S_S_S_S_S_S_S_S_S_S_S_S_S_S_S_S_S_S_S_S_S_S_S_S_S_S_S_S_S_S_S_S_S_S_S_S_S_S_S_S_S_S_S_S_S_S_S_S_S_S_S_S_S_S_S_S_S_S_S_S_S_S_S_S_S_S_S_S_S_S_S_S_S_S_S_S_S_S_S_S_S_S_S_S_S_S_S_S_S_S_S_S_S_S_S_S_S_S_S_S_S_S_S_S_S_S_S_S_S_S_S_S_S_S_S_S_S_S_S_S_S_S_S_S_S_S_S_S_S_S_S_S_S_S_S_S_S_S_S_S_S_S_S_S_S_S_S_S_S_S_S_S_S_S_S_S_S_S_S_S_S_S_S_S_S_S_S_S_S_S_S_S_S_S_S_S_S_S_S_S_S_S_S_S_S_S_S_S_S_S_S_S_S_S_S_S_S_S_S_S_S_S_S_S_S_S_S_S_S_S_S_S_S_S_S_S_S_S_S_S_S_S_S_S_S_S_S_S_S_S_S_S_S_S_S_S_S_S_S_S_S_S_S_S_S_S_S_S_S_S_S_S_S_S_S_S_S_S_S_S_S_S_S_S_S_S_S_S_S_S_S_S_S_S_S_S_S_S_S_S_S_S_S_S_S_S_S_S_S_S_S_S_S_S_S_S_S_S_S_S_S_S_S_S_S_S_S_S_S_S_S_S_S_S_S_S_S_S_S_S_S_S_S_S_S_S_S_S_S_S_S_S_S_S_S_S_S_S_S_S_S_S_S_S_S_S_S_S_S_S_S_S_S_S_S_S_S_S_S_S_S_S_S_S_S_S_S_S_S_S_S_S_S_S_S_S_S_S_S_S_S_S_S_S_S_S_S_S_S_S_S_S_S_S_S_S_S_S_S_S_S_S_S_S_S_S_S_S_S_S_S_S_S_S_S_S_S_S_S_S_S_S_S_S_S_S_S_S_S_S_S_S_S_S_S_S_S_S_S_S_S_S_S_S_S_S_S_S_S_S_S_S_S_S_S_S_S_S_S_S_S_S_S_S_S_S_S_S_S_S_S_S_S_S_S_S_S_S_S_S_S_S_S_S_S_S_S_S_S_S_S_S_S_S_S_S_S_S_S_S_S_S_S_S_S_S_S_S_S_S_S_S_S_S_S_S_S_S_S_S_S__param_111];
	ld.param.u64 	%rd113, [_Z4racePiS_S_S_S_S_S_S_S_S_S_S_S_S_S_S_S_S_S_S_S_S_S_S_S_S_S_S_S_S_S_S_S_S_S_S_S_S_S_S_S_S_S_S_S_S_S_S_S_S_S_S_S_S_S_S_S_S_S_S_S_S_S_S_S_S_S_S_S_S_S_S_S_S_S_S_S_S_S_S_S_S_S_S_S_S_S_S_S_S_S_S_S_S_S_S_S_S_S_S_S_S_S_S_S_S_S_S_S_S_S_S_S_S_S_S_S_S_S_S_S_S_S_S_S_S_S_S_S_S_S_S_S_S_S_S_S_S_S_S_S_S_S_S_S_S_S_S_S_S_S_S_S_S_S_S_S_S_S_S_S_S_S_S_S_S_S_S_S_S_S_S_S_S_S_S_S_S_S_S_S_S_S_S_S_S_S_S_S_S_S_S_S_S_S_S_S_S_S_S_S_S_S_S_S_S_S_S_S_S_S_S_S_S_S_S_S_S_S_S_S_S_S_S_S_S_S_S_S_S_S_S_S_S_S_S_S_S_S_S_S_S_S_S_S_S_S_S_S_S_S_S_S_S_S_S_S_S_S_S_S_S_S_S_S_S_S_S_S_S_S_S_S_S_S_S_S_S_S_S_S_S_S_S_S_S_S_S_S_S_S_S_S_S_S_S_S_S_S_S_S_S_S_S_S_S_S_S_S_S_S_S_S_S_S_S_S_S_S_S_S_S_S_S_S_S_S_S_S_S_S_S_S_S_S_S_S_S_S_S_S_S_S_S_S_S_S_S_S_S_S_S_S_S_S_S_S_S_S_S_S_S_S_S_S_S_S_S_S_S_S_S_S_S_S_S_S_S_S_S_S_S_S_S_S_S_S_S_S_S_S_S_S_S_S_S_S_S_S_S_S_S_S_S_S_S_S_S_S_S_S_S_S_S_S_S_S_S_S_S_S_S_S_S_S_S_S_S_S_S_S_S_S_S_S_S_S_S_S_S_S_S_S_S_S_S_S_S_S_S_S_S_S_S_S_S_S_S_S_S_S_S_S_S_S_S_S_S_S_S_S_S_S_S_S_S_S_S_S_S_S_S_S_S_S_S_S_S_S_S_S_S_S_S_S_S_S_S_S_S_S_S_S_S_S_S_S_S_S_S_S_S_S_S_S_S_S_S_S_S_S_S_S_S_S_S_S_S_S_S_S_S_S_S_S_S_S_S_S_S_S_S_S_S_S_S_S_S_S_S_S_S_S_S_S_S_S_S_S_S_S_S_S_S_S_S_S_S_S_S_S_S_S_S_S_S_S_S_S_S_S_S_S_S_S_S_S_S_S_S_S_S_S_S_S_S_S_S_S_S_S_S_S_S_S_S_S_S_S_S_S_S_S_S_S_S_S_S_S_S_S_S_S_S_S_S_S_S_S_S_S_S_S_S_S_S_S_S_S_S_S_S_S_S_S_S_S_S_S_S_S_S_S_S_S_S_S_S_S_S_S_S_S_S_S_S_S_S_S_S_S_S_S_S_S_S_S_S_S_S_S_S_S_S_S_S_S_S_S_S_S_S_S_S_S_S_S_S_S_S_S_S_S_S_S_S_S_S_S_S_S_S_S_S_S_S_S_S_S_S_S_S_S_S_S_S_S_S_S_S_S_S_S_S_S_S_S_S_S_S_S_S_S_S_S_S_S_S_S_S_S_S_S_S_S_S_S_S_S_S_S_S_S_S_S_S_S_S_S_S_S_S_S_S_S_S_S_S_S_S_S_S_S_S_S_S_S_S_S_S_S_S_S_S_S_S_S_S_S_S_S_S_S_S_S_S_S_S_S_S_S_S_S_S_S_S_S_S_S_S_S_S_S_S_S_S_S_S_S_S_S_S_S_S_S_S_S_S_S_S_S_S_S_S_S_S_S_S_S_S_S_S_S_S_S_S_S_S_S_S_S_S_S_S_S_S_S_S_S_S_S_S_S_S_S_S_S_S_S_S_S_S_S_S_S_S_S_S_S_S_S_S_S_S_S_S_S_S_S_S_S_S_S_S_S_S_S_S_S_S_S_S_S_S_S_S_S_S_S_S_S_S_S_S_S_S_S_S_S_S_S_S_S_S_S_S_S_S_S_S_S_S_S_S_S_S_S_S_S_S_S_S_S_S_S_S_S_S_S_S_S_S_S_S_S_S_S_S_S_S_S_S_S_S_S_S_S_S_S_S_S_S_S_S_S_S_S_S_S_S_S_S_S_S_S_S_S_S_S_S_S_S_S_S_S_S_S_S_S_S_S_S_S_S_S_S_S_S_S_S_S_S_S_S__param_112];
	ld.param.u64 	%rd114, [_Z4racePiS_S_S_S_S_S_S_S_S_S_S_S_S_S_S_S_S_S_S_S_S_S_S_S_S_S_S_S_S_S_S_S_S_S_S_S_S_S_S_S_S_S_S_S_S_S_S_S_S_S_S_S_S_S_S_S_S_S_S_S_S_S_S_S_S_S_S_S_S_S_S_S_S_S_S_S_S_S_S_S_S_S_S_S_S_S_S_S_S_S_S_S_S_S_S_S_S_S_S_S_S_S_S_S_S_S_S_S_S_S_S_S_S_S_S_S_S_S_S_S_S_S_S_S_S_S_S_S_S_S_S_S_S_S_S_S_S_S_S_S_S_S_S_S_S_S_S_S_S_S_S_S_S_S_S_S_S_S_S_S_S_S_S_S_S_S_S_S_S_S_S_S_S_S_S_S_S_S_S_S_S_S_S_S_S_S_S_S_S_S_S_S_S_S_S_S_S_S_S_S_S_S_S_S_S_S_S_S_S_S_S_S_S_S_S_S_S_S_S_S_S_S_S_S_S_S_S_S_S_S_S_S_S_S_S_S_S_S_S_S_S_S_S_S_S_S_S_S_S_S_S_S_S_S_S_S_S_S_S_S_S_S_S_S_S_S_S_S_S_S_S_S_S_S_S_S_S_S_S_S_S_S_S_S_S_S_S_S_S_S_S_S_S_S_S_S_S_S_S_S_S_S_S_S_S_S_S_S_S_S_S_S_S_S_S_S_S_S_S_S_S_S_S_S_S_S_S_S_S_S_S_S_S_S_S_S_S_S_S_S_S_S_S_S_S_S_S_S_S_S_S_S_S_S_S_S_S_S_S_S_S_S_S_S_S_S_S_S_S_S_S_S_S_S_S_S_S_S_S_S_S_S_S_S_S_S_S_S_S_S_S_S_S_S_S_S_S_S_S_S_S_S_S_S_S_S_S_S_S_S_S_S_S_S_S_S_S_S_S_S_S_S_S_S_S_S_S_S_S_S_S_S_S_S_S_S_S_S_S_S_S_S_S_S_S_S_S_S_S_S_S_S_S_S_S_S_S_S_S_S_S_S_S_S_S_S_S_S_S_S_S_S_S_S_S_S_S_S_S_S_S_S_S_S_S_S_S_S_S_S_S_S_S_S_S_S_S_S_S_S_S_S_S_S_S_S_S_S_S_S_S_S_S_S_S_S_S_S_S_S_S_S_S_S_S_S_S_S_S_S_S_S_S_S_S_S_S_S_S_S_S_S_S_S_S_S_S_S_S_S_S_S_S_S_S_S_S_S_S_S_S_S_S_S_S_S_S_S_S_S_S_S_S_S_S_S_S_S_S_S_S_S_S_S_S_S_S_S_S_S_S_S_S_S_S_S_S_S_S_S_S_S_S_S_S_S_S_S_S_S_S_S_S_S_S_S_S_S_S_S_S_S_S_S_S_S_S_S_S_S_S_S_S_S_S_S_S_S_S_S_S_S_S_S_S_S_S_S_S_S_S_S_S_S_S_S_S_S_S_S_S_S_S_S_S_S_S_S_S_S_S_S_S_S_S_S_S_S_S_S_S_S_S_S_S_S_S_S_S_S_S_S_S_S_S_S_S_S_S_S_S_S_S_S_S_S_S_S_S_S_S_S_S_S_S_S_S_S_S_S_S_S_S_S_S_S_S_S_S_S_S_S_S_S_S_S_S_S_S_S_S_S_S_S_S_S_S_S_S_S_S_S_S_S_S_S_S_S_S_S_S_S_S_S_S_S_S_S_S_S_S_S_S_S_S_S_S_S_S_S_S_S_S_S_S_S_S_S_S_S_S_S_S_S_S_S_S_S_S_S_S_S_S_S_S_S_S_S_S_S_S_S_S_S_S_S_S_S_S_S_S_S_S_S_S_S_S_S_S_S_S_S_S_S_S_S_S_S_S_S_S_S_S_S_S_S_S_S_S_S_S_S_S_S_S_S_S_S_S_S_S_S_S_S_S_S_S_S_S_S_S_S_S_S_S_S_S_S_S_S_S_S_S_S_S_S_S_S_S_S_S_S_S_S_S_S_S_S_S_S_S_S_S_S_S_S_S_S_S_S_S_S_S_S_S_S_S_S_S_S_S_S_S_S_S_S_S_S_S_S_S_S_S_S_S_S_S_S_S_S_S_S_S_S_S_S_S_S_S_S_S_S_S_S_S_S_S_S_S_S_S_S_S_S_S_S_S_S_S_S_S_S_S_S_S_S_S_S_S_S_S_S_S_S_S_S_S_S_S_S_S_S_S_S_S_S_S_S_S_S_S_S_S_S_S_S_S_S_S_S_S_S_S_S_S_S_S_S_S_S_S_S_S__param_113];
	ld.param.u64 	%rd115, [_Z4racePiS_S_S_S_S_S_S_S_S_S_S_S_S_S_S_S_S_S_S_S_S_S_S_S_S_S_S_S_S_S_S_S_S_S_S_S_S_S_S_S_S_S_S_S_S_S_S_S_S_S_S_S_S_S_S_S_S_S_S_S_S_S_S_S_S_S_S_S_S_S_S_S_S_S_S_S_S_S_S_S_S_S_S_S_S_S_S_S_S_S_S_S_S_S_S_S_S_S_S_S_S_S_S_S_S_S_S_S_S_S_S_S_S_S_S_S_S_S_S_S_S_S_S_S_S_S_S_S_S_S_S_S_S_S_S_S_S_S_S_S_S_S_S_S_S_S_S_S_S_S_S_S_S_S_S_S_S_S_S_S_S_S_S_S_S_S_S_S_S_S_S_S_S_S_S_S_S_S_S_S_S_S_S_S_S_S_S_S_S_S_S_S_S_S_S_S_S_S_S_S_S_S_S_S_S_S_S_S_S_S_S_S_S_S_S_S_S_S_S_S_S_S_S_S_S_S_S_S_S_S_S_S_S_S_S_S_S_S_S_S_S_S_S_S_S_S_S_S_S_S_S_S_S_S_S_S_S_S_S_S_S_S_S_S_S_S_S_S_S_S_S_S_S_S_S_S_S_S_S_S_S_S_S_S_S_S_S_S_S_S_S_S_S_S_S_S_S_S_S_S_S_S_S_S_S_S_S_S_S_S_S_S_S_S_S_S_S_S_S_S_S_S_S_S_S_S_S_S_S_S_S_S_S_S_S_S_S_S_S_S_S_S_S_S_S_S_S_S_S_S_S_S_S_S_S_S_S_S_S_S_S_S_S_S_S_S_S_S_S_S_S_S_S_S_S_S_S_S_S_S_S_S_S_S_S_S_S_S_S_S_S_S_S_S_S_S_S_S_S_S_S_S_S_S_S_S_S_S_S_S_S_S_S_S_S_S_S_S_S_S_S_S_S_S_S_S_S_S_S_S_S_S_S_S_S_S_S_S_S_S_S_S_S_S_S_S_S_S_S_S_S_S_S_S_S_S_S_S_S_S_S_S_S_S_S_S_S_S_S_S_S_S_S_S_S_S_S_S_S_S_S_S_S_S_S_S_S_S_S_S_S_S_S_S_S_S_S_S_S_S_S_S_S_S_S_S_S_S_S_S_S_S_S_S_S_S_S_S_S_S_S_S_S_S_S_S_S_S_S_S_S_S_S_S_S_S_S_S_S_S_S_S_S_S_S_S_S_S_S_S_S_S_S_S_S_S_S_S_S_S_S_S_S_S_S_S_S_S_S_S_S_S_S_S_S_S_S_S_S_S_S_S_S_S_S_S_S_S_S_S_S_S_S_S_S_S_S_S_S_S_S_S_S_S_S_S_S_S_S_S_S_S_S_S_S_S_S_S_S_S_S_S_S_S_S_S_S_S_S_S_S_S_S_S_S_S_S_S_S_S_S_S_S_S_S_S_S_S_S_S_S_S_S_S_S_S_S_S_S_S_S_S_S_S_S_S_S_S_S_S_S_S_S_S_S_S_S_S_S_S_S_S_S_S_S_S_S_S_S_S_S_S_S_S_S_S_S_S_S_S_S_S_S_S_S_S_S_S_S_S_S_S_S_S_S_S_S_S_S_S_S_S_S_S_S_S_S_S_S_S_S_S_S_S_S_S_S_S_S_S_S_S_S_S_S_S_S_S_S_S_S_S_S_S_S_S_S_S_S_S_S_S_S_S_S_S_S_S_S_S_S_S_S_S_S_S_S_S_S_S_S_S_S_S_S_S_S_S_S_S_S_S_S_S_S_S_S_S_S_S_S_S_S_S_S_S_S_S_S_S_S_S_S_S_S_S_S_S_S_S_S_S_S_S_S_S_S_S_S_S_S_S_S_S_S_S_S_S_S_S_S_S_S_S_S_S_S_S_S_S_S_S_S_S_S_S_S_S_S_S_S_S_S_S_S_S_S_S_S_S_S_S_S_S_S_S_S_S_S_S_S_S_S_S_S_S_S_S_S_S_S_S_S_S_S_S_S_S_S_S_S_S_S_S_S_S_S_S_S_S_S_S_S_S_S_S_S_S_S_S_S_S_S_S_S_S_S_S_S_S_S_S_S_S_S_S_S_S_S_S_S_S_S_S_S_S_S_S_S_S_S_S_S_S_S_S_S_S_S_S_S_S_S_S_S_S_S_S_S_S_S_S_S_S_S_S_S_S_S_S_S_S_S_S_S_S_S_S_S_S_S_S_S_S_S_S_S_S_S_S_S_S_S_S_S_S_S_S_S_S_S_S_S_S_S_S_S_S_S_S_S_S_S__param_114];
	ld.param.u64 	%rd116, [_Z4racePiS_S_S_S_S_S_S_S_S_S_S_S_S_S_S_S_S_S_S_S_S_S_S_S_S_S_S_S_S_S_S_S_S_S_S_S_S_S_S_S_S_S_S_S_S_S_S_S_S_S_S_S_S_S_S_S_S_S_S_S_S_S_S_S_S_S_S_S_S_S_S_S_S_S_S_S_S_S_S_S_S_S_S_S_S_S_S_S_S_S_S_S_S_S_S_S_S_S_S_S_S_S_S_S_S_S_S_S_S_S_S_S_S_S_S_S_S_S_S_S_S_S_S_S_S_S_S_S_S_S_S_S_S_S_S_S_S_S_S_S_S_S_S_S_S_S_S_S_S_S_S_S_S_S_S_S_S_S_S_S_S_S_S_S_S_S_S_S_S_S_S_S_S_S_S_S_S_S_S_S_S_S_S_S_S_S_S_S_S_S_S_S_S_S_S_S_S_S_S_S_S_S_S_S_S_S_S_S_S_S_S_S_S_S_S_S_S_S_S_S_S_S_S_S_S_S_S_S_S_S_S_S_S_S_S_S_S_S_S_S_S_S_S_S_S_S_S_S_S_S_S_S_S_S_S_S_S_S_S_S_S_S_S_S_S_S_S_S_S_S_S_S_S_S_S_S_S_S_S_S_S_S_S_S_S_S_S_S_S_S_S_S_S_S_S_S_S_S_S_S_S_S_S_S_S_S_S_S_S_S_S_S_S_S_S_S_S_S_S_S_S_S_S_S_S_S_S_S_S_S_S_S_S_S_S_S_S_S_S_S_S_S_S_S_S_S_S_S_S_S_S_S_S_S_S_S_S_S_S_S_S_S_S_S_S_S_S_S_S_S_S_S_S_S_S_S_S_S_S_S_S_S_S_S_S_S_S_S_S_S_S_S_S_S_S_S_S_S_S_S_S_S_S_S_S_S_S_S_S_S_S_S_S_S_S_S_S_S_S_S_S_S_S_S_S_S_S_S_S_S_S_S_S_S_S_S_S_S_S_S_S_S_S_S_S_S_S_S_S_S_S_S_S_S_S_S_S_S_S_S_S_S_S_S_S_S_S_S_S_S_S_S_S_S_S_S_S_S_S_S_S_S_S_S_S_S_S_S_S_S_S_S_S_S_S_S_S_S_S_S_S_S_S_S_S_S_S_S_S_S_S_S_S_S_S_S_S_S_S_S_S_S_S_S_S_S_S_S_S_S_S_S_S_S_S_S_S_S_S_S_S_S_S_S_S_S_S_S_S_S_S_S_S_S_S_S_S_S_S_S_S_S_S_S_S_S_S_S_S_S_S_S_S_S_S_S_S_S_S_S_S_S_S_S_S_S_S_S_S_S_S_S_S_S_S_S_S_S_S_S_S_S_S_S_S_S_S_S_S_S_S_S_S_S_S_S_S_S_S_S_S_S_S_S_S_S_S_S_S_S_S_S_S_S_S_S_S_S_S_S_S_S_S_S_S_S_S_S_S_S_S_S_S_S_S_S_S_S_S_S_S_S_S_S_S_S_S_S_S_S_S_S_S_S_S_S_S_S_S_S_S_S_S_S_S_S_S_S_S_S_S_S_S_S_S_S_S_S_S_S_S_S_S_S_S_S_S_S_S_S_S_S_S_S_S_S_S_S_S_S_S_S_S_S_S_S_S_S_S_S_S_S_S_S_S_S_S_S_S_S_S_S_S_S_S_S_S_S_S_S_S_S_S_S_S_S_S_S_S_S_S_S_S_S_S_S_S_S_S_S_S_S_S_S_S_S_S_S_S_S_S_S_S_S_S_S_S_S_S_S_S_S_S_S_S_S_S_S_S_S_S_S_S_S_S_S_S_S_S_S_S_S_S_S_S_S_S_S_S_S_S_S_S_S_S_S_S_S_S_S_S_S_S_S_S_S_S_S_S_S_S_S_S_S_S_S_S_S_S_S_S_S_S_S_S_S_S_S_S_S_S_S_S_S_S_S_S_S_S_S_S_S_S_S_S_S_S_S_S_S_S_S_S_S_S_S_S_S_S_S_S_S_S_S_S_S_S_S_S_S_S_S_S_S_S_S_S_S_S_S_S_S_S_S_S_S_S_S_S_S_S_S_S_S_S_S_S_S_S_S_S_S_S_S_S_S_S_S_S_S_S_S_S_S_S_S_S_S_S_S_S_S_S_S_S_S_S_S_S_S_S_S_S_S_S_S_S_S_S_S_S_S_S_S_S_S_S_S_S_S_S_S_S_S_S_S_S_S_S_S_S_S_S_S_S_S_S_S_S_S_S_S_S_S_S_S_S_S_S_S_S_S_S_S_S_S_S_S_S_S_S_S_S__param_115];
	ld.param.u64 	%rd117, [_Z4racePiS_S_S_S_S_S_S_S_S_S_S_S_S_S_S_S_S_S_S_S_S_S_S_S_S_S_S_S_S_S_S_S_S_S_S_S_S_S_S_S_S_S_S_S_S_S_S_S_S_S_S_S_S_S_S_S_S_S_S_S_S_S_S_S_S_S_S_S_S_S_S_S_S_S_S_S_S_S_S_S_S_S_S_S_S_S_S_S_S_S_S_S_S_S_S_S_S_S_S_S_S_S_S_S_S_S_S_S_S_S_S_S_S_S_S_S_S_S_S_S_S_S_S_S_S_S_S_S_S_S_S_S_S_S_S_S_S_S_S_S_S_S_S_S_S_S_S_S_S_S_S_S_S_S_S_S_S_S_S_S_S_S_S_S_S_S_S_S_S_S_S_S_S_S_S_S_S_S_S_S_S_S_S_S_S_S_S_S_S_S_S_S_S_S_S_S_S_S_S_S_S_S_S_S_S_S_S_S_S_S_S_S_S_S_S_S_S_S_S_S_S_S_S_S_S_S_S_S_S_S_S_S_S_S_S_S_S_S_S_S_S_S_S_S_S_S_S_S_S_S_S_S_S_S_S_S_S_S_S_S_S_S_S_S_S_S_S_S_S_S_S_S_S_S_S_S_S_S_S_S_S_S_S_S_S_S_S_S_S_S_S_S_S_S_S_S_S_S_S_S_S_S_S_S_S_S_S_S_S_S_S_S_S_S_S_S_S_S_S_S_S_S_S_S_S_S_S_S_S_S_S_S_S_S_S_S_S_S_S_S_S_S_S_S_S_S_S_S_S_S_S_S_S_S_S_S_S_S_S_S_S_S_S_S_S_S_S_S_S_S_S_S_S_S_S_S_S_S_S_S_S_S_S_S_S_S_S_S_S_S_S_S_S_S_S_S_S_S_S_S_S_S_S_S_S_S_S_S_S_S_S_S_S_S_S_S_S_S_S_S_S_S_S_S_S_S_S_S_S_S_S_S_S_S_S_S_S_S_S_S_S_S_S_S_S_S_S_S_S_S_S_S_S_S_S_S_S_S_S_S_S_S_S_S_S_S_S_S_S_S_S_S_S_S_S_S_S_S_S_S_S_S_S_S_S_S_S_S_S_S_S_S_S_S_S_S_S_S_S_S_S_S_S_S_S_S_S_S_S_S_S_S_S_S_S_S_S_S_S_S_S_S_S_S_S_S_S_S_S_S_S_S_S_S_S_S_S_S_S_S_S_S_S_S_S_S_S_S_S_S_S_S_S_S_S_S_S_S_S_S_S_S_S_S_S_S_S_S_S_S_S_S_S_S_S_S_S_S_S_S_S_S_S_S_S_S_S_S_S_S_S_S_S_S_S_S_S_S_S_S_S_S_S_S_S_S_S_S_S_S_S_S_S_S_S_S_S_S_S_S_S_S_S_S_S_S_S_S_S_S_S_S_S_S_S_S_S_S_S_S_S_S_S_S_S_S_S_S_S_S_S_S_S_S_S_S_S_S_S_S_S_S_S_S_S_S_S_S_S_S_S_S_S_S_S_S_S_S_S_S_S_S_S_S_S_S_S_S_S_S_S_S_S_S_S_S_S_S_S_S_S_S_S_S_S_S_S_S_S_S_S_S_S_S_S_S_S_S_S_S_S_S_S_S_S_S_S_S_S_S_S_S_S_S_S_S_S_S_S_S_S_S_S_S_S_S_S_S_S_S_S_S_S_S_S_S_S_S_S_S_S_S_S_S_S_S_S_S_S_S_S_S_S_S_S_S_S_S_S_S_S_S_S_S_S_S_S_S_S_S_S_S_S_S_S_S_S_S_S_S_S_S_S_S_S_S_S_S_S_S_S_S_S_S_S_S_S_S_S_S_S_S_S_S_S_S_S_S_S_S_S_S_S_S_S_S_S_S_S_S_S_S_S_S_S_S_S_S_S_S_S_S_S_S_S_S_S_S_S_S_S_S_S_S_S_S_S_S_S_S_S_S_S_S_S_S_S_S_S_S_S_S_S_S_S_S_S_S_S_S_S_S_S_S_S_S_S_S_S_S_S_S_S_S_S_S_S_S_S_S_S_S_S_S_S_S_S_S_S_S_S_S_S_S_S_S_S_S_S_S_S_S_S_S_S_S_S_S_S_S_S_S_S_S_S_S_S_S_S_S_S_S_S_S_S_S_S_S_S_S_S_S_S_S_S_S_S_S_S_S_S_S_S_S_S_S_S_S_S_S_S_S_S_S_S_S_S_S_S_S_S_S_S_S_S_S_S_S_S_S_S_S_S_S_S_S_S_S_S_S_S_S_S_S_S_S_S_S_S_S_S_S_S__param_116];
	ld.param.u64 	%rd118, [_Z4racePiS_S_S_S_S_S_S_S_S_S_S_S_S_S_S_S_S_S_S_S_S_S_S_S_S_S_S_S_S_S_S_S_S_S_S_S_S_S_S_S_S_S_S_S_S_S_S_S_S_S_S_S_S_S_S_S_S_S_S_S_S_S_S_S_S_S_S_S_S_S_S_S_S_S_S_S_S_S_S_S_S_S_S_S_S_S_S_S_S_S_S_S_S_S_S_S_S_S_S_S_S_S_S_S_S_S_S_S_S_S_S_S_S_S_S_S_S_S_S_S_S_S_S_S_S_S_S_S_S_S_S_S_S_S_S_S_S_S_S_S_S_S_S_S_S_S_S_S_S_S_S_S_S_S_S_S_S_S_S_S_S_S_S_S_S_S_S_S_S_S_S_S_S_S_S_S_S_S_S_S_S_S_S_S_S_S_S_S_S_S_S_S_S_S_S_S_S_S_S_S_S_S_S_S_S_S_S_S_S_S_S_S_S_S_S_S_S_S_S_S_S_S_S_S_S_S_S_S_S_S_S_S_S_S_S_S_S_S_S_S_S_S_S_S_S_S_S_S_S_S_S_S_S_S_S_S_S_S_S_S_S_S_S_S_S_S_S_S_S_S_S_S_S_S_S_S_S_S_S_S_S_S_S_S_S_S_S_S_S_S_S_S_S_S_S_S_S_S_S_S_S_S_S_S_S_S_S_S_S_S_S_S_S_S_S_S_S_S_S_S_S_S_S_S_S_S_S_S_S_S_S_S_S_S_S_S_S_S_S_S_S_S_S_S_S_S_S_S_S_S_S_S_S_S_S_S_S_S_S_S_S_S_S_S_S_S_S_S_S_S_S_S_S_S_S_S_S_S_S_S_S_S_S_S_S_S_S_S_S_S_S_S_S_S_S_S_S_S_S_S_S_S_S_S_S_S_S_S_S_S_S_S_S_S_S_S_S_S_S_S_S_S_S_S_S_S_S_S_S_S_S_S_S_S_S_S_S_S_S_S_S_S_S_S_S_S_S_S_S_S_S_S_S_S_S_S_S_S_S_S_S_S_S_S_S_S_S_S_S_S_S_S_S_S_S_S_S_S_S_S_S_S_S_S_S_S_S_S_S_S_S_S_S_S_S_S_S_S_S_S_S_S_S_S_S_S_S_S_S_S_S_S_S_S_S_S_S_S_S_S_S_S_S_S_S_S_S_S_S_S_S_S_S_S_S_S_S_S_S_S_S_S_S_S_S_S_S_S_S_S_S_S_S_S_S_S_S_S_S_S_S_S_S_S_S_S_S_S_S_S_S_S_S_S_S_S_S_S_S_S_S_S_S_S_S_S_S_S_S_S_S_S_S_S_S_S_S_S_S_S_S_S_S_S_S_S_S_S_S_S_S_S_S_S_S_S_S_S_S_S_S_S_S_S_S_S_S_S_S_S_S_S_S_S_S_S_S_S_S_S_S_S_S_S_S_S_S_S_S_S_S_S_S_S_S_S_S_S_S_S_S_S_S_S_S_S_S_S_S_S_S_S_S_S_S_S_S_S_S_S_S_S_S_S_S_S_S_S_S_S_S_S_S_S_S_S_S_S_S_S_S_S_S_S_S_S_S_S_S_S_S_S_S_S_S_S_S_S_S_S_S_S_S_S_S_S_S_S_S_S_S_S_S_S_S_S_S_S_S_S_S_S_S_S_S_S_S_S_S_S_S_S_S_S_S_S_S_S_S_S_S_S_S_S_S_S_S_S_S_S_S_S_S_S_S_S_S_S_S_S_S_S_S_S_S_S_S_S_S_S_S_S_S_S_S_S_S_S_S_S_S_S_S_S_S_S_S_S_S_S_S_S_S_S_S_S_S_S_S_S_S_S_S_S_S_S_S_S_S_S_S_S_S_S_S_S_S_S_S_S_S_S_S_S_S_S_S_S_S_S_S_S_S_S_S_S_S_S_S_S_S_S_S_S_S_S_S_S_S_S_S_S_S_S_S_S_S_S_S_S_S_S_S_S_S_S_S_S_S_S_S_S_S_S_S_S_S_S_S_S_S_S_S_S_S_S_S_S_S_S_S_S_S_S_S_S_S_S_S_S_S_S_S_S_S_S_S_S_S_S_S_S_S_S_S_S_S_S_S_S_S_S_S_S_S_S_S_S_S_S_S_S_S_S_S_S_S_S_S_S_S_S_S_S_S_S_S_S_S_S_S_S_S_S_S_S_S_S_S_S_S_S_S_S_S_S_S_S_S_S_S_S_S_S_S_S_S_S_S_S_S_S_S_S_S_S_S_S_S_S_S_S_S_S_S_S_S_S_S_S_S_S_S__param_117];
	ld.param.u64 	%rd119, [_Z4racePiS_S_S_S_S_S_S_S_S_S_S_S_S_S_S_S_S_S_S_S_S_S_S_S_S_S_S_S_S_S_S_S_S_S_S_S_S_S_S_S_S_S_S_S_S_S_S_S_S_S_S_S_S_S_S_S_S_S_S_S_S_S_S_S_S_S_S_S_S_S_S_S_S_S_S_S_S_S_S_S_S_S_S_S_S_S_S_S_S_S_S_S_S_S_S_S_S_S_S_S_S_S_S_S_S_S_S_S_S_S_S_S_S_S_S_S_S_S_S_S_S_S_S_S_S_S_S_S_S_S_S_S_S_S_S_S_S_S_S_S_S_S_S_S_S_S_S_S_S_S_S_S_S_S_S_S_S_S_S_S_S_S_S_S_S_S_S_S_S_S_S_S_S_S_S_S_S_S_S_S_S_S_S_S_S_S_S_S_S_S_S_S_S_S_S_S_S_S_S_S_S_S_S_S_S_S_S_S_S_S_S_S_S_S_S_S_S_S_S_S_S_S_S_S_S_S_S_S_S_S_S_S_S_S_S_S_S_S_S_S_S_S_S_S_S_S_S_S_S_S_S_S_S_S_S_S_S_S_S_S_S_S_S_S_S_S_S_S_S_S_S_S_S_S_S_S_S_S_S_S_S_S_S_S_S_S_S_S_S_S_S_S_S_S_S_S_S_S_S_S_S_S_S_S_S_S_S_S_S_S_S_S_S_S_S_S_S_S_S_S_S_S_S_S_S_S_S_S_S_S_S_S_S_S_S_S_S_S_S_S_S_S_S_S_S_S_S_S_S_S_S_S_S_S_S_S_S_S_S_S_S_S_S_S_S_S_S_S_S_S_S_S_S_S_S_S_S_S_S_S_S_S_S_S_S_S_S_S_S_S_S_S_S_S_S_S_S_S_S_S_S_S_S_S_S_S_S_S_S_S_S_S_S_S_S_S_S_S_S_S_S_S_S_S_S_S_S_S_S_S_S_S_S_S_S_S_S_S_S_S_S_S_S_S_S_S_S_S_S_S_S_S_S_S_S_S_S_S_S_S_S_S_S_S_S_S_S_S_S_S_S_S_S_S_S_S_S_S_S_S_S_S_S_S_S_S_S_S_S_S_S_S_S_S_S_S_S_S_S_S_S_S_S_S_S_S_S_S_S_S_S_S_S_S_S_S_S_S_S_S_S_S_S_S_S_S_S_S_S_S_S_S_S_S_S_S_S_S_S_S_S_S_S_S_S_S_S_S_S_S_S_S_S_S_S_S_S_S_S_S_S_S_S_S_S_S_S_S_S_S_S_S_S_S_S_S_S_S_S_S_S_S_S_S_S_S_S_S_S_S_S_S_S_S_S_S_S_S_S_S_S_S_S_S_S_S_S_S_S_S_S_S_S_S_S_S_S_S_S_S_S_S_S_S_S_S_S_S_S_S_S_S_S_S_S_S_S_S_S_S_S_S_S_S_S_S_S_S_S_S_S_S_S_S_S_S_S_S_S_S_S_S_S_S_S_S_S_S_S_S_S_S_S_S_S_S_S_S_S_S_S_S_S_S_S_S_S_S_S_S_S_S_S_S_S_S_S_S_S_S_S_S_S_S_S_S_S_S_S_S_S_S_S_S_S_S_S_S_S_S_S_S_S_S_S_S_S_S_S_S_S_S_S_S_S_S_S_S_S_S_S_S_S_S_S_S_S_S_S_S_S_S_S_S_S_S_S_S_S_S_S_S_S_S_S_S_S_S_S_S_S_S_S_S_S_S_S_S_S_S_S_S_S_S_S_S_S_S_S_S_S_S_S_S_S_S_S_S_S_S_S_S_S_S_S_S_S_S_S_S_S_S_S_S_S_S_S_S_S_S_S_S_S_S_S_S_S_S_S_S_S_S_S_S_S_S_S_S_S_S_S_S_S_S_S_S_S_S_S_S_S_S_S_S_S_S_S_S_S_S_S_S_S_S_S_S_S_S_S_S_S_S_S_S_S_S_S_S_S_S_S_S_S_S_S_S_S_S_S_S_S_S_S_S_S_S_S_S_S_S_S_S_S_S_S_S_S_S_S_S_S_S_S_S_S_S_S_S_S_S_S_S_S_S_S_S_S_S_S_S_S_S_S_S_S_S_S_S_S_S_S_S_S_S_S_S_S_S_S_S_S_S_S_S_S_S_S_S_S_S_S_S_S_S_S_S_S_S_S_S_S_S_S_S_S_S_S_S_S_S_S_S_S_S_S_S_S_S_S_S_S_S_S_S_S_S_S_S_S_S_S_S_S_S_S_S_S_S_S_S_S_S_S_S_S_S_S_S_S_S_S_S_S__param_118];
	ld.param.u64 	%rd120, [_Z4racePiS_S_S_S_S_S_S_S_S_S_S_S_S_S_S_S_S_S_S_S_S_S_S_S_S_S_S_S_S_S_S_S_S_S_S_S_S_S_S_S_S_S_S_S_S_S_S_S_S_S_S_S_S_S_S_S_S_S_S_S_S_S_S_S_S_S_S_S_S_S_S_S_S_S_S_S_S_S_S_S_S_S_S_S_S_S_S_S_S_S_S_S_S_S_S_S_S_S_S_S_S_S_S_S_S_S_S_S_S_S_S_S_S_S_S_S_S_S_S_S_S_S_S_S_S_S_S_S_S_S_S_S_S_S_S_S_S_S_S_S_S_S_S_S_S_S_S_S_S_S_S_S_S_S_S_S_S_S_S_S_S_S_S_S_S_S_S_S_S_S_S_S_S_S_S_S_S_S_S_S_S_S_S_S_S_S_S_S_S_S_S_S_S_S_S_S_S_S_S_S_S_S_S_S_S_S_S_S_S_S_S_S_S_S_S_S_S_S_S_S_S_S_S_S_S_S_S_S_S_S_S_S_S_S_S_S_S_S_S_S_S_S_S_S_S_S_S_S_S_S_S_S_S_S_S_S_S_S_S_S_S_S_S_S_S_S_S_S_S_S_S_S_S_S_S_S_S_S_S_S_S_S_S_S_S_S_S_S_S_S_S_S_S_S_S_S_S_S_S_S_S_S_S_S_S_S_S_S_S_S_S_S_S_S_S_S_S_S_S_S_S_S_S_S_S_S_S_S_S_S_S_S_S_S_S_S_S_S_S_S_S_S_S_S_S_S_S_S_S_S_S_S_S_S_S_S_S_S_S_S_S_S_S_S_S_S_S_S_S_S_S_S_S_S_S_S_S_S_S_S_S_S_S_S_S_S_S_S_S_S_S_S_S_S_S_S_S_S_S_S_S_S_S_S_S_S_S_S_S_S_S_S_S_S_S_S_S_S_S_S_S_S_S_S_S_S_S_S_S_S_S_S_S_S_S_S_S_S_S_S_S_S_S_S_S_S_S_S_S_S_S_S_S_S_S_S_S_S_S_S_S_S_S_S_S_S_S_S_S_S_S_S_S_S_S_S_S_S_S_S_S_S_S_S_S_S_S_S_S_S_S_S_S_S_S_S_S_S_S_S_S_S_S_S_S_S_S_S_S_S_S_S_S_S_S_S_S_S_S_S_S_S_S_S_S_S_S_S_S_S_S_S_S_S_S_S_S_S_S_S_S_S_S_S_S_S_S_S_S_S_S_S_S_S_S_S_S_S_S_S_S_S_S_S_S_S_S_S_S_S_S_S_S_S_S_S_S_S_S_S_S_S_S_S_S_S_S_S_S_S_S_S_S_S_S_S_S_S_S_S_S_S_S_S_S_S_S_S_S_S_S_S_S_S_S_S_S_S_S_S_S_S_S_S_S_S_S_S_S_S_S_S_S_S_S_S_S_S_S_S_S_S_S_S_S_S_S_S_S_S_S_S_S_S_S_S_S_S_S_S_S_S_S_S_S_S_S_S_S_S_S_S_S_S_S_S_S_S_S_S_S_S_S_S_S_S_S_S_S_S_S_S_S_S_S_S_S_S_S_S_S_S_S_S_S_S_S_S_S_S_S_S_S_S_S_S_S_S_S_S_S_S_S_S_S_S_S_S_S_S_S_S_S_S_S_S_S_S_S_S_S_S_S_S_S_S_S_S_S_S_S_S_S_S_S_S_S_S_S_S_S_S_S_S_S_S_S_S_S_S_S_S_S_S_S_S_S_S_S_S_S_S_S_S_S_S_S_S_S_S_S_S_S_S_S_S_S_S_S_S_S_S_S_S_S_S_S_S_S_S_S_S_S_S_S_S_S_S_S_S_S_S_S_S_S_S_S_S_S_S_S_S_S_S_S_S_S_S_S_S_S_S_S_S_S_S_S_S_S_S_S_S_S_S_S_S_S_S_S_S_S_S_S_S_S_S_S_S_S_S_S_S_S_S_S_S_S_S_S_S_S_S_S_S_S_S_S_S_S_S_S_S_S_S_S_S_S_S_S_S_S_S_S_S_S_S_S_S_S_S_S_S_S_S_S_S_S_S_S_S_S_S_S_S_S_S_S_S_S_S_S_S_S_S_S_S_S_S_S_S_S_S_S_S_S_S_S_S_S_S_S_S_S_S_S_S_S_S_S_S_S_S_S_S_S_S_S_S_S_S_S_S_S_S_S_S_S_S_S_S_S_S_S_S_S_S_S_S_S_S_S_S_S_S_S_S_S_S_S_S_S_S_S_S_S_S_S_S_S_S_S_S_S_S_S_S_S_S_S_S_S_S_S__param_119];
	ld.param.u64 	%rd121, [_Z4racePiS_S_S_S_S_S_S_S_S_S_S_S_S_S_S_S_S_S_S_S_S_S_S_S_S_S_S_S_S_S_S_S_S_S_S_S_S_S_S_S_S_S_S_S_S_S_S_S_S_S_S_S_S_S_S_S_S_S_S_S_S_S_S_S_S_S_S_S_S_S_S_S_S_S_S_S_S_S_S_S_S_S_S_S_S_S_S_S_S_S_S_S_S_S_S_S_S_S_S_S_S_S_S_S_S_S_S_S_S_S_S_S_S_S_S_S_S_S_S_S_S_S_S_S_S_S_S_S_S_S_S_S_S_S_S_S_S_S_S_S_S_S_S_S_S_S_S_S_S_S_S_S_S_S_S_S_S_S_S_S_S_S_S_S_S_S_S_S_S_S_S_S_S_S_S_S_S_S_S_S_S_S_S_S_S_S_S_S_S_S_S_S_S_S_S_S_S_S_S_S_S_S_S_S_S_S_S_S_S_S_S_S_S_S_S_S_S_S_S_S_S_S_S_S_S_S_S_S_S_S_S_S_S_S_S_S_S_S_S_S_S_S_S_S_S_S_S_S_S_S_S_S_S_S_S_S_S_S_S_S_S_S_S_S_S_S_S_S_S_S_S_S_S_S_S_S_S_S_S_S_S_S_S_S_S_S_S_S_S_S_S_S_S_S_S_S_S_S_S_S_S_S_S_S_S_S_S_S_S_S_S_S_S_S_S_S_S_S_S_S_S_S_S_S_S_S_S_S_S_S_S_S_S_S_S_S_S_S_S_S_S_S_S_S_S_S_S_S_S_S_S_S_S_S_S_S_S_S_S_S_S_S_S_S_S_S_S_S_S_S_S_S_S_S_S_S_S_S_S_S_S_S_S_S_S_S_S_S_S_S_S_S_S_S_S_S_S_S_S_S_S_S_S_S_S_S_S_S_S_S_S_S_S_S_S_S_S_S_S_S_S_S_S_S_S_S_S_S_S_S_S_S_S_S_S_S_S_S_S_S_S_S_S_S_S_S_S_S_S_S_S_S_S_S_S_S_S_S_S_S_S_S_S_S_S_S_S_S_S_S_S_S_S_S_S_S_S_S_S_S_S_S_S_S_S_S_S_S_S_S_S_S_S_S_S_S_S_S_S_S_S_S_S_S_S_S_S_S_S_S_S_S_S_S_S_S_S_S_S_S_S_S_S_S_S_S_S_S_S_S_S_S_S_S_S_S_S_S_S_S_S_S_S_S_S_S_S_S_S_S_S_S_S_S_S_S_S_S_S_S_S_S_S_S_S_S_S_S_S_S_S_S_S_S_S_S_S_S_S_S_S_S_S_S_S_S_S_S_S_S_S_S_S_S_S_S_S_S_S_S_S_S_S_S_S_S_S_S_S_S_S_S_S_S_S_S_S_S_S_S_S_S_S_S_S_S_S_S_S_S_S_S_S_S_S_S_S_S_S_S_S_S_S_S_S_S_S_S_S_S_S_S_S_S_S_S_S_S_S_S_S_S_S_S_S_S_S_S_S_S_S_S_S_S_S_S_S_S_S_S_S_S_S_S_S_S_S_S_S_S_S_S_S_S_S_S_S_S_S_S_S_S_S_S_S_S_S_S_S_S_S_S_S_S_S_S_S_S_S_S_S_S_S_S_S_S_S_S_S_S_S_S_S_S_S_S_S_S_S_S_S_S_S_S_S_S_S_S_S_S_S_S_S_S_S_S_S_S_S_S_S_S_S_S_S_S_S_S_S_S_S_S_S_S_S_S_S_S_S_S_S_S_S_S_S_S_S_S_S_S_S_S_S_S_S_S_S_S_S_S_S_S_S_S_S_S_S_S_S_S_S_S_S_S_S_S_S_S_S_S_S_S_S_S_S_S_S_S_S_S_S_S_S_S_S_S_S_S_S_S_S_S_S_S_S_S_S_S_S_S_S_S_S_S_S_S_S_S_S_S_S_S_S_S_S_S_S_S_S_S_S_S_S_S_S_S_S_S_S_S_S_S_S_S_S_S_S_S_S_S_S_S_S_S_S_S_S_S_S_S_S_S_S_S_S_S_S_S_S_S_S_S_S_S_S_S_S_S_S_S_S_S_S_S_S_S_S_S_S_S_S_S_S_S_S_S_S_S_S_S_S_S_S_S_S_S_S_S_S_S_S_S_S_S_S_S_S_S_S_S_S_S_S_S_S_S_S_S_S_S_S_S_S_S_S_S_S_S_S_S_S_S_S_S_S_S_S_S_S_S_S_S_S_S_S_S_S_S_S_S_S_S_S_S_S_S_S_S_S_S_S_S_S_S_S_S_S_S_S_S_S_S_S__param_120];
	ld.param.u64 	%rd122, [_Z4racePiS_S_S_S_S_S_S_S_S_S_S_S_S_S_S_S_S_S_S_S_S_S_S_S_S_S_S_S_S_S_S_S_S_S_S_S_S_S_S_S_S_S_S_S_S_S_S_S_S_S_S_S_S_S_S_S_S_S_S_S_S_S_S_S_S_S_S_S_S_S_S_S_S_S_S_S_S_S_S_S_S_S_S_S_S_S_S_S_S_S_S_S_S_S_S_S_S_S_S_S_S_S_S_S_S_S_S_S_S_S_S_S_S_S_S_S_S_S_S_S_S_S_S_S_S_S_S_S_S_S_S_S_S_S_S_S_S_S_S_S_S_S_S_S_S_S_S_S_S_S_S_S_S_S_S_S_S_S_S_S_S_S_S_S_S_S_S_S_S_S_S_S_S_S_S_S_S_S_S_S_S_S_S_S_S_S_S_S_S_S_S_S_S_S_S_S_S_S_S_S_S_S_S_S_S_S_S_S_S_S_S_S_S_S_S_S_S_S_S_S_S_S_S_S_S_S_S_S_S_S_S_S_S_S_S_S_S_S_S_S_S_S_S_S_S_S_S_S_S_S_S_S_S_S_S_S_S_S_S_S_S_S_S_S_S_S_S_S_S_S_S_S_S_S_S_S_S_S_S_S_S_S_S_S_S_S_S_S_S_S_S_S_S_S_S_S_S_S_S_S_S_S_S_S_S_S_S_S_S_S_S_S_S_S_S_S_S_S_S_S_S_S_S_S_S_S_S_S_S_S_S_S_S_S_S_S_S_S_S_S_S_S_S_S_S_S_S_S_S_S_S_S_S_S_S_S_S_S_S_S_S_S_S_S_S_S_S_S_S_S_S_S_S_S_S_S_S_S_S_S_S_S_S_S_S_S_S_S_S_S_S_S_S_S_S_S_S_S_S_S_S_S_S_S_S_S_S_S_S_S_S_S_S_S_S_S_S_S_S_S_S_S_S_S_S_S_S_S_S_S_S_S_S_S_S_S_S_S_S_S_S_S_S_S_S_S_S_S_S_S_S_S_S_S_S_S_S_S_S_S_S_S_S_S_S_S_S_S_S_S_S_S_S_S_S_S_S_S_S_S_S_S_S_S_S_S_S_S_S_S_S_S_S_S_S_S_S_S_S_S_S_S_S_S_S_S_S_S_S_S_S_S_S_S_S_S_S_S_S_S_S_S_S_S_S_S_S_S_S_S_S_S_S_S_S_S_S_S_S_S_S_S_S_S_S_S_S_S_S_S_S_S_S_S_S_S_S_S_S_S_S_S_S_S_S_S_S_S_S_S_S_S_S_S_S_S_S_S_S_S_S_S_S_S_S_S_S_S_S_S_S_S_S_S_S_S_S_S_S_S_S_S_S_S_S_S_S_S_S_S_S_S_S_S_S_S_S_S_S_S_S_S_S_S_S_S_S_S_S_S_S_S_S_S_S_S_S_S_S_S_S_S_S_S_S_S_S_S_S_S_S_S_S_S_S_S_S_S_S_S_S_S_S_S_S_S_S_S_S_S_S_S_S_S_S_S_S_S_S_S_S_S_S_S_S_S_S_S_S_S_S_S_S_S_S_S_S_S_S_S_S_S_S_S_S_S_S_S_S_S_S_S_S_S_S_S_S_S_S_S_S_S_S_S_S_S_S_S_S_S_S_S_S_S_S_S_S_S_S_S_S_S_S_S_S_S_S_S_S_S_S_S_S_S_S_S_S_S_S_S_S_S_S_S_S_S_S_S_S_S_S_S_S_S_S_S_S_S_S_S_S_S_S_S_S_S_S_S_S_S_S_S_S_S_S_S_S_S_S_S_S_S_S_S_S_S_S_S_S_S_S_S_S_S_S_S_S_S_S_S_S_S_S_S_S_S_S_S_S_S_S_S_S_S_S_S_S_S_S_S_S_S_S_S_S_S_S_S_S_S_S_S_S_S_S_S_S_S_S_S_S_S_S_S_S_S_S_S_S_S_S_S_S_S_S_S_S_S_S_S_S_S_S_S_S_S_S_S_S_S_S_S_S_S_S_S_S_S_S_S_S_S_S_S_S_S_S_S_S_S_S_S_S_S_S_S_S_S_S_S_S_S_S_S_S_S_S_S_S_S_S_S_S_S_S_S_S_S_S_S_S_S_S_S_S_S_S_S_S_S_S_S_S_S_S_S_S_S_S_S_S_S_S_S_S_S_S_S_S_S_S_S_S_S_S_S_S_S_S_S_S_S_S_S_S_S_S_S_S_S_S_S_S_S_S_S_S_S_S_S_S_S_S_S_S_S_S_S_S_S_S_S_S_S_S_S_S_S_S_S_S_S_S__param_121];
	ld.param.u64 	%rd123, [_Z4racePiS_S_S_S_S_S_S_S_S_S_S_S_S_S_S_S_S_S_S_S_S_S_S_S_S_S_S_S_S_S_S_S_S_S_S_S_S_S_S_S_S_S_S_S_S_S_S_S_S_S_S_S_S_S_S_S_S_S_S_S_S_S_S_S_S_S_S_S_S_S_S_S_S_S_S_S_S_S_S_S_S_S_S_S_S_S_S_S_S_S_S_S_S_S_S_S_S_S_S_S_S_S_S_S_S_S_S_S_S_S_S_S_S_S_S_S_S_S_S_S_S_S_S_S_S_S_S_S_S_S_S_S_S_S_S_S_S_S_S_S_S_S_S_S_S_S_S_S_S_S_S_S_S_S_S_S_S_S_S_S_S_S_S_S_S_S_S_S_S_S_S_S_S_S_S_S_S_S_S_S_S_S_S_S_S_S_S_S_S_S_S_S_S_S_S_S_S_S_S_S_S_S_S_S_S_S_S_S_S_S_S_S_S_S_S_S_S_S_S_S_S_S_S_S_S_S_S_S_S_S_S_S_S_S_S_S_S_S_S_S_S_S_S_S_S_S_S_S_S_S_S_S_S_S_S_S_S_S_S_S_S_S_S_S_S_S_S_S_S_S_S_S_S_S_S_S_S_S_S_S_S_S_S_S_S_S_S_S_S_S_S_S_S_S_S_S_S_S_S_S_S_S_S_S_S_S_S_S_S_S_S_S_S_S_S_S_S_S_S_S_S_S_S_S_S_S_S_S_S_S_S_S_S_S_S_S_S_S_S_S_S_S_S_S_S_S_S_S_S_S_S_S_S_S_S_S_S_S_S_S_S_S_S_S_S_S_S_S_S_S_S_S_S_S_S_S_S_S_S_S_S_S_S_S_S_S_S_S_S_S_S_S_S_S_S_S_S_S_S_S_S_S_S_S_S_S_S_S_S_S_S_S_S_S_S_S_S_S_S_S_S_S_S_S_S_S_S_S_S_S_S_S_S_S_S_S_S_S_S_S_S_S_S_S_S_S_S_S_S_S_S_S_S_S_S_S_S_S_S_S_S_S_S_S_S_S_S_S_S_S_S_S_S_S_S_S_S_S_S_S_S_S_S_S_S_S_S_S_S_S_S_S_S_S_S_S_S_S_S_S_S_S_S_S_S_S_S_S_S_S_S_S_S_S_S_S_S_S_S_S_S_S_S_S_S_S_S_S_S_S_S_S_S_S_S_S_S_S_S_S_S_S_S_S_S_S_S_S_S_S_S_S_S_S_S_S_S_S_S_S_S_S_S_S_S_S_S_S_S_S_S_S_S_S_S_S_S_S_S_S_S_S_S_S_S_S_S_S_S_S_S_S_S_S_S_S_S_S_S_S_S_S_S_S_S_S_S_S_S_S_S_S_S_S_S_S_S_S_S_S_S_S_S_S_S_S_S_S_S_S_S_S_S_S_S_S_S_S_S_S_S_S_S_S_S_S_S_S_S_S_S_S_S_S_S_S_S_S_S_S_S_S_S_S_S_S_S_S_S_S_S_S_S_S_S_S_S_S_S_S_S_S_S_S_S_S_S_S_S_S_S_S_S_S_S_S_S_S_S_S_S_S_S_S_S_S_S_S_S_S_S_S_S_S_S_S_S_S_S_S_S_S_S_S_S_S_S_S_S_S_S_S_S_S_S_S_S_S_S_S_S_S_S_S_S_S_S_S_S_S_S_S_S_S_S_S_S_S_S_S_S_S_S_S_S_S_S_S_S_S_S_S_S_S_S_S_S_S_S_S_S_S_S_S_S_S_S_S_S_S_S_S_S_S_S_S_S_S_S_S_S_S_S_S_S_S_S_S_S_S_S_S_S_S_S_S_S_S_S_S_S_S_S_S_S_S_S_S_S_S_S_S_S_S_S_S_S_S_S_S_S_S_S_S_S_S_S_S_S_S_S_S_S_S_S_S_S_S_S_S_S_S_S_S_S_S_S_S_S_S_S_S_S_S_S_S_S_S_S_S_S_S_S_S_S_S_S_S_S_S_S_S_S_S_S_S_S_S_S_S_S_S_S_S_S_S_S_S_S_S_S_S_S_S_S_S_S_S_S_S_S_S_S_S_S_S_S_S_S_S_S_S_S_S_S_S_S_S_S_S_S_S_S_S_S_S_S_S_S_S_S_S_S_S_S_S_S_S_S_S_S_S_S_S_S_S_S_S_S_S_S_S_S_S_S_S_S_S_S_S_S_S_S_S_S_S_S_S_S_S_S_S_S_S_S_S_S_S_S_S_S_S_S_S_S_S_S_S_S_S_S_S_S_S_S_S_S_S_S_S_S_S_S__param_122];
	ld.param.u64 	%rd124, [_Z4racePiS_S_S_S_S_S_S_S_S_S_S_S_S_S_S_S_S_S_S_S_S_S_S_S_S_S_S_S_S_S_S_S_S_S_S_S_S_S_S_S_S_S_S_S_S_S_S_S_S_S_S_S_S_S_S_S_S_S_S_S_S_S_S_S_S_S_S_S_S_S_S_S_S_S_S_S_S_S_S_S_S_S_S_S_S_S_S_S_S_S_S_S_S_S_S_S_S_S_S_S_S_S_S_S_S_S_S_S_S_S_S_S_S_S_S_S_S_S_S_S_S_S_S_S_S_S_S_S_S_S_S_S_S_S_S_S_S_S_S_S_S_S_S_S_S_S_S_S_S_S_S_S_S_S_S_S_S_S_S_S_S_S_S_S_S_S_S_S_S_S_S_S_S_S_S_S_S_S_S_S_S_S_S_S_S_S_S_S_S_S_S_S_S_S_S_S_S_S_S_S_S_S_S_S_S_S_S_S_S_S_S_S_S_S_S_S_S_S_S_S_S_S_S_S_S_S_S_S_S_S_S_S_S_S_S_S_S_S_S_S_S_S_S_S_S_S_S_S_S_S_S_S_S_S_S_S_S_S_S_S_S_S_S_S_S_S_S_S_S_S_S_S_S_S_S_S_S_S_S_S_S_S_S_S_S_S_S_S_S_S_S_S_S_S_S_S_S_S_S_S_S_S_S_S_S_S_S_S_S_S_S_S_S_S_S_S_S_S_S_S_S_S_S_S_S_S_S_S_S_S_S_S_S_S_S_S_S_S_S_S_S_S_S_S_S_S_S_S_S_S_S_S_S_S_S_S_S_S_S_S_S_S_S_S_S_S_S_S_S_S_S_S_S_S_S_S_S_S_S_S_S_S_S_S_S_S_S_S_S_S_S_S_S_S_S_S_S_S_S_S_S_S_S_S_S_S_S_S_S_S_S_S_S_S_S_S_S_S_S_S_S_S_S_S_S_S_S_S_S_S_S_S_S_S_S_S_S_S_S_S_S_S_S_S_S_S_S_S_S_S_S_S_S_S_S_S_S_S_S_S_S_S_S_S_S_S_S_S_S_S_S_S_S_S_S_S_S_S_S_S_S_S_S_S_S_S_S_S_S_S_S_S_S_S_S_S_S_S_S_S_S_S_S_S_S_S_S_S_S_S_S_S_S_S_S_S_S_S_S_S_S_S_S_S_S_S_S_S_S_S_S_S_S_S_S_S_S_S_S_S_S_S_S_S_S_S_S_S_S_S_S_S_S_S_S_S_S_S_S_S_S_S_S_S_S_S_S_S_S_S_S_S_S_S_S_S_S_S_S_S_S_S_S_S_S_S_S_S_S_S_S_S_S_S_S_S_S_S_S_S_S_S_S_S_S_S_S_S_S_S_S_S_S_S_S_S_S_S_S_S_S_S_S_S_S_S_S_S_S_S_S_S_S_S_S_S_S_S_S_S_S_S_S_S_S_S_S_S_S_S_S_S_S_S_S_S_S_S_S_S_S_S_S_S_S_S_S_S_S_S_S_S_S_S_S_S_S_S_S_S_S_S_S_S_S_S_S_S_S_S_S_S_S_S_S_S_S_S_S_S_S_S_S_S_S_S_S_S_S_S_S_S_S_S_S_S_S_S_S_S_S_S_S_S_S_S_S_S_S_S_S_S_S_S_S_S_S_S_S_S_S_S_S_S_S_S_S_S_S_S_S_S_S_S_S_S_S_S_S_S_S_S_S_S_S_S_S_S_S_S_S_S_S_S_S_S_S_S_S_S_S_S_S_S_S_S_S_S_S_S_S_S_S_S_S_S_S_S_S_S_S_S_S_S_S_S_S_S_S_S_S_S_S_S_S_S_S_S_S_S_S_S_S_S_S_S_S_S_S_S_S_S_S_S_S_S_S_S_S_S_S_S_S_S_S_S_S_S_S_S_S_S_S_S_S_S_S_S_S_S_S_S_S_S_S_S_S_S_S_S_S_S_S_S_S_S_S_S_S_S_S_S_S_S_S_S_S_S_S_S_S_S_S_S_S_S_S_S_S_S_S_S_S_S_S_S_S_S_S_S_S_S_S_S_S_S_S_S_S_S_S_S_S_S_S_S_S_S_S_S_S_S_S_S_S_S_S_S_S_S_S_S_S_S_S_S_S_S_S_S_S_S_S_S_S_S_S_S_S_S_S_S_S_S_S_S_S_S_S_S_S_S_S_S_S_S_S_S_S_S_S_S_S_S_S_S_S_S_S_S_S_S_S_S_S_S_S_S_S_S_S_S_S_S_S_S_S_S_S_S_S_S_S_S_S_S_S_S_S_S_S_S_S__param_123];
	ld.param.u64 	%rd125, [_Z4racePiS_S_S_S_S_S_S_S_S_S_S_S_S_S_S_S_S_S_S_S_S_S_S_S_S_S_S_S_S_S_S_S_S_S_S_S_S_S_S_S_S_S_S_S_S_S_S_S_S_S_S_S_S_S_S_S_S_S_S_S_S_S_S_S_S_S_S_S_S_S_S_S_S_S_S_S_S_S_S_S_S_S_S_S_S_S_S_S_S_S_S_S_S_S_S_S_S_S_S_S_S_S_S_S_S_S_S_S_S_S_S_S_S_S_S_S_S_S_S_S_S_S_S_S_S_S_S_S_S_S_S_S_S_S_S_S_S_S_S_S_S_S_S_S_S_S_S_S_S_S_S_S_S_S_S_S_S_S_S_S_S_S_S_S_S_S_S_S_S_S_S_S_S_S_S_S_S_S_S_S_S_S_S_S_S_S_S_S_S_S_S_S_S_S_S_S_S_S_S_S_S_S_S_S_S_S_S_S_S_S_S_S_S_S_S_S_S_S_S_S_S_S_S_S_S_S_S_S_S_S_S_S_S_S_S_S_S_S_S_S_S_S_S_S_S_S_S_S_S_S_S_S_S_S_S_S_S_S_S_S_S_S_S_S_S_S_S_S_S_S_S_S_S_S_S_S_S_S_S_S_S_S_S_S_S_S_S_S_S_S_S_S_S_S_S_S_S_S_S_S_S_S_S_S_S_S_S_S_S_S_S_S_S_S_S_S_S_S_S_S_S_S_S_S_S_S_S_S_S_S_S_S_S_S_S_S_S_S_S_S_S_S_S_S_S_S_S_S_S_S_S_S_S_S_S_S_S_S_S_S_S_S_S_S_S_S_S_S_S_S_S_S_S_S_S_S_S_S_S_S_S_S_S_S_S_S_S_S_S_S_S_S_S_S_S_S_S_S_S_S_S_S_S_S_S_S_S_S_S_S_S_S_S_S_S_S_S_S_S_S_S_S_S_S_S_S_S_S_S_S_S_S_S_S_S_S_S_S_S_S_S_S_S_S_S_S_S_S_S_S_S_S_S_S_S_S_S_S_S_S_S_S_S_S_S_S_S_S_S_S_S_S_S_S_S_S_S_S_S_S_S_S_S_S_S_S_S_S_S_S_S_S_S_S_S_S_S_S_S_S_S_S_S_S_S_S_S_S_S_S_S_S_S_S_S_S_S_S_S_S_S_S_S_S_S_S_S_S_S_S_S_S_S_S_S_S_S_S_S_S_S_S_S_S_S_S_S_S_S_S_S_S_S_S_S_S_S_S_S_S_S_S_S_S_S_S_S_S_S_S_S_S_S_S_S_S_S_S_S_S_S_S_S_S_S_S_S_S_S_S_S_S_S_S_S_S_S_S_S_S_S_S_S_S_S_S_S_S_S_S_S_S_S_S_S_S_S_S_S_S_S_S_S_S_S_S_S_S_S_S_S_S_S_S_S_S_S_S_S_S_S_S_S_S_S_S_S_S_S_S_S_S_S_S_S_S_S_S_S_S_S_S_S_S_S_S_S_S_S_S_S_S_S_S_S_S_S_S_S_S_S_S_S_S_S_S_S_S_S_S_S_S_S_S_S_S_S_S_S_S_S_S_S_S_S_S_S_S_S_S_S_S_S_S_S_S_S_S_S_S_S_S_S_S_S_S_S_S_S_S_S_S_S_S_S_S_S_S_S_S_S_S_S_S_S_S_S_S_S_S_S_S_S_S_S_S_S_S_S_S_S_S_S_S_S_S_S_S_S_S_S_S_S_S_S_S_S_S_S_S_S_S_S_S_S_S_S_S_S_S_S_S_S_S_S_S_S_S_S_S_S_S_S_S_S_S_S_S_S_S_S_S_S_S_S_S_S_S_S_S_S_S_S_S_S_S_S_S_S_S_S_S_S_S_S_S_S_S_S_S_S_S_S_S_S_S_S_S_S_S_S_S_S_S_S_S_S_S_S_S_S_S_S_S_S_S_S_S_S_S_S_S_S_S_S_S_S_S_S_S_S_S_S_S_S_S_S_S_S_S_S_S_S_S_S_S_S_S_S_S_S_S_S_S_S_S_S_S_S_S_S_S_S_S_S_S_S_S_S_S_S_S_S_S_S_S_S_S_S_S_S_S_S_S_S_S_S_S_S_S_S_S_S_S_S_S_S_S_S_S_S_S_S_S_S_S_S_S_S_S_S_S_S_S_S_S_S_S_S_S_S_S_S_S_S_S_S_S_S_S_S_S_S_S_S_S_S_S_S_S_S_S_S_S_S_S_S_S_S_S_S_S_S_S_S_S_S_S_S_S_S_S_S_S_S_S_S_S_S_S_S_S_S__param_124];
	ld.param.u64 	%rd126, [_Z4racePiS_S_S_S_S_S_S_S_S_S_S_S_S_S_S_S_S_S_S_S_S_S_S_S_S_S_S_S_S_S_S_S_S_S_S_S_S_S_S_S_S_S_S_S_S_S_S_S_S_S_S_S_S_S_S_S_S_S_S_S_S_S_S_S_S_S_S_S_S_S_S_S_S_S_S_S_S_S_S_S_S_S_S_S_S_S_S_S_S_S_S_S_S_S_S_S_S_S_S_S_S_S_S_S_S_S_S_S_S_S_S_S_S_S_S_S_S_S_S_S_S_S_S_S_S_S_S_S_S_S_S_S_S_S_S_S_S_S_S_S_S_S_S_S_S_S_S_S_S_S_S_S_S_S_S_S_S_S_S_S_S_S_S_S_S_S_S_S_S_S_S_S_S_S_S_S_S_S_S_S_S_S_S_S_S_S_S_S_S_S_S_S_S_S_S_S_S_S_S_S_S_S_S_S_S_S_S_S_S_S_S_S_S_S_S_S_S_S_S_S_S_S_S_S_S_S_S_S_S_S_S_S_S_S_S_S_S_S_S_S_S_S_S_S_S_S_S_S_S_S_S_S_S_S_S_S_S_S_S_S_S_S_S_S_S_S_S_S_S_S_S_S_S_S_S_S_S_S_S_S_S_S_S_S_S_S_S_S_S_S_S_S_S_S_S_S_S_S_S_S_S_S_S_S_S_S_S_S_S_S_S_S_S_S_S_S_S_S_S_S_S_S_S_S_S_S_S_S_S_S_S_S_S_S_S_S_S_S_S_S_S_S_S_S_S_S_S_S_S_S_S_S_S_S_S_S_S_S_S_S_S_S_S_S_S_S_S_S_S_S_S_S_S_S_S_S_S_S_S_S_S_S_S_S_S_S_S_S_S_S_S_S_S_S_S_S_S_S_S_S_S_S_S_S_S_S_S_S_S_S_S_S_S_S_S_S_S_S_S_S_S_S_S_S_S_S_S_S_S_S_S_S_S_S_S_S_S_S_S_S_S_S_S_S_S_S_S_S_S_S_S_S_S_S_S_S_S_S_S_S_S_S_S_S_S_S_S_S_S_S_S_S_S_S_S_S_S_S_S_S_S_S_S_S_S_S_S_S_S_S_S_S_S_S_S_S_S_S_S_S_S_S_S_S_S_S_S_S_S_S_S_S_S_S_S_S_S_S_S_S_S_S_S_S_S_S_S_S_S_S_S_S_S_S_S_S_S_S_S_S_S_S_S_S_S_S_S_S_S_S_S_S_S_S_S_S_S_S_S_S_S_S_S_S_S_S_S_S_S_S_S_S_S_S_S_S_S_S_S_S_S_S_S_S_S_S_S_S_S_S_S_S_S_S_S_S_S_S_S_S_S_S_S_S_S_S_S_S_S_S_S_S_S_S_S_S_S_S_S_S_S_S_S_S_S_S_S_S_S_S_S_S_S_S_S_S_S_S_S_S_S_S_S_S_S_S_S_S_S_S_S_S_S_S_S_S_S_S_S_S_S_S_S_S_S_S_S_S_S_S_S_S_S_S_S_S_S_S_S_S_S_S_S_S_S_S_S_S_S_S_S_S_S_S_S_S_S_S_S_S_S_S_S_S_S_S_S_S_S_S_S_S_S_S_S_S_S_S_S_S_S_S_S_S_S_S_S_S_S_S_S_S_S_S_S_S_S_S_S_S_S_S_S_S_S_S_S_S_S_S_S_S_S_S_S_S_S_S_S_S_S_S_S_S_S_S_S_S_S_S_S_S_S_S_S_S_S_S_S_S_S_S_S_S_S_S_S_S_S_S_S_S_S_S_S_S_S_S_S_S_S_S_S_S_S_S_S_S_S_S_S_S_S_S_S_S_S_S_S_S_S_S_S_S_S_S_S_S_S_S_S_S_S_S_S_S_S_S_S_S_S_S_S_S_S_S_S_S_S_S_S_S_S_S_S_S_S_S_S_S_S_S_S_S_S_S_S_S_S_S_S_S_S_S_S_S_S_S_S_S_S_S_S_S_S_S_S_S_S_S_S_S_S_S_S_S_S_S_S_S_S_S_S_S_S_S_S_S_S_S_S_S_S_S_S_S_S_S_S_S_S_S_S_S_S_S_S_S_S_S_S_S_S_S_S_S_S_S_S_S_S_S_S_S_S_S_S_S_S_S_S_S_S_S_S_S_S_S_S_S_S_S_S_S_S_S_S_S_S_S_S_S_S_S_S_S_S_S_S_S_S_S_S_S_S_S_S_S_S_S_S_S_S_S_S_S_S_S_S_S_S_S_S_S_S_S_S_S_S_S_S_S_S_S_S_S_S_S_S_S_S_S_S__param_125];
	ld.param.u64 	%rd127, [_Z4racePiS_S_S_S_S_S_S_S_S_S_S_S_S_S_S_S_S_S_S_S_S_S_S_S_S_S_S_S_S_S_S_S_S_S_S_S_S_S_S_S_S_S_S_S_S_S_S_S_S_S_S_S_S_S_S_S_S_S_S_S_S_S_S_S_S_S_S_S_S_S_S_S_S_S_S_S_S_S_S_S_S_S_S_S_S_S_S_S_S_S_S_S_S_S_S_S_S_S_S_S_S_S_S_S_S_S_S_S_S_S_S_S_S_S_S_S_S_S_S_S_S_S_S_S_S_S_S_S_S_S_S_S_S_S_S_S_S_S_S_S_S_S_S_S_S_S_S_S_S_S_S_S_S_S_S_S_S_S_S_S_S_S_S_S_S_S_S_S_S_S_S_S_S_S_S_S_S_S_S_S_S_S_S_S_S_S_S_S_S_S_S_S_S_S_S_S_S_S_S_S_S_S_S_S_S_S_S_S_S_S_S_S_S_S_S_S_S_S_S_S_S_S_S_S_S_S_S_S_S_S_S_S_S_S_S_S_S_S_S_S_S_S_S_S_S_S_S_S_S_S_S_S_S_S_S_S_S_S_S_S_S_S_S_S_S_S_S_S_S_S_S_S_S_S_S_S_S_S_S_S_S_S_S_S_S_S_S_S_S_S_S_S_S_S_S_S_S_S_S_S_S_S_S_S_S_S_S_S_S_S_S_S_S_S_S_S_S_S_S_S_S_S_S_S_S_S_S_S_S_S_S_S_S_S_S_S_S_S_S_S_S_S_S_S_S_S_S_S_S_S_S_S_S_S_S_S_S_S_S_S_S_S_S_S_S_S_S_S_S_S_S_S_S_S_S_S_S_S_S_S_S_S_S_S_S_S_S_S_S_S_S_S_S_S_S_S_S_S_S_S_S_S_S_S_S_S_S_S_S_S_S_S_S_S_S_S_S_S_S_S_S_S_S_S_S_S_S_S_S_S_S_S_S_S_S_S_S_S_S_S_S_S_S_S_S_S_S_S_S_S_S_S_S_S_S_S_S_S_S_S_S_S_S_S_S_S_S_S_S_S_S_S_S_S_S_S_S_S_S_S_S_S_S_S_S_S_S_S_S_S_S_S_S_S_S_S_S_S_S_S_S_S_S_S_S_S_S_S_S_S_S_S_S_S_S_S_S_S_S_S_S_S_S_S_S_S_S_S_S_S_S_S_S_S_S_S_S_S_S_S_S_S_S_S_S_S_S_S_S_S_S_S_S_S_S_S_S_S_S_S_S_S_S_S_S_S_S_S_S_S_S_S_S_S_S_S_S_S_S_S_S_S_S_S_S_S_S_S_S_S_S_S_S_S_S_S_S_S_S_S_S_S_S_S_S_S_S_S_S_S_S_S_S_S_S_S_S_S_S_S_S_S_S_S_S_S_S_S_S_S_S_S_S_S_S_S_S_S_S_S_S_S_S_S_S_S_S_S_S_S_S_S_S_S_S_S_S_S_S_S_S_S_S_S_S_S_S_S_S_S_S_S_S_S_S_S_S_S_S_S_S_S_S_S_S_S_S_S_S_S_S_S_S_S_S_S_S_S_S_S_S_S_S_S_S_S_S_S_S_S_S_S_S_S_S_S_S_S_S_S_S_S_S_S_S_S_S_S_S_S_S_S_S_S_S_S_S_S_S_S_S_S_S_S_S_S_S_S_S_S_S_S_S_S_S_S_S_S_S_S_S_S_S_S_S_S_S_S_S_S_S_S_S_S_S_S_S_S_S_S_S_S_S_S_S_S_S_S_S_S_S_S_S_S_S_S_S_S_S_S_S_S_S_S_S_S_S_S_S_S_S_S_S_S_S_S_S_S_S_S_S_S_S_S_S_S_S_S_S_S_S_S_S_S_S_S_S_S_S_S_S_S_S_S_S_S_S_S_S_S_S_S_S_S_S_S_S_S_S_S_S_S_S_S_S_S_S_S_S_S_S_S_S_S_S_S_S_S_S_S_S_S_S_S_S_S_S_S_S_S_S_S_S_S_S_S_S_S_S_S_S_S_S_S_S_S_S_S_S_S_S_S_S_S_S_S_S_S_S_S_S_S_S_S_S_S_S_S_S_S_S_S_S_S_S_S_S_S_S_S_S_S_S_S_S_S_S_S_S_S_S_S_S_S_S_S_S_S_S_S_S_S_S_S_S_S_S_S_S_S_S_S_S_S_S_S_S_S_S_S_S_S_S_S_S_S_S_S_S_S_S_S_S_S_S_S_S_S_S_S_S_S_S_S_S_S_S_S_S_S_S_S_S_S_S_S_S_S_S_S_S_S_S__param_126];
	ld.param.u64 	%rd128, [_Z4racePiS_S_S_S_S_S_S_S_S_S_S_S_S_S_S_S_S_S_S_S_S_S_S_S_S_S_S_S_S_S_S_S_S_S_S_S_S_S_S_S_S_S_S_S_S_S_S_S_S_S_S_S_S_S_S_S_S_S_S_S_S_S_S_S_S_S_S_S_S_S_S_S_S_S_S_S_S_S_S_S_S_S_S_S_S_S_S_S_S_S_S_S_S_S_S_S_S_S_S_S_S_S_S_S_S_S_S_S_S_S_S_S_S_S_S_S_S_S_S_S_S_S_S_S_S_S_S_S_S_S_S_S_S_S_S_S_S_S_S_S_S_S_S_S_S_S_S_S_S_S_S_S_S_S_S_S_S_S_S_S_S_S_S_S_S_S_S_S_S_S_S_S_S_S_S_S_S_S_S_S_S_S_S_S_S_S_S_S_S_S_S_S_S_S_S_S_S_S_S_S_S_S_S_S_S_S_S_S_S_S_S_S_S_S_S_S_S_S_S_S_S_S_S_S_S_S_S_S_S_S_S_S_S_S_S_S_S_S_S_S_S_S_S_S_S_S_S_S_S_S_S_S_S_S_S_S_S_S_S_S_S_S_S_S_S_S_S_S_S_S_S_S_S_S_S_S_S_S_S_S_S_S_S_S_S_S_S_S_S_S_S_S_S_S_S_S_S_S_S_S_S_S_S_S_S_S_S_S_S_S_S_S_S_S_S_S_S_S_S_S_S_S_S_S_S_S_S_S_S_S_S_S_S_S_S_S_S_S_S_S_S_S_S_S_S_S_S_S_S_S_S_S_S_S_S_S_S_S_S_S_S_S_S_S_S_S_S_S_S_S_S_S_S_S_S_S_S_S_S_S_S_S_S_S_S_S_S_S_S_S_S_S_S_S_S_S_S_S_S_S_S_S_S_S_S_S_S_S_S_S_S_S_S_S_S_S_S_S_S_S_S_S_S_S_S_S_S_S_S_S_S_S_S_S_S_S_S_S_S_S_S_S_S_S_S_S_S_S_S_S_S_S_S_S_S_S_S_S_S_S_S_S_S_S_S_S_S_S_S_S_S_S_S_S_S_S_S_S_S_S_S_S_S_S_S_S_S_S_S_S_S_S_S_S_S_S_S_S_S_S_S_S_S_S_S_S_S_S_S_S_S_S_S_S_S_S_S_S_S_S_S_S_S_S_S_S_S_S_S_S_S_S_S_S_S_S_S_S_S_S_S_S_S_S_S_S_S_S_S_S_S_S_S_S_S_S_S_S_S_S_S_S_S_S_S_S_S_S_S_S_S_S_S_S_S_S_S_S_S_S_S_S_S_S_S_S_S_S_S_S_S_S_S_S_S_S_S_S_S_S_S_S_S_S_S_S_S_S_S_S_S_S_S_S_S_S_S_S_S_S_S_S_S_S_S_S_S_S_S_S_S_S_S_S_S_S_S_S_S_S_S_S_S_S_S_S_S_S_S_S_S_S_S_S_S_S_S_S_S_S_S_S_S_S_S_S_S_S_S_S_S_S_S_S_S_S_S_S_S_S_S_S_S_S_S_S_S_S_S_S_S_S_S_S_S_S_S_S_S_S_S_S_S_S_S_S_S_S_S_S_S_S_S_S_S_S_S_S_S_S_S_S_S_S_S_S_S_S_S_S_S_S_S_S_S_S_S_S_S_S_S_S_S_S_S_S_S_S_S_S_S_S_S_S_S_S_S_S_S_S_S_S_S_S_S_S_S_S_S_S_S_S_S_S_S_S_S_S_S_S_S_S_S_S_S_S_S_S_S_S_S_S_S_S_S_S_S_S_S_S_S_S_S_S_S_S_S_S_S_S_S_S_S_S_S_S_S_S_S_S_S_S_S_S_S_S_S_S_S_S_S_S_S_S_S_S_S_S_S_S_S_S_S_S_S_S_S_S_S_S_S_S_S_S_S_S_S_S_S_S_S_S_S_S_S_S_S_S_S_S_S_S_S_S_S_S_S_S_S_S_S_S_S_S_S_S_S_S_S_S_S_S_S_S_S_S_S_S_S_S_S_S_S_S_S_S_S_S_S_S_S_S_S_S_S_S_S_S_S_S_S_S_S_S_S_S_S_S_S_S_S_S_S_S_S_S_S_S_S_S_S_S_S_S_S_S_S_S_S_S_S_S_S_S_S_S_S_S_S_S_S_S_S_S_S_S_S_S_S_S_S_S_S_S_S_S_S_S_S_S_S_S_S_S_S_S_S_S_S_S_S_S_S_S_S_S_S_S_S_S_S_S_S_S_S_S_S_S_S_S_S_S_S_S_S_S_S_S_S_S_S_S_S__param_127];
	ld.param.u64 	%rd129, [_Z4racePiS_S_S_S_S_S_S_S_S_S_S_S_S_S_S_S_S_S_S_S_S_S_S_S_S_S_S_S_S_S_S_S_S_S_S_S_S_S_S_S_S_S_S_S_S_S_S_S_S_S_S_S_S_S_S_S_S_S_S_S_S_S_S_S_S_S_S_S_S_S_S_S_S_S_S_S_S_S_S_S_S_S_S_S_S_S_S_S_S_S_S_S_S_S_S_S_S_S_S_S_S_S_S_S_S_S_S_S_S_S_S_S_S_S_S_S_S_S_S_S_S_S_S_S_S_S_S_S_S_S_S_S_S_S_S_S_S_S_S_S_S_S_S_S_S_S_S_S_S_S_S_S_S_S_S_S_S_S_S_S_S_S_S_S_S_S_S_S_S_S_S_S_S_S_S_S_S_S_S_S_S_S_S_S_S_S_S_S_S_S_S_S_S_S_S_S_S_S_S_S_S_S_S_S_S_S_S_S_S_S_S_S_S_S_S_S_S_S_S_S_S_S_S_S_S_S_S_S_S_S_S_S_S_S_S_S_S_S_S_S_S_S_S_S_S_S_S_S_S_S_S_S_S_S_S_S_S_S_S_S_S_S_S_S_S_S_S_S_S_S_S_S_S_S_S_S_S_S_S_S_S_S_S_S_S_S_S_S_S_S_S_S_S_S_S_S_S_S_S_S_S_S_S_S_S_S_S_S_S_S_S_S_S_S_S_S_S_S_S_S_S_S_S_S_S_S_S_S_S_S_S_S_S_S_S_S_S_S_S_S_S_S_S_S_S_S_S_S_S_S_S_S_S_S_S_S_S_S_S_S_S_S_S_S_S_S_S_S_S_S_S_S_S_S_S_S_S_S_S_S_S_S_S_S_S_S_S_S_S_S_S_S_S_S_S_S_S_S_S_S_S_S_S_S_S_S_S_S_S_S_S_S_S_S_S_S_S_S_S_S_S_S_S_S_S_S_S_S_S_S_S_S_S_S_S_S_S_S_S_S_S_S_S_S_S_S_S_S_S_S_S_S_S_S_S_S_S_S_S_S_S_S_S_S_S_S_S_S_S_S_S_S_S_S_S_S_S_S_S_S_S_S_S_S_S_S_S_S_S_S_S_S_S_S_S_S_S_S_S_S_S_S_S_S_S_S_S_S_S_S_S_S_S_S_S_S_S_S_S_S_S_S_S_S_S_S_S_S_S_S_S_S_S_S_S_S_S_S_S_S_S_S_S_S_S_S_S_S_S_S_S_S_S_S_S_S_S_S_S_S_S_S_S_S_S_S_S_S_S_S_S_S_S_S_S_S_S_S_S_S_S_S_S_S_S_S_S_S_S_S_S_S_S_S_S_S_S_S_S_S_S_S_S_S_S_S_S_S_S_S_S_S_S_S_S_S_S_S_S_S_S_S_S_S_S_S_S_S_S_S_S_S_S_S_S_S_S_S_S_S_S_S_S_S_S_S_S_S_S_S_S_S_S_S_S_S_S_S_S_S_S_S_S_S_S_S_S_S_S_S_S_S_S_S_S_S_S_S_S_S_S_S_S_S_S_S_S_S_S_S_S_S_S_S_S_S_S_S_S_S_S_S_S_S_S_S_S_S_S_S_S_S_S_S_S_S_S_S_S_S_S_S_S_S_S_S_S_S_S_S_S_S_S_S_S_S_S_S_S_S_S_S_S_S_S_S_S_S_S_S_S_S_S_S_S_S_S_S_S_S_S_S_S_S_S_S_S_S_S_S_S_S_S_S_S_S_S_S_S_S_S_S_S_S_S_S_S_S_S_S_S_S_S_S_S_S_S_S_S_S_S_S_S_S_S_S_S_S_S_S_S_S_S_S_S_S_S_S_S_S_S_S_S_S_S_S_S_S_S_S_S_S_S_S_S_S_S_S_S_S_S_S_S_S_S_S_S_S_S_S_S_S_S_S_S_S_S_S_S_S_S_S_S_S_S_S_S_S_S_S_S_S_S_S_S_S_S_S_S_S_S_S_S_S_S_S_S_S_S_S_S_S_S_S_S_S_S_S_S_S_S_S_S_S_S_S_S_S_S_S_S_S_S_S_S_S_S_S_S_S_S_S_S_S_S_S_S_S_S_S_S_S_S_S_S_S_S_S_S_S_S_S_S_S_S_S_S_S_S_S_S_S_S_S_S_S_S_S_S_S_S_S_S_S_S_S_S_S_S_S_S_S_S_S_S_S_S_S_S_S_S_S_S_S_S_S_S_S_S_S_S_S_S_S_S_S_S_S_S_S_S_S_S_S_S_S_S_S_S_S_S_S_S_S_S_S_S_S_S_S_S_S_S__param_128];
	ld.param.u64 	%rd130, [_Z4racePiS_S_S_S_S_S_S_S_S_S_S_S_S_S_S_S_S_S_S_S_S_S_S_S_S_S_S_S_S_S_S_S_S_S_S_S_S_S_S_S_S_S_S_S_S_S_S_S_S_S_S_S_S_S_S_S_S_S_S_S_S_S_S_S_S_S_S_S_S_S_S_S_S_S_S_S_S_S_S_S_S_S_S_S_S_S_S_S_S_S_S_S_S_S_S_S_S_S_S_S_S_S_S_S_S_S_S_S_S_S_S_S_S_S_S_S_S_S_S_S_S_S_S_S_S_S_S_S_S_S_S_S_S_S_S_S_S_S_S_S_S_S_S_S_S_S_S_S_S_S_S_S_S_S_S_S_S_S_S_S_S_S_S_S_S_S_S_S_S_S_S_S_S_S_S_S_S_S_S_S_S_S_S_S_S_S_S_S_S_S_S_S_S_S_S_S_S_S_S_S_S_S_S_S_S_S_S_S_S_S_S_S_S_S_S_S_S_S_S_S_S_S_S_S_S_S_S_S_S_S_S_S_S_S_S_S_S_S_S_S_S_S_S_S_S_S_S_S_S_S_S_S_S_S_S_S_S_S_S_S_S_S_S_S_S_S_S_S_S_S_S_S_S_S_S_S_S_S_S_S_S_S_S_S_S_S_S_S_S_S_S_S_S_S_S_S_S_S_S_S_S_S_S_S_S_S_S_S_S_S_S_S_S_S_S_S_S_S_S_S_S_S_S_S_S_S_S_S_S_S_S_S_S_S_S_S_S_S_S_S_S_S_S_S_S_S_S_S_S_S_S_S_S_S_S_S_S_S_S_S_S_S_S_S_S_S_S_S_S_S_S_S_S_S_S_S_S_S_S_S_S_S_S_S_S_S_S_S_S_S_S_S_S_S_S_S_S_S_S_S_S_S_S_S_S_S_S_S_S_S_S_S_S_S_S_S_S_S_S_S_S_S_S_S_S_S_S_S_S_S_S_S_S_S_S_S_S_S_S_S_S_S_S_S_S_S_S_S_S_S_S_S_S_S_S_S_S_S_S_S_S_S_S_S_S_S_S_S_S_S_S_S_S_S_S_S_S_S_S_S_S_S_S_S_S_S_S_S_S_S_S_S_S_S_S_S_S_S_S_S_S_S_S_S_S_S_S_S_S_S_S_S_S_S_S_S_S_S_S_S_S_S_S_S_S_S_S_S_S_S_S_S_S_S_S_S_S_S_S_S_S_S_S_S_S_S_S_S_S_S_S_S_S_S_S_S_S_S_S_S_S_S_S_S_S_S_S_S_S_S_S_S_S_S_S_S_S_S_S_S_S_S_S_S_S_S_S_S_S_S_S_S_S_S_S_S_S_S_S_S_S_S_S_S_S_S_S_S_S_S_S_S_S_S_S_S_S_S_S_S_S_S_S_S_S_S_S_S_S_S_S_S_S_S_S_S_S_S_S_S_S_S_S_S_S_S_S_S_S_S_S_S_S_S_S_S_S_S_S_S_S_S_S_S_S_S_S_S_S_S_S_S_S_S_S_S_S_S_S_S_S_S_S_S_S_S_S_S_S_S_S_S_S_S_S_S_S_S_S_S_S_S_S_S_S_S_S_S_S_S_S_S_S_S_S_S_S_S_S_S_S_S_S_S_S_S_S_S_S_S_S_S_S_S_S_S_S_S_S_S_S_S_S_S_S_S_S_S_S_S_S_S_S_S_S_S_S_S_S_S_S_S_S_S_S_S_S_S_S_S_S_S_S_S_S_S_S_S_S_S_S_S_S_S_S_S_S_S_S_S_S_S_S_S_S_S_S_S_S_S_S_S_S_S_S_S_S_S_S_S_S_S_S_S_S_S_S_S_S_S_S_S_S_S_S_S_S_S_S_S_S_S_S_S_S_S_S_S_S_S_S_S_S_S_S_S_S_S_S_S_S_S_S_S_S_S_S_S_S_S_S_S_S_S_S_S_S_S_S_S_S_S_S_S_S_S_S_S_S_S_S_S_S_S_S_S_S_S_S_S_S_S_S_S_S_S_S_S_S_S_S_S_S_S_S_S_S_S_S_S_S_S_S_S_S_S_S_S_S_S_S_S_S_S_S_S_S_S_S_S_S_S_S_S_S_S_S_S_S_S_S_S_S_S_S_S_S_S_S_S_S_S_S_S_S_S_S_S_S_S_S_S_S_S_S_S_S_S_S_S_S_S_S_S_S_S_S_S_S_S_S_S_S_S_S_S_S_S_S_S_S_S_S_S_S_S_S_S_S_S_S_S_S_S_S_S_S_S_S_S_S_S_S_S_S_S_S_S_S_S_S_S_S__param_129];
	ld.param.u64 	%rd131, [_Z4racePiS_S_S_S_S_S_S_S_S_S_S_S_S_S_S_S_S_S_S_S_S_S_S_S_S_S_S_S_S_S_S_S_S_S_S_S_S_S_S_S_S_S_S_S_S_S_S_S_S_S_S_S_S_S_S_S_S_S_S_S_S_S_S_S_S_S_S_S_S_S_S_S_S_S_S_S_S_S_S_S_S_S_S_S_S_S_S_S_S_S_S_S_S_S_S_S_S_S_S_S_S_S_S_S_S_S_S_S_S_S_S_S_S_S_S_S_S_S_S_S_S_S_S_S_S_S_S_S_S_S_S_S_S_S_S_S_S_S_S_S_S_S_S_S_S_S_S_S_S_S_S_S_S_S_S_S_S_S_S_S_S_S_S_S_S_S_S_S_S_S_S_S_S_S_S_S_S_S_S_S_S_S_S_S_S_S_S_S_S_S_S_S_S_S_S_S_S_S_S_S_S_S_S_S_S_S_S_S_S_S_S_S_S_S_S_S_S_S_S_S_S_S_S_S_S_S_S_S_S_S_S_S_S_S_S_S_S_S_S_S_S_S_S_S_S_S_S_S_S_S_S_S_S_S_S_S_S_S_S_S_S_S_S_S_S_S_S_S_S_S_S_S_S_S_S_S_S_S_S_S_S_S_S_S_S_S_S_S_S_S_S_S_S_S_S_S_S_S_S_S_S_S_S_S_S_S_S_S_S_S_S_S_S_S_S_S_S_S_S_S_S_S_S_S_S_S_S_S_S_S_S_S_S_S_S_S_S_S_S_S_S_S_S_S_S_S_S_S_S_S_S_S_S_S_S_S_S_S_S_S_S_S_S_S_S_S_S_S_S_S_S_S_S_S_S_S_S_S_S_S_S_S_S_S_S_S_S_S_S_S_S_S_S_S_S_S_S_S_S_S_S_S_S_S_S_S_S_S_S_S_S_S_S_S_S_S_S_S_S_S_S_S_S_S_S_S_S_S_S_S_S_S_S_S_S_S_S_S_S_S_S_S_S_S_S_S_S_S_S_S_S_S_S_S_S_S_S_S_S_S_S_S_S_S_S_S_S_S_S_S_S_S_S_S_S_S_S_S_S_S_S_S_S_S_S_S_S_S_S_S_S_S_S_S_S_S_S_S_S_S_S_S_S_S_S_S_S_S_S_S_S_S_S_S_S_S_S_S_S_S_S_S_S_S_S_S_S_S_S_S_S_S_S_S_S_S_S_S_S_S_S_S_S_S_S_S_S_S_S_S_S_S_S_S_S_S_S_S_S_S_S_S_S_S_S_S_S_S_S_S_S_S_S_S_S_S_S_S_S_S_S_S_S_S_S_S_S_S_S_S_S_S_S_S_S_S_S_S_S_S_S_S_S_S_S_S_S_S_S_S_S_S_S_S_S_S_S_S_S_S_S_S_S_S_S_S_S_S_S_S_S_S_S_S_S_S_S_S_S_S_S_S_S_S_S_S_S_S_S_S_S_S_S_S_S_S_S_S_S_S_S_S_S_S_S_S_S_S_S_S_S_S_S_S_S_S_S_S_S_S_S_S_S_S_S_S_S_S_S_S_S_S_S_S_S_S_S_S_S_S_S_S_S_S_S_S_S_S_S_S_S_S_S_S_S_S_S_S_S_S_S_S_S_S_S_S_S_S_S_S_S_S_S_S_S_S_S_S_S_S_S_S_S_S_S_S_S_S_S_S_S_S_S_S_S_S_S_S_S_S_S_S_S_S_S_S_S_S_S_S_S_S_S_S_S_S_S_S_S_S_S_S_S_S_S_S_S_S_S_S_S_S_S_S_S_S_S_S_S_S_S_S_S_S_S_S_S_S_S_S_S_S_S_S_S_S_S_S_S_S_S_S_S_S_S_S_S_S_S_S_S_S_S_S_S_S_S_S_S_S_S_S_S_S_S_S_S_S_S_S_S_S_S_S_S_S_S_S_S_S_S_S_S_S_S_S_S_S_S_S_S_S_S_S_S_S_S_S_S_S_S_S_S_S_S_S_S_S_S_S_S_S_S_S_S_S_S_S_S_S_S_S_S_S_S_S_S_S_S_S_S_S_S_S_S_S_S_S_S_S_S_S_S_S_S_S_S_S_S_S_S_S_S_S_S_S_S_S_S_S_S_S_S_S_S_S_S_S_S_S_S_S_S_S_S_S_S_S_S_S_S_S_S_S_S_S_S_S_S_S_S_S_S_S_S_S_S_S_S_S_S_S_S_S_S_S_S_S_S_S_S_S_S_S_S_S_S_S_S_S_S_S_S_S_S_S_S_S_S_S_S_S_S_S_S_S_S_S_S_S_S_S_S__param_130];
	ld.param.u64 	%rd132, [_Z4racePiS_S_S_S_S_S_S_S_S_S_S_S_S_S_S_S_S_S_S_S_S_S_S_S_S_S_S_S_S_S_S_S_S_S_S_S_S_S_S_S_S_S_S_S_S_S_S_S_S_S_S_S_S_S_S_S_S_S_S_S_S_S_S_S_S_S_S_S_S_S_S_S_S_S_S_S_S_S_S_S_S_S_S_S_S_S_S_S_S_S_S_S_S_S_S_S_S_S_S_S_S_S_S_S_S_S_S_S_S_S_S_S_S_S_S_S_S_S_S_S_S_S_S_S_S_S_S_S_S_S_S_S_S_S_S_S_S_S_S_S_S_S_S_S_S_S_S_S_S_S_S_S_S_S_S_S_S_S_S_S_S_S_S_S_S_S_S_S_S_S_S_S_S_S_S_S_S_S_S_S_S_S_S_S_S_S_S_S_S_S_S_S_S_S_S_S_S_S_S_S_S_S_S_S_S_S_S_S_S_S_S_S_S_S_S_S_S_S_S_S_S_S_S_S_S_S_S_S_S_S_S_S_S_S_S_S_S_S_S_S_S_S_S_S_S_S_S_S_S_S_S_S_S_S_S_S_S_S_S_S_S_S_S_S_S_S_S_S_S_S_S_S_S_S_S_S_S_S_S_S_S_S_S_S_S_S_S_S_S_S_S_S_S_S_S_S_S_S_S_S_S_S_S_S_S_S_S_S_S_S_S_S_S_S_S_S_S_S_S_S_S_S_S_S_S_S_S_S_S_S_S_S_S_S_S_S_S_S_S_S_S_S_S_S_S_S_S_S_S_S_S_S_S_S_S_S_S_S_S_S_S_S_S_S_S_S_S_S_S_S_S_S_S_S_S_S_S_S_S_S_S_S_S_S_S_S_S_S_S_S_S_S_S_S_S_S_S_S_S_S_S_S_S_S_S_S_S_S_S_S_S_S_S_S_S_S_S_S_S_S_S_S_S_S_S_S_S_S_S_S_S_S_S_S_S_S_S_S_S_S_S_S_S_S_S_S_S_S_S_S_S_S_S_S_S_S_S_S_S_S_S_S_S_S_S_S_S_S_S_S_S_S_S_S_S_S_S_S_S_S_S_S_S_S_S_S_S_S_S_S_S_S_S_S_S_S_S_S_S_S_S_S_S_S_S_S_S_S_S_S_S_S_S_S_S_S_S_S_S_S_S_S_S_S_S_S_S_S_S_S_S_S_S_S_S_S_S_S_S_S_S_S_S_S_S_S_S_S_S_S_S_S_S_S_S_S_S_S_S_S_S_S_S_S_S_S_S_S_S_S_S_S_S_S_S_S_S_S_S_S_S_S_S_S_S_S_S_S_S_S_S_S_S_S_S_S_S_S_S_S_S_S_S_S_S_S_S_S_S_S_S_S_S_S_S_S_S_S_S_S_S_S_S_S_S_S_S_S_S_S_S_S_S_S_S_S_S_S_S_S_S_S_S_S_S_S_S_S_S_S_S_S_S_S_S_S_S_S_S_S_S_S_S_S_S_S_S_S_S_S_S_S_S_S_S_S_S_S_S_S_S_S_S_S_S_S_S_S_S_S_S_S_S_S_S_S_S_S_S_S_S_S_S_S_S_S_S_S_S_S_S_S_S_S_S_S_S_S_S_S_S_S_S_S_S_S_S_S_S_S_S_S_S_S_S_S_S_S_S_S_S_S_S_S_S_S_S_S_S_S_S_S_S_S_S_S_S_S_S_S_S_S_S_S_S_S_S_S_S_S_S_S_S_S_S_S_S_S_S_S_S_S_S_S_S_S_S_S_S_S_S_S_S_S_S_S_S_S_S_S_S_S_S_S_S_S_S_S_S_S_S_S_S_S_S_S_S_S_S_S_S_S_S_S_S_S_S_S_S_S_S_S_S_S_S_S_S_S_S_S_S_S_S_S_S_S_S_S_S_S_S_S_S_S_S_S_S_S_S_S_S_S_S_S_S_S_S_S_S_S_S_S_S_S_S_S_S_S_S_S_S_S_S_S_S_S_S_S_S_S_S_S_S_S_S_S_S_S_S_S_S_S_S_S_S_S_S_S_S_S_S_S_S_S_S_S_S_S_S_S_S_S_S_S_S_S_S_S_S_S_S_S_S_S_S_S_S_S_S_S_S_S_S_S_S_S_S_S_S_S_S_S_S_S_S_S_S_S_S_S_S_S_S_S_S_S_S_S_S_S_S_S_S_S_S_S_S_S_S_S_S_S_S_S_S_S_S_S_S_S_S_S_S_S_S_S_S_S_S_S_S_S_S_S_S_S_S_S_S_S_S_S_S_S_S_S_S_S_S_S_S_S_S__param_131];
	ld.param.u64 	%rd133, [_Z4racePiS_S_S_S_S_S_S_S_S_S_S_S_S_S_S_S_S_S_S_S_S_S_S_S_S_S_S_S_S_S_S_S_S_S_S_S_S_S_S_S_S_S_S_S_S_S_S_S_S_S_S_S_S_S_S_S_S_S_S_S_S_S_S_S_S_S_S_S_S_S_S_S_S_S_S_S_S_S_S_S_S_S_S_S_S_S_S_S_S_S_S_S_S_S_S_S_S_S_S_S_S_S_S_S_S_S_S_S_S_S_S_S_S_S_S_S_S_S_S_S_S_S_S_S_S_S_S_S_S_S_S_S_S_S_S_S_S_S_S_S_S_S_S_S_S_S_S_S_S_S_S_S_S_S_S_S_S_S_S_S_S_S_S_S_S_S_S_S_S_S_S_S_S_S_S_S_S_S_S_S_S_S_S_S_S_S_S_S_S_S_S_S_S_S_S_S_S_S_S_S_S_S_S_S_S_S_S_S_S_S_S_S_S_S_S_S_S_S_S_S_S_S_S_S_S_S_S_S_S_S_S_S_S_S_S_S_S_S_S_S_S_S_S_S_S_S_S_S_S_S_S_S_S_S_S_S_S_S_S_S_S_S_S_S_S_S_S_S_S_S_S_S_S_S_S_S_S_S_S_S_S_S_S_S_S_S_S_S_S_S_S_S_S_S_S_S_S_S_S_S_S_S_S_S_S_S_S_S_S_S_S_S_S_S_S_S_S_S_S_S_S_S_S_S_S_S_S_S_S_S_S_S_S_S_S_S_S_S_S_S_S_S_S_S_S_S_S_S_S_S_S_S_S_S_S_S_S_S_S_S_S_S_S_S_S_S_S_S_S_S_S_S_S_S_S_S_S_S_S_S_S_S_S_S_S_S_S_S_S_S_S_S_S_S_S_S_S_S_S_S_S_S_S_S_S_S_S_S_S_S_S_S_S_S_S_S_S_S_S_S_S_S_S_S_S_S_S_S_S_S_S_S_S_S_S_S_S_S_S_S_S_S_S_S_S_S_S_S_S_S_S_S_S_S_S_S_S_S_S_S_S_S_S_S_S_S_S_S_S_S_S_S_S_S_S_S_S_S_S_S_S_S_S_S_S_S_S_S_S_S_S_S_S_S_S_S_S_S_S_S_S_S_S_S_S_S_S_S_S_S_S_S_S_S_S_S_S_S_S_S_S_S_S_S_S_S_S_S_S_S_S_S_S_S_S_S_S_S_S_S_S_S_S_S_S_S_S_S_S_S_S_S_S_S_S_S_S_S_S_S_S_S_S_S_S_S_S_S_S_S_S_S_S_S_S_S_S_S_S_S_S_S_S_S_S_S_S_S_S_S_S_S_S_S_S_S_S_S_S_S_S_S_S_S_S_S_S_S_S_S_S_S_S_S_S_S_S_S_S_S_S_S_S_S_S_S_S_S_S_S_S_S_S_S_S_S_S_S_S_S_S_S_S_S_S_S_S_S_S_S_S_S_S_S_S_S_S_S_S_S_S_S_S_S_S_S_S_S_S_S_S_S_S_S_S_S_S_S_S_S_S_S_S_S_S_S_S_S_S_S_S_S_S_S_S_S_S_S_S_S_S_S_S_S_S_S_S_S_S_S_S_S_S_S_S_S_S_S_S_S_S_S_S_S_S_S_S_S_S_S_S_S_S_S_S_S_S_S_S_S_S_S_S_S_S_S_S_S_S_S_S_S_S_S_S_S_S_S_S_S_S_S_S_S_S_S_S_S_S_S_S_S_S_S_S_S_S_S_S_S_S_S_S_S_S_S_S_S_S_S_S_S_S_S_S_S_S_S_S_S_S_S_S_S_S_S_S_S_S_S_S_S_S_S_S_S_S_S_S_S_S_S_S_S_S_S_S_S_S_S_S_S_S_S_S_S_S_S_S_S_S_S_S_S_S_S_S_S_S_S_S_S_S_S_S_S_S_S_S_S_S_S_S_S_S_S_S_S_S_S_S_S_S_S_S_S_S_S_S_S_S_S_S_S_S_S_S_S_S_S_S_S_S_S_S_S_S_S_S_S_S_S_S_S_S_S_S_S_S_S_S_S_S_S_S_S_S_S_S_S_S_S_S_S_S_S_S_S_S_S_S_S_S_S_S_S_S_S_S_S_S_S_S_S_S_S_S_S_S_S_S_S_S_S_S_S_S_S_S_S_S_S_S_S_S_S_S_S_S_S_S_S_S_S_S_S_S_S_S_S_S_S_S_S_S_S_S_S_S_S_S_S_S_S_S_S_S_S_S_S_S_S_S_S_S_S_S_S_S_S_S_S_S_S_S_S_S_S_S_S_S_S_S__param_132];
	ld.param.u64 	%rd134, [_Z4racePiS_S_S_S_S_S_S_S_S_S_S_S_S_S_S_S_S_S_S_S_S_S_S_S_S_S_S_S_S_S_S_S_S_S_S_S_S_S_S_S_S_S_S_S_S_S_S_S_S_S_S_S_S_S_S_S_S_S_S_S_S_S_S_S_S_S_S_S_S_S_S_S_S_S_S_S_S_S_S_S_S_S_S_S_S_S_S_S_S_S_S_S_S_S_S_S_S_S_S_S_S_S_S_S_S_S_S_S_S_S_S_S_S_S_S_S_S_S_S_S_S_S_S_S_S_S_S_S_S_S_S_S_S_S_S_S_S_S_S_S_S_S_S_S_S_S_S_S_S_S_S_S_S_S_S_S_S_S_S_S_S_S_S_S_S_S_S_S_S_S_S_S_S_S_S_S_S_S_S_S_S_S_S_S_S_S_S_S_S_S_S_S_S_S_S_S_S_S_S_S_S_S_S_S_S_S_S_S_S_S_S_S_S_S_S_S_S_S_S_S_S_S_S_S_S_S_S_S_S_S_S_S_S_S_S_S_S_S_S_S_S_S_S_S_S_S_S_S_S_S_S_S_S_S_S_S_S_S_S_S_S_S_S_S_S_S_S_S_S_S_S_S_S_S_S_S_S_S_S_S_S_S_S_S_S_S_S_S_S_S_S_S_S_S_S_S_S_S_S_S_S_S_S_S_S_S_S_S_S_S_S_S_S_S_S_S_S_S_S_S_S_S_S_S_S_S_S_S_S_S_S_S_S_S_S_S_S_S_S_S_S_S_S_S_S_S_S_S_S_S_S_S_S_S_S_S_S_S_S_S_S_S_S_S_S_S_S_S_S_S_S_S_S_S_S_S_S_S_S_S_S_S_S_S_S_S_S_S_S_S_S_S_S_S_S_S_S_S_S_S_S_S_S_S_S_S_S_S_S_S_S_S_S_S_S_S_S_S_S_S_S_S_S_S_S_S_S_S_S_S_S_S_S_S_S_S_S_S_S_S_S_S_S_S_S_S_S_S_S_S_S_S_S_S_S_S_S_S_S_S_S_S_S_S_S_S_S_S_S_S_S_S_S_S_S_S_S_S_S_S_S_S_S_S_S_S_S_S_S_S_S_S_S_S_S_S_S_S_S_S_S_S_S_S_S_S_S_S_S_S_S_S_S_S_S_S_S_S_S_S_S_S_S_S_S_S_S_S_S_S_S_S_S_S_S_S_S_S_S_S_S_S_S_S_S_S_S_S_S_S_S_S_S_S_S_S_S_S_S_S_S_S_S_S_S_S_S_S_S_S_S_S_S_S_S_S_S_S_S_S_S_S_S_S_S_S_S_S_S_S_S_S_S_S_S_S_S_S_S_S_S_S_S_S_S_S_S_S_S_S_S_S_S_S_S_S_S_S_S_S_S_S_S_S_S_S_S_S_S_S_S_S_S_S_S_S_S_S_S_S_S_S_S_S_S_S_S_S_S_S_S_S_S_S_S_S_S_S_S_S_S_S_S_S_S_S_S_S_S_S_S_S_S_S_S_S_S_S_S_S_S_S_S_S_S_S_S_S_S_S_S_S_S_S_S_S_S_S_S_S_S_S_S_S_S_S_S_S_S_S_S_S_S_S_S_S_S_S_S_S_S_S_S_S_S_S_S_S_S_S_S_S_S_S_S_S_S_S_S_S_S_S_S_S_S_S_S_S_S_S_S_S_S_S_S_S_S_S_S_S_S_S_S_S_S_S_S_S_S_S_S_S_S_S_S_S_S_S_S_S_S_S_S_S_S_S_S_S_S_S_S_S_S_S_S_S_S_S_S_S_S_S_S_S_S_S_S_S_S_S_S_S_S_S_S_S_S_S_S_S_S_S_S_S_S_S_S_S_S_S_S_S_S_S_S_S_S_S_S_S_S_S_S_S_S_S_S_S_S_S_S_S_S_S_S_S_S_S_S_S_S_S_S_S_S_S_S_S_S_S_S_S_S_S_S_S_S_S_S_S_S_S_S_S_S_S_S_S_S_S_S_S_S_S_S_S_S_S_S_S_S_S_S_S_S_S_S_S_S_S_S_S_S_S_S_S_S_S_S_S_S_S_S_S_S_S_S_S_S_S_S_S_S_S_S_S_S_S_S_S_S_S_S_S_S_S_S_S_S_S_S_S_S_S_S_S_S_S_S_S_S_S_S_S_S_S_S_S_S_S_S_S_S_S_S_S_S_S_S_S_S_S_S_S_S_S_S_S_S_S_S_S_S_S_S_S_S_S_S_S_S_S_S_S_S_S_S_S_S_S_S_S_S_S_S_S_S_S_S_S_S_S_S__param_133];
	ld.param.u64 	%rd135, [_Z4racePiS_S_S_S_S_S_S_S_S_S_S_S_S_S_S_S_S_S_S_S_S_S_S_S_S_S_S_S_S_S_S_S_S_S_S_S_S_S_S_S_S_S_S_S_S_S_S_S_S_S_S_S_S_S_S_S_S_S_S_S_S_S_S_S_S_S_S_S_S_S_S_S_S_S_S_S_S_S_S_S_S_S_S_S_S_S_S_S_S_S_S_S_S_S_S_S_S_S_S_S_S_S_S_S_S_S_S_S_S_S_S_S_S_S_S_S_S_S_S_S_S_S_S_S_S_S_S_S_S_S_S_S_S_S_S_S_S_S_S_S_S_S_S_S_S_S_S_S_S_S_S_S_S_S_S_S_S_S_S_S_S_S_S_S_S_S_S_S_S_S_S_S_S_S_S_S_S_S_S_S_S_S_S_S_S_S_S_S_S_S_S_S_S_S_S_S_S_S_S_S_S_S_S_S_S_S_S_S_S_S_S_S_S_S_S_S_S_S_S_S_S_S_S_S_S_S_S_S_S_S_S_S_S_S_S_S_S_S_S_S_S_S_S_S_S_S_S_S_S_S_S_S_S_S_S_S_S_S_S_S_S_S_S_S_S_S_S_S_S_S_S_S_S_S_S_S_S_S_S_S_S_S_S_S_S_S_S_S_S_S_S_S_S_S_S_S_S_S_S_S_S_S_S_S_S_S_S_S_S_S_S_S_S_S_S_S_S_S_S_S_S_S_S_S_S_S_S_S_S_S_S_S_S_S_S_S_S_S_S_S_S_S_S_S_S_S_S_S_S_S_S_S_S_S_S_S_S_S_S_S_S_S_S_S_S_S_S_S_S_S_S_S_S_S_S_S_S_S_S_S_S_S_S_S_S_S_S_S_S_S_S_S_S_S_S_S_S_S_S_S_S_S_S_S_S_S_S_S_S_S_S_S_S_S_S_S_S_S_S_S_S_S_S_S_S_S_S_S_S_S_S_S_S_S_S_S_S_S_S_S_S_S_S_S_S_S_S_S_S_S_S_S_S_S_S_S_S_S_S_S_S_S_S_S_S_S_S_S_S_S_S_S_S_S_S_S_S_S_S_S_S_S_S_S_S_S_S_S_S_S_S_S_S_S_S_S_S_S_S_S_S_S_S_S_S_S_S_S_S_S_S_S_S_S_S_S_S_S_S_S_S_S_S_S_S_S_S_S_S_S_S_S_S_S_S_S_S_S_S_S_S_S_S_S_S_S_S_S_S_S_S_S_S_S_S_S_S_S_S_S_S_S_S_S_S_S_S_S_S_S_S_S_S_S_S_S_S_S_S_S_S_S_S_S_S_S_S_S_S_S_S_S_S_S_S_S_S_S_S_S_S_S_S_S_S_S_S_S_S_S_S_S_S_S_S_S_S_S_S_S_S_S_S_S_S_S_S_S_S_S_S_S_S_S_S_S_S_S_S_S_S_S_S_S_S_S_S_S_S_S_S_S_S_S_S_S_S_S_S_S_S_S_S_S_S_S_S_S_S_S_S_S_S_S_S_S_S_S_S_S_S_S_S_S_S_S_S_S_S_S_S_S_S_S_S_S_S_S_S_S_S_S_S_S_S_S_S_S_S_S_S_S_S_S_S_S_S_S_S_S_S_S_S_S_S_S_S_S_S_S_S_S_S_S_S_S_S_S_S_S_S_S_S_S_S_S_S_S_S_S_S_S_S_S_S_S_S_S_S_S_S_S_S_S_S_S_S_S_S_S_S_S_S_S_S_S_S_S_S_S_S_S_S_S_S_S_S_S_S_S_S_S_S_S_S_S_S_S_S_S_S_S_S_S_S_S_S_S_S_S_S_S_S_S_S_S_S_S_S_S_S_S_S_S_S_S_S_S_S_S_S_S_S_S_S_S_S_S_S_S_S_S_S_S_S_S_S_S_S_S_S_S_S_S_S_S_S_S_S_S_S_S_S_S_S_S_S_S_S_S_S_S_S_S_S_S_S_S_S_S_S_S_S_S_S_S_S_S_S_S_S_S_S_S_S_S_S_S_S_S_S_S_S_S_S_S_S_S_S_S_S_S_S_S_S_S_S_S_S_S_S_S_S_S_S_S_S_S_S_S_S_S_S_S_S_S_S_S_S_S_S_S_S_S_S_S_S_S_S_S_S_S_S_S_S_S_S_S_S_S_S_S_S_S_S_S_S_S_S_S_S_S_S_S_S_S_S_S_S_S_S_S_S_S_S_S_S_S_S_S_S_S_S_S_S_S_S_S_S_S_S_S_S_S_S_S_S_S_S_S_S_S_S_S_S_S_S_S_S_S_S_S_S__param_134];
	ld.param.u64 	%rd136, [_Z4racePiS_S_S_S_S_S_S_S_S_S_S_S_S_S_S_S_S_S_S_S_S_S_S_S_S_S_S_S_S_S_S_S_S_S_S_S_S_S_S_S_S_S_S_S_S_S_S_S_S_S_S_S_S_S_S_S_S_S_S_S_S_S_S_S_S_S_S_S_S_S_S_S_S_S_S_S_S_S_S_S_S_S_S_S_S_S_S_S_S_S_S_S_S_S_S_S_S_S_S_S_S_S_S_S_S_S_S_S_S_S_S_S_S_S_S_S_S_S_S_S_S_S_S_S_S_S_S_S_S_S_S_S_S_S_S_S_S_S_S_S_S_S_S_S_S_S_S_S_S_S_S_S_S_S_S_S_S_S_S_S_S_S_S_S_S_S_S_S_S_S_S_S_S_S_S_S_S_S_S_S_S_S_S_S_S_S_S_S_S_S_S_S_S_S_S_S_S_S_S_S_S_S_S_S_S_S_S_S_S_S_S_S_S_S_S_S_S_S_S_S_S_S_S_S_S_S_S_S_S_S_S_S_S_S_S_S_S_S_S_S_S_S_S_S_S_S_S_S_S_S_S_S_S_S_S_S_S_S_S_S_S_S_S_S_S_S_S_S_S_S_S_S_S_S_S_S_S_S_S_S_S_S_S_S_S_S_S_S_S_S_S_S_S_S_S_S_S_S_S_S_S_S_S_S_S_S_S_S_S_S_S_S_S_S_S_S_S_S_S_S_S_S_S_S_S_S_S_S_S_S_S_S_S_S_S_S_S_S_S_S_S_S_S_S_S_S_S_S_S_S_S_S_S_S_S_S_S_S_S_S_S_S_S_S_S_S_S_S_S_S_S_S_S_S_S_S_S_S_S_S_S_S_S_S_S_S_S_S_S_S_S_S_S_S_S_S_S_S_S_S_S_S_S_S_S_S_S_S_S_S_S_S_S_S_S_S_S_S_S_S_S_S_S_S_S_S_S_S_S_S_S_S_S_S_S_S_S_S_S_S_S_S_S_S_S_S_S_S_S_S_S_S_S_S_S_S_S_S_S_S_S_S_S_S_S_S_S_S_S_S_S_S_S_S_S_S_S_S_S_S_S_S_S_S_S_S_S_S_S_S_S_S_S_S_S_S_S_S_S_S_S_S_S_S_S_S_S_S_S_S_S_S_S_S_S_S_S_S_S_S_S_S_S_S_S_S_S_S_S_S_S_S_S_S_S_S_S_S_S_S_S_S_S_S_S_S_S_S_S_S_S_S_S_S_S_S_S_S_S_S_S_S_S_S_S_S_S_S_S_S_S_S_S_S_S_S_S_S_S_S_S_S_S_S_S_S_S_S_S_S_S_S_S_S_S_S_S_S_S_S_S_S_S_S_S_S_S_S_S_S_S_S_S_S_S_S_S_S_S_S_S_S_S_S_S_S_S_S_S_S_S_S_S_S_S_S_S_S_S_S_S_S_S_S_S_S_S_S_S_S_S_S_S_S_S_S_S_S_S_S_S_S_S_S_S_S_S_S_S_S_S_S_S_S_S_S_S_S_S_S_S_S_S_S_S_S_S_S_S_S_S_S_S_S_S_S_S_S_S_S_S_S_S_S_S_S_S_S_S_S_S_S_S_S_S_S_S_S_S_S_S_S_S_S_S_S_S_S_S_S_S_S_S_S_S_S_S_S_S_S_S_S_S_S_S_S_S_S_S_S_S_S_S_S_S_S_S_S_S_S_S_S_S_S_S_S_S_S_S_S_S_S_S_S_S_S_S_S_S_S_S_S_S_S_S_S_S_S_S_S_S_S_S_S_S_S_S_S_S_S_S_S_S_S_S_S_S_S_S_S_S_S_S_S_S_S_S_S_S_S_S_S_S_S_S_S_S_S_S_S_S_S_S_S_S_S_S_S_S_S_S_S_S_S_S_S_S_S_S_S_S_S_S_S_S_S_S_S_S_S_S_S_S_S_S_S_S_S_S_S_S_S_S_S_S_S_S_S_S_S_S_S_S_S_S_S_S_S_S_S_S_S_S_S_S_S_S_S_S_S_S_S_S_S_S_S_S_S_S_S_S_S_S_S_S_S_S_S_S_S_S_S_S_S_S_S_S_S_S_S_S_S_S_S_S_S_S_S_S_S_S_S_S_S_S_S_S_S_S_S_S_S_S_S_S_S_S_S_S_S_S_S_S_S_S_S_S_S_S_S_S_S_S_S_S_S_S_S_S_S_S_S_S_S_S_S_S_S_S_S_S_S_S_S_S_S_S_S_S_S_S_S_S_S_S_S_S_S_S_S_S_S_S_S_S_S_S_S_S_S_S_S_S__param_135];
	ld.param.u64 	%rd137, [_Z4racePiS_S_S_S_S_S_S_S_S_S_S_S_S_S_S_S_S_S_S_S_S_S_S_S_S_S_S_S_S_S_S_S_S_S_S_S_S_S_S_S_S_S_S_S_S_S_S_S_S_S_S_S_S_S_S_S_S_S_S_S_S_S_S_S_S_S_S_S_S_S_S_S_S_S_S_S_S_S_S_S_S_S_S_S_S_S_S_S_S_S_S_S_S_S_S_S_S_S_S_S_S_S_S_S_S_S_S_S_S_S_S_S_S_S_S_S_S_S_S_S_S_S_S_S_S_S_S_S_S_S_S_S_S_S_S_S_S_S_S_S_S_S_S_S_S_S_S_S_S_S_S_S_S_S_S_S_S_S_S_S_S_S_S_S_S_S_S_S_S_S_S_S_S_S_S_S_S_S_S_S_S_S_S_S_S_S_S_S_S_S_S_S_S_S_S_S_S_S_S_S_S_S_S_S_S_S_S_S_S_S_S_S_S_S_S_S_S_S_S_S_S_S_S_S_S_S_S_S_S_S_S_S_S_S_S_S_S_S_S_S_S_S_S_S_S_S_S_S_S_S_S_S_S_S_S_S_S_S_S_S_S_S_S_S_S_S_S_S_S_S_S_S_S_S_S_S_S_S_S_S_S_S_S_S_S_S_S_S_S_S_S_S_S_S_S_S_S_S_S_S_S_S_S_S_S_S_S_S_S_S_S_S_S_S_S_S_S_S_S_S_S_S_S_S_S_S_S_S_S_S_S_S_S_S_S_S_S_S_S_S_S_S_S_S_S_S_S_S_S_S_S_S_S_S_S_S_S_S_S_S_S_S_S_S_S_S_S_S_S_S_S_S_S_S_S_S_S_S_S_S_S_S_S_S_S_S_S_S_S_S_S_S_S_S_S_S_S_S_S_S_S_S_S_S_S_S_S_S_S_S_S_S_S_S_S_S_S_S_S_S_S_S_S_S_S_S_S_S_S_S_S_S_S_S_S_S_S_S_S_S_S_S_S_S_S_S_S_S_S_S_S_S_S_S_S_S_S_S_S_S_S_S_S_S_S_S_S_S_S_S_S_S_S_S_S_S_S_S_S_S_S_S_S_S_S_S_S_S_S_S_S_S_S_S_S_S_S_S_S_S_S_S_S_S_S_S_S_S_S_S_S_S_S_S_S_S_S_S_S_S_S_S_S_S_S_S_S_S_S_S_S_S_S_S_S_S_S_S_S_S_S_S_S_S_S_S_S_S_S_S_S_S_S_S_S_S_S_S_S_S_S_S_S_S_S_S_S_S_S_S_S_S_S_S_S_S_S_S_S_S_S_S_S_S_S_S_S_S_S_S_S_S_S_S_S_S_S_S_S_S_S_S_S_S_S_S_S_S_S_S_S_S_S_S_S_S_S_S_S_S_S_S_S_S_S_S_S_S_S_S_S_S_S_S_S_S_S_S_S_S_S_S_S_S_S_S_S_S_S_S_S_S_S_S_S_S_S_S_S_S_S_S_S_S_S_S_S_S_S_S_S_S_S_S_S_S_S_S_S_S_S_S_S_S_S_S_S_S_S_S_S_S_S_S_S_S_S_S_S_S_S_S_S_S_S_S_S_S_S_S_S_S_S_S_S_S_S_S_S_S_S_S_S_S_S_S_S_S_S_S_S_S_S_S_S_S_S_S_S_S_S_S_S_S_S_S_S_S_S_S_S_S_S_S_S_S_S_S_S_S_S_S_S_S_S_S_S_S_S_S_S_S_S_S_S_S_S_S_S_S_S_S_S_S_S_S_S_S_S_S_S_S_S_S_S_S_S_S_S_S_S_S_S_S_S_S_S_S_S_S_S_S_S_S_S_S_S_S_S_S_S_S_S_S_S_S_S_S_S_S_S_S_S_S_S_S_S_S_S_S_S_S_S_S_S_S_S_S_S_S_S_S_S_S_S_S_S_S_S_S_S_S_S_S_S_S_S_S_S_S_S_S_S_S_S_S_S_S_S_S_S_S_S_S_S_S_S_S_S_S_S_S_S_S_S_S_S_S_S_S_S_S_S_S_S_S_S_S_S_S_S_S_S_S_S_S_S_S_S_S_S_S_S_S_S_S_S_S_S_S_S_S_S_S_S_S_S_S_S_S_S_S_S_S_S_S_S_S_S_S_S_S_S_S_S_S_S_S_S_S_S_S_S_S_S_S_S_S_S_S_S_S_S_S_S_S_S_S_S_S_S_S_S_S_S_S_S_S_S_S_S_S_S_S_S_S_S_S_S_S_S_S_S_S_S_S_S_S_S_S_S_S_S_S_S_S_S_S_S_S_S_S_S__param_136];
	ld.param.u64 	%rd138, [_Z4racePiS_S_S_S_S_S_S_S_S_S_S_S_S_S_S_S_S_S_S_S_S_S_S_S_S_S_S_S_S_S_S_S_S_S_S_S_S_S_S_S_S_S_S_S_S_S_S_S_S_S_S_S_S_S_S_S_S_S_S_S_S_S_S_S_S_S_S_S_S_S_S_S_S_S_S_S_S_S_S_S_S_S_S_S_S_S_S_S_S_S_S_S_S_S_S_S_S_S_S_S_S_S_S_S_S_S_S_S_S_S_S_S_S_S_S_S_S_S_S_S_S_S_S_S_S_S_S_S_S_S_S_S_S_S_S_S_S_S_S_S_S_S_S_S_S_S_S_S_S_S_S_S_S_S_S_S_S_S_S_S_S_S_S_S_S_S_S_S_S_S_S_S_S_S_S_S_S_S_S_S_S_S_S_S_S_S_S_S_S_S_S_S_S_S_S_S_S_S_S_S_S_S_S_S_S_S_S_S_S_S_S_S_S_S_S_S_S_S_S_S_S_S_S_S_S_S_S_S_S_S_S_S_S_S_S_S_S_S_S_S_S_S_S_S_S_S_S_S_S_S_S_S_S_S_S_S_S_S_S_S_S_S_S_S_S_S_S_S_S_S_S_S_S_S_S_S_S_S_S_S_S_S_S_S_S_S_S_S_S_S_S_S_S_S_S_S_S_S_S_S_S_S_S_S_S_S_S_S_S_S_S_S_S_S_S_S_S_S_S_S_S_S_S_S_S_S_S_S_S_S_S_S_S_S_S_S_S_S_S_S_S_S_S_S_S_S_S_S_S_S_S_S_S_S_S_S_S_S_S_S_S_S_S_S_S_S_S_S_S_S_S_S_S_S_S_S_S_S_S_S_S_S_S_S_S_S_S_S_S_S_S_S_S_S_S_S_S_S_S_S_S_S_S_S_S_S_S_S_S_S_S_S_S_S_S_S_S_S_S_S_S_S_S_S_S_S_S_S_S_S_S_S_S_S_S_S_S_S_S_S_S_S_S_S_S_S_S_S_S_S_S_S_S_S_S_S_S_S_S_S_S_S_S_S_S_S_S_S_S_S_S_S_S_S_S_S_S_S_S_S_S_S_S_S_S_S_S_S_S_S_S_S_S_S_S_S_S_S_S_S_S_S_S_S_S_S_S_S_S_S_S_S_S_S_S_S_S_S_S_S_S_S_S_S_S_S_S_S_S_S_S_S_S_S_S_S_S_S_S_S_S_S_S_S_S_S_S_S_S_S_S_S_S_S_S_S_S_S_S_S_S_S_S_S_S_S_S_S_S_S_S_S_S_S_S_S_S_S_S_S_S_S_S_S_S_S_S_S_S_S_S_S_S_S_S_S_S_S_S_S_S_S_S_S_S_S_S_S_S_S_S_S_S_S_S_S_S_S_S_S_S_S_S_S_S_S_S_S_S_S_S_S_S_S_S_S_S_S_S_S_S_S_S_S_S_S_S_S_S_S_S_S_S_S_S_S_S_S_S_S_S_S_S_S_S_S_S_S_S_S_S_S_S_S_S_S_S_S_S_S_S_S_S_S_S_S_S_S_S_S_S_S_S_S_S_S_S_S_S_S_S_S_S_S_S_S_S_S_S_S_S_S_S_S_S_S_S_S_S_S_S_S_S_S_S_S_S_S_S_S_S_S_S_S_S_S_S_S_S_S_S_S_S_S_S_S_S_S_S_S_S_S_S_S_S_S_S_S_S_S_S_S_S_S_S_S_S_S_S_S_S_S_S_S_S_S_S_S_S_S_S_S_S_S_S_S_S_S_S_S_S_S_S_S_S_S_S_S_S_S_S_S_S_S_S_S_S_S_S_S_S_S_S_S_S_S_S_S_S_S_S_S_S_S_S_S_S_S_S_S_S_S_S_S_S_S_S_S_S_S_S_S_S_S_S_S_S_S_S_S_S_S_S_S_S_S_S_S_S_S_S_S_S_S_S_S_S_S_S_S_S_S_S_S_S_S_S_S_S_S_S_S_S_S_S_S_S_S_S_S_S_S_S_S_S_S_S_S_S_S_S_S_S_S_S_S_S_S_S_S_S_S_S_S_S_S_S_S_S_S_S_S_S_S_S_S_S_S_S_S_S_S_S_S_S_S_S_S_S_S_S_S_S_S_S_S_S_S_S_S_S_S_S_S_S_S_S_S_S_S_S_S_S_S_S_S_S_S_S_S_S_S_S_S_S_S_S_S_S_S_S_S_S_S_S_S_S_S_S_S_S_S_S_S_S_S_S_S_S_S_S_S_S_S_S_S_S_S_S_S_S_S_S_S_S_S_S_S_S_S_S_S_S__param_137];
	ld.param.u64 	%rd139, [_Z4racePiS_S_S_S_S_S_S_S_S_S_S_S_S_S_S_S_S_S_S_S_S_S_S_S_S_S_S_S_S_S_S_S_S_S_S_S_S_S_S_S_S_S_S_S_S_S_S_S_S_S_S_S_S_S_S_S_S_S_S_S_S_S_S_S_S_S_S_S_S_S_S_S_S_S_S_S_S_S_S_S_S_S_S_S_S_S_S_S_S_S_S_S_S_S_S_S_S_S_S_S_S_S_S_S_S_S_S_S_S_S_S_S_S_S_S_S_S_S_S_S_S_S_S_S_S_S_S_S_S_S_S_S_S_S_S_S_S_S_S_S_S_S_S_S_S_S_S_S_S_S_S_S_S_S_S_S_S_S_S_S_S_S_S_S_S_S_S_S_S_S_S_S_S_S_S_S_S_S_S_S_S_S_S_S_S_S_S_S_S_S_S_S_S_S_S_S_S_S_S_S_S_S_S_S_S_S_S_S_S_S_S_S_S_S_S_S_S_S_S_S_S_S_S_S_S_S_S_S_S_S_S_S_S_S_S_S_S_S_S_S_S_S_S_S_S_S_S_S_S_S_S_S_S_S_S_S_S_S_S_S_S_S_S_S_S_S_S_S_S_S_S_S_S_S_S_S_S_S_S_S_S_S_S_S_S_S_S_S_S_S_S_S_S_S_S_S_S_S_S_S_S_S_S_S_S_S_S_S_S_S_S_S_S_S_S_S_S_S_S_S_S_S_S_S_S_S_S_S_S_S_S_S_S_S_S_S_S_S_S_S_S_S_S_S_S_S_S_S_S_S_S_S_S_S_S_S_S_S_S_S_S_S_S_S_S_S_S_S_S_S_S_S_S_S_S_S_S_S_S_S_S_S_S_S_S_S_S_S_S_S_S_S_S_S_S_S_S_S_S_S_S_S_S_S_S_S_S_S_S_S_S_S_S_S_S_S_S_S_S_S_S_S_S_S_S_S_S_S_S_S_S_S_S_S_S_S_S_S_S_S_S_S_S_S_S_S_S_S_S_S_S_S_S_S_S_S_S_S_S_S_S_S_S_S_S_S_S_S_S_S_S_S_S_S_S_S_S_S_S_S_S_S_S_S_S_S_S_S_S_S_S_S_S_S_S_S_S_S_S_S_S_S_S_S_S_S_S_S_S_S_S_S_S_S_S_S_S_S_S_S_S_S_S_S_S_S_S_S_S_S_S_S_S_S_S_S_S_S_S_S_S_S_S_S_S_S_S_S_S_S_S_S_S_S_S_S_S_S_S_S_S_S_S_S_S_S_S_S_S_S_S_S_S_S_S_S_S_S_S_S_S_S_S_S_S_S_S_S_S_S_S_S_S_S_S_S_S_S_S_S_S_S_S_S_S_S_S_S_S_S_S_S_S_S_S_S_S_S_S_S_S_S_S_S_S_S_S_S_S_S_S_S_S_S_S_S_S_S_S_S_S_S_S_S_S_S_S_S_S_S_S_S_S_S_S_S_S_S_S_S_S_S_S_S_S_S_S_S_S_S_S_S_S_S_S_S_S_S_S_S_S_S_S_S_S_S_S_S_S_S_S_S_S_S_S_S_S_S_S_S_S_S_S_S_S_S_S_S_S_S_S_S_S_S_S_S_S_S_S_S_S_S_S_S_S_S_S_S_S_S_S_S_S_S_S_S_S_S_S_S_S_S_S_S_S_S_S_S_S_S_S_S_S_S_S_S_S_S_S_S_S_S_S_S_S_S_S_S_S_S_S_S_S_S_S_S_S_S_S_S_S_S_S_S_S_S_S_S_S_S_S_S_S_S_S_S_S_S_S_S_S_S_S_S_S_S_S_S_S_S_S_S_S_S_S_S_S_S_S_S_S_S_S_S_S_S_S_S_S_S_S_S_S_S_S_S_S_S_S_S_S_S_S_S_S_S_S_S_S_S_S_S_S_S_S_S_S_S_S_S_S_S_S_S_S_S_S_S_S_S_S_S_S_S_S_S_S_S_S_S_S_S_S_S_S_S_S_S_S_S_S_S_S_S_S_S_S_S_S_S_S_S_S_S_S_S_S_S_S_S_S_S_S_S_S_S_S_S_S_S_S_S_S_S_S_S_S_S_S_S_S_S_S_S_S_S_S_S_S_S_S_S_S_S_S_S_S_S_S_S_S_S_S_S_S_S_S_S_S_S_S_S_S_S_S_S_S_S_S_S_S_S_S_S_S_S_S_S_S_S_S_S_S_S_S_S_S_S_S_S_S_S_S_S_S_S_S_S_S_S_S_S_S_S_S_S_S_S_S_S_S_S_S_S_S_S_S_S_S_S_S_S_S__param_138];
	ld.param.u64 	%rd140, [_Z4racePiS_S_S_S_S_S_S_S_S_S_S_S_S_S_S_S_S_S_S_S_S_S_S_S_S_S_S_S_S_S_S_S_S_S_S_S_S_S_S_S_S_S_S_S_S_S_S_S_S_S_S_S_S_S_S_S_S_S_S_S_S_S_S_S_S_S_S_S_S_S_S_S_S_S_S_S_S_S_S_S_S_S_S_S_S_S_S_S_S_S_S_S_S_S_S_S_S_S_S_S_S_S_S_S_S_S_S_S_S_S_S_S_S_S_S_S_S_S_S_S_S_S_S_S_S_S_S_S_S_S_S_S_S_S_S_S_S_S_S_S_S_S_S_S_S_S_S_S_S_S_S_S_S_S_S_S_S_S_S_S_S_S_S_S_S_S_S_S_S_S_S_S_S_S_S_S_S_S_S_S_S_S_S_S_S_S_S_S_S_S_S_S_S_S_S_S_S_S_S_S_S_S_S_S_S_S_S_S_S_S_S_S_S_S_S_S_S_S_S_S_S_S_S_S_S_S_S_S_S_S_S_S_S_S_S_S_S_S_S_S_S_S_S_S_S_S_S_S_S_S_S_S_S_S_S_S_S_S_S_S_S_S_S_S_S_S_S_S_S_S_S_S_S_S_S_S_S_S_S_S_S_S_S_S_S_S_S_S_S_S_S_S_S_S_S_S_S_S_S_S_S_S_S_S_S_S_S_S_S_S_S_S_S_S_S_S_S_S_S_S_S_S_S_S_S_S_S_S_S_S_S_S_S_S_S_S_S_S_S_S_S_S_S_S_S_S_S_S_S_S_S_S_S_S_S_S_S_S_S_S_S_S_S_S_S_S_S_S_S_S_S_S_S_S_S_S_S_S_S_S_S_S_S_S_S_S_S_S_S_S_S_S_S_S_S_S_S_S_S_S_S_S_S_S_S_S_S_S_S_S_S_S_S_S_S_S_S_S_S_S_S_S_S_S_S_S_S_S_S_S_S_S_S_S_S_S_S_S_S_S_S_S_S_S_S_S_S_S_S_S_S_S_S_S_S_S_S_S_S_S_S_S_S_S_S_S_S_S_S_S_S_S_S_S_S_S_S_S_S_S_S_S_S_S_S_S_S_S_S_S_S_S_S_S_S_S_S_S_S_S_S_S_S_S_S_S_S_S_S_S_S_S_S_S_S_S_S_S_S_S_S_S_S_S_S_S_S_S_S_S_S_S_S_S_S_S_S_S_S_S_S_S_S_S_S_S_S_S_S_S_S_S_S_S_S_S_S_S_S_S_S_S_S_S_S_S_S_S_S_S_S_S_S_S_S_S_S_S_S_S_S_S_S_S_S_S_S_S_S_S_S_S_S_S_S_S_S_S_S_S_S_S_S_S_S_S_S_S_S_S_S_S_S_S_S_S_S_S_S_S_S_S_S_S_S_S_S_S_S_S_S_S_S_S_S_S_S_S_S_S_S_S_S_S_S_S_S_S_S_S_S_S_S_S_S_S_S_S_S_S_S_S_S_S_S_S_S_S_S_S_S_S_S_S_S_S_S_S_S_S_S_S_S_S_S_S_S_S_S_S_S_S_S_S_S_S_S_S_S_S_S_S_S_S_S_S_S_S_S_S_S_S_S_S_S_S_S_S_S_S_S_S_S_S_S_S_S_S_S_S_S_S_S_S_S_S_S_S_S_S_S_S_S_S_S_S_S_S_S_S_S_S_S_S_S_S_S_S_S_S_S_S_S_S_S_S_S_S_S_S_S_S_S_S_S_S_S_S_S_S_S_S_S_S_S_S_S_S_S_S_S_S_S_S_S_S_S_S_S_S_S_S_S_S_S_S_S_S_S_S_S_S_S_S_S_S_S_S_S_S_S_S_S_S_S_S_S_S_S_S_S_S_S_S_S_S_S_S_S_S_S_S_S_S_S_S_S_S_S_S_S_S_S_S_S_S_S_S_S_S_S_S_S_S_S_S_S_S_S_S_S_S_S_S_S_S_S_S_S_S_S_S_S_S_S_S_S_S_S_S_S_S_S_S_S_S_S_S_S_S_S_S_S_S_S_S_S_S_S_S_S_S_S_S_S_S_S_S_S_S_S_S_S_S_S_S_S_S_S_S_S_S_S_S_S_S_S_S_S_S_S_S_S_S_S_S_S_S_S_S_S_S_S_S_S_S_S_S_S_S_S_S_S_S_S_S_S_S_S_S_S_S_S_S_S_S_S_S_S_S_S_S_S_S_S_S_S_S_S_S_S_S_S_S_S_S_S_S_S_S_S_S_S_S_S_S_S_S_S_S_S_S_S_S_S_S_S_S_S_S_S_S_S__param_139];
	ld.param.u64 	%rd141, [_Z4racePiS_S_S_S_S_S_S_S_S_S_S_S_S_S_S_S_S_S_S_S_S_S_S_S_S_S_S_S_S_S_S_S_S_S_S_S_S_S_S_S_S_S_S_S_S_S_S_S_S_S_S_S_S_S_S_S_S_S_S_S_S_S_S_S_S_S_S_S_S_S_S_S_S_S_S_S_S_S_S_S_S_S_S_S_S_S_S_S_S_S_S_S_S_S_S_S_S_S_S_S_S_S_S_S_S_S_S_S_S_S_S_S_S_S_S_S_S_S_S_S_S_S_S_S_S_S_S_S_S_S_S_S_S_S_S_S_S_S_S_S_S_S_S_S_S_S_S_S_S_S_S_S_S_S_S_S_S_S_S_S_S_S_S_S_S_S_S_S_S_S_S_S_S_S_S_S_S_S_S_S_S_S_S_S_S_S_S_S_S_S_S_S_S_S_S_S_S_S_S_S_S_S_S_S_S_S_S_S_S_S_S_S_S_S_S_S_S_S_S_S_S_S_S_S_S_S_S_S_S_S_S_S_S_S_S_S_S_S_S_S_S_S_S_S_S_S_S_S_S_S_S_S_S_S_S_S_S_S_S_S_S_S_S_S_S_S_S_S_S_S_S_S_S_S_S_S_S_S_S_S_S_S_S_S_S_S_S_S_S_S_S_S_S_S_S_S_S_S_S_S_S_S_S_S_S_S_S_S_S_S_S_S_S_S_S_S_S_S_S_S_S_S_S_S_S_S_S_S_S_S_S_S_S_S_S_S_S_S_S_S_S_S_S_S_S_S_S_S_S_S_S_S_S_S_S_S_S_S_S_S_S_S_S_S_S_S_S_S_S_S_S_S_S_S_S_S_S_S_S_S_S_S_S_S_S_S_S_S_S_S_S_S_S_S_S_S_S_S_S_S_S_S_S_S_S_S_S_S_S_S_S_S_S_S_S_S_S_S_S_S_S_S_S_S_S_S_S_S_S_S_S_S_S_S_S_S_S_S_S_S_S_S_S_S_S_S_S_S_S_S_S_S_S_S_S_S_S_S_S_S_S_S_S_S_S_S_S_S_S_S_S_S_S_S_S_S_S_S_S_S_S_S_S_S_S_S_S_S_S_S_S_S_S_S_S_S_S_S_S_S_S_S_S_S_S_S_S_S_S_S_S_S_S_S_S_S_S_S_S_S_S_S_S_S_S_S_S_S_S_S_S_S_S_S_S_S_S_S_S_S_S_S_S_S_S_S_S_S_S_S_S_S_S_S_S_S_S_S_S_S_S_S_S_S_S_S_S_S_S_S_S_S_S_S_S_S_S_S_S_S_S_S_S_S_S_S_S_S_S_S_S_S_S_S_S_S_S_S_S_S_S_S_S_S_S_S_S_S_S_S_S_S_S_S_S_S_S_S_S_S_S_S_S_S_S_S_S_S_S_S_S_S_S_S_S_S_S_S_S_S_S_S_S_S_S_S_S_S_S_S_S_S_S_S_S_S_S_S_S_S_S_S_S_S_S_S_S_S_S_S_S_S_S_S_S_S_S_S_S_S_S_S_S_S_S_S_S_S_S_S_S_S_S_S_S_S_S_S_S_S_S_S_S_S_S_S_S_S_S_S_S_S_S_S_S_S_S_S_S_S_S_S_S_S_S_S_S_S_S_S_S_S_S_S_S_S_S_S_S_S_S_S_S_S_S_S_S_S_S_S_S_S_S_S_S_S_S_S_S_S_S_S_S_S_S_S_S_S_S_S_S_S_S_S_S_S_S_S_S_S_S_S_S_S_S_S_S_S_S_S_S_S_S_S_S_S_S_S_S_S_S_S_S_S_S_S_S_S_S_S_S_S_S_S_S_S_S_S_S_S_S_S_S_S_S_S_S_S_S_S_S_S_S_S_S_S_S_S_S_S_S_S_S_S_S_S_S_S_S_S_S_S_S_S_S_S_S_S_S_S_S_S_S_S_S_S_S_S_S_S_S_S_S_S_S_S_S_S_S_S_S_S_S_S_S_S_S_S_S_S_S_S_S_S_S_S_S_S_S_S_S_S_S_S_S_S_S_S_S_S_S_S_S_S_S_S_S_S_S_S_S_S_S_S_S_S_S_S_S_S_S_S_S_S_S_S_S_S_S_S_S_S_S_S_S_S_S_S_S_S_S_S_S_S_S_S_S_S_S_S_S_S_S_S_S_S_S_S_S_S_S_S_S_S_S_S_S_S_S_S_S_S_S_S_S_S_S_S_S_S_S_S_S_S_S_S_S_S_S_S_S_S_S_S_S_S_S_S_S_S_S_S_S_S_S_S_S_S_S_S_S_S_S__param_140];
	ld.param.u64 	%rd142, [_Z4racePiS_S_S_S_S_S_S_S_S_S_S_S_S_S_S_S_S_S_S_S_S_S_S_S_S_S_S_S_S_S_S_S_S_S_S_S_S_S_S_S_S_S_S_S_S_S_S_S_S_S_S_S_S_S_S_S_S_S_S_S_S_S_S_S_S_S_S_S_S_S_S_S_S_S_S_S_S_S_S_S_S_S_S_S_S_S_S_S_S_S_S_S_S_S_S_S_S_S_S_S_S_S_S_S_S_S_S_S_S_S_S_S_S_S_S_S_S_S_S_S_S_S_S_S_S_S_S_S_S_S_S_S_S_S_S_S_S_S_S_S_S_S_S_S_S_S_S_S_S_S_S_S_S_S_S_S_S_S_S_S_S_S_S_S_S_S_S_S_S_S_S_S_S_S_S_S_S_S_S_S_S_S_S_S_S_S_S_S_S_S_S_S_S_S_S_S_S_S_S_S_S_S_S_S_S_S_S_S_S_S_S_S_S_S_S_S_S_S_S_S_S_S_S_S_S_S_S_S_S_S_S_S_S_S_S_S_S_S_S_S_S_S_S_S_S_S_S_S_S_S_S_S_S_S_S_S_S_S_S_S_S_S_S_S_S_S_S_S_S_S_S_S_S_S_S_S_S_S_S_S_S_S_S_S_S_S_S_S_S_S_S_S_S_S_S_S_S_S_S_S_S_S_S_S_S_S_S_S_S_S_S_S_S_S_S_S_S_S_S_S_S_S_S_S_S_S_S_S_S_S_S_S_S_S_S_S_S_S_S_S_S_S_S_S_S_S_S_S_S_S_S_S_S_S_S_S_S_S_S_S_S_S_S_S_S_S_S_S_S_S_S_S_S_S_S_S_S_S_S_S_S_S_S_S_S_S_S_S_S_S_S_S_S_S_S_S_S_S_S_S_S_S_S_S_S_S_S_S_S_S_S_S_S_S_S_S_S_S_S_S_S_S_S_S_S_S_S_S_S_S_S_S_S_S_S_S_S_S_S_S_S_S_S_S_S_S_S_S_S_S_S_S_S_S_S_S_S_S_S_S_S_S_S_S_S_S_S_S_S_S_S_S_S_S_S_S_S_S_S_S_S_S_S_S_S_S_S_S_S_S_S_S_S_S_S_S_S_S_S_S_S_S_S_S_S_S_S_S_S_S_S_S_S_S_S_S_S_S_S_S_S_S_S_S_S_S_S_S_S_S_S_S_S_S_S_S_S_S_S_S_S_S_S_S_S_S_S_S_S_S_S_S_S_S_S_S_S_S_S_S_S_S_S_S_S_S_S_S_S_S_S_S_S_S_S_S_S_S_S_S_S_S_S_S_S_S_S_S_S_S_S_S_S_S_S_S_S_S_S_S_S_S_S_S_S_S_S_S_S_S_S_S_S_S_S_S_S_S_S_S_S_S_S_S_S_S_S_S_S_S_S_S_S_S_S_S_S_S_S_S_S_S_S_S_S_S_S_S_S_S_S_S_S_S_S_S_S_S_S_S_S_S_S_S_S_S_S_S_S_S_S_S_S_S_S_S_S_S_S_S_S_S_S_S_S_S_S_S_S_S_S_S_S_S_S_S_S_S_S_S_S_S_S_S_S_S_S_S_S_S_S_S_S_S_S_S_S_S_S_S_S_S_S_S_S_S_S_S_S_S_S_S_S_S_S_S_S_S_S_S_S_S_S_S_S_S_S_S_S_S_S_S_S_S_S_S_S_S_S_S_S_S_S_S_S_S_S_S_S_S_S_S_S_S_S_S_S_S_S_S_S_S_S_S_S_S_S_S_S_S_S_S_S_S_S_S_S_S_S_S_S_S_S_S_S_S_S_S_S_S_S_S_S_S_S_S_S_S_S_S_S_S_S_S_S_S_S_S_S_S_S_S_S_S_S_S_S_S_S_S_S_S_S_S_S_S_S_S_S_S_S_S_S_S_S_S_S_S_S_S_S_S_S_S_S_S_S_S_S_S_S_S_S_S_S_S_S_S_S_S_S_S_S_S_S_S_S_S_S_S_S_S_S_S_S_S_S_S_S_S_S_S_S_S_S_S_S_S_S_S_S_S_S_S_S_S_S_S_S_S_S_S_S_S_S_S_S_S_S_S_S_S_S_S_S_S_S_S_S_S_S_S_S_S_S_S_S_S_S_S_S_S_S_S_S_S_S_S_S_S_S_S_S_S_S_S_S_S_S_S_S_S_S_S_S_S_S_S_S_S_S_S_S_S_S_S_S_S_S_S_S_S_S_S_S_S_S_S_S_S_S_S_S_S_S_S_S_S_S_S_S_S_S_S_S_S_S_S_S_S_S_S_S__param_141];
	ld.param.u64 	%rd143, [_Z4racePiS_S_S_S_S_S_S_S_S_S_S_S_S_S_S_S_S_S_S_S_S_S_S_S_S_S_S_S_S_S_S_S_S_S_S_S_S_S_S_S_S_S_S_S_S_S_S_S_S_S_S_S_S_S_S_S_S_S_S_S_S_S_S_S_S_S_S_S_S_S_S_S_S_S_S_S_S_S_S_S_S_S_S_S_S_S_S_S_S_S_S_S_S_S_S_S_S_S_S_S_S_S_S_S_S_S_S_S_S_S_S_S_S_S_S_S_S_S_S_S_S_S_S_S_S_S_S_S_S_S_S_S_S_S_S_S_S_S_S_S_S_S_S_S_S_S_S_S_S_S_S_S_S_S_S_S_S_S_S_S_S_S_S_S_S_S_S_S_S_S_S_S_S_S_S_S_S_S_S_S_S_S_S_S_S_S_S_S_S_S_S_S_S_S_S_S_S_S_S_S_S_S_S_S_S_S_S_S_S_S_S_S_S_S_S_S_S_S_S_S_S_S_S_S_S_S_S_S_S_S_S_S_S_S_S_S_S_S_S_S_S_S_S_S_S_S_S_S_S_S_S_S_S_S_S_S_S_S_S_S_S_S_S_S_S_S_S_S_S_S_S_S_S_S_S_S_S_S_S_S_S_S_S_S_S_S_S_S_S_S_S_S_S_S_S_S_S_S_S_S_S_S_S_S_S_S_S_S_S_S_S_S_S_S_S_S_S_S_S_S_S_S_S_S_S_S_S_S_S_S_S_S_S_S_S_S_S_S_S_S_S_S_S_S_S_S_S_S_S_S_S_S_S_S_S_S_S_S_S_S_S_S_S_S_S_S_S_S_S_S_S_S_S_S_S_S_S_S_S_S_S_S_S_S_S_S_S_S_S_S_S_S_S_S_S_S_S_S_S_S_S_S_S_S_S_S_S_S_S_S_S_S_S_S_S_S_S_S_S_S_S_S_S_S_S_S_S_S_S_S_S_S_S_S_S_S_S_S_S_S_S_S_S_S_S_S_S_S_S_S_S_S_S_S_S_S_S_S_S_S_S_S_S_S_S_S_S_S_S_S_S_S_S_S_S_S_S_S_S_S_S_S_S_S_S_S_S_S_S_S_S_S_S_S_S_S_S_S_S_S_S_S_S_S_S_S_S_S_S_S_S_S_S_S_S_S_S_S_S_S_S_S_S_S_S_S_S_S_S_S_S_S_S_S_S_S_S_S_S_S_S_S_S_S_S_S_S_S_S_S_S_S_S_S_S_S_S_S_S_S_S_S_S_S_S_S_S_S_S_S_S_S_S_S_S_S_S_S_S_S_S_S_S_S_S_S_S_S_S_S_S_S_S_S_S_S_S_S_S_S_S_S_S_S_S_S_S_S_S_S_S_S_S_S_S_S_S_S_S_S_S_S_S_S_S_S_S_S_S_S_S_S_S_S_S_S_S_S_S_S_S_S_S_S_S_S_S_S_S_S_S_S_S_S_S_S_S_S_S_S_S_S_S_S_S_S_S_S_S_S_S_S_S_S_S_S_S_S_S_S_S_S_S_S_S_S_S_S_S_S_S_S_S_S_S_S_S_S_S_S_S_S_S_S_S_S_S_S_S_S_S_S_S_S_S_S_S_S_S_S_S_S_S_S_S_S_S_S_S_S_S_S_S_S_S_S_S_S_S_S_S_S_S_S_S_S_S_S_S_S_S_S_S_S_S_S_S_S_S_S_S_S_S_S_S_S_S_S_S_S_S_S_S_S_S_S_S_S_S_S_S_S_S_S_S_S_S_S_S_S_S_S_S_S_S_S_S_S_S_S_S_S_S_S_S_S_S_S_S_S_S_S_S_S_S_S_S_S_S_S_S_S_S_S_S_S_S_S_S_S_S_S_S_S_S_S_S_S_S_S_S_S_S_S_S_S_S_S_S_S_S_S_S_S_S_S_S_S_S_S_S_S_S_S_S_S_S_S_S_S_S_S_S_S_S_S_S_S_S_S_S_S_S_S_S_S_S_S_S_S_S_S_S_S_S_S_S_S_S_S_S_S_S_S_S_S_S_S_S_S_S_S_S_S_S_S_S_S_S_S_S_S_S_S_S_S_S_S_S_S_S_S_S_S_S_S_S_S_S_S_S_S_S_S_S_S_S_S_S_S_S_S_S_S_S_S_S_S_S_S_S_S_S_S_S_S_S_S_S_S_S_S_S_S_S_S_S_S_S_S_S_S_S_S_S_S_S_S_S_S_S_S_S_S_S_S_S_S_S_S_S_S_S_S_S_S_S_S_S_S_S_S_S_S_S_S_S_S_S_S_S_S_S__param_142];
	ld.param.u64 	%rd144, [_Z4racePiS_S_S_S_S_S_S_S_S_S_S_S_S_S_S_S_S_S_S_S_S_S_S_S_S_S_S_S_S_S_S_S_S_S_S_S_S_S_S_S_S_S_S_S_S_S_S_S_S_S_S_S_S_S_S_S_S_S_S_S_S_S_S_S_S_S_S_S_S_S_S_S_S_S_S_S_S_S_S_S_S_S_S_S_S_S_S_S_S_S_S_S_S_S_S_S_S_S_S_S_S_S_S_S_S_S_S_S_S_S_S_S_S_S_S_S_S_S_S_S_S_S_S_S_S_S_S_S_S_S_S_S_S_S_S_S_S_S_S_S_S_S_S_S_S_S_S_S_S_S_S_S_S_S_S_S_S_S_S_S_S_S_S_S_S_S_S_S_S_S_S_S_S_S_S_S_S_S_S_S_S_S_S_S_S_S_S_S_S_S_S_S_S_S_S_S_S_S_S_S_S_S_S_S_S_S_S_S_S_S_S_S_S_S_S_S_S_S_S_S_S_S_S_S_S_S_S_S_S_S_S_S_S_S_S_S_S_S_S_S_S_S_S_S_S_S_S_S_S_S_S_S_S_S_S_S_S_S_S_S_S_S_S_S_S_S_S_S_S_S_S_S_S_S_S_S_S_S_S_S_S_S_S_S_S_S_S_S_S_S_S_S_S_S_S_S_S_S_S_S_S_S_S_S_S_S_S_S_S_S_S_S_S_S_S_S_S_S_S_S_S_S_S_S_S_S_S_S_S_S_S_S_S_S_S_S_S_S_S_S_S_S_S_S_S_S_S_S_S_S_S_S_S_S_S_S_S_S_S_S_S_S_S_S_S_S_S_S_S_S_S_S_S_S_S_S_S_S_S_S_S_S_S_S_S_S_S_S_S_S_S_S_S_S_S_S_S_S_S_S_S_S_S_S_S_S_S_S_S_S_S_S_S_S_S_S_S_S_S_S_S_S_S_S_S_S_S_S_S_S_S_S_S_S_S_S_S_S_S_S_S_S_S_S_S_S_S_S_S_S_S_S_S_S_S_S_S_S_S_S_S_S_S_S_S_S_S_S_S_S_S_S_S_S_S_S_S_S_S_S_S_S_S_S_S_S_S_S_S_S_S_S_S_S_S_S_S_S_S_S_S_S_S_S_S_S_S_S_S_S_S_S_S_S_S_S_S_S_S_S_S_S_S_S_S_S_S_S_S_S_S_S_S_S_S_S_S_S_S_S_S_S_S_S_S_S_S_S_S_S_S_S_S_S_S_S_S_S_S_S_S_S_S_S_S_S_S_S_S_S_S_S_S_S_S_S_S_S_S_S_S_S_S_S_S_S_S_S_S_S_S_S_S_S_S_S_S_S_S_S_S_S_S_S_S_S_S_S_S_S_S_S_S_S_S_S_S_S_S_S_S_S_S_S_S_S_S_S_S_S_S_S_S_S_S_S_S_S_S_S_S_S_S_S_S_S_S_S_S_S_S_S_S_S_S_S_S_S_S_S_S_S_S_S_S_S_S_S_S_S_S_S_S_S_S_S_S_S_S_S_S_S_S_S_S_S_S_S_S_S_S_S_S_S_S_S_S_S_S_S_S_S_S_S_S_S_S_S_S_S_S_S_S_S_S_S_S_S_S_S_S_S_S_S_S_S_S_S_S_S_S_S_S_S_S_S_S_S_S_S_S_S_S_S_S_S_S_S_S_S_S_S_S_S_S_S_S_S_S_S_S_S_S_S_S_S_S_S_S_S_S_S_S_S_S_S_S_S_S_S_S_S_S_S_S_S_S_S_S_S_S_S_S_S_S_S_S_S_S_S_S_S_S_S_S_S_S_S_S_S_S_S_S_S_S_S_S_S_S_S_S_S_S_S_S_S_S_S_S_S_S_S_S_S_S_S_S_S_S_S_S_S_S_S_S_S_S_S_S_S_S_S_S_S_S_S_S_S_S_S_S_S_S_S_S_S_S_S_S_S_S_S_S_S_S_S_S_S_S_S_S_S_S_S_S_S_S_S_S_S_S_S_S_S_S_S_S_S_S_S_S_S_S_S_S_S_S_S_S_S_S_S_S_S_S_S_S_S_S_S_S_S_S_S_S_S_S_S_S_S_S_S_S_S_S_S_S_S_S_S_S_S_S_S_S_S_S_S_S_S_S_S_S_S_S_S_S_S_S_S_S_S_S_S_S_S_S_S_S_S_S_S_S_S_S_S_S_S_S_S_S_S_S_S_S_S_S_S_S_S_S_S_S_S_S_S_S_S_S_S_S_S_S_S_S_S_S_S_S_S_S_S_S_S_S_S_S_S_S_S_S_S_S__param_143];
	ld.param.u64 	%rd145, [_Z4racePiS_S_S_S_S_S_S_S_S_S_S_S_S_S_S_S_S_S_S_S_S_S_S_S_S_S_S_S_S_S_S_S_S_S_S_S_S_S_S_S_S_S_S_S_S_S_S_S_S_S_S_S_S_S_S_S_S_S_S_S_S_S_S_S_S_S_S_S_S_S_S_S_S_S_S_S_S_S_S_S_S_S_S_S_S_S_S_S_S_S_S_S_S_S_S_S_S_S_S_S_S_S_S_S_S_S_S_S_S_S_S_S_S_S_S_S_S_S_S_S_S_S_S_S_S_S_S_S_S_S_S_S_S_S_S_S_S_S_S_S_S_S_S_S_S_S_S_S_S_S_S_S_S_S_S_S_S_S_S_S_S_S_S_S_S_S_S_S_S_S_S_S_S_S_S_S_S_S_S_S_S_S_S_S_S_S_S_S_S_S_S_S_S_S_S_S_S_S_S_S_S_S_S_S_S_S_S_S_S_S_S_S_S_S_S_S_S_S_S_S_S_S_S_S_S_S_S_S_S_S_S_S_S_S_S_S_S_S_S_S_S_S_S_S_S_S_S_S_S_S_S_S_S_S_S_S_S_S_S_S_S_S_S_S_S_S_S_S_S_S_S_S_S_S_S_S_S_S_S_S_S_S_S_S_S_S_S_S_S_S_S_S_S_S_S_S_S_S_S_S_S_S_S_S_S_S_S_S_S_S_S_S_S_S_S_S_S_S_S_S_S_S_S_S_S_S_S_S_S_S_S_S_S_S_S_S_S_S_S_S_S_S_S_S_S_S_S_S_S_S_S_S_S_S_S_S_S_S_S_S_S_S_S_S_S_S_S_S_S_S_S_S_S_S_S_S_S_S_S_S_S_S_S_S_S_S_S_S_S_S_S_S_S_S_S_S_S_S_S_S_S_S_S_S_S_S_S_S_S_S_S_S_S_S_S_S_S_S_S_S_S_S_S_S_S_S_S_S_S_S_S_S_S_S_S_S_S_S_S_S_S_S_S_S_S_S_S_S_S_S_S_S_S_S_S_S_S_S_S_S_S_S_S_S_S_S_S_S_S_S_S_S_S_S_S_S_S_S_S_S_S_S_S_S_S_S_S_S_S_S_S_S_S_S_S_S_S_S_S_S_S_S_S_S_S_S_S_S_S_S_S_S_S_S_S_S_S_S_S_S_S_S_S_S_S_S_S_S_S_S_S_S_S_S_S_S_S_S_S_S_S_S_S_S_S_S_S_S_S_S_S_S_S_S_S_S_S_S_S_S_S_S_S_S_S_S_S_S_S_S_S_S_S_S_S_S_S_S_S_S_S_S_S_S_S_S_S_S_S_S_S_S_S_S_S_S_S_S_S_S_S_S_S_S_S_S_S_S_S_S_S_S_S_S_S_S_S_S_S_S_S_S_S_S_S_S_S_S_S_S_S_S_S_S_S_S_S_S_S_S_S_S_S_S_S_S_S_S_S_S_S_S_S_S_S_S_S_S_S_S_S_S_S_S_S_S_S_S_S_S_S_S_S_S_S_S_S_S_S_S_S_S_S_S_S_S_S_S_S_S_S_S_S_S_S_S_S_S_S_S_S_S_S_S_S_S_S_S_S_S_S_S_S_S_S_S_S_S_S_S_S_S_S_S_S_S_S_S_S_S_S_S_S_S_S_S_S_S_S_S_S_S_S_S_S_S_S_S_S_S_S_S_S_S_S_S_S_S_S_S_S_S_S_S_S_S_S_S_S_S_S_S_S_S_S_S_S_S_S_S_S_S_S_S_S_S_S_S_S_S_S_S_S_S_S_S_S_S_S_S_S_S_S_S_S_S_S_S_S_S_S_S_S_S_S_S_S_S_S_S_S_S_S_S_S_S_S_S_S_S_S_S_S_S_S_S_S_S_S_S_S_S_S_S_S_S_S_S_S_S_S_S_S_S_S_S_S_S_S_S_S_S_S_S_S_S_S_S_S_S_S_S_S_S_S_S_S_S_S_S_S_S_S_S_S_S_S_S_S_S_S_S_S_S_S_S_S_S_S_S_S_S_S_S_S_S_S_S_S_S_S_S_S_S_S_S_S_S_S_S_S_S_S_S_S_S_S_S_S_S_S_S_S_S_S_S_S_S_S_S_S_S_S_S_S_S_S_S_S_S_S_S_S_S_S_S_S_S_S_S_S_S_S_S_S_S_S_S_S_S_S_S_S_S_S_S_S_S_S_S_S_S_S_S_S_S_S_S_S_S_S_S_S_S_S_S_S_S_S_S_S_S_S_S_S_S_S_S_S_S_S_S_S_S_S_S_S_S_S_S_S_S_S__param_144];
	ld.param.u64 	%rd146, [_Z4racePiS_S_S_S_S_S_S_S_S_S_S_S_S_S_S_S_S_S_S_S_S_S_S_S_S_S_S_S_S_S_S_S_S_S_S_S_S_S_S_S_S_S_S_S_S_S_S_S_S_S_S_S_S_S_S_S_S_S_S_S_S_S_S_S_S_S_S_S_S_S_S_S_S_S_S_S_S_S_S_S_S_S_S_S_S_S_S_S_S_S_S_S_S_S_S_S_S_S_S_S_S_S_S_S_S_S_S_S_S_S_S_S_S_S_S_S_S_S_S_S_S_S_S_S_S_S_S_S_S_S_S_S_S_S_S_S_S_S_S_S_S_S_S_S_S_S_S_S_S_S_S_S_S_S_S_S_S_S_S_S_S_S_S_S_S_S_S_S_S_S_S_S_S_S_S_S_S_S_S_S_S_S_S_S_S_S_S_S_S_S_S_S_S_S_S_S_S_S_S_S_S_S_S_S_S_S_S_S_S_S_S_S_S_S_S_S_S_S_S_S_S_S_S_S_S_S_S_S_S_S_S_S_S_S_S_S_S_S_S_S_S_S_S_S_S_S_S_S_S_S_S_S_S_S_S_S_S_S_S_S_S_S_S_S_S_S_S_S_S_S_S_S_S_S_S_S_S_S_S_S_S_S_S_S_S_S_S_S_S_S_S_S_S_S_S_S_S_S_S_S_S_S_S_S_S_S_S_S_S_S_S_S_S_S_S_S_S_S_S_S_S_S_S_S_S_S_S_S_S_S_S_S_S_S_S_S_S_S_S_S_S_S_S_S_S_S_S_S_S_S_S_S_S_S_S_S_S_S_S_S_S_S_S_S_S_S_S_S_S_S_S_S_S_S_S_S_S_S_S_S_S_S_S_S_S_S_S_S_S_S_S_S_S_S_S_S_S_S_S_S_S_S_S_S_S_S_S_S_S_S_S_S_S_S_S_S_S_S_S_S_S_S_S_S_S_S_S_S_S_S_S_S_S_S_S_S_S_S_S_S_S_S_S_S_S_S_S_S_S_S_S_S_S_S_S_S_S_S_S_S_S_S_S_S_S_S_S_S_S_S_S_S_S_S_S_S_S_S_S_S_S_S_S_S_S_S_S_S_S_S_S_S_S_S_S_S_S_S_S_S_S_S_S_S_S_S_S_S_S_S_S_S_S_S_S_S_S_S_S_S_S_S_S_S_S_S_S_S_S_S_S_S_S_S_S_S_S_S_S_S_S_S_S_S_S_S_S_S_S_S_S_S_S_S_S_S_S_S_S_S_S_S_S_S_S_S_S_S_S_S_S_S_S_S_S_S_S_S_S_S_S_S_S_S_S_S_S_S_S_S_S_S_S_S_S_S_S_S_S_S_S_S_S_S_S_S_S_S_S_S_S_S_S_S_S_S_S_S_S_S_S_S_S_S_S_S_S_S_S_S_S_S_S_S_S_S_S_S_S_S_S_S_S_S_S_S_S_S_S_S_S_S_S_S_S_S_S_S_S_S_S_S_S_S_S_S_S_S_S_S_S_S_S_S_S_S_S_S_S_S_S_S_S_S_S_S_S_S_S_S_S_S_S_S_S_S_S_S_S_S_S_S_S_S_S_S_S_S_S_S_S_S_S_S_S_S_S_S_S_S_S_S_S_S_S_S_S_S_S_S_S_S_S_S_S_S_S_S_S_S_S_S_S_S_S_S_S_S_S_S_S_S_S_S_S_S_S_S_S_S_S_S_S_S_S_S_S_S_S_S_S_S_S_S_S_S_S_S_S_S_S_S_S_S_S_S_S_S_S_S_S_S_S_S_S_S_S_S_S_S_S_S_S_S_S_S_S_S_S_S_S_S_S_S_S_S_S_S_S_S_S_S_S_S_S_S_S_S_S_S_S_S_S_S_S_S_S_S_S_S_S_S_S_S_S_S_S_S_S_S_S_S_S_S_S_S_S_S_S_S_S_S_S_S_S_S_S_S_S_S_S_S_S_S_S_S_S_S_S_S_S_S_S_S_S_S_S_S_S_S_S_S_S_S_S_S_S_S_S_S_S_S_S_S_S_S_S_S_S_S_S_S_S_S_S_S_S_S_S_S_S_S_S_S_S_S_S_S_S_S_S_S_S_S_S_S_S_S_S_S_S_S_S_S_S_S_S_S_S_S_S_S_S_S_S_S_S_S_S_S_S_S_S_S_S_S_S_S_S_S_S_S_S_S_S_S_S_S_S_S_S_S_S_S_S_S_S_S_S_S_S_S_S_S_S_S_S_S_S_S_S_S_S_S_S_S_S_S_S_S_S_S_S_S_S_S_S_S_S_S_S_S_S__param_145];
	ld.param.u64 	%rd147, [_Z4racePiS_S_S_S_S_S_S_S_S_S_S_S_S_S_S_S_S_S_S_S_S_S_S_S_S_S_S_S_S_S_S_S_S_S_S_S_S_S_S_S_S_S_S_S_S_S_S_S_S_S_S_S_S_S_S_S_S_S_S_S_S_S_S_S_S_S_S_S_S_S_S_S_S_S_S_S_S_S_S_S_S_S_S_S_S_S_S_S_S_S_S_S_S_S_S_S_S_S_S_S_S_S_S_S_S_S_S_S_S_S_S_S_S_S_S_S_S_S_S_S_S_S_S_S_S_S_S_S_S_S_S_S_S_S_S_S_S_S_S_S_S_S_S_S_S_S_S_S_S_S_S_S_S_S_S_S_S_S_S_S_S_S_S_S_S_S_S_S_S_S_S_S_S_S_S_S_S_S_S_S_S_S_S_S_S_S_S_S_S_S_S_S_S_S_S_S_S_S_S_S_S_S_S_S_S_S_S_S_S_S_S_S_S_S_S_S_S_S_S_S_S_S_S_S_S_S_S_S_S_S_S_S_S_S_S_S_S_S_S_S_S_S_S_S_S_S_S_S_S_S_S_S_S_S_S_S_S_S_S_S_S_S_S_S_S_S_S_S_S_S_S_S_S_S_S_S_S_S_S_S_S_S_S_S_S_S_S_S_S_S_S_S_S_S_S_S_S_S_S_S_S_S_S_S_S_S_S_S_S_S_S_S_S_S_S_S_S_S_S_S_S_S_S_S_S_S_S_S_S_S_S_S_S_S_S_S_S_S_S_S_S_S_S_S_S_S_S_S_S_S_S_S_S_S_S_S_S_S_S_S_S_S_S_S_S_S_S_S_S_S_S_S_S_S_S_S_S_S_S_S_S_S_S_S_S_S_S_S_S_S_S_S_S_S_S_S_S_S_S_S_S_S_S_S_S_S_S_S_S_S_S_S_S_S_S_S_S_S_S_S_S_S_S_S_S_S_S_S_S_S_S_S_S_S_S_S_S_S_S_S_S_S_S_S_S_S_S_S_S_S_S_S_S_S_S_S_S_S_S_S_S_S_S_S_S_S_S_S_S_S_S_S_S_S_S_S_S_S_S_S_S_S_S_S_S_S_S_S_S_S_S_S_S_S_S_S_S_S_S_S_S_S_S_S_S_S_S_S_S_S_S_S_S_S_S_S_S_S_S_S_S_S_S_S_S_S_S_S_S_S_S_S_S_S_S_S_S_S_S_S_S_S_S_S_S_S_S_S_S_S_S_S_S_S_S_S_S_S_S_S_S_S_S_S_S_S_S_S_S_S_S_S_S_S_S_S_S_S_S_S_S_S_S_S_S_S_S_S_S_S_S_S_S_S_S_S_S_S_S_S_S_S_S_S_S_S_S_S_S_S_S_S_S_S_S_S_S_S_S_S_S_S_S_S_S_S_S_S_S_S_S_S_S_S_S_S_S_S_S_S_S_S_S_S_S_S_S_S_S_S_S_S_S_S_S_S_S_S_S_S_S_S_S_S_S_S_S_S_S_S_S_S_S_S_S_S_S_S_S_S_S_S_S_S_S_S_S_S_S_S_S_S_S_S_S_S_S_S_S_S_S_S_S_S_S_S_S_S_S_S_S_S_S_S_S_S_S_S_S_S_S_S_S_S_S_S_S_S_S_S_S_S_S_S_S_S_S_S_S_S_S_S_S_S_S_S_S_S_S_S_S_S_S_S_S_S_S_S_S_S_S_S_S_S_S_S_S_S_S_S_S_S_S_S_S_S_S_S_S_S_S_S_S_S_S_S_S_S_S_S_S_S_S_S_S_S_S_S_S_S_S_S_S_S_S_S_S_S_S_S_S_S_S_S_S_S_S_S_S_S_S_S_S_S_S_S_S_S_S_S_S_S_S_S_S_S_S_S_S_S_S_S_S_S_S_S_S_S_S_S_S_S_S_S_S_S_S_S_S_S_S_S_S_S_S_S_S_S_S_S_S_S_S_S_S_S_S_S_S_S_S_S_S_S_S_S_S_S_S_S_S_S_S_S_S_S_S_S_S_S_S_S_S_S_S_S_S_S_S_S_S_S_S_S_S_S_S_S_S_S_S_S_S_S_S_S_S_S_S_S_S_S_S_S_S_S_S_S_S_S_S_S_S_S_S_S_S_S_S_S_S_S_S_S_S_S_S_S_S_S_S_S_S_S_S_S_S_S_S_S_S_S_S_S_S_S_S_S_S_S_S_S_S_S_S_S_S_S_S_S_S_S_S_S_S_S_S_S_S_S_S_S_S_S_S_S_S_S_S_S_S_S_S_S_S_S_S_S_S_S_S_S_S__param_146];
	ld.param.u64 	%rd148, [_Z4racePiS_S_S_S_S_S_S_S_S_S_S_S_S_S_S_S_S_S_S_S_S_S_S_S_S_S_S_S_S_S_S_S_S_S_S_S_S_S_S_S_S_S_S_S_S_S_S_S_S_S_S_S_S_S_S_S_S_S_S_S_S_S_S_S_S_S_S_S_S_S_S_S_S_S_S_S_S_S_S_S_S_S_S_S_S_S_S_S_S_S_S_S_S_S_S_S_S_S_S_S_S_S_S_S_S_S_S_S_S_S_S_S_S_S_S_S_S_S_S_S_S_S_S_S_S_S_S_S_S_S_S_S_S_S_S_S_S_S_S_S_S_S_S_S_S_S_S_S_S_S_S_S_S_S_S_S_S_S_S_S_S_S_S_S_S_S_S_S_S_S_S_S_S_S_S_S_S_S_S_S_S_S_S_S_S_S_S_S_S_S_S_S_S_S_S_S_S_S_S_S_S_S_S_S_S_S_S_S_S_S_S_S_S_S_S_S_S_S_S_S_S_S_S_S_S_S_S_S_S_S_S_S_S_S_S_S_S_S_S_S_S_S_S_S_S_S_S_S_S_S_S_S_S_S_S_S_S_S_S_S_S_S_S_S_S_S_S_S_S_S_S_S_S_S_S_S_S_S_S_S_S_S_S_S_S_S_S_S_S_S_S_S_S_S_S_S_S_S_S_S_S_S_S_S_S_S_S_S_S_S_S_S_S_S_S_S_S_S_S_S_S_S_S_S_S_S_S_S_S_S_S_S_S_S_S_S_S_S_S_S_S_S_S_S_S_S_S_S_S_S_S_S_S_S_S_S_S_S_S_S_S_S_S_S_S_S_S_S_S_S_S_S_S_S_S_S_S_S_S_S_S_S_S_S_S_S_S_S_S_S_S_S_S_S_S_S_S_S_S_S_S_S_S_S_S_S_S_S_S_S_S_S_S_S_S_S_S_S_S_S_S_S_S_S_S_S_S_S_S_S_S_S_S_S_S_S_S_S_S_S_S_S_S_S_S_S_S_S_S_S_S_S_S_S_S_S_S_S_S_S_S_S_S_S_S_S_S_S_S_S_S_S_S_S_S_S_S_S_S_S_S_S_S_S_S_S_S_S_S_S_S_S_S_S_S_S_S_S_S_S_S_S_S_S_S_S_S_S_S_S_S_S_S_S_S_S_S_S_S_S_S_S_S_S_S_S_S_S_S_S_S_S_S_S_S_S_S_S_S_S_S_S_S_S_S_S_S_S_S_S_S_S_S_S_S_S_S_S_S_S_S_S_S_S_S_S_S_S_S_S_S_S_S_S_S_S_S_S_S_S_S_S_S_S_S_S_S_S_S_S_S_S_S_S_S_S_S_S_S_S_S_S_S_S_S_S_S_S_S_S_S_S_S_S_S_S_S_S_S_S_S_S_S_S_S_S_S_S_S_S_S_S_S_S_S_S_S_S_S_S_S_S_S_S_S_S_S_S_S_S_S_S_S_S_S_S_S_S_S_S_S_S_S_S_S_S_S_S_S_S_S_S_S_S_S_S_S_S_S_S_S_S_S_S_S_S_S_S_S_S_S_S_S_S_S_S_S_S_S_S_S_S_S_S_S_S_S_S_S_S_S_S_S_S_S_S_S_S_S_S_S_S_S_S_S_S_S_S_S_S_S_S_S_S_S_S_S_S_S_S_S_S_S_S_S_S_S_S_S_S_S_S_S_S_S_S_S_S_S_S_S_S_S_S_S_S_S_S_S_S_S_S_S_S_S_S_S_S_S_S_S_S_S_S_S_S_S_S_S_S_S_S_S_S_S_S_S_S_S_S_S_S_S_S_S_S_S_S_S_S_S_S_S_S_S_S_S_S_S_S_S_S_S_S_S_S_S_S_S_S_S_S_S_S_S_S_S_S_S_S_S_S_S_S_S_S_S_S_S_S_S_S_S_S_S_S_S_S_S_S_S_S_S_S_S_S_S_S_S_S_S_S_S_S_S_S_S_S_S_S_S_S_S_S_S_S_S_S_S_S_S_S_S_S_S_S_S_S_S_S_S_S_S_S_S_S_S_S_S_S_S_S_S_S_S_S_S_S_S_S_S_S_S_S_S_S_S_S_S_S_S_S_S_S_S_S_S_S_S_S_S_S_S_S_S_S_S_S_S_S_S_S_S_S_S_S_S_S_S_S_S_S_S_S_S_S_S_S_S_S_S_S_S_S_S_S_S_S_S_S_S_S_S_S_S_S_S_S_S_S_S_S_S_S_S_S_S_S_S_S_S_S_S_S_S_S_S_S_S_S_S_S_S_S_S_S_S_S_S_S_S_S_S__param_147];
	ld.param.u64 	%rd149, [_Z4racePiS_S_S_S_S_S_S_S_S_S_S_S_S_S_S_S_S_S_S_S_S_S_S_S_S_S_S_S_S_S_S_S_S_S_S_S_S_S_S_S_S_S_S_S_S_S_S_S_S_S_S_S_S_S_S_S_S_S_S_S_S_S_S_S_S_S_S_S_S_S_S_S_S_S_S_S_S_S_S_S_S_S_S_S_S_S_S_S_S_S_S_S_S_S_S_S_S_S_S_S_S_S_S_S_S_S_S_S_S_S_S_S_S_S_S_S_S_S_S_S_S_S_S_S_S_S_S_S_S_S_S_S_S_S_S_S_S_S_S_S_S_S_S_S_S_S_S_S_S_S_S_S_S_S_S_S_S_S_S_S_S_S_S_S_S_S_S_S_S_S_S_S_S_S_S_S_S_S_S_S_S_S_S_S_S_S_S_S_S_S_S_S_S_S_S_S_S_S_S_S_S_S_S_S_S_S_S_S_S_S_S_S_S_S_S_S_S_S_S_S_S_S_S_S_S_S_S_S_S_S_S_S_S_S_S_S_S_S_S_S_S_S_S_S_S_S_S_S_S_S_S_S_S_S_S_S_S_S_S_S_S_S_S_S_S_S_S_S_S_S_S_S_S_S_S_S_S_S_S_S_S_S_S_S_S_S_S_S_S_S_S_S_S_S_S_S_S_S_S_S_S_S_S_S_S_S_S_S_S_S_S_S_S_S_S_S_S_S_S_S_S_S_S_S_S_S_S_S_S_S_S_S_S_S_S_S_S_S_S_S_S_S_S_S_S_S_S_S_S_S_S_S_S_S_S_S_S_S_S_S_S_S_S_S_S_S_S_S_S_S_S_S_S_S_S_S_S_S_S_S_S_S_S_S_S_S_S_S_S_S_S_S_S_S_S_S_S_S_S_S_S_S_S_S_S_S_S_S_S_S_S_S_S_S_S_S_S_S_S_S_S_S_S_S_S_S_S_S_S_S_S_S_S_S_S_S_S_S_S_S_S_S_S_S_S_S_S_S_S_S_S_S_S_S_S_S_S_S_S_S_S_S_S_S_S_S_S_S_S_S_S_S_S_S_S_S_S_S_S_S_S_S_S_S_S_S_S_S_S_S_S_S_S_S_S_S_S_S_S_S_S_S_S_S_S_S_S_S_S_S_S_S_S_S_S_S_S_S_S_S_S_S_S_S_S_S_S_S_S_S_S_S_S_S_S_S_S_S_S_S_S_S_S_S_S_S_S_S_S_S_S_S_S_S_S_S_S_S_S_S_S_S_S_S_S_S_S_S_S_S_S_S_S_S_S_S_S_S_S_S_S_S_S_S_S_S_S_S_S_S_S_S_S_S_S_S_S_S_S_S_S_S_S_S_S_S_S_S_S_S_S_S_S_S_S_S_S_S_S_S_S_S_S_S_S_S_S_S_S_S_S_S_S_S_S_S_S_S_S_S_S_S_S_S_S_S_S_S_S_S_S_S_S_S_S_S_S_S_S_S_S_S_S_S_S_S_S_S_S_S_S_S_S_S_S_S_S_S_S_S_S_S_S_S_S_S_S_S_S_S_S_S_S_S_S_S_S_S_S_S_S_S_S_S_S_S_S_S_S_S_S_S_S_S_S_S_S_S_S_S_S_S_S_S_S_S_S_S_S_S_S_S_S_S_S_S_S_S_S_S_S_S_S_S_S_S_S_S_S_S_S_S_S_S_S_S_S_S_S_S_S_S_S_S_S_S_S_S_S_S_S_S_S_S_S_S_S_S_S_S_S_S_S_S_S_S_S_S_S_S_S_S_S_S_S_S_S_S_S_S_S_S_S_S_S_S_S_S_S_S_S_S_S_S_S_S_S_S_S_S_S_S_S_S_S_S_S_S_S_S_S_S_S_S_S_S_S_S_S_S_S_S_S_S_S_S_S_S_S_S_S_S_S_S_S_S_S_S_S_S_S_S_S_S_S_S_S_S_S_S_S_S_S_S_S_S_S_S_S_S_S_S_S_S_S_S_S_S_S_S_S_S_S_S_S_S_S_S_S_S_S_S_S_S_S_S_S_S_S_S_S_S_S_S_S_S_S_S_S_S_S_S_S_S_S_S_S_S_S_S_S_S_S_S_S_S_S_S_S_S_S_S_S_S_S_S_S_S_S_S_S_S_S_S_S_S_S_S_S_S_S_S_S_S_S_S_S_S_S_S_S_S_S_S_S_S_S_S_S_S_S_S_S_S_S_S_S_S_S_S_S_S_S_S_S_S_S_S_S_S_S_S_S_S_S_S_S_S_S_S_S_S_S_S_S_S_S_S_S_S_S_S_S__param_148];
	ld.param.u64 	%rd150, [_Z4racePiS_S_S_S_S_S_S_S_S_S_S_S_S_S_S_S_S_S_S_S_S_S_S_S_S_S_S_S_S_S_S_S_S_S_S_S_S_S_S_S_S_S_S_S_S_S_S_S_S_S_S_S_S_S_S_S_S_S_S_S_S_S_S_S_S_S_S_S_S_S_S_S_S_S_S_S_S_S_S_S_S_S_S_S_S_S_S_S_S_S_S_S_S_S_S_S_S_S_S_S_S_S_S_S_S_S_S_S_S_S_S_S_S_S_S_S_S_S_S_S_S_S_S_S_S_S_S_S_S_S_S_S_S_S_S_S_S_S_S_S_S_S_S_S_S_S_S_S_S_S_S_S_S_S_S_S_S_S_S_S_S_S_S_S_S_S_S_S_S_S_S_S_S_S_S_S_S_S_S_S_S_S_S_S_S_S_S_S_S_S_S_S_S_S_S_S_S_S_S_S_S_S_S_S_S_S_S_S_S_S_S_S_S_S_S_S_S_S_S_S_S_S_S_S_S_S_S_S_S_S_S_S_S_S_S_S_S_S_S_S_S_S_S_S_S_S_S_S_S_S_S_S_S_S_S_S_S_S_S_S_S_S_S_S_S_S_S_S_S_S_S_S_S_S_S_S_S_S_S_S_S_S_S_S_S_S_S_S_S_S_S_S_S_S_S_S_S_S_S_S_S_S_S_S_S_S_S_S_S_S_S_S_S_S_S_S_S_S_S_S_S_S_S_S_S_S_S_S_S_S_S_S_S_S_S_S_S_S_S_S_S_S_S_S_S_S_S_S_S_S_S_S_S_S_S_S_S_S_S_S_S_S_S_S_S_S_S_S_S_S_S_S_S_S_S_S_S_S_S_S_S_S_S_S_S_S_S_S_S_S_S_S_S_S_S_S_S_S_S_S_S_S_S_S_S_S_S_S_S_S_S_S_S_S_S_S_S_S_S_S_S_S_S_S_S_S_S_S_S_S_S_S_S_S_S_S_S_S_S_S_S_S_S_S_S_S_S_S_S_S_S_S_S_S_S_S_S_S_S_S_S_S_S_S_S_S_S_S_S_S_S_S_S_S_S_S_S_S_S_S_S_S_S_S_S_S_S_S_S_S_S_S_S_S_S_S_S_S_S_S_S_S_S_S_S_S_S_S_S_S_S_S_S_S_S_S_S_S_S_S_S_S_S_S_S_S_S_S_S_S_S_S_S_S_S_S_S_S_S_S_S_S_S_S_S_S_S_S_S_S_S_S_S_S_S_S_S_S_S_S_S_S_S_S_S_S_S_S_S_S_S_S_S_S_S_S_S_S_S_S_S_S_S_S_S_S_S_S_S_S_S_S_S_S_S_S_S_S_S_S_S_S_S_S_S_S_S_S_S_S_S_S_S_S_S_S_S_S_S_S_S_S_S_S_S_S_S_S_S_S_S_S_S_S_S_S_S_S_S_S_S_S_S_S_S_S_S_S_S_S_S_S_S_S_S_S_S_S_S_S_S_S_S_S_S_S_S_S_S_S_S_S_S_S_S_S_S_S_S_S_S_S_S_S_S_S_S_S_S_S_S_S_S_S_S_S_S_S_S_S_S_S_S_S_S_S_S_S_S_S_S_S_S_S_S_S_S_S_S_S_S_S_S_S_S_S_S_S_S_S_S_S_S_S_S_S_S_S_S_S_S_S_S_S_S_S_S_S_S_S_S_S_S_S_S_S_S_S_S_S_S_S_S_S_S_S_S_S_S_S_S_S_S_S_S_S_S_S_S_S_S_S_S_S_S_S_S_S_S_S_S_S_S_S_S_S_S_S_S_S_S_S_S_S_S_S_S_S_S_S_S_S_S_S_S_S_S_S_S_S_S_S_S_S_S_S_S_S_S_S_S_S_S_S_S_S_S_S_S_S_S_S_S_S_S_S_S_S_S_S_S_S_S_S_S_S_S_S_S_S_S_S_S_S_S_S_S_S_S_S_S_S_S_S_S_S_S_S_S_S_S_S_S_S_S_S_S_S_S_S_S_S_S_S_S_S_S_S_S_S_S_S_S_S_S_S_S_S_S_S_S_S_S_S_S_S_S_S_S_S_S_S_S_S_S_S_S_S_S_S_S_S_S_S_S_S_S_S_S_S_S_S_S_S_S_S_S_S_S_S_S_S_S_S_S_S_S_S_S_S_S_S_S_S_S_S_S_S_S_S_S_S_S_S_S_S_S_S_S_S_S_S_S_S_S_S_S_S_S_S_S_S_S_S_S_S_S_S_S_S_S_S_S_S_S_S_S_S_S_S_S_S_S_S_S_S_S_S_S_S_S_S_S__param_149];
	ld.param.u64 	%rd151, [_Z4racePiS_S_S_S_S_S_S_S_S_S_S_S_S_S_S_S_S_S_S_S_S_S_S_S_S_S_S_S_S_S_S_S_S_S_S_S_S_S_S_S_S_S_S_S_S_S_S_S_S_S_S_S_S_S_S_S_S_S_S_S_S_S_S_S_S_S_S_S_S_S_S_S_S_S_S_S_S_S_S_S_S_S_S_S_S_S_S_S_S_S_S_S_S_S_S_S_S_S_S_S_S_S_S_S_S_S_S_S_S_S_S_S_S_S_S_S_S_S_S_S_S_S_S_S_S_S_S_S_S_S_S_S_S_S_S_S_S_S_S_S_S_S_S_S_S_S_S_S_S_S_S_S_S_S_S_S_S_S_S_S_S_S_S_S_S_S_S_S_S_S_S_S_S_S_S_S_S_S_S_S_S_S_S_S_S_S_S_S_S_S_S_S_S_S_S_S_S_S_S_S_S_S_S_S_S_S_S_S_S_S_S_S_S_S_S_S_S_S_S_S_S_S_S_S_S_S_S_S_S_S_S_S_S_S_S_S_S_S_S_S_S_S_S_S_S_S_S_S_S_S_S_S_S_S_S_S_S_S_S_S_S_S_S_S_S_S_S_S_S_S_S_S_S_S_S_S_S_S_S_S_S_S_S_S_S_S_S_S_S_S_S_S_S_S_S_S_S_S_S_S_S_S_S_S_S_S_S_S_S_S_S_S_S_S_S_S_S_S_S_S_S_S_S_S_S_S_S_S_S_S_S_S_S_S_S_S_S_S_S_S_S_S_S_S_S_S_S_S_S_S_S_S_S_S_S_S_S_S_S_S_S_S_S_S_S_S_S_S_S_S_S_S_S_S_S_S_S_S_S_S_S_S_S_S_S_S_S_S_S_S_S_S_S_S_S_S_S_S_S_S_S_S_S_S_S_S_S_S_S_S_S_S_S_S_S_S_S_S_S_S_S_S_S_S_S_S_S_S_S_S_S_S_S_S_S_S_S_S_S_S_S_S_S_S_S_S_S_S_S_S_S_S_S_S_S_S_S_S_S_S_S_S_S_S_S_S_S_S_S_S_S_S_S_S_S_S_S_S_S_S_S_S_S_S_S_S_S_S_S_S_S_S_S_S_S_S_S_S_S_S_S_S_S_S_S_S_S_S_S_S_S_S_S_S_S_S_S_S_S_S_S_S_S_S_S_S_S_S_S_S_S_S_S_S_S_S_S_S_S_S_S_S_S_S_S_S_S_S_S_S_S_S_S_S_S_S_S_S_S_S_S_S_S_S_S_S_S_S_S_S_S_S_S_S_S_S_S_S_S_S_S_S_S_S_S_S_S_S_S_S_S_S_S_S_S_S_S_S_S_S_S_S_S_S_S_S_S_S_S_S_S_S_S_S_S_S_S_S_S_S_S_S_S_S_S_S_S_S_S_S_S_S_S_S_S_S_S_S_S_S_S_S_S_S_S_S_S_S_S_S_S_S_S_S_S_S_S_S_S_S_S_S_S_S_S_S_S_S_S_S_S_S_S_S_S_S_S_S_S_S_S_S_S_S_S_S_S_S_S_S_S_S_S_S_S_S_S_S_S_S_S_S_S_S_S_S_S_S_S_S_S_S_S_S_S_S_S_S_S_S_S_S_S_S_S_S_S_S_S_S_S_S_S_S_S_S_S_S_S_S_S_S_S_S_S_S_S_S_S_S_S_S_S_S_S_S_S_S_S_S_S_S_S_S_S_S_S_S_S_S_S_S_S_S_S_S_S_S_S_S_S_S_S_S_S_S_S_S_S_S_S_S_S_S_S_S_S_S_S_S_S_S_S_S_S_S_S_S_S_S_S_S_S_S_S_S_S_S_S_S_S_S_S_S_S_S_S_S_S_S_S_S_S_S_S_S_S_S_S_S_S_S_S_S_S_S_S_S_S_S_S_S_S_S_S_S_S_S_S_S_S_S_S_S_S_S_S_S_S_S_S_S_S_S_S_S_S_S_S_S_S_S_S_S_S_S_S_S_S_S_S_S_S_S_S_S_S_S_S_S_S_S_S_S_S_S_S_S_S_S_S_S_S_S_S_S_S_S_S_S_S_S_S_S_S_S_S_S_S_S_S_S_S_S_S_S_S_S_S_S_S_S_S_S_S_S_S_S_S_S_S_S_S_S_S_S_S_S_S_S_S_S_S_S_S_S_S_S_S_S_S_S_S_S_S_S_S_S_S_S_S_S_S_S_S_S_S_S_S_S_S_S_S_S_S_S_S_S_S_S_S_S_S_S_S_S_S_S_S_S_S_S_S_S_S_S_S_S_S_S_S_S_S__param_150];
	ld.param.u64 	%rd152, [_Z4racePiS_S_S_S_S_S_S_S_S_S_S_S_S_S_S_S_S_S_S_S_S_S_S_S_S_S_S_S_S_S_S_S_S_S_S_S_S_S_S_S_S_S_S_S_S_S_S_S_S_S_S_S_S_S_S_S_S_S_S_S_S_S_S_S_S_S_S_S_S_S_S_S_S_S_S_S_S_S_S_S_S_S_S_S_S_S_S_S_S_S_S_S_S_S_S_S_S_S_S_S_S_S_S_S_S_S_S_S_S_S_S_S_S_S_S_S_S_S_S_S_S_S_S_S_S_S_S_S_S_S_S_S_S_S_S_S_S_S_S_S_S_S_S_S_S_S_S_S_S_S_S_S_S_S_S_S_S_S_S_S_S_S_S_S_S_S_S_S_S_S_S_S_S_S_S_S_S_S_S_S_S_S_S_S_S_S_S_S_S_S_S_S_S_S_S_S_S_S_S_S_S_S_S_S_S_S_S_S_S_S_S_S_S_S_S_S_S_S_S_S_S_S_S_S_S_S_S_S_S_S_S_S_S_S_S_S_S_S_S_S_S_S_S_S_S_S_S_S_S_S_S_S_S_S_S_S_S_S_S_S_S_S_S_S_S_S_S_S_S_S_S_S_S_S_S_S_S_S_S_S_S_S_S_S_S_S_S_S_S_S_S_S_S_S_S_S_S_S_S_S_S_S_S_S_S_S_S_S_S_S_S_S_S_S_S_S_S_S_S_S_S_S_S_S_S_S_S_S_S_S_S_S_S_S_S_S_S_S_S_S_S_S_S_S_S_S_S_S_S_S_S_S_S_S_S_S_S_S_S_S_S_S_S_S_S_S_S_S_S_S_S_S_S_S_S_S_S_S_S_S_S_S_S_S_S_S_S_S_S_S_S_S_S_S_S_S_S_S_S_S_S_S_S_S_S_S_S_S_S_S_S_S_S_S_S_S_S_S_S_S_S_S_S_S_S_S_S_S_S_S_S_S_S_S_S_S_S_S_S_S_S_S_S_S_S_S_S_S_S_S_S_S_S_S_S_S_S_S_S_S_S_S_S_S_S_S_S_S_S_S_S_S_S_S_S_S_S_S_S_S_S_S_S_S_S_S_S_S_S_S_S_S_S_S_S_S_S_S_S_S_S_S_S_S_S_S_S_S_S_S_S_S_S_S_S_S_S_S_S_S_S_S_S_S_S_S_S_S_S_S_S_S_S_S_S_S_S_S_S_S_S_S_S_S_S_S_S_S_S_S_S_S_S_S_S_S_S_S_S_S_S_S_S_S_S_S_S_S_S_S_S_S_S_S_S_S_S_S_S_S_S_S_S_S_S_S_S_S_S_S_S_S_S_S_S_S_S_S_S_S_S_S_S_S_S_S_S_S_S_S_S_S_S_S_S_S_S_S_S_S_S_S_S_S_S_S_S_S_S_S_S_S_S_S_S_S_S_S_S_S_S_S_S_S_S_S_S_S_S_S_S_S_S_S_S_S_S_S_S_S_S_S_S_S_S_S_S_S_S_S_S_S_S_S_S_S_S_S_S_S_S_S_S_S_S_S_S_S_S_S_S_S_S_S_S_S_S_S_S_S_S_S_S_S_S_S_S_S_S_S_S_S_S_S_S_S_S_S_S_S_S_S_S_S_S_S_S_S_S_S_S_S_S_S_S_S_S_S_S_S_S_S_S_S_S_S_S_S_S_S_S_S_S_S_S_S_S_S_S_S_S_S_S_S_S_S_S_S_S_S_S_S_S_S_S_S_S_S_S_S_S_S_S_S_S_S_S_S_S_S_S_S_S_S_S_S_S_S_S_S_S_S_S_S_S_S_S_S_S_S_S_S_S_S_S_S_S_S_S_S_S_S_S_S_S_S_S_S_S_S_S_S_S_S_S_S_S_S_S_S_S_S_S_S_S_S_S_S_S_S_S_S_S_S_S_S_S_S_S_S_S_S_S_S_S_S_S_S_S_S_S_S_S_S_S_S_S_S_S_S_S_S_S_S_S_S_S_S_S_S_S_S_S_S_S_S_S_S_S_S_S_S_S_S_S_S_S_S_S_S_S_S_S_S_S_S_S_S_S_S_S_S_S_S_S_S_S_S_S_S_S_S_S_S_S_S_S_S_S_S_S_S_S_S_S_S_S_S_S_S_S_S_S_S_S_S_S_S_S_S_S_S_S_S_S_S_S_S_S_S_S_S_S_S_S_S_S_S_S_S_S_S_S_S_S_S_S_S_S_S_S_S_S_S_S_S_S_S_S_S_S_S_S_S_S_S_S_S_S_S_S_S_S_S_S_S_S_S_S_S_S_S_S__param_151];
	ld.param.u64 	%rd153, [_Z4racePiS_S_S_S_S_S_S_S_S_S_S_S_S_S_S_S_S_S_S_S_S_S_S_S_S_S_S_S_S_S_S_S_S_S_S_S_S_S_S_S_S_S_S_S_S_S_S_S_S_S_S_S_S_S_S_S_S_S_S_S_S_S_S_S_S_S_S_S_S_S_S_S_S_S_S_S_S_S_S_S_S_S_S_S_S_S_S_S_S_S_S_S_S_S_S_S_S_S_S_S_S_S_S_S_S_S_S_S_S_S_S_S_S_S_S_S_S_S_S_S_S_S_S_S_S_S_S_S_S_S_S_S_S_S_S_S_S_S_S_S_S_S_S_S_S_S_S_S_S_S_S_S_S_S_S_S_S_S_S_S_S_S_S_S_S_S_S_S_S_S_S_S_S_S_S_S_S_S_S_S_S_S_S_S_S_S_S_S_S_S_S_S_S_S_S_S_S_S_S_S_S_S_S_S_S_S_S_S_S_S_S_S_S_S_S_S_S_S_S_S_S_S_S_S_S_S_S_S_S_S_S_S_S_S_S_S_S_S_S_S_S_S_S_S_S_S_S_S_S_S_S_S_S_S_S_S_S_S_S_S_S_S_S_S_S_S_S_S_S_S_S_S_S_S_S_S_S_S_S_S_S_S_S_S_S_S_S_S_S_S_S_S_S_S_S_S_S_S_S_S_S_S_S_S_S_S_S_S_S_S_S_S_S_S_S_S_S_S_S_S_S_S_S_S_S_S_S_S_S_S_S_S_S_S_S_S_S_S_S_S_S_S_S_S_S_S_S_S_S_S_S_S_S_S_S_S_S_S_S_S_S_S_S_S_S_S_S_S_S_S_S_S_S_S_S_S_S_S_S_S_S_S_S_S_S_S_S_S_S_S_S_S_S_S_S_S_S_S_S_S_S_S_S_S_S_S_S_S_S_S_S_S_S_S_S_S_S_S_S_S_S_S_S_S_S_S_S_S_S_S_S_S_S_S_S_S_S_S_S_S_S_S_S_S_S_S_S_S_S_S_S_S_S_S_S_S_S_S_S_S_S_S_S_S_S_S_S_S_S_S_S_S_S_S_S_S_S_S_S_S_S_S_S_S_S_S_S_S_S_S_S_S_S_S_S_S_S_S_S_S_S_S_S_S_S_S_S_S_S_S_S_S_S_S_S_S_S_S_S_S_S_S_S_S_S_S_S_S_S_S_S_S_S_S_S_S_S_S_S_S_S_S_S_S_S_S_S_S_S_S_S_S_S_S_S_S_S_S_S_S_S_S_S_S_S_S_S_S_S_S_S_S_S_S_S_S_S_S_S_S_S_S_S_S_S_S_S_S_S_S_S_S_S_S_S_S_S_S_S_S_S_S_S_S_S_S_S_S_S_S_S_S_S_S_S_S_S_S_S_S_S_S_S_S_S_S_S_S_S_S_S_S_S_S_S_S_S_S_S_S_S_S_S_S_S_S_S_S_S_S_S_S_S_S_S_S_S_S_S_S_S_S_S_S_S_S_S_S_S_S_S_S_S_S_S_S_S_S_S_S_S_S_S_S_S_S_S_S_S_S_S_S_S_S_S_S_S_S_S_S_S_S_S_S_S_S_S_S_S_S_S_S_S_S_S_S_S_S_S_S_S_S_S_S_S_S_S_S_S_S_S_S_S_S_S_S_S_S_S_S_S_S_S_S_S_S_S_S_S_S_S_S_S_S_S_S_S_S_S_S_S_S_S_S_S_S_S_S_S_S_S_S_S_S_S_S_S_S_S_S_S_S_S_S_S_S_S_S_S_S_S_S_S_S_S_S_S_S_S_S_S_S_S_S_S_S_S_S_S_S_S_S_S_S_S_S_S_S_S_S_S_S_S_S_S_S_S_S_S_S_S_S_S_S_S_S_S_S_S_S_S_S_S_S_S_S_S_S_S_S_S_S_S_S_S_S_S_S_S_S_S_S_S_S_S_S_S_S_S_S_S_S_S_S_S_S_S_S_S_S_S_S_S_S_S_S_S_S_S_S_S_S_S_S_S_S_S_S_S_S_S_S_S_S_S_S_S_S_S_S_S_S_S_S_S_S_S_S_S_S_S_S_S_S_S_S_S_S_S_S_S_S_S_S_S_S_S_S_S_S_S_S_S_S_S_S_S_S_S_S_S_S_S_S_S_S_S_S_S_S_S_S_S_S_S_S_S_S_S_S_S_S_S_S_S_S_S_S_S_S_S_S_S_S_S_S_S_S_S_S_S_S_S_S_S_S_S_S_S_S_S_S_S_S_S_S_S_S_S_S_S_S_S_S_S_S_S_S_S_S_S_S_S__param_152];
	ld.param.u64 	%rd154, [_Z4racePiS_S_S_S_S_S_S_S_S_S_S_S_S_S_S_S_S_S_S_S_S_S_S_S_S_S_S_S_S_S_S_S_S_S_S_S_S_S_S_S_S_S_S_S_S_S_S_S_S_S_S_S_S_S_S_S_S_S_S_S_S_S_S_S_S_S_S_S_S_S_S_S_S_S_S_S_S_S_S_S_S_S_S_S_S_S_S_S_S_S_S_S_S_S_S_S_S_S_S_S_S_S_S_S_S_S_S_S_S_S_S_S_S_S_S_S_S_S_S_S_S_S_S_S_S_S_S_S_S_S_S_S_S_S_S_S_S_S_S_S_S_S_S_S_S_S_S_S_S_S_S_S_S_S_S_S_S_S_S_S_S_S_S_S_S_S_S_S_S_S_S_S_S_S_S_S_S_S_S_S_S_S_S_S_S_S_S_S_S_S_S_S_S_S_S_S_S_S_S_S_S_S_S_S_S_S_S_S_S_S_S_S_S_S_S_S_S_S_S_S_S_S_S_S_S_S_S_S_S_S_S_S_S_S_S_S_S_S_S_S_S_S_S_S_S_S_S_S_S_S_S_S_S_S_S_S_S_S_S_S_S_S_S_S_S_S_S_S_S_S_S_S_S_S_S_S_S_S_S_S_S_S_S_S_S_S_S_S_S_S_S_S_S_S_S_S_S_S_S_S_S_S_S_S_S_S_S_S_S_S_S_S_S_S_S_S_S_S_S_S_S_S_S_S_S_S_S_S_S_S_S_S_S_S_S_S_S_S_S_S_S_S_S_S_S_S_S_S_S_S_S_S_S_S_S_S_S_S_S_S_S_S_S_S_S_S_S_S_S_S_S_S_S_S_S_S_S_S_S_S_S_S_S_S_S_S_S_S_S_S_S_S_S_S_S_S_S_S_S_S_S_S_S_S_S_S_S_S_S_S_S_S_S_S_S_S_S_S_S_S_S_S_S_S_S_S_S_S_S_S_S_S_S_S_S_S_S_S_S_S_S_S_S_S_S_S_S_S_S_S_S_S_S_S_S_S_S_S_S_S_S_S_S_S_S_S_S_S_S_S_S_S_S_S_S_S_S_S_S_S_S_S_S_S_S_S_S_S_S_S_S_S_S_S_S_S_S_S_S_S_S_S_S_S_S_S_S_S_S_S_S_S_S_S_S_S_S_S_S_S_S_S_S_S_S_S_S_S_S_S_S_S_S_S_S_S_S_S_S_S_S_S_S_S_S_S_S_S_S_S_S_S_S_S_S_S_S_S_S_S_S_S_S_S_S_S_S_S_S_S_S_S_S_S_S_S_S_S_S_S_S_S_S_S_S_S_S_S_S_S_S_S_S_S_S_S_S_S_S_S_S_S_S_S_S_S_S_S_S_S_S_S_S_S_S_S_S_S_S_S_S_S_S_S_S_S_S_S_S_S_S_S_S_S_S_S_S_S_S_S_S_S_S_S_S_S_S_S_S_S_S_S_S_S_S_S_S_S_S_S_S_S_S_S_S_S_S_S_S_S_S_S_S_S_S_S_S_S_S_S_S_S_S_S_S_S_S_S_S_S_S_S_S_S_S_S_S_S_S_S_S_S_S_S_S_S_S_S_S_S_S_S_S_S_S_S_S_S_S_S_S_S_S_S_S_S_S_S_S_S_S_S_S_S_S_S_S_S_S_S_S_S_S_S_S_S_S_S_S_S_S_S_S_S_S_S_S_S_S_S_S_S_S_S_S_S_S_S_S_S_S_S_S_S_S_S_S_S_S_S_S_S_S_S_S_S_S_S_S_S_S_S_S_S_S_S_S_S_S_S_S_S_S_S_S_S_S_S_S_S_S_S_S_S_S_S_S_S_S_S_S_S_S_S_S_S_S_S_S_S_S_S_S_S_S_S_S_S_S_S_S_S_S_S_S_S_S_S_S_S_S_S_S_S_S_S_S_S_S_S_S_S_S_S_S_S_S_S_S_S_S_S_S_S_S_S_S_S_S_S_S_S_S_S_S_S_S_S_S_S_S_S_S_S_S_S_S_S_S_S_S_S_S_S_S_S_S_S_S_S_S_S_S_S_S_S_S_S_S_S_S_S_S_S_S_S_S_S_S_S_S_S_S_S_S_S_S_S_S_S_S_S_S_S_S_S_S_S_S_S_S_S_S_S_S_S_S_S_S_S_S_S_S_S_S_S_S_S_S_S_S_S_S_S_S_S_S_S_S_S_S_S_S_S_S_S_S_S_S_S_S_S_S_S_S_S_S_S_S_S_S_S_S_S_S_S_S_S_S_S_S_S_S_S_S_S_S_S_S_S_S_S_S__param_153];
	ld.param.u64 	%rd155, [_Z4racePiS_S_S_S_S_S_S_S_S_S_S_S_S_S_S_S_S_S_S_S_S_S_S_S_S_S_S_S_S_S_S_S_S_S_S_S_S_S_S_S_S_S_S_S_S_S_S_S_S_S_S_S_S_S_S_S_S_S_S_S_S_S_S_S_S_S_S_S_S_S_S_S_S_S_S_S_S_S_S_S_S_S_S_S_S_S_S_S_S_S_S_S_S_S_S_S_S_S_S_S_S_S_S_S_S_S_S_S_S_S_S_S_S_S_S_S_S_S_S_S_S_S_S_S_S_S_S_S_S_S_S_S_S_S_S_S_S_S_S_S_S_S_S_S_S_S_S_S_S_S_S_S_S_S_S_S_S_S_S_S_S_S_S_S_S_S_S_S_S_S_S_S_S_S_S_S_S_S_S_S_S_S_S_S_S_S_S_S_S_S_S_S_S_S_S_S_S_S_S_S_S_S_S_S_S_S_S_S_S_S_S_S_S_S_S_S_S_S_S_S_S_S_S_S_S_S_S_S_S_S_S_S_S_S_S_S_S_S_S_S_S_S_S_S_S_S_S_S_S_S_S_S_S_S_S_S_S_S_S_S_S_S_S_S_S_S_S_S_S_S_S_S_S_S_S_S_S_S_S_S_S_S_S_S_S_S_S_S_S_S_S_S_S_S_S_S_S_S_S_S_S_S_S_S_S_S_S_S_S_S_S_S_S_S_S_S_S_S_S_S_S_S_S_S_S_S_S_S_S_S_S_S_S_S_S_S_S_S_S_S_S_S_S_S_S_S_S_S_S_S_S_S_S_S_S_S_S_S_S_S_S_S_S_S_S_S_S_S_S_S_S_S_S_S_S_S_S_S_S_S_S_S_S_S_S_S_S_S_S_S_S_S_S_S_S_S_S_S_S_S_S_S_S_S_S_S_S_S_S_S_S_S_S_S_S_S_S_S_S_S_S_S_S_S_S_S_S_S_S_S_S_S_S_S_S_S_S_S_S_S_S_S_S_S_S_S_S_S_S_S_S_S_S_S_S_S_S_S_S_S_S_S_S_S_S_S_S_S_S_S_S_S_S_S_S_S_S_S_S_S_S_S_S_S_S_S_S_S_S_S_S_S_S_S_S_S_S_S_S_S_S_S_S_S_S_S_S_S_S_S_S_S_S_S_S_S_S_S_S_S_S_S_S_S_S_S_S_S_S_S_S_S_S_S_S_S_S_S_S_S_S_S_S_S_S_S_S_S_S_S_S_S_S_S_S_S_S_S_S_S_S_S_S_S_S_S_S_S_S_S_S_S_S_S_S_S_S_S_S_S_S_S_S_S_S_S_S_S_S_S_S_S_S_S_S_S_S_S_S_S_S_S_S_S_S_S_S_S_S_S_S_S_S_S_S_S_S_S_S_S_S_S_S_S_S_S_S_S_S_S_S_S_S_S_S_S_S_S_S_S_S_S_S_S_S_S_S_S_S_S_S_S_S_S_S_S_S_S_S_S_S_S_S_S_S_S_S_S_S_S_S_S_S_S_S_S_S_S_S_S_S_S_S_S_S_S_S_S_S_S_S_S_S_S_S_S_S_S_S_S_S_S_S_S_S_S_S_S_S_S_S_S_S_S_S_S_S_S_S_S_S_S_S_S_S_S_S_S_S_S_S_S_S_S_S_S_S_S_S_S_S_S_S_S_S_S_S_S_S_S_S_S_S_S_S_S_S_S_S_S_S_S_S_S_S_S_S_S_S_S_S_S_S_S_S_S_S_S_S_S_S_S_S_S_S_S_S_S_S_S_S_S_S_S_S_S_S_S_S_S_S_S_S_S_S_S_S_S_S_S_S_S_S_S_S_S_S_S_S_S_S_S_S_S_S_S_S_S_S_S_S_S_S_S_S_S_S_S_S_S_S_S_S_S_S_S_S_S_S_S_S_S_S_S_S_S_S_S_S_S_S_S_S_S_S_S_S_S_S_S_S_S_S_S_S_S_S_S_S_S_S_S_S_S_S_S_S_S_S_S_S_S_S_S_S_S_S_S_S_S_S_S_S_S_S_S_S_S_S_S_S_S_S_S_S_S_S_S_S_S_S_S_S_S_S_S_S_S_S_S_S_S_S_S_S_S_S_S_S_S_S_S_S_S_S_S_S_S_S_S_S_S_S_S_S_S_S_S_S_S_S_S_S_S_S_S_S_S_S_S_S_S_S_S_S_S_S_S_S_S_S_S_S_S_S_S_S_S_S_S_S_S_S_S_S_S_S_S_S_S_S_S_S_S_S_S_S_S_S_S_S_S_S_S_S_S_S_S_S_S_S_S_S__param_154];
	ld.param.u64 	%rd156, [_Z4racePiS_S_S_S_S_S_S_S_S_S_S_S_S_S_S_S_S_S_S_S_S_S_S_S_S_S_S_S_S_S_S_S_S_S_S_S_S_S_S_S_S_S_S_S_S_S_S_S_S_S_S_S_S_S_S_S_S_S_S_S_S_S_S_S_S_S_S_S_S_S_S_S_S_S_S_S_S_S_S_S_S_S_S_S_S_S_S_S_S_S_S_S_S_S_S_S_S_S_S_S_S_S_S_S_S_S_S_S_S_S_S_S_S_S_S_S_S_S_S_S_S_S_S_S_S_S_S_S_S_S_S_S_S_S_S_S_S_S_S_S_S_S_S_S_S_S_S_S_S_S_S_S_S_S_S_S_S_S_S_S_S_S_S_S_S_S_S_S_S_S_S_S_S_S_S_S_S_S_S_S_S_S_S_S_S_S_S_S_S_S_S_S_S_S_S_S_S_S_S_S_S_S_S_S_S_S_S_S_S_S_S_S_S_S_S_S_S_S_S_S_S_S_S_S_S_S_S_S_S_S_S_S_S_S_S_S_S_S_S_S_S_S_S_S_S_S_S_S_S_S_S_S_S_S_S_S_S_S_S_S_S_S_S_S_S_S_S_S_S_S_S_S_S_S_S_S_S_S_S_S_S_S_S_S_S_S_S_S_S_S_S_S_S_S_S_S_S_S_S_S_S_S_S_S_S_S_S_S_S_S_S_S_S_S_S_S_S_S_S_S_S_S_S_S_S_S_S_S_S_S_S_S_S_S_S_S_S_S_S_S_S_S_S_S_S_S_S_S_S_S_S_S_S_S_S_S_S_S_S_S_S_S_S_S_S_S_S_S_S_S_S_S_S_S_S_S_S_S_S_S_S_S_S_S_S_S_S_S_S_S_S_S_S_S_S_S_S_S_S_S_S_S_S_S_S_S_S_S_S_S_S_S_S_S_S_S_S_S_S_S_S_S_S_S_S_S_S_S_S_S_S_S_S_S_S_S_S_S_S_S_S_S_S_S_S_S_S_S_S_S_S_S_S_S_S_S_S_S_S_S_S_S_S_S_S_S_S_S_S_S_S_S_S_S_S_S_S_S_S_S_S_S_S_S_S_S_S_S_S_S_S_S_S_S_S_S_S_S_S_S_S_S_S_S_S_S_S_S_S_S_S_S_S_S_S_S_S_S_S_S_S_S_S_S_S_S_S_S_S_S_S_S_S_S_S_S_S_S_S_S_S_S_S_S_S_S_S_S_S_S_S_S_S_S_S_S_S_S_S_S_S_S_S_S_S_S_S_S_S_S_S_S_S_S_S_S_S_S_S_S_S_S_S_S_S_S_S_S_S_S_S_S_S_S_S_S_S_S_S_S_S_S_S_S_S_S_S_S_S_S_S_S_S_S_S_S_S_S_S_S_S_S_S_S_S_S_S_S_S_S_S_S_S_S_S_S_S_S_S_S_S_S_S_S_S_S_S_S_S_S_S_S_S_S_S_S_S_S_S_S_S_S_S_S_S_S_S_S_S_S_S_S_S_S_S_S_S_S_S_S_S_S_S_S_S_S_S_S_S_S_S_S_S_S_S_S_S_S_S_S_S_S_S_S_S_S_S_S_S_S_S_S_S_S_S_S_S_S_S_S_S_S_S_S_S_S_S_S_S_S_S_S_S_S_S_S_S_S_S_S_S_S_S_S_S_S_S_S_S_S_S_S_S_S_S_S_S_S_S_S_S_S_S_S_S_S_S_S_S_S_S_S_S_S_S_S_S_S_S_S_S_S_S_S_S_S_S_S_S_S_S_S_S_S_S_S_S_S_S_S_S_S_S_S_S_S_S_S_S_S_S_S_S_S_S_S_S_S_S_S_S_S_S_S_S_S_S_S_S_S_S_S_S_S_S_S_S_S_S_S_S_S_S_S_S_S_S_S_S_S_S_S_S_S_S_S_S_S_S_S_S_S_S_S_S_S_S_S_S_S_S_S_S_S_S_S_S_S_S_S_S_S_S_S_S_S_S_S_S_S_S_S_S_S_S_S_S_S_S_S_S_S_S_S_S_S_S_S_S_S_S_S_S_S_S_S_S_S_S_S_S_S_S_S_S_S_S_S_S_S_S_S_S_S_S_S_S_S_S_S_S_S_S_S_S_S_S_S_S_S_S_S_S_S_S_S_S_S_S_S_S_S_S_S_S_S_S_S_S_S_S_S_S_S_S_S_S_S_S_S_S_S_S_S_S_S_S_S_S_S_S_S_S_S_S_S_S_S_S_S_S_S_S_S_S_S_S_S_S_S_S_S_S_S_S_S_S_S_S_S_S_S_S__param_155];
	ld.param.u64 	%rd157, [_Z4racePiS_S_S_S_S_S_S_S_S_S_S_S_S_S_S_S_S_S_S_S_S_S_S_S_S_S_S_S_S_S_S_S_S_S_S_S_S_S_S_S_S_S_S_S_S_S_S_S_S_S_S_S_S_S_S_S_S_S_S_S_S_S_S_S_S_S_S_S_S_S_S_S_S_S_S_S_S_S_S_S_S_S_S_S_S_S_S_S_S_S_S_S_S_S_S_S_S_S_S_S_S_S_S_S_S_S_S_S_S_S_S_S_S_S_S_S_S_S_S_S_S_S_S_S_S_S_S_S_S_S_S_S_S_S_S_S_S_S_S_S_S_S_S_S_S_S_S_S_S_S_S_S_S_S_S_S_S_S_S_S_S_S_S_S_S_S_S_S_S_S_S_S_S_S_S_S_S_S_S_S_S_S_S_S_S_S_S_S_S_S_S_S_S_S_S_S_S_S_S_S_S_S_S_S_S_S_S_S_S_S_S_S_S_S_S_S_S_S_S_S_S_S_S_S_S_S_S_S_S_S_S_S_S_S_S_S_S_S_S_S_S_S_S_S_S_S_S_S_S_S_S_S_S_S_S_S_S_S_S_S_S_S_S_S_S_S_S_S_S_S_S_S_S_S_S_S_S_S_S_S_S_S_S_S_S_S_S_S_S_S_S_S_S_S_S_S_S_S_S_S_S_S_S_S_S_S_S_S_S_S_S_S_S_S_S_S_S_S_S_S_S_S_S_S_S_S_S_S_S_S_S_S_S_S_S_S_S_S_S_S_S_S_S_S_S_S_S_S_S_S_S_S_S_S_S_S_S_S_S_S_S_S_S_S_S_S_S_S_S_S_S_S_S_S_S_S_S_S_S_S_S_S_S_S_S_S_S_S_S_S_S_S_S_S_S_S_S_S_S_S_S_S_S_S_S_S_S_S_S_S_S_S_S_S_S_S_S_S_S_S_S_S_S_S_S_S_S_S_S_S_S_S_S_S_S_S_S_S_S_S_S_S_S_S_S_S_S_S_S_S_S_S_S_S_S_S_S_S_S_S_S_S_S_S_S_S_S_S_S_S_S_S_S_S_S_S_S_S_S_S_S_S_S_S_S_S_S_S_S_S_S_S_S_S_S_S_S_S_S_S_S_S_S_S_S_S_S_S_S_S_S_S_S_S_S_S_S_S_S_S_S_S_S_S_S_S_S_S_S_S_S_S_S_S_S_S_S_S_S_S_S_S_S_S_S_S_S_S_S_S_S_S_S_S_S_S_S_S_S_S_S_S_S_S_S_S_S_S_S_S_S_S_S_S_S_S_S_S_S_S_S_S_S_S_S_S_S_S_S_S_S_S_S_S_S_S_S_S_S_S_S_S_S_S_S_S_S_S_S_S_S_S_S_S_S_S_S_S_S_S_S_S_S_S_S_S_S_S_S_S_S_S_S_S_S_S_S_S_S_S_S_S_S_S_S_S_S_S_S_S_S_S_S_S_S_S_S_S_S_S_S_S_S_S_S_S_S_S_S_S_S_S_S_S_S_S_S_S_S_S_S_S_S_S_S_S_S_S_S_S_S_S_S_S_S_S_S_S_S_S_S_S_S_S_S_S_S_S_S_S_S_S_S_S_S_S_S_S_S_S_S_S_S_S_S_S_S_S_S_S_S_S_S_S_S_S_S_S_S_S_S_S_S_S_S_S_S_S_S_S_S_S_S_S_S_S_S_S_S_S_S_S_S_S_S_S_S_S_S_S_S_S_S_S_S_S_S_S_S_S_S_S_S_S_S_S_S_S_S_S_S_S_S_S_S_S_S_S_S_S_S_S_S_S_S_S_S_S_S_S_S_S_S_S_S_S_S_S_S_S_S_S_S_S_S_S_S_S_S_S_S_S_S_S_S_S_S_S_S_S_S_S_S_S_S_S_S_S_S_S_S_S_S_S_S_S_S_S_S_S_S_S_S_S_S_S_S_S_S_S_S_S_S_S_S_S_S_S_S_S_S_S_S_S_S_S_S_S_S_S_S_S_S_S_S_S_S_S_S_S_S_S_S_S_S_S_S_S_S_S_S_S_S_S_S_S_S_S_S_S_S_S_S_S_S_S_S_S_S_S_S_S_S_S_S_S_S_S_S_S_S_S_S_S_S_S_S_S_S_S_S_S_S_S_S_S_S_S_S_S_S_S_S_S_S_S_S_S_S_S_S_S_S_S_S_S_S_S_S_S_S_S_S_S_S_S_S_S_S_S_S_S_S_S_S_S_S_S_S_S_S_S_S_S_S_S_S_S_S_S_S_S_S_S_S_S_S_S_S_S_S_S_S__param_156];
	ld.param.u64 	%rd158, [_Z4racePiS_S_S_S_S_S_S_S_S_S_S_S_S_S_S_S_S_S_S_S_S_S_S_S_S_S_S_S_S_S_S_S_S_S_S_S_S_S_S_S_S_S_S_S_S_S_S_S_S_S_S_S_S_S_S_S_S_S_S_S_S_S_S_S_S_S_S_S_S_S_S_S_S_S_S_S_S_S_S_S_S_S_S_S_S_S_S_S_S_S_S_S_S_S_S_S_S_S_S_S_S_S_S_S_S_S_S_S_S_S_S_S_S_S_S_S_S_S_S_S_S_S_S_S_S_S_S_S_S_S_S_S_S_S_S_S_S_S_S_S_S_S_S_S_S_S_S_S_S_S_S_S_S_S_S_S_S_S_S_S_S_S_S_S_S_S_S_S_S_S_S_S_S_S_S_S_S_S_S_S_S_S_S_S_S_S_S_S_S_S_S_S_S_S_S_S_S_S_S_S_S_S_S_S_S_S_S_S_S_S_S_S_S_S_S_S_S_S_S_S_S_S_S_S_S_S_S_S_S_S_S_S_S_S_S_S_S_S_S_S_S_S_S_S_S_S_S_S_S_S_S_S_S_S_S_S_S_S_S_S_S_S_S_S_S_S_S_S_S_S_S_S_S_S_S_S_S_S_S_S_S_S_S_S_S_S_S_S_S_S_S_S_S_S_S_S_S_S_S_S_S_S_S_S_S_S_S_S_S_S_S_S_S_S_S_S_S_S_S_S_S_S_S_S_S_S_S_S_S_S_S_S_S_S_S_S_S_S_S_S_S_S_S_S_S_S_S_S_S_S_S_S_S_S_S_S_S_S_S_S_S_S_S_S_S_S_S_S_S_S_S_S_S_S_S_S_S_S_S_S_S_S_S_S_S_S_S_S_S_S_S_S_S_S_S_S_S_S_S_S_S_S_S_S_S_S_S_S_S_S_S_S_S_S_S_S_S_S_S_S_S_S_S_S_S_S_S_S_S_S_S_S_S_S_S_S_S_S_S_S_S_S_S_S_S_S_S_S_S_S_S_S_S_S_S_S_S_S_S_S_S_S_S_S_S_S_S_S_S_S_S_S_S_S_S_S_S_S_S_S_S_S_S_S_S_S_S_S_S_S_S_S_S_S_S_S_S_S_S_S_S_S_S_S_S_S_S_S_S_S_S_S_S_S_S_S_S_S_S_S_S_S_S_S_S_S_S_S_S_S_S_S_S_S_S_S_S_S_S_S_S_S_S_S_S_S_S_S_S_S_S_S_S_S_S_S_S_S_S_S_S_S_S_S_S_S_S_S_S_S_S_S_S_S_S_S_S_S_S_S_S_S_S_S_S_S_S_S_S_S_S_S_S_S_S_S_S_S_S_S_S_S_S_S_S_S_S_S_S_S_S_S_S_S_S_S_S_S_S_S_S_S_S_S_S_S_S_S_S_S_S_S_S_S_S_S_S_S_S_S_S_S_S_S_S_S_S_S_S_S_S_S_S_S_S_S_S_S_S_S_S_S_S_S_S_S_S_S_S_S_S_S_S_S_S_S_S_S_S_S_S_S_S_S_S_S_S_S_S_S_S_S_S_S_S_S_S_S_S_S_S_S_S_S_S_S_S_S_S_S_S_S_S_S_S_S_S_S_S_S_S_S_S_S_S_S_S_S_S_S_S_S_S_S_S_S_S_S_S_S_S_S_S_S_S_S_S_S_S_S_S_S_S_S_S_S_S_S_S_S_S_S_S_S_S_S_S_S_S_S_S_S_S_S_S_S_S_S_S_S_S_S_S_S_S_S_S_S_S_S_S_S_S_S_S_S_S_S_S_S_S_S_S_S_S_S_S_S_S_S_S_S_S_S_S_S_S_S_S_S_S_S_S_S_S_S_S_S_S_S_S_S_S_S_S_S_S_S_S_S_S_S_S_S_S_S_S_S_S_S_S_S_S_S_S_S_S_S_S_S_S_S_S_S_S_S_S_S_S_S_S_S_S_S_S_S_S_S_S_S_S_S_S_S_S_S_S_S_S_S_S_S_S_S_S_S_S_S_S_S_S_S_S_S_S_S_S_S_S_S_S_S_S_S_S_S_S_S_S_S_S_S_S_S_S_S_S_S_S_S_S_S_S_S_S_S_S_S_S_S_S_S_S_S_S_S_S_S_S_S_S_S_S_S_S_S_S_S_S_S_S_S_S_S_S_S_S_S_S_S_S_S_S_S_S_S_S_S_S_S_S_S_S_S_S_S_S_S_S_S_S_S_S_S_S_S_S_S_S_S_S_S_S_S_S_S_S_S_S_S_S_S_S_S_S_S_S_S_S_S_S_S_S__param_157];
	ld.param.u64 	%rd159, [_Z4racePiS_S_S_S_S_S_S_S_S_S_S_S_S_S_S_S_S_S_S_S_S_S_S_S_S_S_S_S_S_S_S_S_S_S_S_S_S_S_S_S_S_S_S_S_S_S_S_S_S_S_S_S_S_S_S_S_S_S_S_S_S_S_S_S_S_S_S_S_S_S_S_S_S_S_S_S_S_S_S_S_S_S_S_S_S_S_S_S_S_S_S_S_S_S_S_S_S_S_S_S_S_S_S_S_S_S_S_S_S_S_S_S_S_S_S_S_S_S_S_S_S_S_S_S_S_S_S_S_S_S_S_S_S_S_S_S_S_S_S_S_S_S_S_S_S_S_S_S_S_S_S_S_S_S_S_S_S_S_S_S_S_S_S_S_S_S_S_S_S_S_S_S_S_S_S_S_S_S_S_S_S_S_S_S_S_S_S_S_S_S_S_S_S_S_S_S_S_S_S_S_S_S_S_S_S_S_S_S_S_S_S_S_S_S_S_S_S_S_S_S_S_S_S_S_S_S_S_S_S_S_S_S_S_S_S_S_S_S_S_S_S_S_S_S_S_S_S_S_S_S_S_S_S_S_S_S_S_S_S_S_S_S_S_S_S_S_S_S_S_S_S_S_S_S_S_S_S_S_S_S_S_S_S_S_S_S_S_S_S_S_S_S_S_S_S_S_S_S_S_S_S_S_S_S_S_S_S_S_S_S_S_S_S_S_S_S_S_S_S_S_S_S_S_S_S_S_S_S_S_S_S_S_S_S_S_S_S_S_S_S_S_S_S_S_S_S_S_S_S_S_S_S_S_S_S_S_S_S_S_S_S_S_S_S_S_S_S_S_S_S_S_S_S_S_S_S_S_S_S_S_S_S_S_S_S_S_S_S_S_S_S_S_S_S_S_S_S_S_S_S_S_S_S_S_S_S_S_S_S_S_S_S_S_S_S_S_S_S_S_S_S_S_S_S_S_S_S_S_S_S_S_S_S_S_S_S_S_S_S_S_S_S_S_S_S_S_S_S_S_S_S_S_S_S_S_S_S_S_S_S_S_S_S_S_S_S_S_S_S_S_S_S_S_S_S_S_S_S_S_S_S_S_S_S_S_S_S_S_S_S_S_S_S_S_S_S_S_S_S_S_S_S_S_S_S_S_S_S_S_S_S_S_S_S_S_S_S_S_S_S_S_S_S_S_S_S_S_S_S_S_S_S_S_S_S_S_S_S_S_S_S_S_S_S_S_S_S_S_S_S_S_S_S_S_S_S_S_S_S_S_S_S_S_S_S_S_S_S_S_S_S_S_S_S_S_S_S_S_S_S_S_S_S_S_S_S_S_S_S_S_S_S_S_S_S_S_S_S_S_S_S_S_S_S_S_S_S_S_S_S_S_S_S_S_S_S_S_S_S_S_S_S_S_S_S_S_S_S_S_S_S_S_S_S_S_S_S_S_S_S_S_S_S_S_S_S_S_S_S_S_S_S_S_S_S_S_S_S_S_S_S_S_S_S_S_S_S_S_S_S_S_S_S_S_S_S_S_S_S_S_S_S_S_S_S_S_S_S_S_S_S_S_S_S_S_S_S_S_S_S_S_S_S_S_S_S_S_S_S_S_S_S_S_S_S_S_S_S_S_S_S_S_S_S_S_S_S_S_S_S_S_S_S_S_S_S_S_S_S_S_S_S_S_S_S_S_S_S_S_S_S_S_S_S_S_S_S_S_S_S_S_S_S_S_S_S_S_S_S_S_S_S_S_S_S_S_S_S_S_S_S_S_S_S_S_S_S_S_S_S_S_S_S_S_S_S_S_S_S_S_S_S_S_S_S_S_S_S_S_S_S_S_S_S_S_S_S_S_S_S_S_S_S_S_S_S_S_S_S_S_S_S_S_S_S_S_S_S_S_S_S_S_S_S_S_S_S_S_S_S_S_S_S_S_S_S_S_S_S_S_S_S_S_S_S_S_S_S_S_S_S_S_S_S_S_S_S_S_S_S_S_S_S_S_S_S_S_S_S_S_S_S_S_S_S_S_S_S_S_S_S_S_S_S_S_S_S_S_S_S_S_S_S_S_S_S_S_S_S_S_S_S_S_S_S_S_S_S_S_S_S_S_S_S_S_S_S_S_S_S_S_S_S_S_S_S_S_S_S_S_S_S_S_S_S_S_S_S_S_S_S_S_S_S_S_S_S_S_S_S_S_S_S_S_S_S_S_S_S_S_S_S_S_S_S_S_S_S_S_S_S_S_S_S_S_S_S_S_S_S_S_S_S_S_S_S_S_S_S_S_S_S_S_S_S_S_S_S_S_S_S_S_S__param_158];
	ld.param.u64 	%rd160, [_Z4racePiS_S_S_S_S_S_S_S_S_S_S_S_S_S_S_S_S_S_S_S_S_S_S_S_S_S_S_S_S_S_S_S_S_S_S_S_S_S_S_S_S_S_S_S_S_S_S_S_S_S_S_S_S_S_S_S_S_S_S_S_S_S_S_S_S_S_S_S_S_S_S_S_S_S_S_S_S_S_S_S_S_S_S_S_S_S_S_S_S_S_S_S_S_S_S_S_S_S_S_S_S_S_S_S_S_S_S_S_S_S_S_S_S_S_S_S_S_S_S_S_S_S_S_S_S_S_S_S_S_S_S_S_S_S_S_S_S_S_S_S_S_S_S_S_S_S_S_S_S_S_S_S_S_S_S_S_S_S_S_S_S_S_S_S_S_S_S_S_S_S_S_S_S_S_S_S_S_S_S_S_S_S_S_S_S_S_S_S_S_S_S_S_S_S_S_S_S_S_S_S_S_S_S_S_S_S_S_S_S_S_S_S_S_S_S_S_S_S_S_S_S_S_S_S_S_S_S_S_S_S_S_S_S_S_S_S_S_S_S_S_S_S_S_S_S_S_S_S_S_S_S_S_S_S_S_S_S_S_S_S_S_S_S_S_S_S_S_S_S_S_S_S_S_S_S_S_S_S_S_S_S_S_S_S_S_S_S_S_S_S_S_S_S_S_S_S_S_S_S_S_S_S_S_S_S_S_S_S_S_S_S_S_S_S_S_S_S_S_S_S_S_S_S_S_S_S_S_S_S_S_S_S_S_S_S_S_S_S_S_S_S_S_S_S_S_S_S_S_S_S_S_S_S_S_S_S_S_S_S_S_S_S_S_S_S_S_S_S_S_S_S_S_S_S_S_S_S_S_S_S_S_S_S_S_S_S_S_S_S_S_S_S_S_S_S_S_S_S_S_S_S_S_S_S_S_S_S_S_S_S_S_S_S_S_S_S_S_S_S_S_S_S_S_S_S_S_S_S_S_S_S_S_S_S_S_S_S_S_S_S_S_S_S_S_S_S_S_S_S_S_S_S_S_S_S_S_S_S_S_S_S_S_S_S_S_S_S_S_S_S_S_S_S_S_S_S_S_S_S_S_S_S_S_S_S_S_S_S_S_S_S_S_S_S_S_S_S_S_S_S_S_S_S_S_S_S_S_S_S_S_S_S_S_S_S_S_S_S_S_S_S_S_S_S_S_S_S_S_S_S_S_S_S_S_S_S_S_S_S_S_S_S_S_S_S_S_S_S_S_S_S_S_S_S_S_S_S_S_S_S_S_S_S_S_S_S_S_S_S_S_S_S_S_S_S_S_S_S_S_S_S_S_S_S_S_S_S_S_S_S_S_S_S_S_S_S_S_S_S_S_S_S_S_S_S_S_S_S_S_S_S_S_S_S_S_S_S_S_S_S_S_S_S_S_S_S_S_S_S_S_S_S_S_S_S_S_S_S_S_S_S_S_S_S_S_S_S_S_S_S_S_S_S_S_S_S_S_S_S_S_S_S_S_S_S_S_S_S_S_S_S_S_S_S_S_S_S_S_S_S_S_S_S_S_S_S_S_S_S_S_S_S_S_S_S_S_S_S_S_S_S_S_S_S_S_S_S_S_S_S_S_S_S_S_S_S_S_S_S_S_S_S_S_S_S_S_S_S_S_S_S_S_S_S_S_S_S_S_S_S_S_S_S_S_S_S_S_S_S_S_S_S_S_S_S_S_S_S_S_S_S_S_S_S_S_S_S_S_S_S_S_S_S_S_S_S_S_S_S_S_S_S_S_S_S_S_S_S_S_S_S_S_S_S_S_S_S_S_S_S_S_S_S_S_S_S_S_S_S_S_S_S_S_S_S_S_S_S_S_S_S_S_S_S_S_S_S_S_S_S_S_S_S_S_S_S_S_S_S_S_S_S_S_S_S_S_S_S_S_S_S_S_S_S_S_S_S_S_S_S_S_S_S_S_S_S_S_S_S_S_S_S_S_S_S_S_S_S_S_S_S_S_S_S_S_S_S_S_S_S_S_S_S_S_S_S_S_S_S_S_S_S_S_S_S_S_S_S_S_S_S_S_S_S_S_S_S_S_S_S_S_S_S_S_S_S_S_S_S_S_S_S_S_S_S_S_S_S_S_S_S_S_S_S_S_S_S_S_S_S_S_S_S_S_S_S_S_S_S_S_S_S_S_S_S_S_S_S_S_S_S_S_S_S_S_S_S_S_S_S_S_S_S_S_S_S_S_S_S_S_S_S_S_S_S_S_S_S_S_S_S_S_S_S_S_S_S_S_S_S_S_S_S_S_S_S_S_S_S_S_S_S_S__param_159];
	ld.param.u64 	%rd161, [_Z4racePiS_S_S_S_S_S_S_S_S_S_S_S_S_S_S_S_S_S_S_S_S_S_S_S_S_S_S_S_S_S_S_S_S_S_S_S_S_S_S_S_S_S_S_S_S_S_S_S_S_S_S_S_S_S_S_S_S_S_S_S_S_S_S_S_S_S_S_S_S_S_S_S_S_S_S_S_S_S_S_S_S_S_S_S_S_S_S_S_S_S_S_S_S_S_S_S_S_S_S_S_S_S_S_S_S_S_S_S_S_S_S_S_S_S_S_S_S_S_S_S_S_S_S_S_S_S_S_S_S_S_S_S_S_S_S_S_S_S_S_S_S_S_S_S_S_S_S_S_S_S_S_S_S_S_S_S_S_S_S_S_S_S_S_S_S_S_S_S_S_S_S_S_S_S_S_S_S_S_S_S_S_S_S_S_S_S_S_S_S_S_S_S_S_S_S_S_S_S_S_S_S_S_S_S_S_S_S_S_S_S_S_S_S_S_S_S_S_S_S_S_S_S_S_S_S_S_S_S_S_S_S_S_S_S_S_S_S_S_S_S_S_S_S_S_S_S_S_S_S_S_S_S_S_S_S_S_S_S_S_S_S_S_S_S_S_S_S_S_S_S_S_S_S_S_S_S_S_S_S_S_S_S_S_S_S_S_S_S_S_S_S_S_S_S_S_S_S_S_S_S_S_S_S_S_S_S_S_S_S_S_S_S_S_S_S_S_S_S_S_S_S_S_S_S_S_S_S_S_S_S_S_S_S_S_S_S_S_S_S_S_S_S_S_S_S_S_S_S_S_S_S_S_S_S_S_S_S_S_S_S_S_S_S_S_S_S_S_S_S_S_S_S_S_S_S_S_S_S_S_S_S_S_S_S_S_S_S_S_S_S_S_S_S_S_S_S_S_S_S_S_S_S_S_S_S_S_S_S_S_S_S_S_S_S_S_S_S_S_S_S_S_S_S_S_S_S_S_S_S_S_S_S_S_S_S_S_S_S_S_S_S_S_S_S_S_S_S_S_S_S_S_S_S_S_S_S_S_S_S_S_S_S_S_S_S_S_S_S_S_S_S_S_S_S_S_S_S_S_S_S_S_S_S_S_S_S_S_S_S_S_S_S_S_S_S_S_S_S_S_S_S_S_S_S_S_S_S_S_S_S_S_S_S_S_S_S_S_S_S_S_S_S_S_S_S_S_S_S_S_S_S_S_S_S_S_S_S_S_S_S_S_S_S_S_S_S_S_S_S_S_S_S_S_S_S_S_S_S_S_S_S_S_S_S_S_S_S_S_S_S_S_S_S_S_S_S_S_S_S_S_S_S_S_S_S_S_S_S_S_S_S_S_S_S_S_S_S_S_S_S_S_S_S_S_S_S_S_S_S_S_S_S_S_S_S_S_S_S_S_S_S_S_S_S_S_S_S_S_S_S_S_S_S_S_S_S_S_S_S_S_S_S_S_S_S_S_S_S_S_S_S_S_S_S_S_S_S_S_S_S_S_S_S_S_S_S_S_S_S_S_S_S_S_S_S_S_S_S_S_S_S_S_S_S_S_S_S_S_S_S_S_S_S_S_S_S_S_S_S_S_S_S_S_S_S_S_S_S_S_S_S_S_S_S_S_S_S_S_S_S_S_S_S_S_S_S_S_S_S_S_S_S_S_S_S_S_S_S_S_S_S_S_S_S_S_S_S_S_S_S_S_S_S_S_S_S_S_S_S_S_S_S_S_S_S_S_S_S_S_S_S_S_S_S_S_S_S_S_S_S_S_S_S_S_S_S_S_S_S_S_S_S_S_S_S_S_S_S_S_S_S_S_S_S_S_S_S_S_S_S_S_S_S_S_S_S_S_S_S_S_S_S_S_S_S_S_S_S_S_S_S_S_S_S_S_S_S_S_S_S_S_S_S_S_S_S_S_S_S_S_S_S_S_S_S_S_S_S_S_S_S_S_S_S_S_S_S_S_S_S_S_S_S_S_S_S_S_S_S_S_S_S_S_S_S_S_S_S_S_S_S_S_S_S_S_S_S_S_S_S_S_S_S_S_S_S_S_S_S_S_S_S_S_S_S_S_S_S_S_S_S_S_S_S_S_S_S_S_S_S_S_S_S_S_S_S_S_S_S_S_S_S_S_S_S_S_S_S_S_S_S_S_S_S_S_S_S_S_S_S_S_S_S_S_S_S_S_S_S_S_S_S_S_S_S_S_S_S_S_S_S_S_S_S_S_S_S_S_S_S_S_S_S_S_S_S_S_S_S_S_S_S_S_S_S_S_S_S_S_S_S_S_S_S_S_S_S_S_S_S_S_S_S__param_160];
	ld.param.u64 	%rd162, [_Z4racePiS_S_S_S_S_S_S_S_S_S_S_S_S_S_S_S_S_S_S_S_S_S_S_S_S_S_S_S_S_S_S_S_S_S_S_S_S_S_S_S_S_S_S_S_S_S_S_S_S_S_S_S_S_S_S_S_S_S_S_S_S_S_S_S_S_S_S_S_S_S_S_S_S_S_S_S_S_S_S_S_S_S_S_S_S_S_S_S_S_S_S_S_S_S_S_S_S_S_S_S_S_S_S_S_S_S_S_S_S_S_S_S_S_S_S_S_S_S_S_S_S_S_S_S_S_S_S_S_S_S_S_S_S_S_S_S_S_S_S_S_S_S_S_S_S_S_S_S_S_S_S_S_S_S_S_S_S_S_S_S_S_S_S_S_S_S_S_S_S_S_S_S_S_S_S_S_S_S_S_S_S_S_S_S_S_S_S_S_S_S_S_S_S_S_S_S_S_S_S_S_S_S_S_S_S_S_S_S_S_S_S_S_S_S_S_S_S_S_S_S_S_S_S_S_S_S_S_S_S_S_S_S_S_S_S_S_S_S_S_S_S_S_S_S_S_S_S_S_S_S_S_S_S_S_S_S_S_S_S_S_S_S_S_S_S_S_S_S_S_S_S_S_S_S_S_S_S_S_S_S_S_S_S_S_S_S_S_S_S_S_S_S_S_S_S_S_S_S_S_S_S_S_S_S_S_S_S_S_S_S_S_S_S_S_S_S_S_S_S_S_S_S_S_S_S_S_S_S_S_S_S_S_S_S_S_S_S_S_S_S_S_S_S_S_S_S_S_S_S_S_S_S_S_S_S_S_S_S_S_S_S_S_S_S_S_S_S_S_S_S_S_S_S_S_S_S_S_S_S_S_S_S_S_S_S_S_S_S_S_S_S_S_S_S_S_S_S_S_S_S_S_S_S_S_S_S_S_S_S_S_S_S_S_S_S_S_S_S_S_S_S_S_S_S_S_S_S_S_S_S_S_S_S_S_S_S_S_S_S_S_S_S_S_S_S_S_S_S_S_S_S_S_S_S_S_S_S_S_S_S_S_S_S_S_S_S_S_S_S_S_S_S_S_S_S_S_S_S_S_S_S_S_S_S_S_S_S_S_S_S_S_S_S_S_S_S_S_S_S_S_S_S_S_S_S_S_S_S_S_S_S_S_S_S_S_S_S_S_S_S_S_S_S_S_S_S_S_S_S_S_S_S_S_S_S_S_S_S_S_S_S_S_S_S_S_S_S_S_S_S_S_S_S_S_S_S_S_S_S_S_S_S_S_S_S_S_S_S_S_S_S_S_S_S_S_S_S_S_S_S_S_S_S_S_S_S_S_S_S_S_S_S_S_S_S_S_S_S_S_S_S_S_S_S_S_S_S_S_S_S_S_S_S_S_S_S_S_S_S_S_S_S_S_S_S_S_S_S_S_S_S_S_S_S_S_S_S_S_S_S_S_S_S_S_S_S_S_S_S_S_S_S_S_S_S_S_S_S_S_S_S_S_S_S_S_S_S_S_S_S_S_S_S_S_S_S_S_S_S_S_S_S_S_S_S_S_S_S_S_S_S_S_S_S_S_S_S_S_S_S_S_S_S_S_S_S_S_S_S_S_S_S_S_S_S_S_S_S_S_S_S_S_S_S_S_S_S_S_S_S_S_S_S_S_S_S_S_S_S_S_S_S_S_S_S_S_S_S_S_S_S_S_S_S_S_S_S_S_S_S_S_S_S_S_S_S_S_S_S_S_S_S_S_S_S_S_S_S_S_S_S_S_S_S_S_S_S_S_S_S_S_S_S_S_S_S_S_S_S_S_S_S_S_S_S_S_S_S_S_S_S_S_S_S_S_S_S_S_S_S_S_S_S_S_S_S_S_S_S_S_S_S_S_S_S_S_S_S_S_S_S_S_S_S_S_S_S_S_S_S_S_S_S_S_S_S_S_S_S_S_S_S_S_S_S_S_S_S_S_S_S_S_S_S_S_S_S_S_S_S_S_S_S_S_S_S_S_S_S_S_S_S_S_S_S_S_S_S_S_S_S_S_S_S_S_S_S_S_S_S_S_S_S_S_S_S_S_S_S_S_S_S_S_S_S_S_S_S_S_S_S_S_S_S_S_S_S_S_S_S_S_S_S_S_S_S_S_S_S_S_S_S_S_S_S_S_S_S_S_S_S_S_S_S_S_S_S_S_S_S_S_S_S_S_S_S_S_S_S_S_S_S_S_S_S_S_S_S_S_S_S_S_S_S_S_S_S_S_S_S_S_S_S_S_S_S_S_S_S_S_S_S_S_S_S_S_S_S_S_S_S_S_S__param_161];
	ld.param.u64 	%rd163, [_Z4racePiS_S_S_S_S_S_S_S_S_S_S_S_S_S_S_S_S_S_S_S_S_S_S_S_S_S_S_S_S_S_S_S_S_S_S_S_S_S_S_S_S_S_S_S_S_S_S_S_S_S_S_S_S_S_S_S_S_S_S_S_S_S_S_S_S_S_S_S_S_S_S_S_S_S_S_S_S_S_S_S_S_S_S_S_S_S_S_S_S_S_S_S_S_S_S_S_S_S_S_S_S_S_S_S_S_S_S_S_S_S_S_S_S_S_S_S_S_S_S_S_S_S_S_S_S_S_S_S_S_S_S_S_S_S_S_S_S_S_S_S_S_S_S_S_S_S_S_S_S_S_S_S_S_S_S_S_S_S_S_S_S_S_S_S_S_S_S_S_S_S_S_S_S_S_S_S_S_S_S_S_S_S_S_S_S_S_S_S_S_S_S_S_S_S_S_S_S_S_S_S_S_S_S_S_S_S_S_S_S_S_S_S_S_S_S_S_S_S_S_S_S_S_S_S_S_S_S_S_S_S_S_S_S_S_S_S_S_S_S_S_S_S_S_S_S_S_S_S_S_S_S_S_S_S_S_S_S_S_S_S_S_S_S_S_S_S_S_S_S_S_S_S_S_S_S_S_S_S_S_S_S_S_S_S_S_S_S_S_S_S_S_S_S_S_S_S_S_S_S_S_S_S_S_S_S_S_S_S_S_S_S_S_S_S_S_S_S_S_S_S_S_S_S_S_S_S_S_S_S_S_S_S_S_S_S_S_S_S_S_S_S_S_S_S_S_S_S_S_S_S_S_S_S_S_S_S_S_S_S_S_S_S_S_S_S_S_S_S_S_S_S_S_S_S_S_S_S_S_S_S_S_S_S_S_S_S_S_S_S_S_S_S_S_S_S_S_S_S_S_S_S_S_S_S_S_S_S_S_S_S_S_S_S_S_S_S_S_S_S_S_S_S_S_S_S_S_S_S_S_S_S_S_S_S_S_S_S_S_S_S_S_S_S_S_S_S_S_S_S_S_S_S_S_S_S_S_S_S_S_S_S_S_S_S_S_S_S_S_S_S_S_S_S_S_S_S_S_S_S_S_S_S_S_S_S_S_S_S_S_S_S_S_S_S_S_S_S_S_S_S_S_S_S_S_S_S_S_S_S_S_S_S_S_S_S_S_S_S_S_S_S_S_S_S_S_S_S_S_S_S_S_S_S_S_S_S_S_S_S_S_S_S_S_S_S_S_S_S_S_S_S_S_S_S_S_S_S_S_S_S_S_S_S_S_S_S_S_S_S_S_S_S_S_S_S_S_S_S_S_S_S_S_S_S_S_S_S_S_S_S_S_S_S_S_S_S_S_S_S_S_S_S_S_S_S_S_S_S_S_S_S_S_S_S_S_S_S_S_S_S_S_S_S_S_S_S_S_S_S_S_S_S_S_S_S_S_S_S_S_S_S_S_S_S_S_S_S_S_S_S_S_S_S_S_S_S_S_S_S_S_S_S_S_S_S_S_S_S_S_S_S_S_S_S_S_S_S_S_S_S_S_S_S_S_S_S_S_S_S_S_S_S_S_S_S_S_S_S_S_S_S_S_S_S_S_S_S_S_S_S_S_S_S_S_S_S_S_S_S_S_S_S_S_S_S_S_S_S_S_S_S_S_S_S_S_S_S_S_S_S_S_S_S_S_S_S_S_S_S_S_S_S_S_S_S_S_S_S_S_S_S_S_S_S_S_S_S_S_S_S_S_S_S_S_S_S_S_S_S_S_S_S_S_S_S_S_S_S_S_S_S_S_S_S_S_S_S_S_S_S_S_S_S_S_S_S_S_S_S_S_S_S_S_S_S_S_S_S_S_S_S_S_S_S_S_S_S_S_S_S_S_S_S_S_S_S_S_S_S_S_S_S_S_S_S_S_S_S_S_S_S_S_S_S_S_S_S_S_S_S_S_S_S_S_S_S_S_S_S_S_S_S_S_S_S_S_S_S_S_S_S_S_S_S_S_S_S_S_S_S_S_S_S_S_S_S_S_S_S_S_S_S_S_S_S_S_S_S_S_S_S_S_S_S_S_S_S_S_S_S_S_S_S_S_S_S_S_S_S_S_S_S_S_S_S_S_S_S_S_S_S_S_S_S_S_S_S_S_S_S_S_S_S_S_S_S_S_S_S_S_S_S_S_S_S_S_S_S_S_S_S_S_S_S_S_S_S_S_S_S_S_S_S_S_S_S_S_S_S_S_S_S_S_S_S_S_S_S_S_S_S_S_S_S_S_S_S_S_S_S_S_S_S_S_S_S_S_S_S_S_S_S_S__param_162];
	ld.param.u64 	%rd164, [_Z4racePiS_S_S_S_S_S_S_S_S_S_S_S_S_S_S_S_S_S_S_S_S_S_S_S_S_S_S_S_S_S_S_S_S_S_S_S_S_S_S_S_S_S_S_S_S_S_S_S_S_S_S_S_S_S_S_S_S_S_S_S_S_S_S_S_S_S_S_S_S_S_S_S_S_S_S_S_S_S_S_S_S_S_S_S_S_S_S_S_S_S_S_S_S_S_S_S_S_S_S_S_S_S_S_S_S_S_S_S_S_S_S_S_S_S_S_S_S_S_S_S_S_S_S_S_S_S_S_S_S_S_S_S_S_S_S_S_S_S_S_S_S_S_S_S_S_S_S_S_S_S_S_S_S_S_S_S_S_S_S_S_S_S_S_S_S_S_S_S_S_S_S_S_S_S_S_S_S_S_S_S_S_S_S_S_S_S_S_S_S_S_S_S_S_S_S_S_S_S_S_S_S_S_S_S_S_S_S_S_S_S_S_S_S_S_S_S_S_S_S_S_S_S_S_S_S_S_S_S_S_S_S_S_S_S_S_S_S_S_S_S_S_S_S_S_S_S_S_S_S_S_S_S_S_S_S_S_S_S_S_S_S_S_S_S_S_S_S_S_S_S_S_S_S_S_S_S_S_S_S_S_S_S_S_S_S_S_S_S_S_S_S_S_S_S_S_S_S_S_S_S_S_S_S_S_S_S_S_S_S_S_S_S_S_S_S_S_S_S_S_S_S_S_S_S_S_S_S_S_S_S_S_S_S_S_S_S_S_S_S_S_S_S_S_S_S_S_S_S_S_S_S_S_S_S_S_S_S_S_S_S_S_S_S_S_S_S_S_S_S_S_S_S_S_S_S_S_S_S_S_S_S_S_S_S_S_S_S_S_S_S_S_S_S_S_S_S_S_S_S_S_S_S_S_S_S_S_S_S_S_S_S_S_S_S_S_S_S_S_S_S_S_S_S_S_S_S_S_S_S_S_S_S_S_S_S_S_S_S_S_S_S_S_S_S_S_S_S_S_S_S_S_S_S_S_S_S_S_S_S_S_S_S_S_S_S_S_S_S_S_S_S_S_S_S_S_S_S_S_S_S_S_S_S_S_S_S_S_S_S_S_S_S_S_S_S_S_S_S_S_S_S_S_S_S_S_S_S_S_S_S_S_S_S_S_S_S_S_S_S_S_S_S_S_S_S_S_S_S_S_S_S_S_S_S_S_S_S_S_S_S_S_S_S_S_S_S_S_S_S_S_S_S_S_S_S_S_S_S_S_S_S_S_S_S_S_S_S_S_S_S_S_S_S_S_S_S_S_S_S_S_S_S_S_S_S_S_S_S_S_S_S_S_S_S_S_S_S_S_S_S_S_S_S_S_S_S_S_S_S_S_S_S_S_S_S_S_S_S_S_S_S_S_S_S_S_S_S_S_S_S_S_S_S_S_S_S_S_S_S_S_S_S_S_S_S_S_S_S_S_S_S_S_S_S_S_S_S_S_S_S_S_S_S_S_S_S_S_S_S_S_S_S_S_S_S_S_S_S_S_S_S_S_S_S_S_S_S_S_S_S_S_S_S_S_S_S_S_S_S_S_S_S_S_S_S_S_S_S_S_S_S_S_S_S_S_S_S_S_S_S_S_S_S_S_S_S_S_S_S_S_S_S_S_S_S_S_S_S_S_S_S_S_S_S_S_S_S_S_S_S_S_S_S_S_S_S_S_S_S_S_S_S_S_S_S_S_S_S_S_S_S_S_S_S_S_S_S_S_S_S_S_S_S_S_S_S_S_S_S_S_S_S_S_S_S_S_S_S_S_S_S_S_S_S_S_S_S_S_S_S_S_S_S_S_S_S_S_S_S_S_S_S_S_S_S_S_S_S_S_S_S_S_S_S_S_S_S_S_S_S_S_S_S_S_S_S_S_S_S_S_S_S_S_S_S_S_S_S_S_S_S_S_S_S_S_S_S_S_S_S_S_S_S_S_S_S_S_S_S_S_S_S_S_S_S_S_S_S_S_S_S_S_S_S_S_S_S_S_S_S_S_S_S_S_S_S_S_S_S_S_S_S_S_S_S_S_S_S_S_S_S_S_S_S_S_S_S_S_S_S_S_S_S_S_S_S_S_S_S_S_S_S_S_S_S_S_S_S_S_S_S_S_S_S_S_S_S_S_S_S_S_S_S_S_S_S_S_S_S_S_S_S_S_S_S_S_S_S_S_S_S_S_S_S_S_S_S_S_S_S_S_S_S_S_S_S_S_S_S_S_S_S_S_S_S_S_S_S_S_S_S_S_S_S_S_S_S_S_S_S_S_S_S__param_163];
	ld.param.u64 	%rd165, [_Z4racePiS_S_S_S_S_S_S_S_S_S_S_S_S_S_S_S_S_S_S_S_S_S_S_S_S_S_S_S_S_S_S_S_S_S_S_S_S_S_S_S_S_S_S_S_S_S_S_S_S_S_S_S_S_S_S_S_S_S_S_S_S_S_S_S_S_S_S_S_S_S_S_S_S_S_S_S_S_S_S_S_S_S_S_S_S_S_S_S_S_S_S_S_S_S_S_S_S_S_S_S_S_S_S_S_S_S_S_S_S_S_S_S_S_S_S_S_S_S_S_S_S_S_S_S_S_S_S_S_S_S_S_S_S_S_S_S_S_S_S_S_S_S_S_S_S_S_S_S_S_S_S_S_S_S_S_S_S_S_S_S_S_S_S_S_S_S_S_S_S_S_S_S_S_S_S_S_S_S_S_S_S_S_S_S_S_S_S_S_S_S_S_S_S_S_S_S_S_S_S_S_S_S_S_S_S_S_S_S_S_S_S_S_S_S_S_S_S_S_S_S_S_S_S_S_S_S_S_S_S_S_S_S_S_S_S_S_S_S_S_S_S_S_S_S_S_S_S_S_S_S_S_S_S_S_S_S_S_S_S_S_S_S_S_S_S_S_S_S_S_S_S_S_S_S_S_S_S_S_S_S_S_S_S_S_S_S_S_S_S_S_S_S_S_S_S_S_S_S_S_S_S_S_S_S_S_S_S_S_S_S_S_S_S_S_S_S_S_S_S_S_S_S_S_S_S_S_S_S_S_S_S_S_S_S_S_S_S_S_S_S_S_S_S_S_S_S_S_S_S_S_S_S_S_S_S_S_S_S_S_S_S_S_S_S_S_S_S_S_S_S_S_S_S_S_S_S_S_S_S_S_S_S_S_S_S_S_S_S_S_S_S_S_S_S_S_S_S_S_S_S_S_S_S_S_S_S_S_S_S_S_S_S_S_S_S_S_S_S_S_S_S_S_S_S_S_S_S_S_S_S_S_S_S_S_S_S_S_S_S_S_S_S_S_S_S_S_S_S_S_S_S_S_S_S_S_S_S_S_S_S_S_S_S_S_S_S_S_S_S_S_S_S_S_S_S_S_S_S_S_S_S_S_S_S_S_S_S_S_S_S_S_S_S_S_S_S_S_S_S_S_S_S_S_S_S_S_S_S_S_S_S_S_S_S_S_S_S_S_S_S_S_S_S_S_S_S_S_S_S_S_S_S_S_S_S_S_S_S_S_S_S_S_S_S_S_S_S_S_S_S_S_S_S_S_S_S_S_S_S_S_S_S_S_S_S_S_S_S_S_S_S_S_S_S_S_S_S_S_S_S_S_S_S_S_S_S_S_S_S_S_S_S_S_S_S_S_S_S_S_S_S_S_S_S_S_S_S_S_S_S_S_S_S_S_S_S_S_S_S_S_S_S_S_S_S_S_S_S_S_S_S_S_S_S_S_S_S_S_S_S_S_S_S_S_S_S_S_S_S_S_S_S_S_S_S_S_S_S_S_S_S_S_S_S_S_S_S_S_S_S_S_S_S_S_S_S_S_S_S_S_S_S_S_S_S_S_S_S_S_S_S_S_S_S_S_S_S_S_S_S_S_S_S_S_S_S_S_S_S_S_S_S_S_S_S_S_S_S_S_S_S_S_S_S_S_S_S_S_S_S_S_S_S_S_S_S_S_S_S_S_S_S_S_S_S_S_S_S_S_S_S_S_S_S_S_S_S_S_S_S_S_S_S_S_S_S_S_S_S_S_S_S_S_S_S_S_S_S_S_S_S_S_S_S_S_S_S_S_S_S_S_S_S_S_S_S_S_S_S_S_S_S_S_S_S_S_S_S_S_S_S_S_S_S_S_S_S_S_S_S_S_S_S_S_S_S_S_S_S_S_S_S_S_S_S_S_S_S_S_S_S_S_S_S_S_S_S_S_S_S_S_S_S_S_S_S_S_S_S_S_S_S_S_S_S_S_S_S_S_S_S_S_S_S_S_S_S_S_S_S_S_S_S_S_S_S_S_S_S_S_S_S_S_S_S_S_S_S_S_S_S_S_S_S_S_S_S_S_S_S_S_S_S_S_S_S_S_S_S_S_S_S_S_S_S_S_S_S_S_S_S_S_S_S_S_S_S_S_S_S_S_S_S_S_S_S_S_S_S_S_S_S_S_S_S_S_S_S_S_S_S_S_S_S_S_S_S_S_S_S_S_S_S_S_S_S_S_S_S_S_S_S_S_S_S_S_S_S_S_S_S_S_S_S_S_S_S_S_S_S_S_S_S_S_S_S_S_S_S_S_S_S_S_S_S_S_S_S_S_S_S_S_S__param_164];
	ld.param.u64 	%rd166, [_Z4racePiS_S_S_S_S_S_S_S_S_S_S_S_S_S_S_S_S_S_S_S_S_S_S_S_S_S_S_S_S_S_S_S_S_S_S_S_S_S_S_S_S_S_S_S_S_S_S_S_S_S_S_S_S_S_S_S_S_S_S_S_S_S_S_S_S_S_S_S_S_S_S_S_S_S_S_S_S_S_S_S_S_S_S_S_S_S_S_S_S_S_S_S_S_S_S_S_S_S_S_S_S_S_S_S_S_S_S_S_S_S_S_S_S_S_S_S_S_S_S_S_S_S_S_S_S_S_S_S_S_S_S_S_S_S_S_S_S_S_S_S_S_S_S_S_S_S_S_S_S_S_S_S_S_S_S_S_S_S_S_S_S_S_S_S_S_S_S_S_S_S_S_S_S_S_S_S_S_S_S_S_S_S_S_S_S_S_S_S_S_S_S_S_S_S_S_S_S_S_S_S_S_S_S_S_S_S_S_S_S_S_S_S_S_S_S_S_S_S_S_S_S_S_S_S_S_S_S_S_S_S_S_S_S_S_S_S_S_S_S_S_S_S_S_S_S_S_S_S_S_S_S_S_S_S_S_S_S_S_S_S_S_S_S_S_S_S_S_S_S_S_S_S_S_S_S_S_S_S_S_S_S_S_S_S_S_S_S_S_S_S_S_S_S_S_S_S_S_S_S_S_S_S_S_S_S_S_S_S_S_S_S_S_S_S_S_S_S_S_S_S_S_S_S_S_S_S_S_S_S_S_S_S_S_S_S_S_S_S_S_S_S_S_S_S_S_S_S_S_S_S_S_S_S_S_S_S_S_S_S_S_S_S_S_S_S_S_S_S_S_S_S_S_S_S_S_S_S_S_S_S_S_S_S_S_S_S_S_S_S_S_S_S_S_S_S_S_S_S_S_S_S_S_S_S_S_S_S_S_S_S_S_S_S_S_S_S_S_S_S_S_S_S_S_S_S_S_S_S_S_S_S_S_S_S_S_S_S_S_S_S_S_S_S_S_S_S_S_S_S_S_S_S_S_S_S_S_S_S_S_S_S_S_S_S_S_S_S_S_S_S_S_S_S_S_S_S_S_S_S_S_S_S_S_S_S_S_S_S_S_S_S_S_S_S_S_S_S_S_S_S_S_S_S_S_S_S_S_S_S_S_S_S_S_S_S_S_S_S_S_S_S_S_S_S_S_S_S_S_S_S_S_S_S_S_S_S_S_S_S_S_S_S_S_S_S_S_S_S_S_S_S_S_S_S_S_S_S_S_S_S_S_S_S_S_S_S_S_S_S_S_S_S_S_S_S_S_S_S_S_S_S_S_S_S_S_S_S_S_S_S_S_S_S_S_S_S_S_S_S_S_S_S_S_S_S_S_S_S_S_S_S_S_S_S_S_S_S_S_S_S_S_S_S_S_S_S_S_S_S_S_S_S_S_S_S_S_S_S_S_S_S_S_S_S_S_S_S_S_S_S_S_S_S_S_S_S_S_S_S_S_S_S_S_S_S_S_S_S_S_S_S_S_S_S_S_S_S_S_S_S_S_S_S_S_S_S_S_S_S_S_S_S_S_S_S_S_S_S_S_S_S_S_S_S_S_S_S_S_S_S_S_S_S_S_S_S_S_S_S_S_S_S_S_S_S_S_S_S_S_S_S_S_S_S_S_S_S_S_S_S_S_S_S_S_S_S_S_S_S_S_S_S_S_S_S_S_S_S_S_S_S_S_S_S_S_S_S_S_S_S_S_S_S_S_S_S_S_S_S_S_S_S_S_S_S_S_S_S_S_S_S_S_S_S_S_S_S_S_S_S_S_S_S_S_S_S_S_S_S_S_S_S_S_S_S_S_S_S_S_S_S_S_S_S_S_S_S_S_S_S_S_S_S_S_S_S_S_S_S_S_S_S_S_S_S_S_S_S_S_S_S_S_S_S_S_S_S_S_S_S_S_S_S_S_S_S_S_S_S_S_S_S_S_S_S_S_S_S_S_S_S_S_S_S_S_S_S_S_S_S_S_S_S_S_S_S_S_S_S_S_S_S_S_S_S_S_S_S_S_S_S_S_S_S_S_S_S_S_S_S_S_S_S_S_S_S_S_S_S_S_S_S_S_S_S_S_S_S_S_S_S_S_S_S_S_S_S_S_S_S_S_S_S_S_S_S_S_S_S_S_S_S_S_S_S_S_S_S_S_S_S_S_S_S_S_S_S_S_S_S_S_S_S_S_S_S_S_S_S_S_S_S_S_S_S_S_S_S_S_S_S_S_S_S_S_S_S_S_S_S_S_S_S_S_S_S_S_S_S_S_S_S_S__param_165];
	ld.param.u64 	%rd167, [_Z4racePiS_S_S_S_S_S_S_S_S_S_S_S_S_S_S_S_S_S_S_S_S_S_S_S_S_S_S_S_S_S_S_S_S_S_S_S_S_S_S_S_S_S_S_S_S_S_S_S_S_S_S_S_S_S_S_S_S_S_S_S_S_S_S_S_S_S_S_S_S_S_S_S_S_S_S_S_S_S_S_S_S_S_S_S_S_S_S_S_S_S_S_S_S_S_S_S_S_S_S_S_S_S_S_S_S_S_S_S_S_S_S_S_S_S_S_S_S_S_S_S_S_S_S_S_S_S_S_S_S_S_S_S_S_S_S_S_S_S_S_S_S_S_S_S_S_S_S_S_S_S_S_S_S_S_S_S_S_S_S_S_S_S_S_S_S_S_S_S_S_S_S_S_S_S_S_S_S_S_S_S_S_S_S_S_S_S_S_S_S_S_S_S_S_S_S_S_S_S_S_S_S_S_S_S_S_S_S_S_S_S_S_S_S_S_S_S_S_S_S_S_S_S_S_S_S_S_S_S_S_S_S_S_S_S_S_S_S_S_S_S_S_S_S_S_S_S_S_S_S_S_S_S_S_S_S_S_S_S_S_S_S_S_S_S_S_S_S_S_S_S_S_S_S_S_S_S_S_S_S_S_S_S_S_S_S_S_S_S_S_S_S_S_S_S_S_S_S_S_S_S_S_S_S_S_S_S_S_S_S_S_S_S_S_S_S_S_S_S_S_S_S_S_S_S_S_S_S_S_S_S_S_S_S_S_S_S_S_S_S_S_S_S_S_S_S_S_S_S_S_S_S_S_S_S_S_S_S_S_S_S_S_S_S_S_S_S_S_S_S_S_S_S_S_S_S_S_S_S_S_S_S_S_S_S_S_S_S_S_S_S_S_S_S_S_S_S_S_S_S_S_S_S_S_S_S_S_S_S_S_S_S_S_S_S_S_S_S_S_S_S_S_S_S_S_S_S_S_S_S_S_S_S_S_S_S_S_S_S_S_S_S_S_S_S_S_S_S_S_S_S_S_S_S_S_S_S_S_S_S_S_S_S_S_S_S_S_S_S_S_S_S_S_S_S_S_S_S_S_S_S_S_S_S_S_S_S_S_S_S_S_S_S_S_S_S_S_S_S_S_S_S_S_S_S_S_S_S_S_S_S_S_S_S_S_S_S_S_S_S_S_S_S_S_S_S_S_S_S_S_S_S_S_S_S_S_S_S_S_S_S_S_S_S_S_S_S_S_S_S_S_S_S_S_S_S_S_S_S_S_S_S_S_S_S_S_S_S_S_S_S_S_S_S_S_S_S_S_S_S_S_S_S_S_S_S_S_S_S_S_S_S_S_S_S_S_S_S_S_S_S_S_S_S_S_S_S_S_S_S_S_S_S_S_S_S_S_S_S_S_S_S_S_S_S_S_S_S_S_S_S_S_S_S_S_S_S_S_S_S_S_S_S_S_S_S_S_S_S_S_S_S_S_S_S_S_S_S_S_S_S_S_S_S_S_S_S_S_S_S_S_S_S_S_S_S_S_S_S_S_S_S_S_S_S_S_S_S_S_S_S_S_S_S_S_S_S_S_S_S_S_S_S_S_S_S_S_S_S_S_S_S_S_S_S_S_S_S_S_S_S_S_S_S_S_S_S_S_S_S_S_S_S_S_S_S_S_S_S_S_S_S_S_S_S_S_S_S_S_S_S_S_S_S_S_S_S_S_S_S_S_S_S_S_S_S_S_S_S_S_S_S_S_S_S_S_S_S_S_S_S_S_S_S_S_S_S_S_S_S_S_S_S_S_S_S_S_S_S_S_S_S_S_S_S_S_S_S_S_S_S_S_S_S_S_S_S_S_S_S_S_S_S_S_S_S_S_S_S_S_S_S_S_S_S_S_S_S_S_S_S_S_S_S_S_S_S_S_S_S_S_S_S_S_S_S_S_S_S_S_S_S_S_S_S_S_S_S_S_S_S_S_S_S_S_S_S_S_S_S_S_S_S_S_S_S_S_S_S_S_S_S_S_S_S_S_S_S_S_S_S_S_S_S_S_S_S_S_S_S_S_S_S_S_S_S_S_S_S_S_S_S_S_S_S_S_S_S_S_S_S_S_S_S_S_S_S_S_S_S_S_S_S_S_S_S_S_S_S_S_S_S_S_S_S_S_S_S_S_S_S_S_S_S_S_S_S_S_S_S_S_S_S_S_S_S_S_S_S_S_S_S_S_S_S_S_S_S_S_S_S_S_S_S_S_S_S_S_S_S_S_S_S_S_S_S_S_S_S_S_S_S_S_S_S_S_S_S_S_S_S_S_S_S__param_166];
	ld.param.u64 	%rd168, [_Z4racePiS_S_S_S_S_S_S_S_S_S_S_S_S_S_S_S_S_S_S_S_S_S_S_S_S_S_S_S_S_S_S_S_S_S_S_S_S_S_S_S_S_S_S_S_S_S_S_S_S_S_S_S_S_S_S_S_S_S_S_S_S_S_S_S_S_S_S_S_S_S_S_S_S_S_S_S_S_S_S_S_S_S_S_S_S_S_S_S_S_S_S_S_S_S_S_S_S_S_S_S_S_S_S_S_S_S_S_S_S_S_S_S_S_S_S_S_S_S_S_S_S_S_S_S_S_S_S_S_S_S_S_S_S_S_S_S_S_S_S_S_S_S_S_S_S_S_S_S_S_S_S_S_S_S_S_S_S_S_S_S_S_S_S_S_S_S_S_S_S_S_S_S_S_S_S_S_S_S_S_S_S_S_S_S_S_S_S_S_S_S_S_S_S_S_S_S_S_S_S_S_S_S_S_S_S_S_S_S_S_S_S_S_S_S_S_S_S_S_S_S_S_S_S_S_S_S_S_S_S_S_S_S_S_S_S_S_S_S_S_S_S_S_S_S_S_S_S_S_S_S_S_S_S_S_S_S_S_S_S_S_S_S_S_S_S_S_S_S_S_S_S_S_S_S_S_S_S_S_S_S_S_S_S_S_S_S_S_S_S_S_S_S_S_S_S_S_S_S_S_S_S_S_S_S_S_S_S_S_S_S_S_S_S_S_S_S_S_S_S_S_S_S_S_S_S_S_S_S_S_S_S_S_S_S_S_S_S_S_S_S_S_S_S_S_S_S_S_S_S_S_S_S_S_S_S_S_S_S_S_S_S_S_S_S_S_S_S_S_S_S_S_S_S_S_S_S_S_S_S_S_S_S_S_S_S_S_S_S_S_S_S_S_S_S_S_S_S_S_S_S_S_S_S_S_S_S_S_S_S_S_S_S_S_S_S_S_S_S_S_S_S_S_S_S_S_S_S_S_S_S_S_S_S_S_S_S_S_S_S_S_S_S_S_S_S_S_S_S_S_S_S_S_S_S_S_S_S_S_S_S_S_S_S_S_S_S_S_S_S_S_S_S_S_S_S_S_S_S_S_S_S_S_S_S_S_S_S_S_S_S_S_S_S_S_S_S_S_S_S_S_S_S_S_S_S_S_S_S_S_S_S_S_S_S_S_S_S_S_S_S_S_S_S_S_S_S_S_S_S_S_S_S_S_S_S_S_S_S_S_S_S_S_S_S_S_S_S_S_S_S_S_S_S_S_S_S_S_S_S_S_S_S_S_S_S_S_S_S_S_S_S_S_S_S_S_S_S_S_S_S_S_S_S_S_S_S_S_S_S_S_S_S_S_S_S_S_S_S_S_S_S_S_S_S_S_S_S_S_S_S_S_S_S_S_S_S_S_S_S_S_S_S_S_S_S_S_S_S_S_S_S_S_S_S_S_S_S_S_S_S_S_S_S_S_S_S_S_S_S_S_S_S_S_S_S_S_S_S_S_S_S_S_S_S_S_S_S_S_S_S_S_S_S_S_S_S_S_S_S_S_S_S_S_S_S_S_S_S_S_S_S_S_S_S_S_S_S_S_S_S_S_S_S_S_S_S_S_S_S_S_S_S_S_S_S_S_S_S_S_S_S_S_S_S_S_S_S_S_S_S_S_S_S_S_S_S_S_S_S_S_S_S_S_S_S_S_S_S_S_S_S_S_S_S_S_S_S_S_S_S_S_S_S_S_S_S_S_S_S_S_S_S_S_S_S_S_S_S_S_S_S_S_S_S_S_S_S_S_S_S_S_S_S_S_S_S_S_S_S_S_S_S_S_S_S_S_S_S_S_S_S_S_S_S_S_S_S_S_S_S_S_S_S_S_S_S_S_S_S_S_S_S_S_S_S_S_S_S_S_S_S_S_S_S_S_S_S_S_S_S_S_S_S_S_S_S_S_S_S_S_S_S_S_S_S_S_S_S_S_S_S_S_S_S_S_S_S_S_S_S_S_S_S_S_S_S_S_S_S_S_S_S_S_S_S_S_S_S_S_S_S_S_S_S_S_S_S_S_S_S_S_S_S_S_S_S_S_S_S_S_S_S_S_S_S_S_S_S_S_S_S_S_S_S_S_S_S_S_S_S_S_S_S_S_S_S_S_S_S_S_S_S_S_S_S_S_S_S_S_S_S_S_S_S_S_S_S_S_S_S_S_S_S_S_S_S_S_S_S_S_S_S_S_S_S_S_S_S_S_S_S_S_S_S_S_S_S_S_S_S_S_S_S_S_S_S_S_S_S_S_S_S_S_S_S_S_S_S_S_S_S_S_S__param_167];
	ld.param.u64 	%rd169, [_Z4racePiS_S_S_S_S_S_S_S_S_S_S_S_S_S_S_S_S_S_S_S_S_S_S_S_S_S_S_S_S_S_S_S_S_S_S_S_S_S_S_S_S_S_S_S_S_S_S_S_S_S_S_S_S_S_S_S_S_S_S_S_S_S_S_S_S_S_S_S_S_S_S_S_S_S_S_S_S_S_S_S_S_S_S_S_S_S_S_S_S_S_S_S_S_S_S_S_S_S_S_S_S_S_S_S_S_S_S_S_S_S_S_S_S_S_S_S_S_S_S_S_S_S_S_S_S_S_S_S_S_S_S_S_S_S_S_S_S_S_S_S_S_S_S_S_S_S_S_S_S_S_S_S_S_S_S_S_S_S_S_S_S_S_S_S_S_S_S_S_S_S_S_S_S_S_S_S_S_S_S_S_S_S_S_S_S_S_S_S_S_S_S_S_S_S_S_S_S_S_S_S_S_S_S_S_S_S_S_S_S_S_S_S_S_S_S_S_S_S_S_S_S_S_S_S_S_S_S_S_S_S_S_S_S_S_S_S_S_S_S_S_S_S_S_S_S_S_S_S_S_S_S_S_S_S_S_S_S_S_S_S_S_S_S_S_S_S_S_S_S_S_S_S_S_S_S_S_S_S_S_S_S_S_S_S_S_S_S_S_S_S_S_S_S_S_S_S_S_S_S_S_S_S_S_S_S_S_S_S_S_S_S_S_S_S_S_S_S_S_S_S_S_S_S_S_S_S_S_S_S_S_S_S_S_S_S_S_S_S_S_S_S_S_S_S_S_S_S_S_S_S_S_S_S_S_S_S_S_S_S_S_S_S_S_S_S_S_S_S_S_S_S_S_S_S_S_S_S_S_S_S_S_S_S_S_S_S_S_S_S_S_S_S_S_S_S_S_S_S_S_S_S_S_S_S_S_S_S_S_S_S_S_S_S_S_S_S_S_S_S_S_S_S_S_S_S_S_S_S_S_S_S_S_S_S_S_S_S_S_S_S_S_S_S_S_S_S_S_S_S_S_S_S_S_S_S_S_S_S_S_S_S_S_S_S_S_S_S_S_S_S_S_S_S_S_S_S_S_S_S_S_S_S_S_S_S_S_S_S_S_S_S_S_S_S_S_S_S_S_S_S_S_S_S_S_S_S_S_S_S_S_S_S_S_S_S_S_S_S_S_S_S_S_S_S_S_S_S_S_S_S_S_S_S_S_S_S_S_S_S_S_S_S_S_S_S_S_S_S_S_S_S_S_S_S_S_S_S_S_S_S_S_S_S_S_S_S_S_S_S_S_S_S_S_S_S_S_S_S_S_S_S_S_S_S_S_S_S_S_S_S_S_S_S_S_S_S_S_S_S_S_S_S_S_S_S_S_S_S_S_S_S_S_S_S_S_S_S_S_S_S_S_S_S_S_S_S_S_S_S_S_S_S_S_S_S_S_S_S_S_S_S_S_S_S_S_S_S_S_S_S_S_S_S_S_S_S_S_S_S_S_S_S_S_S_S_S_S_S_S_S_S_S_S_S_S_S_S_S_S_S_S_S_S_S_S_S_S_S_S_S_S_S_S_S_S_S_S_S_S_S_S_S_S_S_S_S_S_S_S_S_S_S_S_S_S_S_S_S_S_S_S_S_S_S_S_S_S_S_S_S_S_S_S_S_S_S_S_S_S_S_S_S_S_S_S_S_S_S_S_S_S_S_S_S_S_S_S_S_S_S_S_S_S_S_S_S_S_S_S_S_S_S_S_S_S_S_S_S_S_S_S_S_S_S_S_S_S_S_S_S_S_S_S_S_S_S_S_S_S_S_S_S_S_S_S_S_S_S_S_S_S_S_S_S_S_S_S_S_S_S_S_S_S_S_S_S_S_S_S_S_S_S_S_S_S_S_S_S_S_S_S_S_S_S_S_S_S_S_S_S_S_S_S_S_S_S_S_S_S_S_S_S_S_S_S_S_S_S_S_S_S_S_S_S_S_S_S_S_S_S_S_S_S_S_S_S_S_S_S_S_S_S_S_S_S_S_S_S_S_S_S_S_S_S_S_S_S_S_S_S_S_S_S_S_S_S_S_S_S_S_S_S_S_S_S_S_S_S_S_S_S_S_S_S_S_S_S_S_S_S_S_S_S_S_S_S_S_S_S_S_S_S_S_S_S_S_S_S_S_S_S_S_S_S_S_S_S_S_S_S_S_S_S_S_S_S_S_S_S_S_S_S_S_S_S_S_S_S_S_S_S_S_S_S_S_S_S_S_S_S_S_S_S_S_S_S_S_S_S_S_S_S_S_S_S_S_S_S_S_S_S_S_S__param_168];
	ld.param.u64 	%rd170, [_Z4racePiS_S_S_S_S_S_S_S_S_S_S_S_S_S_S_S_S_S_S_S_S_S_S_S_S_S_S_S_S_S_S_S_S_S_S_S_S_S_S_S_S_S_S_S_S_S_S_S_S_S_S_S_S_S_S_S_S_S_S_S_S_S_S_S_S_S_S_S_S_S_S_S_S_S_S_S_S_S_S_S_S_S_S_S_S_S_S_S_S_S_S_S_S_S_S_S_S_S_S_S_S_S_S_S_S_S_S_S_S_S_S_S_S_S_S_S_S_S_S_S_S_S_S_S_S_S_S_S_S_S_S_S_S_S_S_S_S_S_S_S_S_S_S_S_S_S_S_S_S_S_S_S_S_S_S_S_S_S_S_S_S_S_S_S_S_S_S_S_S_S_S_S_S_S_S_S_S_S_S_S_S_S_S_S_S_S_S_S_S_S_S_S_S_S_S_S_S_S_S_S_S_S_S_S_S_S_S_S_S_S_S_S_S_S_S_S_S_S_S_S_S_S_S_S_S_S_S_S_S_S_S_S_S_S_S_S_S_S_S_S_S_S_S_S_S_S_S_S_S_S_S_S_S_S_S_S_S_S_S_S_S_S_S_S_S_S_S_S_S_S_S_S_S_S_S_S_S_S_S_S_S_S_S_S_S_S_S_S_S_S_S_S_S_S_S_S_S_S_S_S_S_S_S_S_S_S_S_S_S_S_S_S_S_S_S_S_S_S_S_S_S_S_S_S_S_S_S_S_S_S_S_S_S_S_S_S_S_S_S_S_S_S_S_S_S_S_S_S_S_S_S_S_S_S_S_S_S_S_S_S_S_S_S_S_S_S_S_S_S_S_S_S_S_S_S_S_S_S_S_S_S_S_S_S_S_S_S_S_S_S_S_S_S_S_S_S_S_S_S_S_S_S_S_S_S_S_S_S_S_S_S_S_S_S_S_S_S_S_S_S_S_S_S_S_S_S_S_S_S_S_S_S_S_S_S_S_S_S_S_S_S_S_S_S_S_S_S_S_S_S_S_S_S_S_S_S_S_S_S_S_S_S_S_S_S_S_S_S_S_S_S_S_S_S_S_S_S_S_S_S_S_S_S_S_S_S_S_S_S_S_S_S_S_S_S_S_S_S_S_S_S_S_S_S_S_S_S_S_S_S_S_S_S_S_S_S_S_S_S_S_S_S_S_S_S_S_S_S_S_S_S_S_S_S_S_S_S_S_S_S_S_S_S_S_S_S_S_S_S_S_S_S_S_S_S_S_S_S_S_S_S_S_S_S_S_S_S_S_S_S_S_S_S_S_S_S_S_S_S_S_S_S_S_S_S_S_S_S_S_S_S_S_S_S_S_S_S_S_S_S_S_S_S_S_S_S_S_S_S_S_S_S_S_S_S_S_S_S_S_S_S_S_S_S_S_S_S_S_S_S_S_S_S_S_S_S_S_S_S_S_S_S_S_S_S_S_S_S_S_S_S_S_S_S_S_S_S_S_S_S_S_S_S_S_S_S_S_S_S_S_S_S_S_S_S_S_S_S_S_S_S_S_S_S_S_S_S_S_S_S_S_S_S_S_S_S_S_S_S_S_S_S_S_S_S_S_S_S_S_S_S_S_S_S_S_S_S_S_S_S_S_S_S_S_S_S_S_S_S_S_S_S_S_S_S_S_S_S_S_S_S_S_S_S_S_S_S_S_S_S_S_S_S_S_S_S_S_S_S_S_S_S_S_S_S_S_S_S_S_S_S_S_S_S_S_S_S_S_S_S_S_S_S_S_S_S_S_S_S_S_S_S_S_S_S_S_S_S_S_S_S_S_S_S_S_S_S_S_S_S_S_S_S_S_S_S_S_S_S_S_S_S_S_S_S_S_S_S_S_S_S_S_S_S_S_S_S_S_S_S_S_S_S_S_S_S_S_S_S_S_S_S_S_S_S_S_S_S_S_S_S_S_S_S_S_S_S_S_S_S_S_S_S_S_S_S_S_S_S_S_S_S_S_S_S_S_S_S_S_S_S_S_S_S_S_S_S_S_S_S_S_S_S_S_S_S_S_S_S_S_S_S_S_S_S_S_S_S_S_S_S_S_S_S_S_S_S_S_S_S_S_S_S_S_S_S_S_S_S_S_S_S_S_S_S_S_S_S_S_S_S_S_S_S_S_S_S_S_S_S_S_S_S_S_S_S_S_S_S_S_S_S_S_S_S_S_S_S_S_S_S_S_S_S_S_S_S_S_S_S_S_S_S_S_S_S_S_S_S_S_S_S_S_S_S_S_S_S_S_S_S_S_S_S_S_S_S_S_S_S_S_S_S__param_169];
	ld.param.u64 	%rd171, [_Z4racePiS_S_S_S_S_S_S_S_S_S_S_S_S_S_S_S_S_S_S_S_S_S_S_S_S_S_S_S_S_S_S_S_S_S_S_S_S_S_S_S_S_S_S_S_S_S_S_S_S_S_S_S_S_S_S_S_S_S_S_S_S_S_S_S_S_S_S_S_S_S_S_S_S_S_S_S_S_S_S_S_S_S_S_S_S_S_S_S_S_S_S_S_S_S_S_S_S_S_S_S_S_S_S_S_S_S_S_S_S_S_S_S_S_S_S_S_S_S_S_S_S_S_S_S_S_S_S_S_S_S_S_S_S_S_S_S_S_S_S_S_S_S_S_S_S_S_S_S_S_S_S_S_S_S_S_S_S_S_S_S_S_S_S_S_S_S_S_S_S_S_S_S_S_S_S_S_S_S_S_S_S_S_S_S_S_S_S_S_S_S_S_S_S_S_S_S_S_S_S_S_S_S_S_S_S_S_S_S_S_S_S_S_S_S_S_S_S_S_S_S_S_S_S_S_S_S_S_S_S_S_S_S_S_S_S_S_S_S_S_S_S_S_S_S_S_S_S_S_S_S_S_S_S_S_S_S_S_S_S_S_S_S_S_S_S_S_S_S_S_S_S_S_S_S_S_S_S_S_S_S_S_S_S_S_S_S_S_S_S_S_S_S_S_S_S_S_S_S_S_S_S_S_S_S_S_S_S_S_S_S_S_S_S_S_S_S_S_S_S_S_S_S_S_S_S_S_S_S_S_S_S_S_S_S_S_S_S_S_S_S_S_S_S_S_S_S_S_S_S_S_S_S_S_S_S_S_S_S_S_S_S_S_S_S_S_S_S_S_S_S_S_S_S_S_S_S_S_S_S_S_S_S_S_S_S_S_S_S_S_S_S_S_S_S_S_S_S_S_S_S_S_S_S_S_S_S_S_S_S_S_S_S_S_S_S_S_S_S_S_S_S_S_S_S_S_S_S_S_S_S_S_S_S_S_S_S_S_S_S_S_S_S_S_S_S_S_S_S_S_S_S_S_S_S_S_S_S_S_S_S_S_S_S_S_S_S_S_S_S_S_S_S_S_S_S_S_S_S_S_S_S_S_S_S_S_S_S_S_S_S_S_S_S_S_S_S_S_S_S_S_S_S_S_S_S_S_S_S_S_S_S_S_S_S_S_S_S_S_S_S_S_S_S_S_S_S_S_S_S_S_S_S_S_S_S_S_S_S_S_S_S_S_S_S_S_S_S_S_S_S_S_S_S_S_S_S_S_S_S_S_S_S_S_S_S_S_S_S_S_S_S_S_S_S_S_S_S_S_S_S_S_S_S_S_S_S_S_S_S_S_S_S_S_S_S_S_S_S_S_S_S_S_S_S_S_S_S_S_S_S_S_S_S_S_S_S_S_S_S_S_S_S_S_S_S_S_S_S_S_S_S_S_S_S_S_S_S_S_S_S_S_S_S_S_S_S_S_S_S_S_S_S_S_S_S_S_S_S_S_S_S_S_S_S_S_S_S_S_S_S_S_S_S_S_S_S_S_S_S_S_S_S_S_S_S_S_S_S_S_S_S_S_S_S_S_S_S_S_S_S_S_S_S_S_S_S_S_S_S_S_S_S_S_S_S_S_S_S_S_S_S_S_S_S_S_S_S_S_S_S_S_S_S_S_S_S_S_S_S_S_S_S_S_S_S_S_S_S_S_S_S_S_S_S_S_S_S_S_S_S_S_S_S_S_S_S_S_S_S_S_S_S_S_S_S_S_S_S_S_S_S_S_S_S_S_S_S_S_S_S_S_S_S_S_S_S_S_S_S_S_S_S_S_S_S_S_S_S_S_S_S_S_S_S_S_S_S_S_S_S_S_S_S_S_S_S_S_S_S_S_S_S_S_S_S_S_S_S_S_S_S_S_S_S_S_S_S_S_S_S_S_S_S_S_S_S_S_S_S_S_S_S_S_S_S_S_S_S_S_S_S_S_S_S_S_S_S_S_S_S_S_S_S_S_S_S_S_S_S_S_S_S_S_S_S_S_S_S_S_S_S_S_S_S_S_S_S_S_S_S_S_S_S_S_S_S_S_S_S_S_S_S_S_S_S_S_S_S_S_S_S_S_S_S_S_S_S_S_S_S_S_S_S_S_S_S_S_S_S_S_S_S_S_S_S_S_S_S_S_S_S_S_S_S_S_S_S_S_S_S_S_S_S_S_S_S_S_S_S_S_S_S_S_S_S_S_S_S_S_S_S_S_S_S_S_S_S_S_S_S_S_S_S_S_S_S_S_S_S_S_S_S_S_S_S_S_S_S_S_S_S_S_S__param_170];
	ld.param.u64 	%rd172, [_Z4racePiS_S_S_S_S_S_S_S_S_S_S_S_S_S_S_S_S_S_S_S_S_S_S_S_S_S_S_S_S_S_S_S_S_S_S_S_S_S_S_S_S_S_S_S_S_S_S_S_S_S_S_S_S_S_S_S_S_S_S_S_S_S_S_S_S_S_S_S_S_S_S_S_S_S_S_S_S_S_S_S_S_S_S_S_S_S_S_S_S_S_S_S_S_S_S_S_S_S_S_S_S_S_S_S_S_S_S_S_S_S_S_S_S_S_S_S_S_S_S_S_S_S_S_S_S_S_S_S_S_S_S_S_S_S_S_S_S_S_S_S_S_S_S_S_S_S_S_S_S_S_S_S_S_S_S_S_S_S_S_S_S_S_S_S_S_S_S_S_S_S_S_S_S_S_S_S_S_S_S_S_S_S_S_S_S_S_S_S_S_S_S_S_S_S_S_S_S_S_S_S_S_S_S_S_S_S_S_S_S_S_S_S_S_S_S_S_S_S_S_S_S_S_S_S_S_S_S_S_S_S_S_S_S_S_S_S_S_S_S_S_S_S_S_S_S_S_S_S_S_S_S_S_S_S_S_S_S_S_S_S_S_S_S_S_S_S_S_S_S_S_S_S_S_S_S_S_S_S_S_S_S_S_S_S_S_S_S_S_S_S_S_S_S_S_S_S_S_S_S_S_S_S_S_S_S_S_S_S_S_S_S_S_S_S_S_S_S_S_S_S_S_S_S_S_S_S_S_S_S_S_S_S_S_S_S_S_S_S_S_S_S_S_S_S_S_S_S_S_S_S_S_S_S_S_S_S_S_S_S_S_S_S_S_S_S_S_S_S_S_S_S_S_S_S_S_S_S_S_S_S_S_S_S_S_S_S_S_S_S_S_S_S_S_S_S_S_S_S_S_S_S_S_S_S_S_S_S_S_S_S_S_S_S_S_S_S_S_S_S_S_S_S_S_S_S_S_S_S_S_S_S_S_S_S_S_S_S_S_S_S_S_S_S_S_S_S_S_S_S_S_S_S_S_S_S_S_S_S_S_S_S_S_S_S_S_S_S_S_S_S_S_S_S_S_S_S_S_S_S_S_S_S_S_S_S_S_S_S_S_S_S_S_S_S_S_S_S_S_S_S_S_S_S_S_S_S_S_S_S_S_S_S_S_S_S_S_S_S_S_S_S_S_S_S_S_S_S_S_S_S_S_S_S_S_S_S_S_S_S_S_S_S_S_S_S_S_S_S_S_S_S_S_S_S_S_S_S_S_S_S_S_S_S_S_S_S_S_S_S_S_S_S_S_S_S_S_S_S_S_S_S_S_S_S_S_S_S_S_S_S_S_S_S_S_S_S_S_S_S_S_S_S_S_S_S_S_S_S_S_S_S_S_S_S_S_S_S_S_S_S_S_S_S_S_S_S_S_S_S_S_S_S_S_S_S_S_S_S_S_S_S_S_S_S_S_S_S_S_S_S_S_S_S_S_S_S_S_S_S_S_S_S_S_S_S_S_S_S_S_S_S_S_S_S_S_S_S_S_S_S_S_S_S_S_S_S_S_S_S_S_S_S_S_S_S_S_S_S_S_S_S_S_S_S_S_S_S_S_S_S_S_S_S_S_S_S_S_S_S_S_S_S_S_S_S_S_S_S_S_S_S_S_S_S_S_S_S_S_S_S_S_S_S_S_S_S_S_S_S_S_S_S_S_S_S_S_S_S_S_S_S_S_S_S_S_S_S_S_S_S_S_S_S_S_S_S_S_S_S_S_S_S_S_S_S_S_S_S_S_S_S_S_S_S_S_S_S_S_S_S_S_S_S_S_S_S_S_S_S_S_S_S_S_S_S_S_S_S_S_S_S_S_S_S_S_S_S_S_S_S_S_S_S_S_S_S_S_S_S_S_S_S_S_S_S_S_S_S_S_S_S_S_S_S_S_S_S_S_S_S_S_S_S_S_S_S_S_S_S_S_S_S_S_S_S_S_S_S_S_S_S_S_S_S_S_S_S_S_S_S_S_S_S_S_S_S_S_S_S_S_S_S_S_S_S_S_S_S_S_S_S_S_S_S_S_S_S_S_S_S_S_S_S_S_S_S_S_S_S_S_S_S_S_S_S_S_S_S_S_S_S_S_S_S_S_S_S_S_S_S_S_S_S_S_S_S_S_S_S_S_S_S_S_S_S_S_S_S_S_S_S_S_S_S_S_S_S_S_S_S_S_S_S_S_S_S_S_S_S_S_S_S_S_S_S_S_S_S_S_S_S_S_S_S_S_S_S_S_S_S_S_S_S_S_S_S_S_S_S_S_S_S_S__param_171];
	ld.param.u64 	%rd173, [_Z4racePiS_S_S_S_S_S_S_S_S_S_S_S_S_S_S_S_S_S_S_S_S_S_S_S_S_S_S_S_S_S_S_S_S_S_S_S_S_S_S_S_S_S_S_S_S_S_S_S_S_S_S_S_S_S_S_S_S_S_S_S_S_S_S_S_S_S_S_S_S_S_S_S_S_S_S_S_S_S_S_S_S_S_S_S_S_S_S_S_S_S_S_S_S_S_S_S_S_S_S_S_S_S_S_S_S_S_S_S_S_S_S_S_S_S_S_S_S_S_S_S_S_S_S_S_S_S_S_S_S_S_S_S_S_S_S_S_S_S_S_S_S_S_S_S_S_S_S_S_S_S_S_S_S_S_S_S_S_S_S_S_S_S_S_S_S_S_S_S_S_S_S_S_S_S_S_S_S_S_S_S_S_S_S_S_S_S_S_S_S_S_S_S_S_S_S_S_S_S_S_S_S_S_S_S_S_S_S_S_S_S_S_S_S_S_S_S_S_S_S_S_S_S_S_S_S_S_S_S_S_S_S_S_S_S_S_S_S_S_S_S_S_S_S_S_S_S_S_S_S_S_S_S_S_S_S_S_S_S_S_S_S_S_S_S_S_S_S_S_S_S_S_S_S_S_S_S_S_S_S_S_S_S_S_S_S_S_S_S_S_S_S_S_S_S_S_S_S_S_S_S_S_S_S_S_S_S_S_S_S_S_S_S_S_S_S_S_S_S_S_S_S_S_S_S_S_S_S_S_S_S_S_S_S_S_S_S_S_S_S_S_S_S_S_S_S_S_S_S_S_S_S_S_S_S_S_S_S_S_S_S_S_S_S_S_S_S_S_S_S_S_S_S_S_S_S_S_S_S_S_S_S_S_S_S_S_S_S_S_S_S_S_S_S_S_S_S_S_S_S_S_S_S_S_S_S_S_S_S_S_S_S_S_S_S_S_S_S_S_S_S_S_S_S_S_S_S_S_S_S_S_S_S_S_S_S_S_S_S_S_S_S_S_S_S_S_S_S_S_S_S_S_S_S_S_S_S_S_S_S_S_S_S_S_S_S_S_S_S_S_S_S_S_S_S_S_S_S_S_S_S_S_S_S_S_S_S_S_S_S_S_S_S_S_S_S_S_S_S_S_S_S_S_S_S_S_S_S_S_S_S_S_S_S_S_S_S_S_S_S_S_S_S_S_S_S_S_S_S_S_S_S_S_S_S_S_S_S_S_S_S_S_S_S_S_S_S_S_S_S_S_S_S_S_S_S_S_S_S_S_S_S_S_S_S_S_S_S_S_S_S_S_S_S_S_S_S_S_S_S_S_S_S_S_S_S_S_S_S_S_S_S_S_S_S_S_S_S_S_S_S_S_S_S_S_S_S_S_S_S_S_S_S_S_S_S_S_S_S_S_S_S_S_S_S_S_S_S_S_S_S_S_S_S_S_S_S_S_S_S_S_S_S_S_S_S_S_S_S_S_S_S_S_S_S_S_S_S_S_S_S_S_S_S_S_S_S_S_S_S_S_S_S_S_S_S_S_S_S_S_S_S_S_S_S_S_S_S_S_S_S_S_S_S_S_S_S_S_S_S_S_S_S_S_S_S_S_S_S_S_S_S_S_S_S_S_S_S_S_S_S_S_S_S_S_S_S_S_S_S_S_S_S_S_S_S_S_S_S_S_S_S_S_S_S_S_S_S_S_S_S_S_S_S_S_S_S_S_S_S_S_S_S_S_S_S_S_S_S_S_S_S_S_S_S_S_S_S_S_S_S_S_S_S_S_S_S_S_S_S_S_S_S_S_S_S_S_S_S_S_S_S_S_S_S_S_S_S_S_S_S_S_S_S_S_S_S_S_S_S_S_S_S_S_S_S_S_S_S_S_S_S_S_S_S_S_S_S_S_S_S_S_S_S_S_S_S_S_S_S_S_S_S_S_S_S_S_S_S_S_S_S_S_S_S_S_S_S_S_S_S_S_S_S_S_S_S_S_S_S_S_S_S_S_S_S_S_S_S_S_S_S_S_S_S_S_S_S_S_S_S_S_S_S_S_S_S_S_S_S_S_S_S_S_S_S_S_S_S_S_S_S_S_S_S_S_S_S_S_S_S_S_S_S_S_S_S_S_S_S_S_S_S_S_S_S_S_S_S_S_S_S_S_S_S_S_S_S_S_S_S_S_S_S_S_S_S_S_S_S_S_S_S_S_S_S_S_S_S_S_S_S_S_S_S_S_S_S_S_S_S_S_S_S_S_S_S_S_S_S_S_S_S_S_S_S_S_S_S_S_S_S_S_S_S_S_S_S_S_S_S_S_S_S__param_172];
	ld.param.u64 	%rd174, [_Z4racePiS_S_S_S_S_S_S_S_S_S_S_S_S_S_S_S_S_S_S_S_S_S_S_S_S_S_S_S_S_S_S_S_S_S_S_S_S_S_S_S_S_S_S_S_S_S_S_S_S_S_S_S_S_S_S_S_S_S_S_S_S_S_S_S_S_S_S_S_S_S_S_S_S_S_S_S_S_S_S_S_S_S_S_S_S_S_S_S_S_S_S_S_S_S_S_S_S_S_S_S_S_S_S_S_S_S_S_S_S_S_S_S_S_S_S_S_S_S_S_S_S_S_S_S_S_S_S_S_S_S_S_S_S_S_S_S_S_S_S_S_S_S_S_S_S_S_S_S_S_S_S_S_S_S_S_S_S_S_S_S_S_S_S_S_S_S_S_S_S_S_S_S_S_S_S_S_S_S_S_S_S_S_S_S_S_S_S_S_S_S_S_S_S_S_S_S_S_S_S_S_S_S_S_S_S_S_S_S_S_S_S_S_S_S_S_S_S_S_S_S_S_S_S_S_S_S_S_S_S_S_S_S_S_S_S_S_S_S_S_S_S_S_S_S_S_S_S_S_S_S_S_S_S_S_S_S_S_S_S_S_S_S_S_S_S_S_S_S_S_S_S_S_S_S_S_S_S_S_S_S_S_S_S_S_S_S_S_S_S_S_S_S_S_S_S_S_S_S_S_S_S_S_S_S_S_S_S_S_S_S_S_S_S_S_S_S_S_S_S_S_S_S_S_S_S_S_S_S_S_S_S_S_S_S_S_S_S_S_S_S_S_S_S_S_S_S_S_S_S_S_S_S_S_S_S_S_S_S_S_S_S_S_S_S_S_S_S_S_S_S_S_S_S_S_S_S_S_S_S_S_S_S_S_S_S_S_S_S_S_S_S_S_S_S_S_S_S_S_S_S_S_S_S_S_S_S_S_S_S_S_S_S_S_S_S_S_S_S_S_S_S_S_S_S_S_S_S_S_S_S_S_S_S_S_S_S_S_S_S_S_S_S_S_S_S_S_S_S_S_S_S_S_S_S_S_S_S_S_S_S_S_S_S_S_S_S_S_S_S_S_S_S_S_S_S_S_S_S_S_S_S_S_S_S_S_S_S_S_S_S_S_S_S_S_S_S_S_S_S_S_S_S_S_S_S_S_S_S_S_S_S_S_S_S_S_S_S_S_S_S_S_S_S_S_S_S_S_S_S_S_S_S_S_S_S_S_S_S_S_S_S_S_S_S_S_S_S_S_S_S_S_S_S_S_S_S_S_S_S_S_S_S_S_S_S_S_S_S_S_S_S_S_S_S_S_S_S_S_S_S_S_S_S_S_S_S_S_S_S_S_S_S_S_S_S_S_S_S_S_S_S_S_S_S_S_S_S_S_S_S_S_S_S_S_S_S_S_S_S_S_S_S_S_S_S_S_S_S_S_S_S_S_S_S_S_S_S_S_S_S_S_S_S_S_S_S_S_S_S_S_S_S_S_S_S_S_S_S_S_S_S_S_S_S_S_S_S_S_S_S_S_S_S_S_S_S_S_S_S_S_S_S_S_S_S_S_S_S_S_S_S_S_S_S_S_S_S_S_S_S_S_S_S_S_S_S_S_S_S_S_S_S_S_S_S_S_S_S_S_S_S_S_S_S_S_S_S_S_S_S_S_S_S_S_S_S_S_S_S_S_S_S_S_S_S_S_S_S_S_S_S_S_S_S_S_S_S_S_S_S_S_S_S_S_S_S_S_S_S_S_S_S_S_S_S_S_S_S_S_S_S_S_S_S_S_S_S_S_S_S_S_S_S_S_S_S_S_S_S_S_S_S_S_S_S_S_S_S_S_S_S_S_S_S_S_S_S_S_S_S_S_S_S_S_S_S_S_S_S_S_S_S_S_S_S_S_S_S_S_S_S_S_S_S_S_S_S_S_S_S_S_S_S_S_S_S_S_S_S_S_S_S_S_S_S_S_S_S_S_S_S_S_S_S_S_S_S_S_S_S_S_S_S_S_S_S_S_S_S_S_S_S_S_S_S_S_S_S_S_S_S_S_S_S_S_S_S_S_S_S_S_S_S_S_S_S_S_S_S_S_S_S_S_S_S_S_S_S_S_S_S_S_S_S_S_S_S_S_S_S_S_S_S_S_S_S_S_S_S_S_S_S_S_S_S_S_S_S_S_S_S_S_S_S_S_S_S_S_S_S_S_S_S_S_S_S_S_S_S_S_S_S_S_S_S_S_S_S_S_S_S_S_S_S_S_S_S_S_S_S_S_S_S_S_S_S_S_S_S_S_S_S_S_S_S_S_S_S_S_S_S_S_S__param_173];
	ld.param.u64 	%rd175, [_Z4racePiS_S_S_S_S_S_S_S_S_S_S_S_S_S_S_S_S_S_S_S_S_S_S_S_S_S_S_S_S_S_S_S_S_S_S_S_S_S_S_S_S_S_S_S_S_S_S_S_S_S_S_S_S_S_S_S_S_S_S_S_S_S_S_S_S_S_S_S_S_S_S_S_S_S_S_S_S_S_S_S_S_S_S_S_S_S_S_S_S_S_S_S_S_S_S_S_S_S_S_S_S_S_S_S_S_S_S_S_S_S_S_S_S_S_S_S_S_S_S_S_S_S_S_S_S_S_S_S_S_S_S_S_S_S_S_S_S_S_S_S_S_S_S_S_S_S_S_S_S_S_S_S_S_S_S_S_S_S_S_S_S_S_S_S_S_S_S_S_S_S_S_S_S_S_S_S_S_S_S_S_S_S_S_S_S_S_S_S_S_S_S_S_S_S_S_S_S_S_S_S_S_S_S_S_S_S_S_S_S_S_S_S_S_S_S_S_S_S_S_S_S_S_S_S_S_S_S_S_S_S_S_S_S_S_S_S_S_S_S_S_S_S_S_S_S_S_S_S_S_S_S_S_S_S_S_S_S_S_S_S_S_S_S_S_S_S_S_S_S_S_S_S_S_S_S_S_S_S_S_S_S_S_S_S_S_S_S_S_S_S_S_S_S_S_S_S_S_S_S_S_S_S_S_S_S_S_S_S_S_S_S_S_S_S_S_S_S_S_S_S_S_S_S_S_S_S_S_S_S_S_S_S_S_S_S_S_S_S_S_S_S_S_S_S_S_S_S_S_S_S_S_S_S_S_S_S_S_S_S_S_S_S_S_S_S_S_S_S_S_S_S_S_S_S_S_S_S_S_S_S_S_S_S_S_S_S_S_S_S_S_S_S_S_S_S_S_S_S_S_S_S_S_S_S_S_S_S_S_S_S_S_S_S_S_S_S_S_S_S_S_S_S_S_S_S_S_S_S_S_S_S_S_S_S_S_S_S_S_S_S_S_S_S_S_S_S_S_S_S_S_S_S_S_S_S_S_S_S_S_S_S_S_S_S_S_S_S_S_S_S_S_S_S_S_S_S_S_S_S_S_S_S_S_S_S_S_S_S_S_S_S_S_S_S_S_S_S_S_S_S_S_S_S_S_S_S_S_S_S_S_S_S_S_S_S_S_S_S_S_S_S_S_S_S_S_S_S_S_S_S_S_S_S_S_S_S_S_S_S_S_S_S_S_S_S_S_S_S_S_S_S_S_S_S_S_S_S_S_S_S_S_S_S_S_S_S_S_S_S_S_S_S_S_S_S_S_S_S_S_S_S_S_S_S_S_S_S_S_S_S_S_S_S_S_S_S_S_S_S_S_S_S_S_S_S_S_S_S_S_S_S_S_S_S_S_S_S_S_S_S_S_S_S_S_S_S_S_S_S_S_S_S_S_S_S_S_S_S_S_S_S_S_S_S_S_S_S_S_S_S_S_S_S_S_S_S_S_S_S_S_S_S_S_S_S_S_S_S_S_S_S_S_S_S_S_S_S_S_S_S_S_S_S_S_S_S_S_S_S_S_S_S_S_S_S_S_S_S_S_S_S_S_S_S_S_S_S_S_S_S_S_S_S_S_S_S_S_S_S_S_S_S_S_S_S_S_S_S_S_S_S_S_S_S_S_S_S_S_S_S_S_S_S_S_S_S_S_S_S_S_S_S_S_S_S_S_S_S_S_S_S_S_S_S_S_S_S_S_S_S_S_S_S_S_S_S_S_S_S_S_S_S_S_S_S_S_S_S_S_S_S_S_S_S_S_S_S_S_S_S_S_S_S_S_S_S_S_S_S_S_S_S_S_S_S_S_S_S_S_S_S_S_S_S_S_S_S_S_S_S_S_S_S_S_S_S_S_S_S_S_S_S_S_S_S_S_S_S_S_S_S_S_S_S_S_S_S_S_S_S_S_S_S_S_S_S_S_S_S_S_S_S_S_S_S_S_S_S_S_S_S_S_S_S_S_S_S_S_S_S_S_S_S_S_S_S_S_S_S_S_S_S_S_S_S_S_S_S_S_S_S_S_S_S_S_S_S_S_S_S_S_S_S_S_S_S_S_S_S_S_S_S_S_S_S_S_S_S_S_S_S_S_S_S_S_S_S_S_S_S_S_S_S_S_S_S_S_S_S_S_S_S_S_S_S_S_S_S_S_S_S_S_S_S_S_S_S_S_S_S_S_S_S_S_S_S_S_S_S_S_S_S_S_S_S_S_S_S_S_S_S_S_S_S_S_S_S_S_S_S_S_S_S_S_S_S_S_S_S_S_S_S_S__param_174];
	ld.param.u64 	%rd176, [_Z4racePiS_S_S_S_S_S_S_S_S_S_S_S_S_S_S_S_S_S_S_S_S_S_S_S_S_S_S_S_S_S_S_S_S_S_S_S_S_S_S_S_S_S_S_S_S_S_S_S_S_S_S_S_S_S_S_S_S_S_S_S_S_S_S_S_S_S_S_S_S_S_S_S_S_S_S_S_S_S_S_S_S_S_S_S_S_S_S_S_S_S_S_S_S_S_S_S_S_S_S_S_S_S_S_S_S_S_S_S_S_S_S_S_S_S_S_S_S_S_S_S_S_S_S_S_S_S_S_S_S_S_S_S_S_S_S_S_S_S_S_S_S_S_S_S_S_S_S_S_S_S_S_S_S_S_S_S_S_S_S_S_S_S_S_S_S_S_S_S_S_S_S_S_S_S_S_S_S_S_S_S_S_S_S_S_S_S_S_S_S_S_S_S_S_S_S_S_S_S_S_S_S_S_S_S_S_S_S_S_S_S_S_S_S_S_S_S_S_S_S_S_S_S_S_S_S_S_S_S_S_S_S_S_S_S_S_S_S_S_S_S_S_S_S_S_S_S_S_S_S_S_S_S_S_S_S_S_S_S_S_S_S_S_S_S_S_S_S_S_S_S_S_S_S_S_S_S_S_S_S_S_S_S_S_S_S_S_S_S_S_S_S_S_S_S_S_S_S_S_S_S_S_S_S_S_S_S_S_S_S_S_S_S_S_S_S_S_S_S_S_S_S_S_S_S_S_S_S_S_S_S_S_S_S_S_S_S_S_S_S_S_S_S_S_S_S_S_S_S_S_S_S_S_S_S_S_S_S_S_S_S_S_S_S_S_S_S_S_S_S_S_S_S_S_S_S_S_S_S_S_S_S_S_S_S_S_S_S_S_S_S_S_S_S_S_S_S_S_S_S_S_S_S_S_S_S_S_S_S_S_S_S_S_S_S_S_S_S_S_S_S_S_S_S_S_S_S_S_S_S_S_S_S_S_S_S_S_S_S_S_S_S_S_S_S_S_S_S_S_S_S_S_S_S_S_S_S_S_S_S_S_S_S_S_S_S_S_S_S_S_S_S_S_S_S_S_S_S_S_S_S_S_S_S_S_S_S_S_S_S_S_S_S_S_S_S_S_S_S_S_S_S_S_S_S_S_S_S_S_S_S_S_S_S_S_S_S_S_S_S_S_S_S_S_S_S_S_S_S_S_S_S_S_S_S_S_S_S_S_S_S_S_S_S_S_S_S_S_S_S_S_S_S_S_S_S_S_S_S_S_S_S_S_S_S_S_S_S_S_S_S_S_S_S_S_S_S_S_S_S_S_S_S_S_S_S_S_S_S_S_S_S_S_S_S_S_S_S_S_S_S_S_S_S_S_S_S_S_S_S_S_S_S_S_S_S_S_S_S_S_S_S_S_S_S_S_S_S_S_S_S_S_S_S_S_S_S_S_S_S_S_S_S_S_S_S_S_S_S_S_S_S_S_S_S_S_S_S_S_S_S_S_S_S_S_S_S_S_S_S_S_S_S_S_S_S_S_S_S_S_S_S_S_S_S_S_S_S_S_S_S_S_S_S_S_S_S_S_S_S_S_S_S_S_S_S_S_S_S_S_S_S_S_S_S_S_S_S_S_S_S_S_S_S_S_S_S_S_S_S_S_S_S_S_S_S_S_S_S_S_S_S_S_S_S_S_S_S_S_S_S_S_S_S_S_S_S_S_S_S_S_S_S_S_S_S_S_S_S_S_S_S_S_S_S_S_S_S_S_S_S_S_S_S_S_S_S_S_S_S_S_S_S_S_S_S_S_S_S_S_S_S_S_S_S_S_S_S_S_S_S_S_S_S_S_S_S_S_S_S_S_S_S_S_S_S_S_S_S_S_S_S_S_S_S_S_S_S_S_S_S_S_S_S_S_S_S_S_S_S_S_S_S_S_S_S_S_S_S_S_S_S_S_S_S_S_S_S_S_S_S_S_S_S_S_S_S_S_S_S_S_S_S_S_S_S_S_S_S_S_S_S_S_S_S_S_S_S_S_S_S_S_S_S_S_S_S_S_S_S_S_S_S_S_S_S_S_S_S_S_S_S_S_S_S_S_S_S_S_S_S_S_S_S_S_S_S_S_S_S_S_S_S_S_S_S_S_S_S_S_S_S_S_S_S_S_S_S_S_S_S_S_S_S_S_S_S_S_S_S_S_S_S_S_S_S_S_S_S_S_S_S_S_S_S_S_S_S_S_S_S_S_S_S_S_S_S_S_S_S_S_S_S_S_S_S_S_S_S_S_S_S_S_S_S_S_S_S_S_S_S_S_S_S__param_175];
	ld.param.u64 	%rd177, [_Z4racePiS_S_S_S_S_S_S_S_S_S_S_S_S_S_S_S_S_S_S_S_S_S_S_S_S_S_S_S_S_S_S_S_S_S_S_S_S_S_S_S_S_S_S_S_S_S_S_S_S_S_S_S_S_S_S_S_S_S_S_S_S_S_S_S_S_S_S_S_S_S_S_S_S_S_S_S_S_S_S_S_S_S_S_S_S_S_S_S_S_S_S_S_S_S_S_S_S_S_S_S_S_S_S_S_S_S_S_S_S_S_S_S_S_S_S_S_S_S_S_S_S_S_S_S_S_S_S_S_S_S_S_S_S_S_S_S_S_S_S_S_S_S_S_S_S_S_S_S_S_S_S_S_S_S_S_S_S_S_S_S_S_S_S_S_S_S_S_S_S_S_S_S_S_S_S_S_S_S_S_S_S_S_S_S_S_S_S_S_S_S_S_S_S_S_S_S_S_S_S_S_S_S_S_S_S_S_S_S_S_S_S_S_S_S_S_S_S_S_S_S_S_S_S_S_S_S_S_S_S_S_S_S_S_S_S_S_S_S_S_S_S_S_S_S_S_S_S_S_S_S_S_S_S_S_S_S_S_S_S_S_S_S_S_S_S_S_S_S_S_S_S_S_S_S_S_S_S_S_S_S_S_S_S_S_S_S_S_S_S_S_S_S_S_S_S_S_S_S_S_S_S_S_S_S_S_S_S_S_S_S_S_S_S_S_S_S_S_S_S_S_S_S_S_S_S_S_S_S_S_S_S_S_S_S_S_S_S_S_S_S_S_S_S_S_S_S_S_S_S_S_S_S_S_S_S_S_S_S_S_S_S_S_S_S_S_S_S_S_S_S_S_S_S_S_S_S_S_S_S_S_S_S_S_S_S_S_S_S_S_S_S_S_S_S_S_S_S_S_S_S_S_S_S_S_S_S_S_S_S_S_S_S_S_S_S_S_S_S_S_S_S_S_S_S_S_S_S_S_S_S_S_S_S_S_S_S_S_S_S_S_S_S_S_S_S_S_S_S_S_S_S_S_S_S_S_S_S_S_S_S_S_S_S_S_S_S_S_S_S_S_S_S_S_S_S_S_S_S_S_S_S_S_S_S_S_S_S_S_S_S_S_S_S_S_S_S_S_S_S_S_S_S_S_S_S_S_S_S_S_S_S_S_S_S_S_S_S_S_S_S_S_S_S_S_S_S_S_S_S_S_S_S_S_S_S_S_S_S_S_S_S_S_S_S_S_S_S_S_S_S_S_S_S_S_S_S_S_S_S_S_S_S_S_S_S_S_S_S_S_S_S_S_S_S_S_S_S_S_S_S_S_S_S_S_S_S_S_S_S_S_S_S_S_S_S_S_S_S_S_S_S_S_S_S_S_S_S_S_S_S_S_S_S_S_S_S_S_S_S_S_S_S_S_S_S_S_S_S_S_S_S_S_S_S_S_S_S_S_S_S_S_S_S_S_S_S_S_S_S_S_S_S_S_S_S_S_S_S_S_S_S_S_S_S_S_S_S_S_S_S_S_S_S_S_S_S_S_S_S_S_S_S_S_S_S_S_S_S_S_S_S_S_S_S_S_S_S_S_S_S_S_S_S_S_S_S_S_S_S_S_S_S_S_S_S_S_S_S_S_S_S_S_S_S_S_S_S_S_S_S_S_S_S_S_S_S_S_S_S_S_S_S_S_S_S_S_S_S_S_S_S_S_S_S_S_S_S_S_S_S_S_S_S_S_S_S_S_S_S_S_S_S_S_S_S_S_S_S_S_S_S_S_S_S_S_S_S_S_S_S_S_S_S_S_S_S_S_S_S_S_S_S_S_S_S_S_S_S_S_S_S_S_S_S_S_S_S_S_S_S_S_S_S_S_S_S_S_S_S_S_S_S_S_S_S_S_S_S_S_S_S_S_S_S_S_S_S_S_S_S_S_S_S_S_S_S_S_S_S_S_S_S_S_S_S_S_S_S_S_S_S_S_S_S_S_S_S_S_S_S_S_S_S_S_S_S_S_S_S_S_S_S_S_S_S_S_S_S_S_S_S_S_S_S_S_S_S_S_S_S_S_S_S_S_S_S_S_S_S_S_S_S_S_S_S_S_S_S_S_S_S_S_S_S_S_S_S_S_S_S_S_S_S_S_S_S_S_S_S_S_S_S_S_S_S_S_S_S_S_S_S_S_S_S_S_S_S_S_S_S_S_S_S_S_S_S_S_S_S_S_S_S_S_S_S_S_S_S_S_S_S_S_S_S_S_S_S_S_S_S_S_S_S_S_S_S_S_S_S_S_S_S_S_S_S_S_S_S_S_S_S_S_S__param_176];
	ld.param.u64 	%rd178, [_Z4racePiS_S_S_S_S_S_S_S_S_S_S_S_S_S_S_S_S_S_S_S_S_S_S_S_S_S_S_S_S_S_S_S_S_S_S_S_S_S_S_S_S_S_S_S_S_S_S_S_S_S_S_S_S_S_S_S_S_S_S_S_S_S_S_S_S_S_S_S_S_S_S_S_S_S_S_S_S_S_S_S_S_S_S_S_S_S_S_S_S_S_S_S_S_S_S_S_S_S_S_S_S_S_S_S_S_S_S_S_S_S_S_S_S_S_S_S_S_S_S_S_S_S_S_S_S_S_S_S_S_S_S_S_S_S_S_S_S_S_S_S_S_S_S_S_S_S_S_S_S_S_S_S_S_S_S_S_S_S_S_S_S_S_S_S_S_S_S_S_S_S_S_S_S_S_S_S_S_S_S_S_S_S_S_S_S_S_S_S_S_S_S_S_S_S_S_S_S_S_S_S_S_S_S_S_S_S_S_S_S_S_S_S_S_S_S_S_S_S_S_S_S_S_S_S_S_S_S_S_S_S_S_S_S_S_S_S_S_S_S_S_S_S_S_S_S_S_S_S_S_S_S_S_S_S_S_S_S_S_S_S_S_S_S_S_S_S_S_S_S_S_S_S_S_S_S_S_S_S_S_S_S_S_S_S_S_S_S_S_S_S_S_S_S_S_S_S_S_S_S_S_S_S_S_S_S_S_S_S_S_S_S_S_S_S_S_S_S_S_S_S_S_S_S_S_S_S_S_S_S_S_S_S_S_S_S_S_S_S_S_S_S_S_S_S_S_S_S_S_S_S_S_S_S_S_S_S_S_S_S_S_S_S_S_S_S_S_S_S_S_S_S_S_S_S_S_S_S_S_S_S_S_S_S_S_S_S_S_S_S_S_S_S_S_S_S_S_S_S_S_S_S_S_S_S_S_S_S_S_S_S_S_S_S_S_S_S_S_S_S_S_S_S_S_S_S_S_S_S_S_S_S_S_S_S_S_S_S_S_S_S_S_S_S_S_S_S_S_S_S_S_S_S_S_S_S_S_S_S_S_S_S_S_S_S_S_S_S_S_S_S_S_S_S_S_S_S_S_S_S_S_S_S_S_S_S_S_S_S_S_S_S_S_S_S_S_S_S_S_S_S_S_S_S_S_S_S_S_S_S_S_S_S_S_S_S_S_S_S_S_S_S_S_S_S_S_S_S_S_S_S_S_S_S_S_S_S_S_S_S_S_S_S_S_S_S_S_S_S_S_S_S_S_S_S_S_S_S_S_S_S_S_S_S_S_S_S_S_S_S_S_S_S_S_S_S_S_S_S_S_S_S_S_S_S_S_S_S_S_S_S_S_S_S_S_S_S_S_S_S_S_S_S_S_S_S_S_S_S_S_S_S_S_S_S_S_S_S_S_S_S_S_S_S_S_S_S_S_S_S_S_S_S_S_S_S_S_S_S_S_S_S_S_S_S_S_S_S_S_S_S_S_S_S_S_S_S_S_S_S_S_S_S_S_S_S_S_S_S_S_S_S_S_S_S_S_S_S_S_S_S_S_S_S_S_S_S_S_S_S_S_S_S_S_S_S_S_S_S_S_S_S_S_S_S_S_S_S_S_S_S_S_S_S_S_S_S_S_S_S_S_S_S_S_S_S_S_S_S_S_S_S_S_S_S_S_S_S_S_S_S_S_S_S_S_S_S_S_S_S_S_S_S_S_S_S_S_S_S_S_S_S_S_S_S_S_S_S_S_S_S_S_S_S_S_S_S_S_S_S_S_S_S_S_S_S_S_S_S_S_S_S_S_S_S_S_S_S_S_S_S_S_S_S_S_S_S_S_S_S_S_S_S_S_S_S_S_S_S_S_S_S_S_S_S_S_S_S_S_S_S_S_S_S_S_S_S_S_S_S_S_S_S_S_S_S_S_S_S_S_S_S_S_S_S_S_S_S_S_S_S_S_S_S_S_S_S_S_S_S_S_S_S_S_S_S_S_S_S_S_S_S_S_S_S_S_S_S_S_S_S_S_S_S_S_S_S_S_S_S_S_S_S_S_S_S_S_S_S_S_S_S_S_S_S_S_S_S_S_S_S_S_S_S_S_S_S_S_S_S_S_S_S_S_S_S_S_S_S_S_S_S_S_S_S_S_S_S_S_S_S_S_S_S_S_S_S_S_S_S_S_S_S_S_S_S_S_S_S_S_S_S_S_S_S_S_S_S_S_S_S_S_S_S_S_S_S_S_S_S_S_S_S_S_S_S_S_S_S_S_S_S_S_S_S_S_S_S_S_S_S_S_S_S_S_S_S_S_S_S_S_S_S_S__param_177];
	ld.param.u64 	%rd179, [_Z4racePiS_S_S_S_S_S_S_S_S_S_S_S_S_S_S_S_S_S_S_S_S_S_S_S_S_S_S_S_S_S_S_S_S_S_S_S_S_S_S_S_S_S_S_S_S_S_S_S_S_S_S_S_S_S_S_S_S_S_S_S_S_S_S_S_S_S_S_S_S_S_S_S_S_S_S_S_S_S_S_S_S_S_S_S_S_S_S_S_S_S_S_S_S_S_S_S_S_S_S_S_S_S_S_S_S_S_S_S_S_S_S_S_S_S_S_S_S_S_S_S_S_S_S_S_S_S_S_S_S_S_S_S_S_S_S_S_S_S_S_S_S_S_S_S_S_S_S_S_S_S_S_S_S_S_S_S_S_S_S_S_S_S_S_S_S_S_S_S_S_S_S_S_S_S_S_S_S_S_S_S_S_S_S_S_S_S_S_S_S_S_S_S_S_S_S_S_S_S_S_S_S_S_S_S_S_S_S_S_S_S_S_S_S_S_S_S_S_S_S_S_S_S_S_S_S_S_S_S_S_S_S_S_S_S_S_S_S_S_S_S_S_S_S_S_S_S_S_S_S_S_S_S_S_S_S_S_S_S_S_S_S_S_S_S_S_S_S_S_S_S_S_S_S_S_S_S_S_S_S_S_S_S_S_S_S_S_S_S_S_S_S_S_S_S_S_S_S_S_S_S_S_S_S_S_S_S_S_S_S_S_S_S_S_S_S_S_S_S_S_S_S_S_S_S_S_S_S_S_S_S_S_S_S_S_S_S_S_S_S_S_S_S_S_S_S_S_S_S_S_S_S_S_S_S_S_S_S_S_S_S_S_S_S_S_S_S_S_S_S_S_S_S_S_S_S_S_S_S_S_S_S_S_S_S_S_S_S_S_S_S_S_S_S_S_S_S_S_S_S_S_S_S_S_S_S_S_S_S_S_S_S_S_S_S_S_S_S_S_S_S_S_S_S_S_S_S_S_S_S_S_S_S_S_S_S_S_S_S_S_S_S_S_S_S_S_S_S_S_S_S_S_S_S_S_S_S_S_S_S_S_S_S_S_S_S_S_S_S_S_S_S_S_S_S_S_S_S_S_S_S_S_S_S_S_S_S_S_S_S_S_S_S_S_S_S_S_S_S_S_S_S_S_S_S_S_S_S_S_S_S_S_S_S_S_S_S_S_S_S_S_S_S_S_S_S_S_S_S_S_S_S_S_S_S_S_S_S_S_S_S_S_S_S_S_S_S_S_S_S_S_S_S_S_S_S_S_S_S_S_S_S_S_S_S_S_S_S_S_S_S_S_S_S_S_S_S_S_S_S_S_S_S_S_S_S_S_S_S_S_S_S_S_S_S_S_S_S_S_S_S_S_S_S_S_S_S_S_S_S_S_S_S_S_S_S_S_S_S_S_S_S_S_S_S_S_S_S_S_S_S_S_S_S_S_S_S_S_S_S_S_S_S_S_S_S_S_S_S_S_S_S_S_S_S_S_S_S_S_S_S_S_S_S_S_S_S_S_S_S_S_S_S_S_S_S_S_S_S_S_S_S_S_S_S_S_S_S_S_S_S_S_S_S_S_S_S_S_S_S_S_S_S_S_S_S_S_S_S_S_S_S_S_S_S_S_S_S_S_S_S_S_S_S_S_S_S_S_S_S_S_S_S_S_S_S_S_S_S_S_S_S_S_S_S_S_S_S_S_S_S_S_S_S_S_S_S_S_S_S_S_S_S_S_S_S_S_S_S_S_S_S_S_S_S_S_S_S_S_S_S_S_S_S_S_S_S_S_S_S_S_S_S_S_S_S_S_S_S_S_S_S_S_S_S_S_S_S_S_S_S_S_S_S_S_S_S_S_S_S_S_S_S_S_S_S_S_S_S_S_S_S_S_S_S_S_S_S_S_S_S_S_S_S_S_S_S_S_S_S_S_S_S_S_S_S_S_S_S_S_S_S_S_S_S_S_S_S_S_S_S_S_S_S_S_S_S_S_S_S_S_S_S_S_S_S_S_S_S_S_S_S_S_S_S_S_S_S_S_S_S_S_S_S_S_S_S_S_S_S_S_S_S_S_S_S_S_S_S_S_S_S_S_S_S_S_S_S_S_S_S_S_S_S_S_S_S_S_S_S_S_S_S_S_S_S_S_S_S_S_S_S_S_S_S_S_S_S_S_S_S_S_S_S_S_S_S_S_S_S_S_S_S_S_S_S_S_S_S_S_S_S_S_S_S_S_S_S_S_S_S_S_S_S_S_S_S_S_S_S_S_S_S_S_S_S_S_S_S_S_S_S_S_S_S_S_S_S_S_S_S_S_S_S__param_178];
	ld.param.u64 	%rd180, [_Z4racePiS_S_S_S_S_S_S_S_S_S_S_S_S_S_S_S_S_S_S_S_S_S_S_S_S_S_S_S_S_S_S_S_S_S_S_S_S_S_S_S_S_S_S_S_S_S_S_S_S_S_S_S_S_S_S_S_S_S_S_S_S_S_S_S_S_S_S_S_S_S_S_S_S_S_S_S_S_S_S_S_S_S_S_S_S_S_S_S_S_S_S_S_S_S_S_S_S_S_S_S_S_S_S_S_S_S_S_S_S_S_S_S_S_S_S_S_S_S_S_S_S_S_S_S_S_S_S_S_S_S_S_S_S_S_S_S_S_S_S_S_S_S_S_S_S_S_S_S_S_S_S_S_S_S_S_S_S_S_S_S_S_S_S_S_S_S_S_S_S_S_S_S_S_S_S_S_S_S_S_S_S_S_S_S_S_S_S_S_S_S_S_S_S_S_S_S_S_S_S_S_S_S_S_S_S_S_S_S_S_S_S_S_S_S_S_S_S_S_S_S_S_S_S_S_S_S_S_S_S_S_S_S_S_S_S_S_S_S_S_S_S_S_S_S_S_S_S_S_S_S_S_S_S_S_S_S_S_S_S_S_S_S_S_S_S_S_S_S_S_S_S_S_S_S_S_S_S_S_S_S_S_S_S_S_S_S_S_S_S_S_S_S_S_S_S_S_S_S_S_S_S_S_S_S_S_S_S_S_S_S_S_S_S_S_S_S_S_S_S_S_S_S_S_S_S_S_S_S_S_S_S_S_S_S_S_S_S_S_S_S_S_S_S_S_S_S_S_S_S_S_S_S_S_S_S_S_S_S_S_S_S_S_S_S_S_S_S_S_S_S_S_S_S_S_S_S_S_S_S_S_S_S_S_S_S_S_S_S_S_S_S_S_S_S_S_S_S_S_S_S_S_S_S_S_S_S_S_S_S_S_S_S_S_S_S_S_S_S_S_S_S_S_S_S_S_S_S_S_S_S_S_S_S_S_S_S_S_S_S_S_S_S_S_S_S_S_S_S_S_S_S_S_S_S_S_S_S_S_S_S_S_S_S_S_S_S_S_S_S_S_S_S_S_S_S_S_S_S_S_S_S_S_S_S_S_S_S_S_S_S_S_S_S_S_S_S_S_S_S_S_S_S_S_S_S_S_S_S_S_S_S_S_S_S_S_S_S_S_S_S_S_S_S_S_S_S_S_S_S_S_S_S_S_S_S_S_S_S_S_S_S_S_S_S_S_S_S_S_S_S_S_S_S_S_S_S_S_S_S_S_S_S_S_S_S_S_S_S_S_S_S_S_S_S_S_S_S_S_S_S_S_S_S_S_S_S_S_S_S_S_S_S_S_S_S_S_S_S_S_S_S_S_S_S_S_S_S_S_S_S_S_S_S_S_S_S_S_S_S_S_S_S_S_S_S_S_S_S_S_S_S_S_S_S_S_S_S_S_S_S_S_S_S_S_S_S_S_S_S_S_S_S_S_S_S_S_S_S_S_S_S_S_S_S_S_S_S_S_S_S_S_S_S_S_S_S_S_S_S_S_S_S_S_S_S_S_S_S_S_S_S_S_S_S_S_S_S_S_S_S_S_S_S_S_S_S_S_S_S_S_S_S_S_S_S_S_S_S_S_S_S_S_S_S_S_S_S_S_S_S_S_S_S_S_S_S_S_S_S_S_S_S_S_S_S_S_S_S_S_S_S_S_S_S_S_S_S_S_S_S_S_S_S_S_S_S_S_S_S_S_S_S_S_S_S_S_S_S_S_S_S_S_S_S_S_S_S_S_S_S_S_S_S_S_S_S_S_S_S_S_S_S_S_S_S_S_S_S_S_S_S_S_S_S_S_S_S_S_S_S_S_S_S_S_S_S_S_S_S_S_S_S_S_S_S_S_S_S_S_S_S_S_S_S_S_S_S_S_S_S_S_S_S_S_S_S_S_S_S_S_S_S_S_S_S_S_S_S_S_S_S_S_S_S_S_S_S_S_S_S_S_S_S_S_S_S_S_S_S_S_S_S_S_S_S_S_S_S_S_S_S_S_S_S_S_S_S_S_S_S_S_S_S_S_S_S_S_S_S_S_S_S_S_S_S_S_S_S_S_S_S_S_S_S_S_S_S_S_S_S_S_S_S_S_S_S_S_S_S_S_S_S_S_S_S_S_S_S_S_S_S_S_S_S_S_S_S_S_S_S_S_S_S_S_S_S_S_S_S_S_S_S_S_S_S_S_S_S_S_S_S_S_S_S_S_S_S_S_S_S_S_S_S_S_S_S_S_S_S_S_S_S_S_S_S_S_S_S_S_S_S_S_S__param_179];
	ld.param.u64 	%rd181, [_Z4racePiS_S_S_S_S_S_S_S_S_S_S_S_S_S_S_S_S_S_S_S_S_S_S_S_S_S_S_S_S_S_S_S_S_S_S_S_S_S_S_S_S_S_S_S_S_S_S_S_S_S_S_S_S_S_S_S_S_S_S_S_S_S_S_S_S_S_S_S_S_S_S_S_S_S_S_S_S_S_S_S_S_S_S_S_S_S_S_S_S_S_S_S_S_S_S_S_S_S_S_S_S_S_S_S_S_S_S_S_S_S_S_S_S_S_S_S_S_S_S_S_S_S_S_S_S_S_S_S_S_S_S_S_S_S_S_S_S_S_S_S_S_S_S_S_S_S_S_S_S_S_S_S_S_S_S_S_S_S_S_S_S_S_S_S_S_S_S_S_S_S_S_S_S_S_S_S_S_S_S_S_S_S_S_S_S_S_S_S_S_S_S_S_S_S_S_S_S_S_S_S_S_S_S_S_S_S_S_S_S_S_S_S_S_S_S_S_S_S_S_S_S_S_S_S_S_S_S_S_S_S_S_S_S_S_S_S_S_S_S_S_S_S_S_S_S_S_S_S_S_S_S_S_S_S_S_S_S_S_S_S_S_S_S_S_S_S_S_S_S_S_S_S_S_S_S_S_S_S_S_S_S_S_S_S_S_S_S_S_S_S_S_S_S_S_S_S_S_S_S_S_S_S_S_S_S_S_S_S_S_S_S_S_S_S_S_S_S_S_S_S_S_S_S_S_S_S_S_S_S_S_S_S_S_S_S_S_S_S_S_S_S_S_S_S_S_S_S_S_S_S_S_S_S_S_S_S_S_S_S_S_S_S_S_S_S_S_S_S_S_S_S_S_S_S_S_S_S_S_S_S_S_S_S_S_S_S_S_S_S_S_S_S_S_S_S_S_S_S_S_S_S_S_S_S_S_S_S_S_S_S_S_S_S_S_S_S_S_S_S_S_S_S_S_S_S_S_S_S_S_S_S_S_S_S_S_S_S_S_S_S_S_S_S_S_S_S_S_S_S_S_S_S_S_S_S_S_S_S_S_S_S_S_S_S_S_S_S_S_S_S_S_S_S_S_S_S_S_S_S_S_S_S_S_S_S_S_S_S_S_S_S_S_S_S_S_S_S_S_S_S_S_S_S_S_S_S_S_S_S_S_S_S_S_S_S_S_S_S_S_S_S_S_S_S_S_S_S_S_S_S_S_S_S_S_S_S_S_S_S_S_S_S_S_S_S_S_S_S_S_S_S_S_S_S_S_S_S_S_S_S_S_S_S_S_S_S_S_S_S_S_S_S_S_S_S_S_S_S_S_S_S_S_S_S_S_S_S_S_S_S_S_S_S_S_S_S_S_S_S_S_S_S_S_S_S_S_S_S_S_S_S_S_S_S_S_S_S_S_S_S_S_S_S_S_S_S_S_S_S_S_S_S_S_S_S_S_S_S_S_S_S_S_S_S_S_S_S_S_S_S_S_S_S_S_S_S_S_S_S_S_S_S_S_S_S_S_S_S_S_S_S_S_S_S_S_S_S_S_S_S_S_S_S_S_S_S_S_S_S_S_S_S_S_S_S_S_S_S_S_S_S_S_S_S_S_S_S_S_S_S_S_S_S_S_S_S_S_S_S_S_S_S_S_S_S_S_S_S_S_S_S_S_S_S_S_S_S_S_S_S_S_S_S_S_S_S_S_S_S_S_S_S_S_S_S_S_S_S_S_S_S_S_S_S_S_S_S_S_S_S_S_S_S_S_S_S_S_S_S_S_S_S_S_S_S_S_S_S_S_S_S_S_S_S_S_S_S_S_S_S_S_S_S_S_S_S_S_S_S_S_S_S_S_S_S_S_S_S_S_S_S_S_S_S_S_S_S_S_S_S_S_S_S_S_S_S_S_S_S_S_S_S_S_S_S_S_S_S_S_S_S_S_S_S_S_S_S_S_S_S_S_S_S_S_S_S_S_S_S_S_S_S_S_S_S_S_S_S_S_S_S_S_S_S_S_S_S_S_S_S_S_S_S_S_S_S_S_S_S_S_S_S_S_S_S_S_S_S_S_S_S_S_S_S_S_S_S_S_S_S_S_S_S_S_S_S_S_S_S_S_S_S_S_S_S_S_S_S_S_S_S_S_S_S_S_S_S_S_S_S_S_S_S_S_S_S_S_S_S_S_S_S_S_S_S_S_S_S_S_S_S_S_S_S_S_S_S_S_S_S_S_S_S_S_S_S_S_S_S_S_S_S_S_S_S_S_S_S_S_S_S_S_S_S_S_S_S_S_S_S_S_S_S_S_S_S_S_S_S_S_S_S_S__param_180];
	ld.param.u64 	%rd182, [_Z4racePiS_S_S_S_S_S_S_S_S_S_S_S_S_S_S_S_S_S_S_S_S_S_S_S_S_S_S_S_S_S_S_S_S_S_S_S_S_S_S_S_S_S_S_S_S_S_S_S_S_S_S_S_S_S_S_S_S_S_S_S_S_S_S_S_S_S_S_S_S_S_S_S_S_S_S_S_S_S_S_S_S_S_S_S_S_S_S_S_S_S_S_S_S_S_S_S_S_S_S_S_S_S_S_S_S_S_S_S_S_S_S_S_S_S_S_S_S_S_S_S_S_S_S_S_S_S_S_S_S_S_S_S_S_S_S_S_S_S_S_S_S_S_S_S_S_S_S_S_S_S_S_S_S_S_S_S_S_S_S_S_S_S_S_S_S_S_S_S_S_S_S_S_S_S_S_S_S_S_S_S_S_S_S_S_S_S_S_S_S_S_S_S_S_S_S_S_S_S_S_S_S_S_S_S_S_S_S_S_S_S_S_S_S_S_S_S_S_S_S_S_S_S_S_S_S_S_S_S_S_S_S_S_S_S_S_S_S_S_S_S_S_S_S_S_S_S_S_S_S_S_S_S_S_S_S_S_S_S_S_S_S_S_S_S_S_S_S_S_S_S_S_S_S_S_S_S_S_S_S_S_S_S_S_S_S_S_S_S_S_S_S_S_S_S_S_S_S_S_S_S_S_S_S_S_S_S_S_S_S_S_S_S_S_S_S_S_S_S_S_S_S_S_S_S_S_S_S_S_S_S_S_S_S_S_S_S_S_S_S_S_S_S_S_S_S_S_S_S_S_S_S_S_S_S_S_S_S_S_S_S_S_S_S_S_S_S_S_S_S_S_S_S_S_S_S_S_S_S_S_S_S_S_S_S_S_S_S_S_S_S_S_S_S_S_S_S_S_S_S_S_S_S_S_S_S_S_S_S_S_S_S_S_S_S_S_S_S_S_S_S_S_S_S_S_S_S_S_S_S_S_S_S_S_S_S_S_S_S_S_S_S_S_S_S_S_S_S_S_S_S_S_S_S_S_S_S_S_S_S_S_S_S_S_S_S_S_S_S_S_S_S_S_S_S_S_S_S_S_S_S_S_S_S_S_S_S_S_S_S_S_S_S_S_S_S_S_S_S_S_S_S_S_S_S_S_S_S_S_S_S_S_S_S_S_S_S_S_S_S_S_S_S_S_S_S_S_S_S_S_S_S_S_S_S_S_S_S_S_S_S_S_S_S_S_S_S_S_S_S_S_S_S_S_S_S_S_S_S_S_S_S_S_S_S_S_S_S_S_S_S_S_S_S_S_S_S_S_S_S_S_S_S_S_S_S_S_S_S_S_S_S_S_S_S_S_S_S_S_S_S_S_S_S_S_S_S_S_S_S_S_S_S_S_S_S_S_S_S_S_S_S_S_S_S_S_S_S_S_S_S_S_S_S_S_S_S_S_S_S_S_S_S_S_S_S_S_S_S_S_S_S_S_S_S_S_S_S_S_S_S_S_S_S_S_S_S_S_S_S_S_S_S_S_S_S_S_S_S_S_S_S_S_S_S_S_S_S_S_S_S_S_S_S_S_S_S_S_S_S_S_S_S_S_S_S_S_S_S_S_S_S_S_S_S_S_S_S_S_S_S_S_S_S_S_S_S_S_S_S_S_S_S_S_S_S_S_S_S_S_S_S_S_S_S_S_S_S_S_S_S_S_S_S_S_S_S_S_S_S_S_S_S_S_S_S_S_S_S_S_S_S_S_S_S_S_S_S_S_S_S_S_S_S_S_S_S_S_S_S_S_S_S_S_S_S_S_S_S_S_S_S_S_S_S_S_S_S_S_S_S_S_S_S_S_S_S_S_S_S_S_S_S_S_S_S_S_S_S_S_S_S_S_S_S_S_S_S_S_S_S_S_S_S_S_S_S_S_S_S_S_S_S_S_S_S_S_S_S_S_S_S_S_S_S_S_S_S_S_S_S_S_S_S_S_S_S_S_S_S_S_S_S_S_S_S_S_S_S_S_S_S_S_S_S_S_S_S_S_S_S_S_S_S_S_S_S_S_S_S_S_S_S_S_S_S_S_S_S_S_S_S_S_S_S_S_S_S_S_S_S_S_S_S_S_S_S_S_S_S_S_S_S_S_S_S_S_S_S_S_S_S_S_S_S_S_S_S_S_S_S_S_S_S_S_S_S_S_S_S_S_S_S_S_S_S_S_S_S_S_S_S_S_S_S_S_S_S_S_S_S_S_S_S_S_S_S_S_S_S_S_S_S_S_S_S_S_S_S_S_S_S_S_S_S_S_S_S_S_S_S_S_S_S__param_181];
	ld.param.u64 	%rd183, [_Z4racePiS_S_S_S_S_S_S_S_S_S_S_S_S_S_S_S_S_S_S_S_S_S_S_S_S_S_S_S_S_S_S_S_S_S_S_S_S_S_S_S_S_S_S_S_S_S_S_S_S_S_S_S_S_S_S_S_S_S_S_S_S_S_S_S_S_S_S_S_S_S_S_S_S_S_S_S_S_S_S_S_S_S_S_S_S_S_S_S_S_S_S_S_S_S_S_S_S_S_S_S_S_S_S_S_S_S_S_S_S_S_S_S_S_S_S_S_S_S_S_S_S_S_S_S_S_S_S_S_S_S_S_S_S_S_S_S_S_S_S_S_S_S_S_S_S_S_S_S_S_S_S_S_S_S_S_S_S_S_S_S_S_S_S_S_S_S_S_S_S_S_S_S_S_S_S_S_S_S_S_S_S_S_S_S_S_S_S_S_S_S_S_S_S_S_S_S_S_S_S_S_S_S_S_S_S_S_S_S_S_S_S_S_S_S_S_S_S_S_S_S_S_S_S_S_S_S_S_S_S_S_S_S_S_S_S_S_S_S_S_S_S_S_S_S_S_S_S_S_S_S_S_S_S_S_S_S_S_S_S_S_S_S_S_S_S_S_S_S_S_S_S_S_S_S_S_S_S_S_S_S_S_S_S_S_S_S_S_S_S_S_S_S_S_S_S_S_S_S_S_S_S_S_S_S_S_S_S_S_S_S_S_S_S_S_S_S_S_S_S_S_S_S_S_S_S_S_S_S_S_S_S_S_S_S_S_S_S_S_S_S_S_S_S_S_S_S_S_S_S_S_S_S_S_S_S_S_S_S_S_S_S_S_S_S_S_S_S_S_S_S_S_S_S_S_S_S_S_S_S_S_S_S_S_S_S_S_S_S_S_S_S_S_S_S_S_S_S_S_S_S_S_S_S_S_S_S_S_S_S_S_S_S_S_S_S_S_S_S_S_S_S_S_S_S_S_S_S_S_S_S_S_S_S_S_S_S_S_S_S_S_S_S_S_S_S_S_S_S_S_S_S_S_S_S_S_S_S_S_S_S_S_S_S_S_S_S_S_S_S_S_S_S_S_S_S_S_S_S_S_S_S_S_S_S_S_S_S_S_S_S_S_S_S_S_S_S_S_S_S_S_S_S_S_S_S_S_S_S_S_S_S_S_S_S_S_S_S_S_S_S_S_S_S_S_S_S_S_S_S_S_S_S_S_S_S_S_S_S_S_S_S_S_S_S_S_S_S_S_S_S_S_S_S_S_S_S_S_S_S_S_S_S_S_S_S_S_S_S_S_S_S_S_S_S_S_S_S_S_S_S_S_S_S_S_S_S_S_S_S_S_S_S_S_S_S_S_S_S_S_S_S_S_S_S_S_S_S_S_S_S_S_S_S_S_S_S_S_S_S_S_S_S_S_S_S_S_S_S_S_S_S_S_S_S_S_S_S_S_S_S_S_S_S_S_S_S_S_S_S_S_S_S_S_S_S_S_S_S_S_S_S_S_S_S_S_S_S_S_S_S_S_S_S_S_S_S_S_S_S_S_S_S_S_S_S_S_S_S_S_S_S_S_S_S_S_S_S_S_S_S_S_S_S_S_S_S_S_S_S_S_S_S_S_S_S_S_S_S_S_S_S_S_S_S_S_S_S_S_S_S_S_S_S_S_S_S_S_S_S_S_S_S_S_S_S_S_S_S_S_S_S_S_S_S_S_S_S_S_S_S_S_S_S_S_S_S_S_S_S_S_S_S_S_S_S_S_S_S_S_S_S_S_S_S_S_S_S_S_S_S_S_S_S_S_S_S_S_S_S_S_S_S_S_S_S_S_S_S_S_S_S_S_S_S_S_S_S_S_S_S_S_S_S_S_S_S_S_S_S_S_S_S_S_S_S_S_S_S_S_S_S_S_S_S_S_S_S_S_S_S_S_S_S_S_S_S_S_S_S_S_S_S_S_S_S_S_S_S_S_S_S_S_S_S_S_S_S_S_S_S_S_S_S_S_S_S_S_S_S_S_S_S_S_S_S_S_S_S_S_S_S_S_S_S_S_S_S_S_S_S_S_S_S_S_S_S_S_S_S_S_S_S_S_S_S_S_S_S_S_S_S_S_S_S_S_S_S_S_S_S_S_S_S_S_S_S_S_S_S_S_S_S_S_S_S_S_S_S_S_S_S_S_S_S_S_S_S_S_S_S_S_S_S_S_S_S_S_S_S_S_S_S_S_S_S_S_S_S_S_S_S_S_S_S_S_S_S_S_S_S_S_S_S_S_S_S_S_S_S_S_S_S_S_S_S_S_S_S_S_S_S_S_S__param_182];
	ld.param.u64 	%rd184, [_Z4racePiS_S_S_S_S_S_S_S_S_S_S_S_S_S_S_S_S_S_S_S_S_S_S_S_S_S_S_S_S_S_S_S_S_S_S_S_S_S_S_S_S_S_S_S_S_S_S_S_S_S_S_S_S_S_S_S_S_S_S_S_S_S_S_S_S_S_S_S_S_S_S_S_S_S_S_S_S_S_S_S_S_S_S_S_S_S_S_S_S_S_S_S_S_S_S_S_S_S_S_S_S_S_S_S_S_S_S_S_S_S_S_S_S_S_S_S_S_S_S_S_S_S_S_S_S_S_S_S_S_S_S_S_S_S_S_S_S_S_S_S_S_S_S_S_S_S_S_S_S_S_S_S_S_S_S_S_S_S_S_S_S_S_S_S_S_S_S_S_S_S_S_S_S_S_S_S_S_S_S_S_S_S_S_S_S_S_S_S_S_S_S_S_S_S_S_S_S_S_S_S_S_S_S_S_S_S_S_S_S_S_S_S_S_S_S_S_S_S_S_S_S_S_S_S_S_S_S_S_S_S_S_S_S_S_S_S_S_S_S_S_S_S_S_S_S_S_S_S_S_S_S_S_S_S_S_S_S_S_S_S_S_S_S_S_S_S_S_S_S_S_S_S_S_S_S_S_S_S_S_S_S_S_S_S_S_S_S_S_S_S_S_S_S_S_S_S_S_S_S_S_S_S_S_S_S_S_S_S_S_S_S_S_S_S_S_S_S_S_S_S_S_S_S_S_S_S_S_S_S_S_S_S_S_S_S_S_S_S_S_S_S_S_S_S_S_S_S_S_S_S_S_S_S_S_S_S_S_S_S_S_S_S_S_S_S_S_S_S_S_S_S_S_S_S_S_S_S_S_S_S_S_S_S_S_S_S_S_S_S_S_S_S_S_S_S_S_S_S_S_S_S_S_S_S_S_S_S_S_S_S_S_S_S_S_S_S_S_S_S_S_S_S_S_S_S_S_S_S_S_S_S_S_S_S_S_S_S_S_S_S_S_S_S_S_S_S_S_S_S_S_S_S_S_S_S_S_S_S_S_S_S_S_S_S_S_S_S_S_S_S_S_S_S_S_S_S_S_S_S_S_S_S_S_S_S_S_S_S_S_S_S_S_S_S_S_S_S_S_S_S_S_S_S_S_S_S_S_S_S_S_S_S_S_S_S_S_S_S_S_S_S_S_S_S_S_S_S_S_S_S_S_S_S_S_S_S_S_S_S_S_S_S_S_S_S_S_S_S_S_S_S_S_S_S_S_S_S_S_S_S_S_S_S_S_S_S_S_S_S_S_S_S_S_S_S_S_S_S_S_S_S_S_S_S_S_S_S_S_S_S_S_S_S_S_S_S_S_S_S_S_S_S_S_S_S_S_S_S_S_S_S_S_S_S_S_S_S_S_S_S_S_S_S_S_S_S_S_S_S_S_S_S_S_S_S_S_S_S_S_S_S_S_S_S_S_S_S_S_S_S_S_S_S_S_S_S_S_S_S_S_S_S_S_S_S_S_S_S_S_S_S_S_S_S_S_S_S_S_S_S_S_S_S_S_S_S_S_S_S_S_S_S_S_S_S_S_S_S_S_S_S_S_S_S_S_S_S_S_S_S_S_S_S_S_S_S_S_S_S_S_S_S_S_S_S_S_S_S_S_S_S_S_S_S_S_S_S_S_S_S_S_S_S_S_S_S_S_S_S_S_S_S_S_S_S_S_S_S_S_S_S_S_S_S_S_S_S_S_S_S_S_S_S_S_S_S_S_S_S_S_S_S_S_S_S_S_S_S_S_S_S_S_S_S_S_S_S_S_S_S_S_S_S_S_S_S_S_S_S_S_S_S_S_S_S_S_S_S_S_S_S_S_S_S_S_S_S_S_S_S_S_S_S_S_S_S_S_S_S_S_S_S_S_S_S_S_S_S_S_S_S_S_S_S_S_S_S_S_S_S_S_S_S_S_S_S_S_S_S_S_S_S_S_S_S_S_S_S_S_S_S_S_S_S_S_S_S_S_S_S_S_S_S_S_S_S_S_S_S_S_S_S_S_S_S_S_S_S_S_S_S_S_S_S_S_S_S_S_S_S_S_S_S_S_S_S_S_S_S_S_S_S_S_S_S_S_S_S_S_S_S_S_S_S_S_S_S_S_S_S_S_S_S_S_S_S_S_S_S_S_S_S_S_S_S_S_S_S_S_S_S_S_S_S_S_S_S_S_S_S_S_S_S_S_S_S_S_S_S_S_S_S_S_S_S_S_S_S_S_S_S_S_S_S_S_S_S_S_S_S_S_S_S_S_S_S_S_S_S_S_S_S_S__param_183];
	ld.param.u64 	%rd185, [_Z4racePiS_S_S_S_S_S_S_S_S_S_S_S_S_S_S_S_S_S_S_S_S_S_S_S_S_S_S_S_S_S_S_S_S_S_S_S_S_S_S_S_S_S_S_S_S_S_S_S_S_S_S_S_S_S_S_S_S_S_S_S_S_S_S_S_S_S_S_S_S_S_S_S_S_S_S_S_S_S_S_S_S_S_S_S_S_S_S_S_S_S_S_S_S_S_S_S_S_S_S_S_S_S_S_S_S_S_S_S_S_S_S_S_S_S_S_S_S_S_S_S_S_S_S_S_S_S_S_S_S_S_S_S_S_S_S_S_S_S_S_S_S_S_S_S_S_S_S_S_S_S_S_S_S_S_S_S_S_S_S_S_S_S_S_S_S_S_S_S_S_S_S_S_S_S_S_S_S_S_S_S_S_S_S_S_S_S_S_S_S_S_S_S_S_S_S_S_S_S_S_S_S_S_S_S_S_S_S_S_S_S_S_S_S_S_S_S_S_S_S_S_S_S_S_S_S_S_S_S_S_S_S_S_S_S_S_S_S_S_S_S_S_S_S_S_S_S_S_S_S_S_S_S_S_S_S_S_S_S_S_S_S_S_S_S_S_S_S_S_S_S_S_S_S_S_S_S_S_S_S_S_S_S_S_S_S_S_S_S_S_S_S_S_S_S_S_S_S_S_S_S_S_S_S_S_S_S_S_S_S_S_S_S_S_S_S_S_S_S_S_S_S_S_S_S_S_S_S_S_S_S_S_S_S_S_S_S_S_S_S_S_S_S_S_S_S_S_S_S_S_S_S_S_S_S_S_S_S_S_S_S_S_S_S_S_S_S_S_S_S_S_S_S_S_S_S_S_S_S_S_S_S_S_S_S_S_S_S_S_S_S_S_S_S_S_S_S_S_S_S_S_S_S_S_S_S_S_S_S_S_S_S_S_S_S_S_S_S_S_S_S_S_S_S_S_S_S_S_S_S_S_S_S_S_S_S_S_S_S_S_S_S_S_S_S_S_S_S_S_S_S_S_S_S_S_S_S_S_S_S_S_S_S_S_S_S_S_S_S_S_S_S_S_S_S_S_S_S_S_S_S_S_S_S_S_S_S_S_S_S_S_S_S_S_S_S_S_S_S_S_S_S_S_S_S_S_S_S_S_S_S_S_S_S_S_S_S_S_S_S_S_S_S_S_S_S_S_S_S_S_S_S_S_S_S_S_S_S_S_S_S_S_S_S_S_S_S_S_S_S_S_S_S_S_S_S_S_S_S_S_S_S_S_S_S_S_S_S_S_S_S_S_S_S_S_S_S_S_S_S_S_S_S_S_S_S_S_S_S_S_S_S_S_S_S_S_S_S_S_S_S_S_S_S_S_S_S_S_S_S_S_S_S_S_S_S_S_S_S_S_S_S_S_S_S_S_S_S_S_S_S_S_S_S_S_S_S_S_S_S_S_S_S_S_S_S_S_S_S_S_S_S_S_S_S_S_S_S_S_S_S_S_S_S_S_S_S_S_S_S_S_S_S_S_S_S_S_S_S_S_S_S_S_S_S_S_S_S_S_S_S_S_S_S_S_S_S_S_S_S_S_S_S_S_S_S_S_S_S_S_S_S_S_S_S_S_S_S_S_S_S_S_S_S_S_S_S_S_S_S_S_S_S_S_S_S_S_S_S_S_S_S_S_S_S_S_S_S_S_S_S_S_S_S_S_S_S_S_S_S_S_S_S_S_S_S_S_S_S_S_S_S_S_S_S_S_S_S_S_S_S_S_S_S_S_S_S_S_S_S_S_S_S_S_S_S_S_S_S_S_S_S_S_S_S_S_S_S_S_S_S_S_S_S_S_S_S_S_S_S_S_S_S_S_S_S_S_S_S_S_S_S_S_S_S_S_S_S_S_S_S_S_S_S_S_S_S_S_S_S_S_S_S_S_S_S_S_S_S_S_S_S_S_S_S_S_S_S_S_S_S_S_S_S_S_S_S_S_S_S_S_S_S_S_S_S_S_S_S_S_S_S_S_S_S_S_S_S_S_S_S_S_S_S_S_S_S_S_S_S_S_S_S_S_S_S_S_S_S_S_S_S_S_S_S_S_S_S_S_S_S_S_S_S_S_S_S_S_S_S_S_S_S_S_S_S_S_S_S_S_S_S_S_S_S_S_S_S_S_S_S_S_S_S_S_S_S_S_S_S_S_S_S_S_S_S_S_S_S_S_S_S_S_S_S_S_S_S_S_S_S_S_S_S_S_S_S_S_S_S_S_S_S_S_S_S_S_S_S_S_S_S_S_S_S_S_S_S_S_S_S_S_S_S__param_184];
	ld.param.u64 	%rd186, [_Z4racePiS_S_S_S_S_S_S_S_S_S_S_S_S_S_S_S_S_S_S_S_S_S_S_S_S_S_S_S_S_S_S_S_S_S_S_S_S_S_S_S_S_S_S_S_S_S_S_S_S_S_S_S_S_S_S_S_S_S_S_S_S_S_S_S_S_S_S_S_S_S_S_S_S_S_S_S_S_S_S_S_S_S_S_S_S_S_S_S_S_S_S_S_S_S_S_S_S_S_S_S_S_S_S_S_S_S_S_S_S_S_S_S_S_S_S_S_S_S_S_S_S_S_S_S_S_S_S_S_S_S_S_S_S_S_S_S_S_S_S_S_S_S_S_S_S_S_S_S_S_S_S_S_S_S_S_S_S_S_S_S_S_S_S_S_S_S_S_S_S_S_S_S_S_S_S_S_S_S_S_S_S_S_S_S_S_S_S_S_S_S_S_S_S_S_S_S_S_S_S_S_S_S_S_S_S_S_S_S_S_S_S_S_S_S_S_S_S_S_S_S_S_S_S_S_S_S_S_S_S_S_S_S_S_S_S_S_S_S_S_S_S_S_S_S_S_S_S_S_S_S_S_S_S_S_S_S_S_S_S_S_S_S_S_S_S_S_S_S_S_S_S_S_S_S_S_S_S_S_S_S_S_S_S_S_S_S_S_S_S_S_S_S_S_S_S_S_S_S_S_S_S_S_S_S_S_S_S_S_S_S_S_S_S_S_S_S_S_S_S_S_S_S_S_S_S_S_S_S_S_S_S_S_S_S_S_S_S_S_S_S_S_S_S_S_S_S_S_S_S_S_S_S_S_S_S_S_S_S_S_S_S_S_S_S_S_S_S_S_S_S_S_S_S_S_S_S_S_S_S_S_S_S_S_S_S_S_S_S_S_S_S_S_S_S_S_S_S_S_S_S_S_S_S_S_S_S_S_S_S_S_S_S_S_S_S_S_S_S_S_S_S_S_S_S_S_S_S_S_S_S_S_S_S_S_S_S_S_S_S_S_S_S_S_S_S_S_S_S_S_S_S_S_S_S_S_S_S_S_S_S_S_S_S_S_S_S_S_S_S_S_S_S_S_S_S_S_S_S_S_S_S_S_S_S_S_S_S_S_S_S_S_S_S_S_S_S_S_S_S_S_S_S_S_S_S_S_S_S_S_S_S_S_S_S_S_S_S_S_S_S_S_S_S_S_S_S_S_S_S_S_S_S_S_S_S_S_S_S_S_S_S_S_S_S_S_S_S_S_S_S_S_S_S_S_S_S_S_S_S_S_S_S_S_S_S_S_S_S_S_S_S_S_S_S_S_S_S_S_S_S_S_S_S_S_S_S_S_S_S_S_S_S_S_S_S_S_S_S_S_S_S_S_S_S_S_S_S_S_S_S_S_S_S_S_S_S_S_S_S_S_S_S_S_S_S_S_S_S_S_S_S_S_S_S_S_S_S_S_S_S_S_S_S_S_S_S_S_S_S_S_S_S_S_S_S_S_S_S_S_S_S_S_S_S_S_S_S_S_S_S_S_S_S_S_S_S_S_S_S_S_S_S_S_S_S_S_S_S_S_S_S_S_S_S_S_S_S_S_S_S_S_S_S_S_S_S_S_S_S_S_S_S_S_S_S_S_S_S_S_S_S_S_S_S_S_S_S_S_S_S_S_S_S_S_S_S_S_S_S_S_S_S_S_S_S_S_S_S_S_S_S_S_S_S_S_S_S_S_S_S_S_S_S_S_S_S_S_S_S_S_S_S_S_S_S_S_S_S_S_S_S_S_S_S_S_S_S_S_S_S_S_S_S_S_S_S_S_S_S_S_S_S_S_S_S_S_S_S_S_S_S_S_S_S_S_S_S_S_S_S_S_S_S_S_S_S_S_S_S_S_S_S_S_S_S_S_S_S_S_S_S_S_S_S_S_S_S_S_S_S_S_S_S_S_S_S_S_S_S_S_S_S_S_S_S_S_S_S_S_S_S_S_S_S_S_S_S_S_S_S_S_S_S_S_S_S_S_S_S_S_S_S_S_S_S_S_S_S_S_S_S_S_S_S_S_S_S_S_S_S_S_S_S_S_S_S_S_S_S_S_S_S_S_S_S_S_S_S_S_S_S_S_S_S_S_S_S_S_S_S_S_S_S_S_S_S_S_S_S_S_S_S_S_S_S_S_S_S_S_S_S_S_S_S_S_S_S_S_S_S_S_S_S_S_S_S_S_S_S_S_S_S_S_S_S_S_S_S_S_S_S_S_S_S_S_S_S_S_S_S_S_S_S_S_S_S_S_S_S_S_S_S_S_S_S_S_S_S_S_S_S_S_S__param_185];
	ld.param.u64 	%rd187, [_Z4racePiS_S_S_S_S_S_S_S_S_S_S_S_S_S_S_S_S_S_S_S_S_S_S_S_S_S_S_S_S_S_S_S_S_S_S_S_S_S_S_S_S_S_S_S_S_S_S_S_S_S_S_S_S_S_S_S_S_S_S_S_S_S_S_S_S_S_S_S_S_S_S_S_S_S_S_S_S_S_S_S_S_S_S_S_S_S_S_S_S_S_S_S_S_S_S_S_S_S_S_S_S_S_S_S_S_S_S_S_S_S_S_S_S_S_S_S_S_S_S_S_S_S_S_S_S_S_S_S_S_S_S_S_S_S_S_S_S_S_S_S_S_S_S_S_S_S_S_S_S_S_S_S_S_S_S_S_S_S_S_S_S_S_S_S_S_S_S_S_S_S_S_S_S_S_S_S_S_S_S_S_S_S_S_S_S_S_S_S_S_S_S_S_S_S_S_S_S_S_S_S_S_S_S_S_S_S_S_S_S_S_S_S_S_S_S_S_S_S_S_S_S_S_S_S_S_S_S_S_S_S_S_S_S_S_S_S_S_S_S_S_S_S_S_S_S_S_S_S_S_S_S_S_S_S_S_S_S_S_S_S_S_S_S_S_S_S_S_S_S_S_S_S_S_S_S_S_S_S_S_S_S_S_S_S_S_S_S_S_S_S_S_S_S_S_S_S_S_S_S_S_S_S_S_S_S_S_S_S_S_S_S_S_S_S_S_S_S_S_S_S_S_S_S_S_S_S_S_S_S_S_S_S_S_S_S_S_S_S_S_S_S_S_S_S_S_S_S_S_S_S_S_S_S_S_S_S_S_S_S_S_S_S_S_S_S_S_S_S_S_S_S_S_S_S_S_S_S_S_S_S_S_S_S_S_S_S_S_S_S_S_S_S_S_S_S_S_S_S_S_S_S_S_S_S_S_S_S_S_S_S_S_S_S_S_S_S_S_S_S_S_S_S_S_S_S_S_S_S_S_S_S_S_S_S_S_S_S_S_S_S_S_S_S_S_S_S_S_S_S_S_S_S_S_S_S_S_S_S_S_S_S_S_S_S_S_S_S_S_S_S_S_S_S_S_S_S_S_S_S_S_S_S_S_S_S_S_S_S_S_S_S_S_S_S_S_S_S_S_S_S_S_S_S_S_S_S_S_S_S_S_S_S_S_S_S_S_S_S_S_S_S_S_S_S_S_S_S_S_S_S_S_S_S_S_S_S_S_S_S_S_S_S_S_S_S_S_S_S_S_S_S_S_S_S_S_S_S_S_S_S_S_S_S_S_S_S_S_S_S_S_S_S_S_S_S_S_S_S_S_S_S_S_S_S_S_S_S_S_S_S_S_S_S_S_S_S_S_S_S_S_S_S_S_S_S_S_S_S_S_S_S_S_S_S_S_S_S_S_S_S_S_S_S_S_S_S_S_S_S_S_S_S_S_S_S_S_S_S_S_S_S_S_S_S_S_S_S_S_S_S_S_S_S_S_S_S_S_S_S_S_S_S_S_S_S_S_S_S_S_S_S_S_S_S_S_S_S_S_S_S_S_S_S_S_S_S_S_S_S_S_S_S_S_S_S_S_S_S_S_S_S_S_S_S_S_S_S_S_S_S_S_S_S_S_S_S_S_S_S_S_S_S_S_S_S_S_S_S_S_S_S_S_S_S_S_S_S_S_S_S_S_S_S_S_S_S_S_S_S_S_S_S_S_S_S_S_S_S_S_S_S_S_S_S_S_S_S_S_S_S_S_S_S_S_S_S_S_S_S_S_S_S_S_S_S_S_S_S_S_S_S_S_S_S_S_S_S_S_S_S_S_S_S_S_S_S_S_S_S_S_S_S_S_S_S_S_S_S_S_S_S_S_S_S_S_S_S_S_S_S_S_S_S_S_S_S_S_S_S_S_S_S_S_S_S_S_S_S_S_S_S_S_S_S_S_S_S_S_S_S_S_S_S_S_S_S_S_S_S_S_S_S_S_S_S_S_S_S_S_S_S_S_S_S_S_S_S_S_S_S_S_S_S_S_S_S_S_S_S_S_S_S_S_S_S_S_S_S_S_S_S_S_S_S_S_S_S_S_S_S_S_S_S_S_S_S_S_S_S_S_S_S_S_S_S_S_S_S_S_S_S_S_S_S_S_S_S_S_S_S_S_S_S_S_S_S_S_S_S_S_S_S_S_S_S_S_S_S_S_S_S_S_S_S_S_S_S_S_S_S_S_S_S_S_S_S_S_S_S_S_S_S_S_S_S_S_S_S_S_S_S_S_S_S_S_S_S_S_S_S_S_S_S_S_S_S_S_S_S_S_S_S_S__param_186];
	ld.param.u64 	%rd188, [_Z4racePiS_S_S_S_S_S_S_S_S_S_S_S_S_S_S_S_S_S_S_S_S_S_S_S_S_S_S_S_S_S_S_S_S_S_S_S_S_S_S_S_S_S_S_S_S_S_S_S_S_S_S_S_S_S_S_S_S_S_S_S_S_S_S_S_S_S_S_S_S_S_S_S_S_S_S_S_S_S_S_S_S_S_S_S_S_S_S_S_S_S_S_S_S_S_S_S_S_S_S_S_S_S_S_S_S_S_S_S_S_S_S_S_S_S_S_S_S_S_S_S_S_S_S_S_S_S_S_S_S_S_S_S_S_S_S_S_S_S_S_S_S_S_S_S_S_S_S_S_S_S_S_S_S_S_S_S_S_S_S_S_S_S_S_S_S_S_S_S_S_S_S_S_S_S_S_S_S_S_S_S_S_S_S_S_S_S_S_S_S_S_S_S_S_S_S_S_S_S_S_S_S_S_S_S_S_S_S_S_S_S_S_S_S_S_S_S_S_S_S_S_S_S_S_S_S_S_S_S_S_S_S_S_S_S_S_S_S_S_S_S_S_S_S_S_S_S_S_S_S_S_S_S_S_S_S_S_S_S_S_S_S_S_S_S_S_S_S_S_S_S_S_S_S_S_S_S_S_S_S_S_S_S_S_S_S_S_S_S_S_S_S_S_S_S_S_S_S_S_S_S_S_S_S_S_S_S_S_S_S_S_S_S_S_S_S_S_S_S_S_S_S_S_S_S_S_S_S_S_S_S_S_S_S_S_S_S_S_S_S_S_S_S_S_S_S_S_S_S_S_S_S_S_S_S_S_S_S_S_S_S_S_S_S_S_S_S_S_S_S_S_S_S_S_S_S_S_S_S_S_S_S_S_S_S_S_S_S_S_S_S_S_S_S_S_S_S_S_S_S_S_S_S_S_S_S_S_S_S_S_S_S_S_S_S_S_S_S_S_S_S_S_S_S_S_S_S_S_S_S_S_S_S_S_S_S_S_S_S_S_S_S_S_S_S_S_S_S_S_S_S_S_S_S_S_S_S_S_S_S_S_S_S_S_S_S_S_S_S_S_S_S_S_S_S_S_S_S_S_S_S_S_S_S_S_S_S_S_S_S_S_S_S_S_S_S_S_S_S_S_S_S_S_S_S_S_S_S_S_S_S_S_S_S_S_S_S_S_S_S_S_S_S_S_S_S_S_S_S_S_S_S_S_S_S_S_S_S_S_S_S_S_S_S_S_S_S_S_S_S_S_S_S_S_S_S_S_S_S_S_S_S_S_S_S_S_S_S_S_S_S_S_S_S_S_S_S_S_S_S_S_S_S_S_S_S_S_S_S_S_S_S_S_S_S_S_S_S_S_S_S_S_S_S_S_S_S_S_S_S_S_S_S_S_S_S_S_S_S_S_S_S_S_S_S_S_S_S_S_S_S_S_S_S_S_S_S_S_S_S_S_S_S_S_S_S_S_S_S_S_S_S_S_S_S_S_S_S_S_S_S_S_S_S_S_S_S_S_S_S_S_S_S_S_S_S_S_S_S_S_S_S_S_S_S_S_S_S_S_S_S_S_S_S_S_S_S_S_S_S_S_S_S_S_S_S_S_S_S_S_S_S_S_S_S_S_S_S_S_S_S_S_S_S_S_S_S_S_S_S_S_S_S_S_S_S_S_S_S_S_S_S_S_S_S_S_S_S_S_S_S_S_S_S_S_S_S_S_S_S_S_S_S_S_S_S_S_S_S_S_S_S_S_S_S_S_S_S_S_S_S_S_S_S_S_S_S_S_S_S_S_S_S_S_S_S_S_S_S_S_S_S_S_S_S_S_S_S_S_S_S_S_S_S_S_S_S_S_S_S_S_S_S_S_S_S_S_S_S_S_S_S_S_S_S_S_S_S_S_S_S_S_S_S_S_S_S_S_S_S_S_S_S_S_S_S_S_S_S_S_S_S_S_S_S_S_S_S_S_S_S_S_S_S_S_S_S_S_S_S_S_S_S_S_S_S_S_S_S_S_S_S_S_S_S_S_S_S_S_S_S_S_S_S_S_S_S_S_S_S_S_S_S_S_S_S_S_S_S_S_S_S_S_S_S_S_S_S_S_S_S_S_S_S_S_S_S_S_S_S_S_S_S_S_S_S_S_S_S_S_S_S_S_S_S_S_S_S_S_S_S_S_S_S_S_S_S_S_S_S_S_S_S_S_S_S_S_S_S_S_S_S_S_S_S_S_S_S_S_S_S_S_S_S_S_S_S_S_S_S_S_S_S_S_S_S_S_S_S_S_S_S_S_S_S_S_S_S_S_S_S_S_S_S__param_187];
	ld.param.u64 	%rd189, [_Z4racePiS_S_S_S_S_S_S_S_S_S_S_S_S_S_S_S_S_S_S_S_S_S_S_S_S_S_S_S_S_S_S_S_S_S_S_S_S_S_S_S_S_S_S_S_S_S_S_S_S_S_S_S_S_S_S_S_S_S_S_S_S_S_S_S_S_S_S_S_S_S_S_S_S_S_S_S_S_S_S_S_S_S_S_S_S_S_S_S_S_S_S_S_S_S_S_S_S_S_S_S_S_S_S_S_S_S_S_S_S_S_S_S_S_S_S_S_S_S_S_S_S_S_S_S_S_S_S_S_S_S_S_S_S_S_S_S_S_S_S_S_S_S_S_S_S_S_S_S_S_S_S_S_S_S_S_S_S_S_S_S_S_S_S_S_S_S_S_S_S_S_S_S_S_S_S_S_S_S_S_S_S_S_S_S_S_S_S_S_S_S_S_S_S_S_S_S_S_S_S_S_S_S_S_S_S_S_S_S_S_S_S_S_S_S_S_S_S_S_S_S_S_S_S_S_S_S_S_S_S_S_S_S_S_S_S_S_S_S_S_S_S_S_S_S_S_S_S_S_S_S_S_S_S_S_S_S_S_S_S_S_S_S_S_S_S_S_S_S_S_S_S_S_S_S_S_S_S_S_S_S_S_S_S_S_S_S_S_S_S_S_S_S_S_S_S_S_S_S_S_S_S_S_S_S_S_S_S_S_S_S_S_S_S_S_S_S_S_S_S_S_S_S_S_S_S_S_S_S_S_S_S_S_S_S_S_S_S_S_S_S_S_S_S_S_S_S_S_S_S_S_S_S_S_S_S_S_S_S_S_S_S_S_S_S_S_S_S_S_S_S_S_S_S_S_S_S_S_S_S_S_S_S_S_S_S_S_S_S_S_S_S_S_S_S_S_S_S_S_S_S_S_S_S_S_S_S_S_S_S_S_S_S_S_S_S_S_S_S_S_S_S_S_S_S_S_S_S_S_S_S_S_S_S_S_S_S_S_S_S_S_S_S_S_S_S_S_S_S_S_S_S_S_S_S_S_S_S_S_S_S_S_S_S_S_S_S_S_S_S_S_S_S_S_S_S_S_S_S_S_S_S_S_S_S_S_S_S_S_S_S_S_S_S_S_S_S_S_S_S_S_S_S_S_S_S_S_S_S_S_S_S_S_S_S_S_S_S_S_S_S_S_S_S_S_S_S_S_S_S_S_S_S_S_S_S_S_S_S_S_S_S_S_S_S_S_S_S_S_S_S_S_S_S_S_S_S_S_S_S_S_S_S_S_S_S_S_S_S_S_S_S_S_S_S_S_S_S_S_S_S_S_S_S_S_S_S_S_S_S_S_S_S_S_S_S_S_S_S_S_S_S_S_S_S_S_S_S_S_S_S_S_S_S_S_S_S_S_S_S_S_S_S_S_S_S_S_S_S_S_S_S_S_S_S_S_S_S_S_S_S_S_S_S_S_S_S_S_S_S_S_S_S_S_S_S_S_S_S_S_S_S_S_S_S_S_S_S_S_S_S_S_S_S_S_S_S_S_S_S_S_S_S_S_S_S_S_S_S_S_S_S_S_S_S_S_S_S_S_S_S_S_S_S_S_S_S_S_S_S_S_S_S_S_S_S_S_S_S_S_S_S_S_S_S_S_S_S_S_S_S_S_S_S_S_S_S_S_S_S_S_S_S_S_S_S_S_S_S_S_S_S_S_S_S_S_S_S_S_S_S_S_S_S_S_S_S_S_S_S_S_S_S_S_S_S_S_S_S_S_S_S_S_S_S_S_S_S_S_S_S_S_S_S_S_S_S_S_S_S_S_S_S_S_S_S_S_S_S_S_S_S_S_S_S_S_S_S_S_S_S_S_S_S_S_S_S_S_S_S_S_S_S_S_S_S_S_S_S_S_S_S_S_S_S_S_S_S_S_S_S_S_S_S_S_S_S_S_S_S_S_S_S_S_S_S_S_S_S_S_S_S_S_S_S_S_S_S_S_S_S_S_S_S_S_S_S_S_S_S_S_S_S_S_S_S_S_S_S_S_S_S_S_S_S_S_S_S_S_S_S_S_S_S_S_S_S_S_S_S_S_S_S_S_S_S_S_S_S_S_S_S_S_S_S_S_S_S_S_S_S_S_S_S_S_S_S_S_S_S_S_S_S_S_S_S_S_S_S_S_S_S_S_S_S_S_S_S_S_S_S_S_S_S_S_S_S_S_S_S_S_S_S_S_S_S_S_S_S_S_S_S_S_S_S_S_S_S_S_S_S_S_S_S_S_S_S_S_S_S_S_S_S_S_S_S_S_S_S_S_S_S_S_S__param_188];
	ld.param.u64 	%rd190, [_Z4racePiS_S_S_S_S_S_S_S_S_S_S_S_S_S_S_S_S_S_S_S_S_S_S_S_S_S_S_S_S_S_S_S_S_S_S_S_S_S_S_S_S_S_S_S_S_S_S_S_S_S_S_S_S_S_S_S_S_S_S_S_S_S_S_S_S_S_S_S_S_S_S_S_S_S_S_S_S_S_S_S_S_S_S_S_S_S_S_S_S_S_S_S_S_S_S_S_S_S_S_S_S_S_S_S_S_S_S_S_S_S_S_S_S_S_S_S_S_S_S_S_S_S_S_S_S_S_S_S_S_S_S_S_S_S_S_S_S_S_S_S_S_S_S_S_S_S_S_S_S_S_S_S_S_S_S_S_S_S_S_S_S_S_S_S_S_S_S_S_S_S_S_S_S_S_S_S_S_S_S_S_S_S_S_S_S_S_S_S_S_S_S_S_S_S_S_S_S_S_S_S_S_S_S_S_S_S_S_S_S_S_S_S_S_S_S_S_S_S_S_S_S_S_S_S_S_S_S_S_S_S_S_S_S_S_S_S_S_S_S_S_S_S_S_S_S_S_S_S_S_S_S_S_S_S_S_S_S_S_S_S_S_S_S_S_S_S_S_S_S_S_S_S_S_S_S_S_S_S_S_S_S_S_S_S_S_S_S_S_S_S_S_S_S_S_S_S_S_S_S_S_S_S_S_S_S_S_S_S_S_S_S_S_S_S_S_S_S_S_S_S_S_S_S_S_S_S_S_S_S_S_S_S_S_S_S_S_S_S_S_S_S_S_S_S_S_S_S_S_S_S_S_S_S_S_S_S_S_S_S_S_S_S_S_S_S_S_S_S_S_S_S_S_S_S_S_S_S_S_S_S_S_S_S_S_S_S_S_S_S_S_S_S_S_S_S_S_S_S_S_S_S_S_S_S_S_S_S_S_S_S_S_S_S_S_S_S_S_S_S_S_S_S_S_S_S_S_S_S_S_S_S_S_S_S_S_S_S_S_S_S_S_S_S_S_S_S_S_S_S_S_S_S_S_S_S_S_S_S_S_S_S_S_S_S_S_S_S_S_S_S_S_S_S_S_S_S_S_S_S_S_S_S_S_S_S_S_S_S_S_S_S_S_S_S_S_S_S_S_S_S_S_S_S_S_S_S_S_S_S_S_S_S_S_S_S_S_S_S_S_S_S_S_S_S_S_S_S_S_S_S_S_S_S_S_S_S_S_S_S_S_S_S_S_S_S_S_S_S_S_S_S_S_S_S_S_S_S_S_S_S_S_S_S_S_S_S_S_S_S_S_S_S_S_S_S_S_S_S_S_S_S_S_S_S_S_S_S_S_S_S_S_S_S_S_S_S_S_S_S_S_S_S_S_S_S_S_S_S_S_S_S_S_S_S_S_S_S_S_S_S_S_S_S_S_S_S_S_S_S_S_S_S_S_S_S_S_S_S_S_S_S_S_S_S_S_S_S_S_S_S_S_S_S_S_S_S_S_S_S_S_S_S_S_S_S_S_S_S_S_S_S_S_S_S_S_S_S_S_S_S_S_S_S_S_S_S_S_S_S_S_S_S_S_S_S_S_S_S_S_S_S_S_S_S_S_S_S_S_S_S_S_S_S_S_S_S_S_S_S_S_S_S_S_S_S_S_S_S_S_S_S_S_S_S_S_S_S_S_S_S_S_S_S_S_S_S_S_S_S_S_S_S_S_S_S_S_S_S_S_S_S_S_S_S_S_S_S_S_S_S_S_S_S_S_S_S_S_S_S_S_S_S_S_S_S_S_S_S_S_S_S_S_S_S_S_S_S_S_S_S_S_S_S_S_S_S_S_S_S_S_S_S_S_S_S_S_S_S_S_S_S_S_S_S_S_S_S_S_S_S_S_S_S_S_S_S_S_S_S_S_S_S_S_S_S_S_S_S_S_S_S_S_S_S_S_S_S_S_S_S_S_S_S_S_S_S_S_S_S_S_S_S_S_S_S_S_S_S_S_S_S_S_S_S_S_S_S_S_S_S_S_S_S_S_S_S_S_S_S_S_S_S_S_S_S_S_S_S_S_S_S_S_S_S_S_S_S_S_S_S_S_S_S_S_S_S_S_S_S_S_S_S_S_S_S_S_S_S_S_S_S_S_S_S_S_S_S_S_S_S_S_S_S_S_S_S_S_S_S_S_S_S_S_S_S_S_S_S_S_S_S_S_S_S_S_S_S_S_S_S_S_S_S_S_S_S_S_S_S_S_S_S_S_S_S_S_S_S_S_S_S_S_S_S_S_S_S_S_S_S_S_S_S_S_S_S_S_S_S_S_S_S_S__param_189];
	ld.param.u64 	%rd191, [_Z4racePiS_S_S_S_S_S_S_S_S_S_S_S_S_S_S_S_S_S_S_S_S_S_S_S_S_S_S_S_S_S_S_S_S_S_S_S_S_S_S_S_S_S_S_S_S_S_S_S_S_S_S_S_S_S_S_S_S_S_S_S_S_S_S_S_S_S_S_S_S_S_S_S_S_S_S_S_S_S_S_S_S_S_S_S_S_S_S_S_S_S_S_S_S_S_S_S_S_S_S_S_S_S_S_S_S_S_S_S_S_S_S_S_S_S_S_S_S_S_S_S_S_S_S_S_S_S_S_S_S_S_S_S_S_S_S_S_S_S_S_S_S_S_S_S_S_S_S_S_S_S_S_S_S_S_S_S_S_S_S_S_S_S_S_S_S_S_S_S_S_S_S_S_S_S_S_S_S_S_S_S_S_S_S_S_S_S_S_S_S_S_S_S_S_S_S_S_S_S_S_S_S_S_S_S_S_S_S_S_S_S_S_S_S_S_S_S_S_S_S_S_S_S_S_S_S_S_S_S_S_S_S_S_S_S_S_S_S_S_S_S_S_S_S_S_S_S_S_S_S_S_S_S_S_S_S_S_S_S_S_S_S_S_S_S_S_S_S_S_S_S_S_S_S_S_S_S_S_S_S_S_S_S_S_S_S_S_S_S_S_S_S_S_S_S_S_S_S_S_S_S_S_S_S_S_S_S_S_S_S_S_S_S_S_S_S_S_S_S_S_S_S_S_S_S_S_S_S_S_S_S_S_S_S_S_S_S_S_S_S_S_S_S_S_S_S_S_S_S_S_S_S_S_S_S_S_S_S_S_S_S_S_S_S_S_S_S_S_S_S_S_S_S_S_S_S_S_S_S_S_S_S_S_S_S_S_S_S_S_S_S_S_S_S_S_S_S_S_S_S_S_S_S_S_S_S_S_S_S_S_S_S_S_S_S_S_S_S_S_S_S_S_S_S_S_S_S_S_S_S_S_S_S_S_S_S_S_S_S_S_S_S_S_S_S_S_S_S_S_S_S_S_S_S_S_S_S_S_S_S_S_S_S_S_S_S_S_S_S_S_S_S_S_S_S_S_S_S_S_S_S_S_S_S_S_S_S_S_S_S_S_S_S_S_S_S_S_S_S_S_S_S_S_S_S_S_S_S_S_S_S_S_S_S_S_S_S_S_S_S_S_S_S_S_S_S_S_S_S_S_S_S_S_S_S_S_S_S_S_S_S_S_S_S_S_S_S_S_S_S_S_S_S_S_S_S_S_S_S_S_S_S_S_S_S_S_S_S_S_S_S_S_S_S_S_S_S_S_S_S_S_S_S_S_S_S_S_S_S_S_S_S_S_S_S_S_S_S_S_S_S_S_S_S_S_S_S_S_S_S_S_S_S_S_S_S_S_S_S_S_S_S_S_S_S_S_S_S_S_S_S_S_S_S_S_S_S_S_S_S_S_S_S_S_S_S_S_S_S_S_S_S_S_S_S_S_S_S_S_S_S_S_S_S_S_S_S_S_S_S_S_S_S_S_S_S_S_S_S_S_S_S_S_S_S_S_S_S_S_S_S_S_S_S_S_S_S_S_S_S_S_S_S_S_S_S_S_S_S_S_S_S_S_S_S_S_S_S_S_S_S_S_S_S_S_S_S_S_S_S_S_S_S_S_S_S_S_S_S_S_S_S_S_S_S_S_S_S_S_S_S_S_S_S_S_S_S_S_S_S_S_S_S_S_S_S_S_S_S_S_S_S_S_S_S_S_S_S_S_S_S_S_S_S_S_S_S_S_S_S_S_S_S_S_S_S_S_S_S_S_S_S_S_S_S_S_S_S_S_S_S_S_S_S_S_S_S_S_S_S_S_S_S_S_S_S_S_S_S_S_S_S_S_S_S_S_S_S_S_S_S_S_S_S_S_S_S_S_S_S_S_S_S_S_S_S_S_S_S_S_S_S_S_S_S_S_S_S_S_S_S_S_S_S_S_S_S_S_S_S_S_S_S_S_S_S_S_S_S_S_S_S_S_S_S_S_S_S_S_S_S_S_S_S_S_S_S_S_S_S_S_S_S_S_S_S_S_S_S_S_S_S_S_S_S_S_S_S_S_S_S_S_S_S_S_S_S_S_S_S_S_S_S_S_S_S_S_S_S_S_S_S_S_S_S_S_S_S_S_S_S_S_S_S_S_S_S_S_S_S_S_S_S_S_S_S_S_S_S_S_S_S_S_S_S_S_S_S_S_S_S_S_S_S_S_S_S_S_S_S_S_S_S_S_S_S_S_S_S_S_S_S_S_S_S_S_S_S_S_S_S_S_S_S__param_190];
	ld.param.u64 	%rd192, [_Z4racePiS_S_S_S_S_S_S_S_S_S_S_S_S_S_S_S_S_S_S_S_S_S_S_S_S_S_S_S_S_S_S_S_S_S_S_S_S_S_S_S_S_S_S_S_S_S_S_S_S_S_S_S_S_S_S_S_S_S_S_S_S_S_S_S_S_S_S_S_S_S_S_S_S_S_S_S_S_S_S_S_S_S_S_S_S_S_S_S_S_S_S_S_S_S_S_S_S_S_S_S_S_S_S_S_S_S_S_S_S_S_S_S_S_S_S_S_S_S_S_S_S_S_S_S_S_S_S_S_S_S_S_S_S_S_S_S_S_S_S_S_S_S_S_S_S_S_S_S_S_S_S_S_S_S_S_S_S_S_S_S_S_S_S_S_S_S_S_S_S_S_S_S_S_S_S_S_S_S_S_S_S_S_S_S_S_S_S_S_S_S_S_S_S_S_S_S_S_S_S_S_S_S_S_S_S_S_S_S_S_S_S_S_S_S_S_S_S_S_S_S_S_S_S_S_S_S_S_S_S_S_S_S_S_S_S_S_S_S_S_S_S_S_S_S_S_S_S_S_S_S_S_S_S_S_S_S_S_S_S_S_S_S_S_S_S_S_S_S_S_S_S_S_S_S_S_S_S_S_S_S_S_S_S_S_S_S_S_S_S_S_S_S_S_S_S_S_S_S_S_S_S_S_S_S_S_S_S_S_S_S_S_S_S_S_S_S_S_S_S_S_S_S_S_S_S_S_S_S_S_S_S_S_S_S_S_S_S_S_S_S_S_S_S_S_S_S_S_S_S_S_S_S_S_S_S_S_S_S_S_S_S_S_S_S_S_S_S_S_S_S_S_S_S_S_S_S_S_S_S_S_S_S_S_S_S_S_S_S_S_S_S_S_S_S_S_S_S_S_S_S_S_S_S_S_S_S_S_S_S_S_S_S_S_S_S_S_S_S_S_S_S_S_S_S_S_S_S_S_S_S_S_S_S_S_S_S_S_S_S_S_S_S_S_S_S_S_S_S_S_S_S_S_S_S_S_S_S_S_S_S_S_S_S_S_S_S_S_S_S_S_S_S_S_S_S_S_S_S_S_S_S_S_S_S_S_S_S_S_S_S_S_S_S_S_S_S_S_S_S_S_S_S_S_S_S_S_S_S_S_S_S_S_S_S_S_S_S_S_S_S_S_S_S_S_S_S_S_S_S_S_S_S_S_S_S_S_S_S_S_S_S_S_S_S_S_S_S_S_S_S_S_S_S_S_S_S_S_S_S_S_S_S_S_S_S_S_S_S_S_S_S_S_S_S_S_S_S_S_S_S_S_S_S_S_S_S_S_S_S_S_S_S_S_S_S_S_S_S_S_S_S_S_S_S_S_S_S_S_S_S_S_S_S_S_S_S_S_S_S_S_S_S_S_S_S_S_S_S_S_S_S_S_S_S_S_S_S_S_S_S_S_S_S_S_S_S_S_S_S_S_S_S_S_S_S_S_S_S_S_S_S_S_S_S_S_S_S_S_S_S_S_S_S_S_S_S_S_S_S_S_S_S_S_S_S_S_S_S_S_S_S_S_S_S_S_S_S_S_S_S_S_S_S_S_S_S_S_S_S_S_S_S_S_S_S_S_S_S_S_S_S_S_S_S_S_S_S_S_S_S_S_S_S_S_S_S_S_S_S_S_S_S_S_S_S_S_S_S_S_S_S_S_S_S_S_S_S_S_S_S_S_S_S_S_S_S_S_S_S_S_S_S_S_S_S_S_S_S_S_S_S_S_S_S_S_S_S_S_S_S_S_S_S_S_S_S_S_S_S_S_S_S_S_S_S_S_S_S_S_S_S_S_S_S_S_S_S_S_S_S_S_S_S_S_S_S_S_S_S_S_S_S_S_S_S_S_S_S_S_S_S_S_S_S_S_S_S_S_S_S_S_S_S_S_S_S_S_S_S_S_S_S_S_S_S_S_S_S_S_S_S_S_S_S_S_S_S_S_S_S_S_S_S_S_S_S_S_S_S_S_S_S_S_S_S_S_S_S_S_S_S_S_S_S_S_S_S_S_S_S_S_S_S_S_S_S_S_S_S_S_S_S_S_S_S_S_S_S_S_S_S_S_S_S_S_S_S_S_S_S_S_S_S_S_S_S_S_S_S_S_S_S_S_S_S_S_S_S_S_S_S_S_S_S_S_S_S_S_S_S_S_S_S_S_S_S_S_S_S_S_S_S_S_S_S_S_S_S_S_S_S_S_S_S_S_S_S_S_S_S_S_S_S_S_S_S_S_S_S_S_S_S_S_S_S_S_S_S_S_S_S_S_S__param_191];
	ld.param.u64 	%rd193, [_Z4racePiS_S_S_S_S_S_S_S_S_S_S_S_S_S_S_S_S_S_S_S_S_S_S_S_S_S_S_S_S_S_S_S_S_S_S_S_S_S_S_S_S_S_S_S_S_S_S_S_S_S_S_S_S_S_S_S_S_S_S_S_S_S_S_S_S_S_S_S_S_S_S_S_S_S_S_S_S_S_S_S_S_S_S_S_S_S_S_S_S_S_S_S_S_S_S_S_S_S_S_S_S_S_S_S_S_S_S_S_S_S_S_S_S_S_S_S_S_S_S_S_S_S_S_S_S_S_S_S_S_S_S_S_S_S_S_S_S_S_S_S_S_S_S_S_S_S_S_S_S_S_S_S_S_S_S_S_S_S_S_S_S_S_S_S_S_S_S_S_S_S_S_S_S_S_S_S_S_S_S_S_S_S_S_S_S_S_S_S_S_S_S_S_S_S_S_S_S_S_S_S_S_S_S_S_S_S_S_S_S_S_S_S_S_S_S_S_S_S_S_S_S_S_S_S_S_S_S_S_S_S_S_S_S_S_S_S_S_S_S_S_S_S_S_S_S_S_S_S_S_S_S_S_S_S_S_S_S_S_S_S_S_S_S_S_S_S_S_S_S_S_S_S_S_S_S_S_S_S_S_S_S_S_S_S_S_S_S_S_S_S_S_S_S_S_S_S_S_S_S_S_S_S_S_S_S_S_S_S_S_S_S_S_S_S_S_S_S_S_S_S_S_S_S_S_S_S_S_S_S_S_S_S_S_S_S_S_S_S_S_S_S_S_S_S_S_S_S_S_S_S_S_S_S_S_S_S_S_S_S_S_S_S_S_S_S_S_S_S_S_S_S_S_S_S_S_S_S_S_S_S_S_S_S_S_S_S_S_S_S_S_S_S_S_S_S_S_S_S_S_S_S_S_S_S_S_S_S_S_S_S_S_S_S_S_S_S_S_S_S_S_S_S_S_S_S_S_S_S_S_S_S_S_S_S_S_S_S_S_S_S_S_S_S_S_S_S_S_S_S_S_S_S_S_S_S_S_S_S_S_S_S_S_S_S_S_S_S_S_S_S_S_S_S_S_S_S_S_S_S_S_S_S_S_S_S_S_S_S_S_S_S_S_S_S_S_S_S_S_S_S_S_S_S_S_S_S_S_S_S_S_S_S_S_S_S_S_S_S_S_S_S_S_S_S_S_S_S_S_S_S_S_S_S_S_S_S_S_S_S_S_S_S_S_S_S_S_S_S_S_S_S_S_S_S_S_S_S_S_S_S_S_S_S_S_S_S_S_S_S_S_S_S_S_S_S_S_S_S_S_S_S_S_S_S_S_S_S_S_S_S_S_S_S_S_S_S_S_S_S_S_S_S_S_S_S_S_S_S_S_S_S_S_S_S_S_S_S_S_S_S_S_S_S_S_S_S_S_S_S_S_S_S_S_S_S_S_S_S_S_S_S_S_S_S_S_S_S_S_S_S_S_S_S_S_S_S_S_S_S_S_S_S_S_S_S_S_S_S_S_S_S_S_S_S_S_S_S_S_S_S_S_S_S_S_S_S_S_S_S_S_S_S_S_S_S_S_S_S_S_S_S_S_S_S_S_S_S_S_S_S_S_S_S_S_S_S_S_S_S_S_S_S_S_S_S_S_S_S_S_S_S_S_S_S_S_S_S_S_S_S_S_S_S_S_S_S_S_S_S_S_S_S_S_S_S_S_S_S_S_S_S_S_S_S_S_S_S_S_S_S_S_S_S_S_S_S_S_S_S_S_S_S_S_S_S_S_S_S_S_S_S_S_S_S_S_S_S_S_S_S_S_S_S_S_S_S_S_S_S_S_S_S_S_S_S_S_S_S_S_S_S_S_S_S_S_S_S_S_S_S_S_S_S_S_S_S_S_S_S_S_S_S_S_S_S_S_S_S_S_S_S_S_S_S_S_S_S_S_S_S_S_S_S_S_S_S_S_S_S_S_S_S_S_S_S_S_S_S_S_S_S_S_S_S_S_S_S_S_S_S_S_S_S_S_S_S_S_S_S_S_S_S_S_S_S_S_S_S_S_S_S_S_S_S_S_S_S_S_S_S_S_S_S_S_S_S_S_S_S_S_S_S_S_S_S_S_S_S_S_S_S_S_S_S_S_S_S_S_S_S_S_S_S_S_S_S_S_S_S_S_S_S_S_S_S_S_S_S_S_S_S_S_S_S_S_S_S_S_S_S_S_S_S_S_S_S_S_S_S_S_S_S_S_S_S_S_S_S_S_S_S_S_S_S_S_S_S_S_S_S_S_S_S_S_S_S_S_S_S_S_S_S_S__param_192];
	ld.param.u64 	%rd194, [_Z4racePiS_S_S_S_S_S_S_S_S_S_S_S_S_S_S_S_S_S_S_S_S_S_S_S_S_S_S_S_S_S_S_S_S_S_S_S_S_S_S_S_S_S_S_S_S_S_S_S_S_S_S_S_S_S_S_S_S_S_S_S_S_S_S_S_S_S_S_S_S_S_S_S_S_S_S_S_S_S_S_S_S_S_S_S_S_S_S_S_S_S_S_S_S_S_S_S_S_S_S_S_S_S_S_S_S_S_S_S_S_S_S_S_S_S_S_S_S_S_S_S_S_S_S_S_S_S_S_S_S_S_S_S_S_S_S_S_S_S_S_S_S_S_S_S_S_S_S_S_S_S_S_S_S_S_S_S_S_S_S_S_S_S_S_S_S_S_S_S_S_S_S_S_S_S_S_S_S_S_S_S_S_S_S_S_S_S_S_S_S_S_S_S_S_S_S_S_S_S_S_S_S_S_S_S_S_S_S_S_S_S_S_S_S_S_S_S_S_S_S_S_S_S_S_S_S_S_S_S_S_S_S_S_S_S_S_S_S_S_S_S_S_S_S_S_S_S_S_S_S_S_S_S_S_S_S_S_S_S_S_S_S_S_S_S_S_S_S_S_S_S_S_S_S_S_S_S_S_S_S_S_S_S_S_S_S_S_S_S_S_S_S_S_S_S_S_S_S_S_S_S_S_S_S_S_S_S_S_S_S_S_S_S_S_S_S_S_S_S_S_S_S_S_S_S_S_S_S_S_S_S_S_S_S_S_S_S_S_S_S_S_S_S_S_S_S_S_S_S_S_S_S_S_S_S_S_S_S_S_S_S_S_S_S_S_S_S_S_S_S_S_S_S_S_S_S_S_S_S_S_S_S_S_S_S_S_S_S_S_S_S_S_S_S_S_S_S_S_S_S_S_S_S_S_S_S_S_S_S_S_S_S_S_S_S_S_S_S_S_S_S_S_S_S_S_S_S_S_S_S_S_S_S_S_S_S_S_S_S_S_S_S_S_S_S_S_S_S_S_S_S_S_S_S_S_S_S_S_S_S_S_S_S_S_S_S_S_S_S_S_S_S_S_S_S_S_S_S_S_S_S_S_S_S_S_S_S_S_S_S_S_S_S_S_S_S_S_S_S_S_S_S_S_S_S_S_S_S_S_S_S_S_S_S_S_S_S_S_S_S_S_S_S_S_S_S_S_S_S_S_S_S_S_S_S_S_S_S_S_S_S_S_S_S_S_S_S_S_S_S_S_S_S_S_S_S_S_S_S_S_S_S_S_S_S_S_S_S_S_S_S_S_S_S_S_S_S_S_S_S_S_S_S_S_S_S_S_S_S_S_S_S_S_S_S_S_S_S_S_S_S_S_S_S_S_S_S_S_S_S_S_S_S_S_S_S_S_S_S_S_S_S_S_S_S_S_S_S_S_S_S_S_S_S_S_S_S_S_S_S_S_S_S_S_S_S_S_S_S_S_S_S_S_S_S_S_S_S_S_S_S_S_S_S_S_S_S_S_S_S_S_S_S_S_S_S_S_S_S_S_S_S_S_S_S_S_S_S_S_S_S_S_S_S_S_S_S_S_S_S_S_S_S_S_S_S_S_S_S_S_S_S_S_S_S_S_S_S_S_S_S_S_S_S_S_S_S_S_S_S_S_S_S_S_S_S_S_S_S_S_S_S_S_S_S_S_S_S_S_S_S_S_S_S_S_S_S_S_S_S_S_S_S_S_S_S_S_S_S_S_S_S_S_S_S_S_S_S_S_S_S_S_S_S_S_S_S_S_S_S_S_S_S_S_S_S_S_S_S_S_S_S_S_S_S_S_S_S_S_S_S_S_S_S_S_S_S_S_S_S_S_S_S_S_S_S_S_S_S_S_S_S_S_S_S_S_S_S_S_S_S_S_S_S_S_S_S_S_S_S_S_S_S_S_S_S_S_S_S_S_S_S_S_S_S_S_S_S_S_S_S_S_S_S_S_S_S_S_S_S_S_S_S_S_S_S_S_S_S_S_S_S_S_S_S_S_S_S_S_S_S_S_S_S_S_S_S_S_S_S_S_S_S_S_S_S_S_S_S_S_S_S_S_S_S_S_S_S_S_S_S_S_S_S_S_S_S_S_S_S_S_S_S_S_S_S_S_S_S_S_S_S_S_S_S_S_S_S_S_S_S_S_S_S_S_S_S_S_S_S_S_S_S_S_S_S_S_S_S_S_S_S_S_S_S_S_S_S_S_S_S_S_S_S_S_S_S_S_S_S_S_S_S_S_S_S_S_S_S_S_S_S_S_S_S_S_S_S_S_S_S_S_S_S__param_193];
	ld.param.u64 	%rd195, [_Z4racePiS_S_S_S_S_S_S_S_S_S_S_S_S_S_S_S_S_S_S_S_S_S_S_S_S_S_S_S_S_S_S_S_S_S_S_S_S_S_S_S_S_S_S_S_S_S_S_S_S_S_S_S_S_S_S_S_S_S_S_S_S_S_S_S_S_S_S_S_S_S_S_S_S_S_S_S_S_S_S_S_S_S_S_S_S_S_S_S_S_S_S_S_S_S_S_S_S_S_S_S_S_S_S_S_S_S_S_S_S_S_S_S_S_S_S_S_S_S_S_S_S_S_S_S_S_S_S_S_S_S_S_S_S_S_S_S_S_S_S_S_S_S_S_S_S_S_S_S_S_S_S_S_S_S_S_S_S_S_S_S_S_S_S_S_S_S_S_S_S_S_S_S_S_S_S_S_S_S_S_S_S_S_S_S_S_S_S_S_S_S_S_S_S_S_S_S_S_S_S_S_S_S_S_S_S_S_S_S_S_S_S_S_S_S_S_S_S_S_S_S_S_S_S_S_S_S_S_S_S_S_S_S_S_S_S_S_S_S_S_S_S_S_S_S_S_S_S_S_S_S_S_S_S_S_S_S_S_S_S_S_S_S_S_S_S_S_S_S_S_S_S_S_S_S_S_S_S_S_S_S_S_S_S_S_S_S_S_S_S_S_S_S_S_S_S_S_S_S_S_S_S_S_S_S_S_S_S_S_S_S_S_S_S_S_S_S_S_S_S_S_S_S_S_S_S_S_S_S_S_S_S_S_S_S_S_S_S_S_S_S_S_S_S_S_S_S_S_S_S_S_S_S_S_S_S_S_S_S_S_S_S_S_S_S_S_S_S_S_S_S_S_S_S_S_S_S_S_S_S_S_S_S_S_S_S_S_S_S_S_S_S_S_S_S_S_S_S_S_S_S_S_S_S_S_S_S_S_S_S_S_S_S_S_S_S_S_S_S_S_S_S_S_S_S_S_S_S_S_S_S_S_S_S_S_S_S_S_S_S_S_S_S_S_S_S_S_S_S_S_S_S_S_S_S_S_S_S_S_S_S_S_S_S_S_S_S_S_S_S_S_S_S_S_S_S_S_S_S_S_S_S_S_S_S_S_S_S_S_S_S_S_S_S_S_S_S_S_S_S_S_S_S_S_S_S_S_S_S_S_S_S_S_S_S_S_S_S_S_S_S_S_S_S_S_S_S_S_S_S_S_S_S_S_S_S_S_S_S_S_S_S_S_S_S_S_S_S_S_S_S_S_S_S_S_S_S_S_S_S_S_S_S_S_S_S_S_S_S_S_S_S_S_S_S_S_S_S_S_S_S_S_S_S_S_S_S_S_S_S_S_S_S_S_S_S_S_S_S_S_S_S_S_S_S_S_S_S_S_S_S_S_S_S_S_S_S_S_S_S_S_S_S_S_S_S_S_S_S_S_S_S_S_S_S_S_S_S_S_S_S_S_S_S_S_S_S_S_S_S_S_S_S_S_S_S_S_S_S_S_S_S_S_S_S_S_S_S_S_S_S_S_S_S_S_S_S_S_S_S_S_S_S_S_S_S_S_S_S_S_S_S_S_S_S_S_S_S_S_S_S_S_S_S_S_S_S_S_S_S_S_S_S_S_S_S_S_S_S_S_S_S_S_S_S_S_S_S_S_S_S_S_S_S_S_S_S_S_S_S_S_S_S_S_S_S_S_S_S_S_S_S_S_S_S_S_S_S_S_S_S_S_S_S_S_S_S_S_S_S_S_S_S_S_S_S_S_S_S_S_S_S_S_S_S_S_S_S_S_S_S_S_S_S_S_S_S_S_S_S_S_S_S_S_S_S_S_S_S_S_S_S_S_S_S_S_S_S_S_S_S_S_S_S_S_S_S_S_S_S_S_S_S_S_S_S_S_S_S_S_S_S_S_S_S_S_S_S_S_S_S_S_S_S_S_S_S_S_S_S_S_S_S_S_S_S_S_S_S_S_S_S_S_S_S_S_S_S_S_S_S_S_S_S_S_S_S_S_S_S_S_S_S_S_S_S_S_S_S_S_S_S_S_S_S_S_S_S_S_S_S_S_S_S_S_S_S_S_S_S_S_S_S_S_S_S_S_S_S_S_S_S_S_S_S_S_S_S_S_S_S_S_S_S_S_S_S_S_S_S_S_S_S_S_S_S_S_S_S_S_S_S_S_S_S_S_S_S_S_S_S_S_S_S_S_S_S_S_S_S_S_S_S_S_S_S_S_S_S_S_S_S_S_S_S_S_S_S_S_S_S_S_S_S_S_S_S_S_S_S_S_S_S_S_S_S_S_S_S_S_S_S_S_S__param_194];
	ld.param.u64 	%rd196, [_Z4racePiS_S_S_S_S_S_S_S_S_S_S_S_S_S_S_S_S_S_S_S_S_S_S_S_S_S_S_S_S_S_S_S_S_S_S_S_S_S_S_S_S_S_S_S_S_S_S_S_S_S_S_S_S_S_S_S_S_S_S_S_S_S_S_S_S_S_S_S_S_S_S_S_S_S_S_S_S_S_S_S_S_S_S_S_S_S_S_S_S_S_S_S_S_S_S_S_S_S_S_S_S_S_S_S_S_S_S_S_S_S_S_S_S_S_S_S_S_S_S_S_S_S_S_S_S_S_S_S_S_S_S_S_S_S_S_S_S_S_S_S_S_S_S_S_S_S_S_S_S_S_S_S_S_S_S_S_S_S_S_S_S_S_S_S_S_S_S_S_S_S_S_S_S_S_S_S_S_S_S_S_S_S_S_S_S_S_S_S_S_S_S_S_S_S_S_S_S_S_S_S_S_S_S_S_S_S_S_S_S_S_S_S_S_S_S_S_S_S_S_S_S_S_S_S_S_S_S_S_S_S_S_S_S_S_S_S_S_S_S_S_S_S_S_S_S_S_S_S_S_S_S_S_S_S_S_S_S_S_S_S_S_S_S_S_S_S_S_S_S_S_S_S_S_S_S_S_S_S_S_S_S_S_S_S_S_S_S_S_S_S_S_S_S_S_S_S_S_S_S_S_S_S_S_S_S_S_S_S_S_S_S_S_S_S_S_S_S_S_S_S_S_S_S_S_S_S_S_S_S_S_S_S_S_S_S_S_S_S_S_S_S_S_S_S_S_S_S_S_S_S_S_S_S_S_S_S_S_S_S_S_S_S_S_S_S_S_S_S_S_S_S_S_S_S_S_S_S_S_S_S_S_S_S_S_S_S_S_S_S_S_S_S_S_S_S_S_S_S_S_S_S_S_S_S_S_S_S_S_S_S_S_S_S_S_S_S_S_S_S_S_S_S_S_S_S_S_S_S_S_S_S_S_S_S_S_S_S_S_S_S_S_S_S_S_S_S_S_S_S_S_S_S_S_S_S_S_S_S_S_S_S_S_S_S_S_S_S_S_S_S_S_S_S_S_S_S_S_S_S_S_S_S_S_S_S_S_S_S_S_S_S_S_S_S_S_S_S_S_S_S_S_S_S_S_S_S_S_S_S_S_S_S_S_S_S_S_S_S_S_S_S_S_S_S_S_S_S_S_S_S_S_S_S_S_S_S_S_S_S_S_S_S_S_S_S_S_S_S_S_S_S_S_S_S_S_S_S_S_S_S_S_S_S_S_S_S_S_S_S_S_S_S_S_S_S_S_S_S_S_S_S_S_S_S_S_S_S_S_S_S_S_S_S_S_S_S_S_S_S_S_S_S_S_S_S_S_S_S_S_S_S_S_S_S_S_S_S_S_S_S_S_S_S_S_S_S_S_S_S_S_S_S_S_S_S_S_S_S_S_S_S_S_S_S_S_S_S_S_S_S_S_S_S_S_S_S_S_S_S_S_S_S_S_S_S_S_S_S_S_S_S_S_S_S_S_S_S_S_S_S_S_S_S_S_S_S_S_S_S_S_S_S_S_S_S_S_S_S_S_S_S_S_S_S_S_S_S_S_S_S_S_S_S_S_S_S_S_S_S_S_S_S_S_S_S_S_S_S_S_S_S_S_S_S_S_S_S_S_S_S_S_S_S_S_S_S_S_S_S_S_S_S_S_S_S_S_S_S_S_S_S_S_S_S_S_S_S_S_S_S_S_S_S_S_S_S_S_S_S_S_S_S_S_S_S_S_S_S_S_S_S_S_S_S_S_S_S_S_S_S_S_S_S_S_S_S_S_S_S_S_S_S_S_S_S_S_S_S_S_S_S_S_S_S_S_S_S_S_S_S_S_S_S_S_S_S_S_S_S_S_S_S_S_S_S_S_S_S_S_S_S_S_S_S_S_S_S_S_S_S_S_S_S_S_S_S_S_S_S_S_S_S_S_S_S_S_S_S_S_S_S_S_S_S_S_S_S_S_S_S_S_S_S_S_S_S_S_S_S_S_S_S_S_S_S_S_S_S_S_S_S_S_S_S_S_S_S_S_S_S_S_S_S_S_S_S_S_S_S_S_S_S_S_S_S_S_S_S_S_S_S_S_S_S_S_S_S_S_S_S_S_S_S_S_S_S_S_S_S_S_S_S_S_S_S_S_S_S_S_S_S_S_S_S_S_S_S_S_S_S_S_S_S_S_S_S_S_S_S_S_S_S_S_S_S_S_S_S_S_S_S_S_S_S_S_S_S_S_S_S_S_S_S_S_S_S_S_S_S_S_S_S_S__param_195];
	ld.param.u64 	%rd197, [_Z4racePiS_S_S_S_S_S_S_S_S_S_S_S_S_S_S_S_S_S_S_S_S_S_S_S_S_S_S_S_S_S_S_S_S_S_S_S_S_S_S_S_S_S_S_S_S_S_S_S_S_S_S_S_S_S_S_S_S_S_S_S_S_S_S_S_S_S_S_S_S_S_S_S_S_S_S_S_S_S_S_S_S_S_S_S_S_S_S_S_S_S_S_S_S_S_S_S_S_S_S_S_S_S_S_S_S_S_S_S_S_S_S_S_S_S_S_S_S_S_S_S_S_S_S_S_S_S_S_S_S_S_S_S_S_S_S_S_S_S_S_S_S_S_S_S_S_S_S_S_S_S_S_S_S_S_S_S_S_S_S_S_S_S_S_S_S_S_S_S_S_S_S_S_S_S_S_S_S_S_S_S_S_S_S_S_S_S_S_S_S_S_S_S_S_S_S_S_S_S_S_S_S_S_S_S_S_S_S_S_S_S_S_S_S_S_S_S_S_S_S_S_S_S_S_S_S_S_S_S_S_S_S_S_S_S_S_S_S_S_S_S_S_S_S_S_S_S_S_S_S_S_S_S_S_S_S_S_S_S_S_S_S_S_S_S_S_S_S_S_S_S_S_S_S_S_S_S_S_S_S_S_S_S_S_S_S_S_S_S_S_S_S_S_S_S_S_S_S_S_S_S_S_S_S_S_S_S_S_S_S_S_S_S_S_S_S_S_S_S_S_S_S_S_S_S_S_S_S_S_S_S_S_S_S_S_S_S_S_S_S_S_S_S_S_S_S_S_S_S_S_S_S_S_S_S_S_S_S_S_S_S_S_S_S_S_S_S_S_S_S_S_S_S_S_S_S_S_S_S_S_S_S_S_S_S_S_S_S_S_S_S_S_S_S_S_S_S_S_S_S_S_S_S_S_S_S_S_S_S_S_S_S_S_S_S_S_S_S_S_S_S_S_S_S_S_S_S_S_S_S_S_S_S_S_S_S_S_S_S_S_S_S_S_S_S_S_S_S_S_S_S_S_S_S_S_S_S_S_S_S_S_S_S_S_S_S_S_S_S_S_S_S_S_S_S_S_S_S_S_S_S_S_S_S_S_S_S_S_S_S_S_S_S_S_S_S_S_S_S_S_S_S_S_S_S_S_S_S_S_S_S_S_S_S_S_S_S_S_S_S_S_S_S_S_S_S_S_S_S_S_S_S_S_S_S_S_S_S_S_S_S_S_S_S_S_S_S_S_S_S_S_S_S_S_S_S_S_S_S_S_S_S_S_S_S_S_S_S_S_S_S_S_S_S_S_S_S_S_S_S_S_S_S_S_S_S_S_S_S_S_S_S_S_S_S_S_S_S_S_S_S_S_S_S_S_S_S_S_S_S_S_S_S_S_S_S_S_S_S_S_S_S_S_S_S_S_S_S_S_S_S_S_S_S_S_S_S_S_S_S_S_S_S_S_S_S_S_S_S_S_S_S_S_S_S_S_S_S_S_S_S_S_S_S_S_S_S_S_S_S_S_S_S_S_S_S_S_S_S_S_S_S_S_S_S_S_S_S_S_S_S_S_S_S_S_S_S_S_S_S_S_S_S_S_S_S_S_S_S_S_S_S_S_S_S_S_S_S_S_S_S_S_S_S_S_S_S_S_S_S_S_S_S_S_S_S_S_S_S_S_S_S_S_S_S_S_S_S_S_S_S_S_S_S_S_S_S_S_S_S_S_S_S_S_S_S_S_S_S_S_S_S_S_S_S_S_S_S_S_S_S_S_S_S_S_S_S_S_S_S_S_S_S_S_S_S_S_S_S_S_S_S_S_S_S_S_S_S_S_S_S_S_S_S_S_S_S_S_S_S_S_S_S_S_S_S_S_S_S_S_S_S_S_S_S_S_S_S_S_S_S_S_S_S_S_S_S_S_S_S_S_S_S_S_S_S_S_S_S_S_S_S_S_S_S_S_S_S_S_S_S_S_S_S_S_S_S_S_S_S_S_S_S_S_S_S_S_S_S_S_S_S_S_S_S_S_S_S_S_S_S_S_S_S_S_S_S_S_S_S_S_S_S_S_S_S_S_S_S_S_S_S_S_S_S_S_S_S_S_S_S_S_S_S_S_S_S_S_S_S_S_S_S_S_S_S_S_S_S_S_S_S_S_S_S_S_S_S_S_S_S_S_S_S_S_S_S_S_S_S_S_S_S_S_S_S_S_S_S_S_S_S_S_S_S_S_S_S_S_S_S_S_S_S_S_S_S_S_S_S_S_S_S_S_S_S_S_S_S_S_S_S_S_S_S_S_S_S_S_S_S_S_S_S__param_196];
	ld.param.u64 	%rd198, [_Z4racePiS_S_S_S_S_S_S_S_S_S_S_S_S_S_S_S_S_S_S_S_S_S_S_S_S_S_S_S_S_S_S_S_S_S_S_S_S_S_S_S_S_S_S_S_S_S_S_S_S_S_S_S_S_S_S_S_S_S_S_S_S_S_S_S_S_S_S_S_S_S_S_S_S_S_S_S_S_S_S_S_S_S_S_S_S_S_S_S_S_S_S_S_S_S_S_S_S_S_S_S_S_S_S_S_S_S_S_S_S_S_S_S_S_S_S_S_S_S_S_S_S_S_S_S_S_S_S_S_S_S_S_S_S_S_S_S_S_S_S_S_S_S_S_S_S_S_S_S_S_S_S_S_S_S_S_S_S_S_S_S_S_S_S_S_S_S_S_S_S_S_S_S_S_S_S_S_S_S_S_S_S_S_S_S_S_S_S_S_S_S_S_S_S_S_S_S_S_S_S_S_S_S_S_S_S_S_S_S_S_S_S_S_S_S_S_S_S_S_S_S_S_S_S_S_S_S_S_S_S_S_S_S_S_S_S_S_S_S_S_S_S_S_S_S_S_S_S_S_S_S_S_S_S_S_S_S_S_S_S_S_S_S_S_S_S_S_S_S_S_S_S_S_S_S_S_S_S_S_S_S_S_S_S_S_S_S_S_S_S_S_S_S_S_S_S_S_S_S_S_S_S_S_S_S_S_S_S_S_S_S_S_S_S_S_S_S_S_S_S_S_S_S_S_S_S_S_S_S_S_S_S_S_S_S_S_S_S_S_S_S_S_S_S_S_S_S_S_S_S_S_S_S_S_S_S_S_S_S_S_S_S_S_S_S_S_S_S_S_S_S_S_S_S_S_S_S_S_S_S_S_S_S_S_S_S_S_S_S_S_S_S_S_S_S_S_S_S_S_S_S_S_S_S_S_S_S_S_S_S_S_S_S_S_S_S_S_S_S_S_S_S_S_S_S_S_S_S_S_S_S_S_S_S_S_S_S_S_S_S_S_S_S_S_S_S_S_S_S_S_S_S_S_S_S_S_S_S_S_S_S_S_S_S_S_S_S_S_S_S_S_S_S_S_S_S_S_S_S_S_S_S_S_S_S_S_S_S_S_S_S_S_S_S_S_S_S_S_S_S_S_S_S_S_S_S_S_S_S_S_S_S_S_S_S_S_S_S_S_S_S_S_S_S_S_S_S_S_S_S_S_S_S_S_S_S_S_S_S_S_S_S_S_S_S_S_S_S_S_S_S_S_S_S_S_S_S_S_S_S_S_S_S_S_S_S_S_S_S_S_S_S_S_S_S_S_S_S_S_S_S_S_S_S_S_S_S_S_S_S_S_S_S_S_S_S_S_S_S_S_S_S_S_S_S_S_S_S_S_S_S_S_S_S_S_S_S_S_S_S_S_S_S_S_S_S_S_S_S_S_S_S_S_S_S_S_S_S_S_S_S_S_S_S_S_S_S_S_S_S_S_S_S_S_S_S_S_S_S_S_S_S_S_S_S_S_S_S_S_S_S_S_S_S_S_S_S_S_S_S_S_S_S_S_S_S_S_S_S_S_S_S_S_S_S_S_S_S_S_S_S_S_S_S_S_S_S_S_S_S_S_S_S_S_S_S_S_S_S_S_S_S_S_S_S_S_S_S_S_S_S_S_S_S_S_S_S_S_S_S_S_S_S_S_S_S_S_S_S_S_S_S_S_S_S_S_S_S_S_S_S_S_S_S_S_S_S_S_S_S_S_S_S_S_S_S_S_S_S_S_S_S_S_S_S_S_S_S_S_S_S_S_S_S_S_S_S_S_S_S_S_S_S_S_S_S_S_S_S_S_S_S_S_S_S_S_S_S_S_S_S_S_S_S_S_S_S_S_S_S_S_S_S_S_S_S_S_S_S_S_S_S_S_S_S_S_S_S_S_S_S_S_S_S_S_S_S_S_S_S_S_S_S_S_S_S_S_S_S_S_S_S_S_S_S_S_S_S_S_S_S_S_S_S_S_S_S_S_S_S_S_S_S_S_S_S_S_S_S_S_S_S_S_S_S_S_S_S_S_S_S_S_S_S_S_S_S_S_S_S_S_S_S_S_S_S_S_S_S_S_S_S_S_S_S_S_S_S_S_S_S_S_S_S_S_S_S_S_S_S_S_S_S_S_S_S_S_S_S_S_S_S_S_S_S_S_S_S_S_S_S_S_S_S_S_S_S_S_S_S_S_S_S_S_S_S_S_S_S_S_S_S_S_S_S_S_S_S_S_S_S_S_S_S_S_S_S_S_S_S_S_S_S_S_S_S_S_S_S_S_S_S_S_S__param_197];
	ld.param.u64 	%rd199, [_Z4racePiS_S_S_S_S_S_S_S_S_S_S_S_S_S_S_S_S_S_S_S_S_S_S_S_S_S_S_S_S_S_S_S_S_S_S_S_S_S_S_S_S_S_S_S_S_S_S_S_S_S_S_S_S_S_S_S_S_S_S_S_S_S_S_S_S_S_S_S_S_S_S_S_S_S_S_S_S_S_S_S_S_S_S_S_S_S_S_S_S_S_S_S_S_S_S_S_S_S_S_S_S_S_S_S_S_S_S_S_S_S_S_S_S_S_S_S_S_S_S_S_S_S_S_S_S_S_S_S_S_S_S_S_S_S_S_S_S_S_S_S_S_S_S_S_S_S_S_S_S_S_S_S_S_S_S_S_S_S_S_S_S_S_S_S_S_S_S_S_S_S_S_S_S_S_S_S_S_S_S_S_S_S_S_S_S_S_S_S_S_S_S_S_S_S_S_S_S_S_S_S_S_S_S_S_S_S_S_S_S_S_S_S_S_S_S_S_S_S_S_S_S_S_S_S_S_S_S_S_S_S_S_S_S_S_S_S_S_S_S_S_S_S_S_S_S_S_S_S_S_S_S_S_S_S_S_S_S_S_S_S_S_S_S_S_S_S_S_S_S_S_S_S_S_S_S_S_S_S_S_S_S_S_S_S_S_S_S_S_S_S_S_S_S_S_S_S_S_S_S_S_S_S_S_S_S_S_S_S_S_S_S_S_S_S_S_S_S_S_S_S_S_S_S_S_S_S_S_S_S_S_S_S_S_S_S_S_S_S_S_S_S_S_S_S_S_S_S_S_S_S_S_S_S_S_S_S_S_S_S_S_S_S_S_S_S_S_S_S_S_S_S_S_S_S_S_S_S_S_S_S_S_S_S_S_S_S_S_S_S_S_S_S_S_S_S_S_S_S_S_S_S_S_S_S_S_S_S_S_S_S_S_S_S_S_S_S_S_S_S_S_S_S_S_S_S_S_S_S_S_S_S_S_S_S_S_S_S_S_S_S_S_S_S_S_S_S_S_S_S_S_S_S_S_S_S_S_S_S_S_S_S_S_S_S_S_S_S_S_S_S_S_S_S_S_S_S_S_S_S_S_S_S_S_S_S_S_S_S_S_S_S_S_S_S_S_S_S_S_S_S_S_S_S_S_S_S_S_S_S_S_S_S_S_S_S_S_S_S_S_S_S_S_S_S_S_S_S_S_S_S_S_S_S_S_S_S_S_S_S_S_S_S_S_S_S_S_S_S_S_S_S_S_S_S_S_S_S_S_S_S_S_S_S_S_S_S_S_S_S_S_S_S_S_S_S_S_S_S_S_S_S_S_S_S_S_S_S_S_S_S_S_S_S_S_S_S_S_S_S_S_S_S_S_S_S_S_S_S_S_S_S_S_S_S_S_S_S_S_S_S_S_S_S_S_S_S_S_S_S_S_S_S_S_S_S_S_S_S_S_S_S_S_S_S_S_S_S_S_S_S_S_S_S_S_S_S_S_S_S_S_S_S_S_S_S_S_S_S_S_S_S_S_S_S_S_S_S_S_S_S_S_S_S_S_S_S_S_S_S_S_S_S_S_S_S_S_S_S_S_S_S_S_S_S_S_S_S_S_S_S_S_S_S_S_S_S_S_S_S_S_S_S_S_S_S_S_S_S_S_S_S_S_S_S_S_S_S_S_S_S_S_S_S_S_S_S_S_S_S_S_S_S_S_S_S_S_S_S_S_S_S_S_S_S_S_S_S_S_S_S_S_S_S_S_S_S_S_S_S_S_S_S_S_S_S_S_S_S_S_S_S_S_S_S_S_S_S_S_S_S_S_S_S_S_S_S_S_S_S_S_S_S_S_S_S_S_S_S_S_S_S_S_S_S_S_S_S_S_S_S_S_S_S_S_S_S_S_S_S_S_S_S_S_S_S_S_S_S_S_S_S_S_S_S_S_S_S_S_S_S_S_S_S_S_S_S_S_S_S_S_S_S_S_S_S_S_S_S_S_S_S_S_S_S_S_S_S_S_S_S_S_S_S_S_S_S_S_S_S_S_S_S_S_S_S_S_S_S_S_S_S_S_S_S_S_S_S_S_S_S_S_S_S_S_S_S_S_S_S_S_S_S_S_S_S_S_S_S_S_S_S_S_S_S_S_S_S_S_S_S_S_S_S_S_S_S_S_S_S_S_S_S_S_S_S_S_S_S_S_S_S_S_S_S_S_S_S_S_S_S_S_S_S_S_S_S_S_S_S_S_S_S_S_S_S_S_S_S_S_S_S_S_S_S_S_S_S_S_S_S_S_S_S_S_S_S_S_S_S_S_S_S_S__param_198];
	ld.param.u64 	%rd200, [_Z4racePiS_S_S_S_S_S_S_S_S_S_S_S_S_S_S_S_S_S_S_S_S_S_S_S_S_S_S_S_S_S_S_S_S_S_S_S_S_S_S_S_S_S_S_S_S_S_S_S_S_S_S_S_S_S_S_S_S_S_S_S_S_S_S_S_S_S_S_S_S_S_S_S_S_S_S_S_S_S_S_S_S_S_S_S_S_S_S_S_S_S_S_S_S_S_S_S_S_S_S_S_S_S_S_S_S_S_S_S_S_S_S_S_S_S_S_S_S_S_S_S_S_S_S_S_S_S_S_S_S_S_S_S_S_S_S_S_S_S_S_S_S_S_S_S_S_S_S_S_S_S_S_S_S_S_S_S_S_S_S_S_S_S_S_S_S_S_S_S_S_S_S_S_S_S_S_S_S_S_S_S_S_S_S_S_S_S_S_S_S_S_S_S_S_S_S_S_S_S_S_S_S_S_S_S_S_S_S_S_S_S_S_S_S_S_S_S_S_S_S_S_S_S_S_S_S_S_S_S_S_S_S_S_S_S_S_S_S_S_S_S_S_S_S_S_S_S_S_S_S_S_S_S_S_S_S_S_S_S_S_S_S_S_S_S_S_S_S_S_S_S_S_S_S_S_S_S_S_S_S_S_S_S_S_S_S_S_S_S_S_S_S_S_S_S_S_S_S_S_S_S_S_S_S_S_S_S_S_S_S_S_S_S_S_S_S_S_S_S_S_S_S_S_S_S_S_S_S_S_S_S_S_S_S_S_S_S_S_S_S_S_S_S_S_S_S_S_S_S_S_S_S_S_S_S_S_S_S_S_S_S_S_S_S_S_S_S_S_S_S_S_S_S_S_S_S_S_S_S_S_S_S_S_S_S_S_S_S_S_S_S_S_S_S_S_S_S_S_S_S_S_S_S_S_S_S_S_S_S_S_S_S_S_S_S_S_S_S_S_S_S_S_S_S_S_S_S_S_S_S_S_S_S_S_S_S_S_S_S_S_S_S_S_S_S_S_S_S_S_S_S_S_S_S_S_S_S_S_S_S_S_S_S_S_S_S_S_S_S_S_S_S_S_S_S_S_S_S_S_S_S_S_S_S_S_S_S_S_S_S_S_S_S_S_S_S_S_S_S_S_S_S_S_S_S_S_S_S_S_S_S_S_S_S_S_S_S_S_S_S_S_S_S_S_S_S_S_S_S_S_S_S_S_S_S_S_S_S_S_S_S_S_S_S_S_S_S_S_S_S_S_S_S_S_S_S_S_S_S_S_S_S_S_S_S_S_S_S_S_S_S_S_S_S_S_S_S_S_S_S_S_S_S_S_S_S_S_S_S_S_S_S_S_S_S_S_S_S_S_S_S_S_S_S_S_S_S_S_S_S_S_S_S_S_S_S_S_S_S_S_S_S_S_S_S_S_S_S_S_S_S_S_S_S_S_S_S_S_S_S_S_S_S_S_S_S_S_S_S_S_S_S_S_S_S_S_S_S_S_S_S_S_S_S_S_S_S_S_S_S_S_S_S_S_S_S_S_S_S_S_S_S_S_S_S_S_S_S_S_S_S_S_S_S_S_S_S_S_S_S_S_S_S_S_S_S_S_S_S_S_S_S_S_S_S_S_S_S_S_S_S_S_S_S_S_S_S_S_S_S_S_S_S_S_S_S_S_S_S_S_S_S_S_S_S_S_S_S_S_S_S_S_S_S_S_S_S_S_S_S_S_S_S_S_S_S_S_S_S_S_S_S_S_S_S_S_S_S_S_S_S_S_S_S_S_S_S_S_S_S_S_S_S_S_S_S_S_S_S_S_S_S_S_S_S_S_S_S_S_S_S_S_S_S_S_S_S_S_S_S_S_S_S_S_S_S_S_S_S_S_S_S_S_S_S_S_S_S_S_S_S_S_S_S_S_S_S_S_S_S_S_S_S_S_S_S_S_S_S_S_S_S_S_S_S_S_S_S_S_S_S_S_S_S_S_S_S_S_S_S_S_S_S_S_S_S_S_S_S_S_S_S_S_S_S_S_S_S_S_S_S_S_S_S_S_S_S_S_S_S_S_S_S_S_S_S_S_S_S_S_S_S_S_S_S_S_S_S_S_S_S_S_S_S_S_S_S_S_S_S_S_S_S_S_S_S_S_S_S_S_S_S_S_S_S_S_S_S_S_S_S_S_S_S_S_S_S_S_S_S_S_S_S_S_S_S_S_S_S_S_S_S_S_S_S_S_S_S_S_S_S_S_S_S_S_S_S_S_S_S_S_S_S_S_S_S_S_S_S_S_S_S_S_S_S_S_S_S_S_S_S_S_S_S__param_199];
	ld.param.u64 	%rd201, [_Z4racePiS_S_S_S_S_S_S_S_S_S_S_S_S_S_S_S_S_S_S_S_S_S_S_S_S_S_S_S_S_S_S_S_S_S_S_S_S_S_S_S_S_S_S_S_S_S_S_S_S_S_S_S_S_S_S_S_S_S_S_S_S_S_S_S_S_S_S_S_S_S_S_S_S_S_S_S_S_S_S_S_S_S_S_S_S_S_S_S_S_S_S_S_S_S_S_S_S_S_S_S_S_S_S_S_S_S_S_S_S_S_S_S_S_S_S_S_S_S_S_S_S_S_S_S_S_S_S_S_S_S_S_S_S_S_S_S_S_S_S_S_S_S_S_S_S_S_S_S_S_S_S_S_S_S_S_S_S_S_S_S_S_S_S_S_S_S_S_S_S_S_S_S_S_S_S_S_S_S_S_S_S_S_S_S_S_S_S_S_S_S_S_S_S_S_S_S_S_S_S_S_S_S_S_S_S_S_S_S_S_S_S_S_S_S_S_S_S_S_S_S_S_S_S_S_S_S_S_S_S_S_S_S_S_S_S_S_S_S_S_S_S_S_S_S_S_S_S_S_S_S_S_S_S_S_S_S_S_S_S_S_S_S_S_S_S_S_S_S_S_S_S_S_S_S_S_S_S_S_S_S_S_S_S_S_S_S_S_S_S_S_S_S_S_S_S_S_S_S_S_S_S_S_S_S_S_S_S_S_S_S_S_S_S_S_S_S_S_S_S_S_S_S_S_S_S_S_S_S_S_S_S_S_S_S_S_S_S_S_S_S_S_S_S_S_S_S_S_S_S_S_S_S_S_S_S_S_S_S_S_S_S_S_S_S_S_S_S_S_S_S_S_S_S_S_S_S_S_S_S_S_S_S_S_S_S_S_S_S_S_S_S_S_S_S_S_S_S_S_S_S_S_S_S_S_S_S_S_S_S_S_S_S_S_S_S_S_S_S_S_S_S_S_S_S_S_S_S_S_S_S_S_S_S_S_S_S_S_S_S_S_S_S_S_S_S_S_S_S_S_S_S_S_S_S_S_S_S_S_S_S_S_S_S_S_S_S_S_S_S_S_S_S_S_S_S_S_S_S_S_S_S_S_S_S_S_S_S_S_S_S_S_S_S_S_S_S_S_S_S_S_S_S_S_S_S_S_S_S_S_S_S_S_S_S_S_S_S_S_S_S_S_S_S_S_S_S_S_S_S_S_S_S_S_S_S_S_S_S_S_S_S_S_S_S_S_S_S_S_S_S_S_S_S_S_S_S_S_S_S_S_S_S_S_S_S_S_S_S_S_S_S_S_S_S_S_S_S_S_S_S_S_S_S_S_S_S_S_S_S_S_S_S_S_S_S_S_S_S_S_S_S_S_S_S_S_S_S_S_S_S_S_S_S_S_S_S_S_S_S_S_S_S_S_S_S_S_S_S_S_S_S_S_S_S_S_S_S_S_S_S_S_S_S_S_S_S_S_S_S_S_S_S_S_S_S_S_S_S_S_S_S_S_S_S_S_S_S_S_S_S_S_S_S_S_S_S_S_S_S_S_S_S_S_S_S_S_S_S_S_S_S_S_S_S_S_S_S_S_S_S_S_S_S_S_S_S_S_S_S_S_S_S_S_S_S_S_S_S_S_S_S_S_S_S_S_S_S_S_S_S_S_S_S_S_S_S_S_S_S_S_S_S_S_S_S_S_S_S_S_S_S_S_S_S_S_S_S_S_S_S_S_S_S_S_S_S_S_S_S_S_S_S_S_S_S_S_S_S_S_S_S_S_S_S_S_S_S_S_S_S_S_S_S_S_S_S_S_S_S_S_S_S_S_S_S_S_S_S_S_S_S_S_S_S_S_S_S_S_S_S_S_S_S_S_S_S_S_S_S_S_S_S_S_S_S_S_S_S_S_S_S_S_S_S_S_S_S_S_S_S_S_S_S_S_S_S_S_S_S_S_S_S_S_S_S_S_S_S_S_S_S_S_S_S_S_S_S_S_S_S_S_S_S_S_S_S_S_S_S_S_S_S_S_S_S_S_S_S_S_S_S_S_S_S_S_S_S_S_S_S_S_S_S_S_S_S_S_S_S_S_S_S_S_S_S_S_S_S_S_S_S_S_S_S_S_S_S_S_S_S_S_S_S_S_S_S_S_S_S_S_S_S_S_S_S_S_S_S_S_S_S_S_S_S_S_S_S_S_S_S_S_S_S_S_S_S_S_S_S_S_S_S_S_S_S_S_S_S_S_S_S_S_S_S_S_S_S_S_S_S_S_S_S_S_S_S_S_S_S_S_S_S_S_S_S_S_S_S_S_S_S_S_S__param_200];
	ld.param.u64 	%rd202, [_Z4racePiS_S_S_S_S_S_S_S_S_S_S_S_S_S_S_S_S_S_S_S_S_S_S_S_S_S_S_S_S_S_S_S_S_S_S_S_S_S_S_S_S_S_S_S_S_S_S_S_S_S_S_S_S_S_S_S_S_S_S_S_S_S_S_S_S_S_S_S_S_S_S_S_S_S_S_S_S_S_S_S_S_S_S_S_S_S_S_S_S_S_S_S_S_S_S_S_S_S_S_S_S_S_S_S_S_S_S_S_S_S_S_S_S_S_S_S_S_S_S_S_S_S_S_S_S_S_S_S_S_S_S_S_S_S_S_S_S_S_S_S_S_S_S_S_S_S_S_S_S_S_S_S_S_S_S_S_S_S_S_S_S_S_S_S_S_S_S_S_S_S_S_S_S_S_S_S_S_S_S_S_S_S_S_S_S_S_S_S_S_S_S_S_S_S_S_S_S_S_S_S_S_S_S_S_S_S_S_S_S_S_S_S_S_S_S_S_S_S_S_S_S_S_S_S_S_S_S_S_S_S_S_S_S_S_S_S_S_S_S_S_S_S_S_S_S_S_S_S_S_S_S_S_S_S_S_S_S_S_S_S_S_S_S_S_S_S_S_S_S_S_S_S_S_S_S_S_S_S_S_S_S_S_S_S_S_S_S_S_S_S_S_S_S_S_S_S_S_S_S_S_S_S_S_S_S_S_S_S_S_S_S_S_S_S_S_S_S_S_S_S_S_S_S_S_S_S_S_S_S_S_S_S_S_S_S_S_S_S_S_S_S_S_S_S_S_S_S_S_S_S_S_S_S_S_S_S_S_S_S_S_S_S_S_S_S_S_S_S_S_S_S_S_S_S_S_S_S_S_S_S_S_S_S_S_S_S_S_S_S_S_S_S_S_S_S_S_S_S_S_S_S_S_S_S_S_S_S_S_S_S_S_S_S_S_S_S_S_S_S_S_S_S_S_S_S_S_S_S_S_S_S_S_S_S_S_S_S_S_S_S_S_S_S_S_S_S_S_S_S_S_S_S_S_S_S_S_S_S_S_S_S_S_S_S_S_S_S_S_S_S_S_S_S_S_S_S_S_S_S_S_S_S_S_S_S_S_S_S_S_S_S_S_S_S_S_S_S_S_S_S_S_S_S_S_S_S_S_S_S_S_S_S_S_S_S_S_S_S_S_S_S_S_S_S_S_S_S_S_S_S_S_S_S_S_S_S_S_S_S_S_S_S_S_S_S_S_S_S_S_S_S_S_S_S_S_S_S_S_S_S_S_S_S_S_S_S_S_S_S_S_S_S_S_S_S_S_S_S_S_S_S_S_S_S_S_S_S_S_S_S_S_S_S_S_S_S_S_S_S_S_S_S_S_S_S_S_S_S_S_S_S_S_S_S_S_S_S_S_S_S_S_S_S_S_S_S_S_S_S_S_S_S_S_S_S_S_S_S_S_S_S_S_S_S_S_S_S_S_S_S_S_S_S_S_S_S_S_S_S_S_S_S_S_S_S_S_S_S_S_S_S_S_S_S_S_S_S_S_S_S_S_S_S_S_S_S_S_S_S_S_S_S_S_S_S_S_S_S_S_S_S_S_S_S_S_S_S_S_S_S_S_S_S_S_S_S_S_S_S_S_S_S_S_S_S_S_S_S_S_S_S_S_S_S_S_S_S_S_S_S_S_S_S_S_S_S_S_S_S_S_S_S_S_S_S_S_S_S_S_S_S_S_S_S_S_S_S_S_S_S_S_S_S_S_S_S_S_S_S_S_S_S_S_S_S_S_S_S_S_S_S_S_S_S_S_S_S_S_S_S_S_S_S_S_S_S_S_S_S_S_S_S_S_S_S_S_S_S_S_S_S_S_S_S_S_S_S_S_S_S_S_S_S_S_S_S_S_S_S_S_S_S_S_S_S_S_S_S_S_S_S_S_S_S_S_S_S_S_S_S_S_S_S_S_S_S_S_S_S_S_S_S_S_S_S_S_S_S_S_S_S_S_S_S_S_S_S_S_S_S_S_S_S_S_S_S_S_S_S_S_S_S_S_S_S_S_S_S_S_S_S_S_S_S_S_S_S_S_S_S_S_S_S_S_S_S_S_S_S_S_S_S_S_S_S_S_S_S_S_S_S_S_S_S_S_S_S_S_S_S_S_S_S_S_S_S_S_S_S_S_S_S_S_S_S_S_S_S_S_S_S_S_S_S_S_S_S_S_S_S_S_S_S_S_S_S_S_S_S_S_S_S_S_S_S_S_S_S_S_S_S_S_S_S_S_S_S_S_S_S_S_S_S_S_S_S_S_S_S_S_S_S_S__param_201];
	ld.param.u64 	%rd203, [_Z4racePiS_S_S_S_S_S_S_S_S_S_S_S_S_S_S_S_S_S_S_S_S_S_S_S_S_S_S_S_S_S_S_S_S_S_S_S_S_S_S_S_S_S_S_S_S_S_S_S_S_S_S_S_S_S_S_S_S_S_S_S_S_S_S_S_S_S_S_S_S_S_S_S_S_S_S_S_S_S_S_S_S_S_S_S_S_S_S_S_S_S_S_S_S_S_S_S_S_S_S_S_S_S_S_S_S_S_S_S_S_S_S_S_S_S_S_S_S_S_S_S_S_S_S_S_S_S_S_S_S_S_S_S_S_S_S_S_S_S_S_S_S_S_S_S_S_S_S_S_S_S_S_S_S_S_S_S_S_S_S_S_S_S_S_S_S_S_S_S_S_S_S_S_S_S_S_S_S_S_S_S_S_S_S_S_S_S_S_S_S_S_S_S_S_S_S_S_S_S_S_S_S_S_S_S_S_S_S_S_S_S_S_S_S_S_S_S_S_S_S_S_S_S_S_S_S_S_S_S_S_S_S_S_S_S_S_S_S_S_S_S_S_S_S_S_S_S_S_S_S_S_S_S_S_S_S_S_S_S_S_S_S_S_S_S_S_S_S_S_S_S_S_S_S_S_S_S_S_S_S_S_S_S_S_S_S_S_S_S_S_S_S_S_S_S_S_S_S_S_S_S_S_S_S_S_S_S_S_S_S_S_S_S_S_S_S_S_S_S_S_S_S_S_S_S_S_S_S_S_S_S_S_S_S_S_S_S_S_S_S_S_S_S_S_S_S_S_S_S_S_S_S_S_S_S_S_S_S_S_S_S_S_S_S_S_S_S_S_S_S_S_S_S_S_S_S_S_S_S_S_S_S_S_S_S_S_S_S_S_S_S_S_S_S_S_S_S_S_S_S_S_S_S_S_S_S_S_S_S_S_S_S_S_S_S_S_S_S_S_S_S_S_S_S_S_S_S_S_S_S_S_S_S_S_S_S_S_S_S_S_S_S_S_S_S_S_S_S_S_S_S_S_S_S_S_S_S_S_S_S_S_S_S_S_S_S_S_S_S_S_S_S_S_S_S_S_S_S_S_S_S_S_S_S_S_S_S_S_S_S_S_S_S_S_S_S_S_S_S_S_S_S_S_S_S_S_S_S_S_S_S_S_S_S_S_S_S_S_S_S_S_S_S_S_S_S_S_S_S_S_S_S_S_S_S_S_S_S_S_S_S_S_S_S_S_S_S_S_S_S_S_S_S_S_S_S_S_S_S_S_S_S_S_S_S_S_S_S_S_S_S_S_S_S_S_S_S_S_S_S_S_S_S_S_S_S_S_S_S_S_S_S_S_S_S_S_S_S_S_S_S_S_S_S_S_S_S_S_S_S_S_S_S_S_S_S_S_S_S_S_S_S_S_S_S_S_S_S_S_S_S_S_S_S_S_S_S_S_S_S_S_S_S_S_S_S_S_S_S_S_S_S_S_S_S_S_S_S_S_S_S_S_S_S_S_S_S_S_S_S_S_S_S_S_S_S_S_S_S_S_S_S_S_S_S_S_S_S_S_S_S_S_S_S_S_S_S_S_S_S_S_S_S_S_S_S_S_S_S_S_S_S_S_S_S_S_S_S_S_S_S_S_S_S_S_S_S_S_S_S_S_S_S_S_S_S_S_S_S_S_S_S_S_S_S_S_S_S_S_S_S_S_S_S_S_S_S_S_S_S_S_S_S_S_S_S_S_S_S_S_S_S_S_S_S_S_S_S_S_S_S_S_S_S_S_S_S_S_S_S_S_S_S_S_S_S_S_S_S_S_S_S_S_S_S_S_S_S_S_S_S_S_S_S_S_S_S_S_S_S_S_S_S_S_S_S_S_S_S_S_S_S_S_S_S_S_S_S_S_S_S_S_S_S_S_S_S_S_S_S_S_S_S_S_S_S_S_S_S_S_S_S_S_S_S_S_S_S_S_S_S_S_S_S_S_S_S_S_S_S_S_S_S_S_S_S_S_S_S_S_S_S_S_S_S_S_S_S_S_S_S_S_S_S_S_S_S_S_S_S_S_S_S_S_S_S_S_S_S_S_S_S_S_S_S_S_S_S_S_S_S_S_S_S_S_S_S_S_S_S_S_S_S_S_S_S_S_S_S_S_S_S_S_S_S_S_S_S_S_S_S_S_S_S_S_S_S_S_S_S_S_S_S_S_S_S_S_S_S_S_S_S_S_S_S_S_S_S_S_S_S_S_S_S_S_S_S_S_S_S_S_S_S_S_S_S_S_S_S_S_S_S_S_S_S_S_S_S_S_S_S_S_S_S__param_202];
	ld.param.u64 	%rd204, [_Z4racePiS_S_S_S_S_S_S_S_S_S_S_S_S_S_S_S_S_S_S_S_S_S_S_S_S_S_S_S_S_S_S_S_S_S_S_S_S_S_S_S_S_S_S_S_S_S_S_S_S_S_S_S_S_S_S_S_S_S_S_S_S_S_S_S_S_S_S_S_S_S_S_S_S_S_S_S_S_S_S_S_S_S_S_S_S_S_S_S_S_S_S_S_S_S_S_S_S_S_S_S_S_S_S_S_S_S_S_S_S_S_S_S_S_S_S_S_S_S_S_S_S_S_S_S_S_S_S_S_S_S_S_S_S_S_S_S_S_S_S_S_S_S_S_S_S_S_S_S_S_S_S_S_S_S_S_S_S_S_S_S_S_S_S_S_S_S_S_S_S_S_S_S_S_S_S_S_S_S_S_S_S_S_S_S_S_S_S_S_S_S_S_S_S_S_S_S_S_S_S_S_S_S_S_S_S_S_S_S_S_S_S_S_S_S_S_S_S_S_S_S_S_S_S_S_S_S_S_S_S_S_S_S_S_S_S_S_S_S_S_S_S_S_S_S_S_S_S_S_S_S_S_S_S_S_S_S_S_S_S_S_S_S_S_S_S_S_S_S_S_S_S_S_S_S_S_S_S_S_S_S_S_S_S_S_S_S_S_S_S_S_S_S_S_S_S_S_S_S_S_S_S_S_S_S_S_S_S_S_S_S_S_S_S_S_S_S_S_S_S_S_S_S_S_S_S_S_S_S_S_S_S_S_S_S_S_S_S_S_S_S_S_S_S_S_S_S_S_S_S_S_S_S_S_S_S_S_S_S_S_S_S_S_S_S_S_S_S_S_S_S_S_S_S_S_S_S_S_S_S_S_S_S_S_S_S_S_S_S_S_S_S_S_S_S_S_S_S_S_S_S_S_S_S_S_S_S_S_S_S_S_S_S_S_S_S_S_S_S_S_S_S_S_S_S_S_S_S_S_S_S_S_S_S_S_S_S_S_S_S_S_S_S_S_S_S_S_S_S_S_S_S_S_S_S_S_S_S_S_S_S_S_S_S_S_S_S_S_S_S_S_S_S_S_S_S_S_S_S_S_S_S_S_S_S_S_S_S_S_S_S_S_S_S_S_S_S_S_S_S_S_S_S_S_S_S_S_S_S_S_S_S_S_S_S_S_S_S_S_S_S_S_S_S_S_S_S_S_S_S_S_S_S_S_S_S_S_S_S_S_S_S_S_S_S_S_S_S_S_S_S_S_S_S_S_S_S_S_S_S_S_S_S_S_S_S_S_S_S_S_S_S_S_S_S_S_S_S_S_S_S_S_S_S_S_S_S_S_S_S_S_S_S_S_S_S_S_S_S_S_S_S_S_S_S_S_S_S_S_S_S_S_S_S_S_S_S_S_S_S_S_S_S_S_S_S_S_S_S_S_S_S_S_S_S_S_S_S_S_S_S_S_S_S_S_S_S_S_S_S_S_S_S_S_S_S_S_S_S_S_S_S_S_S_S_S_S_S_S_S_S_S_S_S_S_S_S_S_S_S_S_S_S_S_S_S_S_S_S_S_S_S_S_S_S_S_S_S_S_S_S_S_S_S_S_S_S_S_S_S_S_S_S_S_S_S_S_S_S_S_S_S_S_S_S_S_S_S_S_S_S_S_S_S_S_S_S_S_S_S_S_S_S_S_S_S_S_S_S_S_S_S_S_S_S_S_S_S_S_S_S_S_S_S_S_S_S_S_S_S_S_S_S_S_S_S_S_S_S_S_S_S_S_S_S_S_S_S_S_S_S_S_S_S_S_S_S_S_S_S_S_S_S_S_S_S_S_S_S_S_S_S_S_S_S_S_S_S_S_S_S_S_S_S_S_S_S_S_S_S_S_S_S_S_S_S_S_S_S_S_S_S_S_S_S_S_S_S_S_S_S_S_S_S_S_S_S_S_S_S_S_S_S_S_S_S_S_S_S_S_S_S_S_S_S_S_S_S_S_S_S_S_S_S_S_S_S_S_S_S_S_S_S_S_S_S_S_S_S_S_S_S_S_S_S_S_S_S_S_S_S_S_S_S_S_S_S_S_S_S_S_S_S_S_S_S_S_S_S_S_S_S_S_S_S_S_S_S_S_S_S_S_S_S_S_S_S_S_S_S_S_S_S_S_S_S_S_S_S_S_S_S_S_S_S_S_S_S_S_S_S_S_S_S_S_S_S_S_S_S_S_S_S_S_S_S_S_S_S_S_S_S_S_S_S_S_S_S_S_S_S_S_S_S_S_S_S_S_S_S_S_S_S_S_S_S_S_S_S_S_S_S_S_S__param_203];
	ld.param.u64 	%rd205, [_Z4racePiS_S_S_S_S_S_S_S_S_S_S_S_S_S_S_S_S_S_S_S_S_S_S_S_S_S_S_S_S_S_S_S_S_S_S_S_S_S_S_S_S_S_S_S_S_S_S_S_S_S_S_S_S_S_S_S_S_S_S_S_S_S_S_S_S_S_S_S_S_S_S_S_S_S_S_S_S_S_S_S_S_S_S_S_S_S_S_S_S_S_S_S_S_S_S_S_S_S_S_S_S_S_S_S_S_S_S_S_S_S_S_S_S_S_S_S_S_S_S_S_S_S_S_S_S_S_S_S_S_S_S_S_S_S_S_S_S_S_S_S_S_S_S_S_S_S_S_S_S_S_S_S_S_S_S_S_S_S_S_S_S_S_S_S_S_S_S_S_S_S_S_S_S_S_S_S_S_S_S_S_S_S_S_S_S_S_S_S_S_S_S_S_S_S_S_S_S_S_S_S_S_S_S_S_S_S_S_S_S_S_S_S_S_S_S_S_S_S_S_S_S_S_S_S_S_S_S_S_S_S_S_S_S_S_S_S_S_S_S_S_S_S_S_S_S_S_S_S_S_S_S_S_S_S_S_S_S_S_S_S_S_S_S_S_S_S_S_S_S_S_S_S_S_S_S_S_S_S_S_S_S_S_S_S_S_S_S_S_S_S_S_S_S_S_S_S_S_S_S_S_S_S_S_S_S_S_S_S_S_S_S_S_S_S_S_S_S_S_S_S_S_S_S_S_S_S_S_S_S_S_S_S_S_S_S_S_S_S_S_S_S_S_S_S_S_S_S_S_S_S_S_S_S_S_S_S_S_S_S_S_S_S_S_S_S_S_S_S_S_S_S_S_S_S_S_S_S_S_S_S_S_S_S_S_S_S_S_S_S_S_S_S_S_S_S_S_S_S_S_S_S_S_S_S_S_S_S_S_S_S_S_S_S_S_S_S_S_S_S_S_S_S_S_S_S_S_S_S_S_S_S_S_S_S_S_S_S_S_S_S_S_S_S_S_S_S_S_S_S_S_S_S_S_S_S_S_S_S_S_S_S_S_S_S_S_S_S_S_S_S_S_S_S_S_S_S_S_S_S_S_S_S_S_S_S_S_S_S_S_S_S_S_S_S_S_S_S_S_S_S_S_S_S_S_S_S_S_S_S_S_S_S_S_S_S_S_S_S_S_S_S_S_S_S_S_S_S_S_S_S_S_S_S_S_S_S_S_S_S_S_S_S_S_S_S_S_S_S_S_S_S_S_S_S_S_S_S_S_S_S_S_S_S_S_S_S_S_S_S_S_S_S_S_S_S_S_S_S_S_S_S_S_S_S_S_S_S_S_S_S_S_S_S_S_S_S_S_S_S_S_S_S_S_S_S_S_S_S_S_S_S_S_S_S_S_S_S_S_S_S_S_S_S_S_S_S_S_S_S_S_S_S_S_S_S_S_S_S_S_S_S_S_S_S_S_S_S_S_S_S_S_S_S_S_S_S_S_S_S_S_S_S_S_S_S_S_S_S_S_S_S_S_S_S_S_S_S_S_S_S_S_S_S_S_S_S_S_S_S_S_S_S_S_S_S_S_S_S_S_S_S_S_S_S_S_S_S_S_S_S_S_S_S_S_S_S_S_S_S_S_S_S_S_S_S_S_S_S_S_S_S_S_S_S_S_S_S_S_S_S_S_S_S_S_S_S_S_S_S_S_S_S_S_S_S_S_S_S_S_S_S_S_S_S_S_S_S_S_S_S_S_S_S_S_S_S_S_S_S_S_S_S_S_S_S_S_S_S_S_S_S_S_S_S_S_S_S_S_S_S_S_S_S_S_S_S_S_S_S_S_S_S_S_S_S_S_S_S_S_S_S_S_S_S_S_S_S_S_S_S_S_S_S_S_S_S_S_S_S_S_S_S_S_S_S_S_S_S_S_S_S_S_S_S_S_S_S_S_S_S_S_S_S_S_S_S_S_S_S_S_S_S_S_S_S_S_S_S_S_S_S_S_S_S_S_S_S_S_S_S_S_S_S_S_S_S_S_S_S_S_S_S_S_S_S_S_S_S_S_S_S_S_S_S_S_S_S_S_S_S_S_S_S_S_S_S_S_S_S_S_S_S_S_S_S_S_S_S_S_S_S_S_S_S_S_S_S_S_S_S_S_S_S_S_S_S_S_S_S_S_S_S_S_S_S_S_S_S_S_S_S_S_S_S_S_S_S_S_S_S_S_S_S_S_S_S_S_S_S_S_S_S_S_S_S_S_S_S_S_S_S_S_S_S_S_S_S_S_S_S_S_S_S_S_S_S_S_S_S_S_S_S_S__param_204];
	ld.param.u64 	%rd206, [_Z4racePiS_S_S_S_S_S_S_S_S_S_S_S_S_S_S_S_S_S_S_S_S_S_S_S_S_S_S_S_S_S_S_S_S_S_S_S_S_S_S_S_S_S_S_S_S_S_S_S_S_S_S_S_S_S_S_S_S_S_S_S_S_S_S_S_S_S_S_S_S_S_S_S_S_S_S_S_S_S_S_S_S_S_S_S_S_S_S_S_S_S_S_S_S_S_S_S_S_S_S_S_S_S_S_S_S_S_S_S_S_S_S_S_S_S_S_S_S_S_S_S_S_S_S_S_S_S_S_S_S_S_S_S_S_S_S_S_S_S_S_S_S_S_S_S_S_S_S_S_S_S_S_S_S_S_S_S_S_S_S_S_S_S_S_S_S_S_S_S_S_S_S_S_S_S_S_S_S_S_S_S_S_S_S_S_S_S_S_S_S_S_S_S_S_S_S_S_S_S_S_S_S_S_S_S_S_S_S_S_S_S_S_S_S_S_S_S_S_S_S_S_S_S_S_S_S_S_S_S_S_S_S_S_S_S_S_S_S_S_S_S_S_S_S_S_S_S_S_S_S_S_S_S_S_S_S_S_S_S_S_S_S_S_S_S_S_S_S_S_S_S_S_S_S_S_S_S_S_S_S_S_S_S_S_S_S_S_S_S_S_S_S_S_S_S_S_S_S_S_S_S_S_S_S_S_S_S_S_S_S_S_S_S_S_S_S_S_S_S_S_S_S_S_S_S_S_S_S_S_S_S_S_S_S_S_S_S_S_S_S_S_S_S_S_S_S_S_S_S_S_S_S_S_S_S_S_S_S_S_S_S_S_S_S_S_S_S_S_S_S_S_S_S_S_S_S_S_S_S_S_S_S_S_S_S_S_S_S_S_S_S_S_S_S_S_S_S_S_S_S_S_S_S_S_S_S_S_S_S_S_S_S_S_S_S_S_S_S_S_S_S_S_S_S_S_S_S_S_S_S_S_S_S_S_S_S_S_S_S_S_S_S_S_S_S_S_S_S_S_S_S_S_S_S_S_S_S_S_S_S_S_S_S_S_S_S_S_S_S_S_S_S_S_S_S_S_S_S_S_S_S_S_S_S_S_S_S_S_S_S_S_S_S_S_S_S_S_S_S_S_S_S_S_S_S_S_S_S_S_S_S_S_S_S_S_S_S_S_S_S_S_S_S_S_S_S_S_S_S_S_S_S_S_S_S_S_S_S_S_S_S_S_S_S_S_S_S_S_S_S_S_S_S_S_S_S_S_S_S_S_S_S_S_S_S_S_S_S_S_S_S_S_S_S_S_S_S_S_S_S_S_S_S_S_S_S_S_S_S_S_S_S_S_S_S_S_S_S_S_S_S_S_S_S_S_S_S_S_S_S_S_S_S_S_S_S_S_S_S_S_S_S_S_S_S_S_S_S_S_S_S_S_S_S_S_S_S_S_S_S_S_S_S_S_S_S_S_S_S_S_S_S_S_S_S_S_S_S_S_S_S_S_S_S_S_S_S_S_S_S_S_S_S_S_S_S_S_S_S_S_S_S_S_S_S_S_S_S_S_S_S_S_S_S_S_S_S_S_S_S_S_S_S_S_S_S_S_S_S_S_S_S_S_S_S_S_S_S_S_S_S_S_S_S_S_S_S_S_S_S_S_S_S_S_S_S_S_S_S_S_S_S_S_S_S_S_S_S_S_S_S_S_S_S_S_S_S_S_S_S_S_S_S_S_S_S_S_S_S_S_S_S_S_S_S_S_S_S_S_S_S_S_S_S_S_S_S_S_S_S_S_S_S_S_S_S_S_S_S_S_S_S_S_S_S_S_S_S_S_S_S_S_S_S_S_S_S_S_S_S_S_S_S_S_S_S_S_S_S_S_S_S_S_S_S_S_S_S_S_S_S_S_S_S_S_S_S_S_S_S_S_S_S_S_S_S_S_S_S_S_S_S_S_S_S_S_S_S_S_S_S_S_S_S_S_S_S_S_S_S_S_S_S_S_S_S_S_S_S_S_S_S_S_S_S_S_S_S_S_S_S_S_S_S_S_S_S_S_S_S_S_S_S_S_S_S_S_S_S_S_S_S_S_S_S_S_S_S_S_S_S_S_S_S_S_S_S_S_S_S_S_S_S_S_S_S_S_S_S_S_S_S_S_S_S_S_S_S_S_S_S_S_S_S_S_S_S_S_S_S_S_S_S_S_S_S_S_S_S_S_S_S_S_S_S_S_S_S_S_S_S_S_S_S_S_S_S_S_S_S_S_S_S_S_S_S_S_S_S_S_S_S_S_S_S_S_S_S_S_S_S_S_S_S__param_205];
	ld.param.u64 	%rd207, [_Z4racePiS_S_S_S_S_S_S_S_S_S_S_S_S_S_S_S_S_S_S_S_S_S_S_S_S_S_S_S_S_S_S_S_S_S_S_S_S_S_S_S_S_S_S_S_S_S_S_S_S_S_S_S_S_S_S_S_S_S_S_S_S_S_S_S_S_S_S_S_S_S_S_S_S_S_S_S_S_S_S_S_S_S_S_S_S_S_S_S_S_S_S_S_S_S_S_S_S_S_S_S_S_S_S_S_S_S_S_S_S_S_S_S_S_S_S_S_S_S_S_S_S_S_S_S_S_S_S_S_S_S_S_S_S_S_S_S_S_S_S_S_S_S_S_S_S_S_S_S_S_S_S_S_S_S_S_S_S_S_S_S_S_S_S_S_S_S_S_S_S_S_S_S_S_S_S_S_S_S_S_S_S_S_S_S_S_S_S_S_S_S_S_S_S_S_S_S_S_S_S_S_S_S_S_S_S_S_S_S_S_S_S_S_S_S_S_S_S_S_S_S_S_S_S_S_S_S_S_S_S_S_S_S_S_S_S_S_S_S_S_S_S_S_S_S_S_S_S_S_S_S_S_S_S_S_S_S_S_S_S_S_S_S_S_S_S_S_S_S_S_S_S_S_S_S_S_S_S_S_S_S_S_S_S_S_S_S_S_S_S_S_S_S_S_S_S_S_S_S_S_S_S_S_S_S_S_S_S_S_S_S_S_S_S_S_S_S_S_S_S_S_S_S_S_S_S_S_S_S_S_S_S_S_S_S_S_S_S_S_S_S_S_S_S_S_S_S_S_S_S_S_S_S_S_S_S_S_S_S_S_S_S_S_S_S_S_S_S_S_S_S_S_S_S_S_S_S_S_S_S_S_S_S_S_S_S_S_S_S_S_S_S_S_S_S_S_S_S_S_S_S_S_S_S_S_S_S_S_S_S_S_S_S_S_S_S_S_S_S_S_S_S_S_S_S_S_S_S_S_S_S_S_S_S_S_S_S_S_S_S_S_S_S_S_S_S_S_S_S_S_S_S_S_S_S_S_S_S_S_S_S_S_S_S_S_S_S_S_S_S_S_S_S_S_S_S_S_S_S_S_S_S_S_S_S_S_S_S_S_S_S_S_S_S_S_S_S_S_S_S_S_S_S_S_S_S_S_S_S_S_S_S_S_S_S_S_S_S_S_S_S_S_S_S_S_S_S_S_S_S_S_S_S_S_S_S_S_S_S_S_S_S_S_S_S_S_S_S_S_S_S_S_S_S_S_S_S_S_S_S_S_S_S_S_S_S_S_S_S_S_S_S_S_S_S_S_S_S_S_S_S_S_S_S_S_S_S_S_S_S_S_S_S_S_S_S_S_S_S_S_S_S_S_S_S_S_S_S_S_S_S_S_S_S_S_S_S_S_S_S_S_S_S_S_S_S_S_S_S_S_S_S_S_S_S_S_S_S_S_S_S_S_S_S_S_S_S_S_S_S_S_S_S_S_S_S_S_S_S_S_S_S_S_S_S_S_S_S_S_S_S_S_S_S_S_S_S_S_S_S_S_S_S_S_S_S_S_S_S_S_S_S_S_S_S_S_S_S_S_S_S_S_S_S_S_S_S_S_S_S_S_S_S_S_S_S_S_S_S_S_S_S_S_S_S_S_S_S_S_S_S_S_S_S_S_S_S_S_S_S_S_S_S_S_S_S_S_S_S_S_S_S_S_S_S_S_S_S_S_S_S_S_S_S_S_S_S_S_S_S_S_S_S_S_S_S_S_S_S_S_S_S_S_S_S_S_S_S_S_S_S_S_S_S_S_S_S_S_S_S_S_S_S_S_S_S_S_S_S_S_S_S_S_S_S_S_S_S_S_S_S_S_S_S_S_S_S_S_S_S_S_S_S_S_S_S_S_S_S_S_S_S_S_S_S_S_S_S_S_S_S_S_S_S_S_S_S_S_S_S_S_S_S_S_S_S_S_S_S_S_S_S_S_S_S_S_S_S_S_S_S_S_S_S_S_S_S_S_S_S_S_S_S_S_S_S_S_S_S_S_S_S_S_S_S_S_S_S_S_S_S_S_S_S_S_S_S_S_S_S_S_S_S_S_S_S_S_S_S_S_S_S_S_S_S_S_S_S_S_S_S_S_S_S_S_S_S_S_S_S_S_S_S_S_S_S_S_S_S_S_S_S_S_S_S_S_S_S_S_S_S_S_S_S_S_S_S_S_S_S_S_S_S_S_S_S_S_S_S_S_S_S_S_S_S_S_S_S_S_S_S_S_S_S_S_S_S_S_S_S_S_S_S_S_S_S_S_S_S_S_S_S_S_S__param_206];
	ld.param.u64 	%rd208, [_Z4racePiS_S_S_S_S_S_S_S_S_S_S_S_S_S_S_S_S_S_S_S_S_S_S_S_S_S_S_S_S_S_S_S_S_S_S_S_S_S_S_S_S_S_S_S_S_S_S_S_S_S_S_S_S_S_S_S_S_S_S_S_S_S_S_S_S_S_S_S_S_S_S_S_S_S_S_S_S_S_S_S_S_S_S_S_S_S_S_S_S_S_S_S_S_S_S_S_S_S_S_S_S_S_S_S_S_S_S_S_S_S_S_S_S_S_S_S_S_S_S_S_S_S_S_S_S_S_S_S_S_S_S_S_S_S_S_S_S_S_S_S_S_S_S_S_S_S_S_S_S_S_S_S_S_S_S_S_S_S_S_S_S_S_S_S_S_S_S_S_S_S_S_S_S_S_S_S_S_S_S_S_S_S_S_S_S_S_S_S_S_S_S_S_S_S_S_S_S_S_S_S_S_S_S_S_S_S_S_S_S_S_S_S_S_S_S_S_S_S_S_S_S_S_S_S_S_S_S_S_S_S_S_S_S_S_S_S_S_S_S_S_S_S_S_S_S_S_S_S_S_S_S_S_S_S_S_S_S_S_S_S_S_S_S_S_S_S_S_S_S_S_S_S_S_S_S_S_S_S_S_S_S_S_S_S_S_S_S_S_S_S_S_S_S_S_S_S_S_S_S_S_S_S_S_S_S_S_S_S_S_S_S_S_S_S_S_S_S_S_S_S_S_S_S_S_S_S_S_S_S_S_S_S_S_S_S_S_S_S_S_S_S_S_S_S_S_S_S_S_S_S_S_S_S_S_S_S_S_S_S_S_S_S_S_S_S_S_S_S_S_S_S_S_S_S_S_S_S_S_S_S_S_S_S_S_S_S_S_S_S_S_S_S_S_S_S_S_S_S_S_S_S_S_S_S_S_S_S_S_S_S_S_S_S_S_S_S_S_S_S_S_S_S_S_S_S_S_S_S_S_S_S_S_S_S_S_S_S_S_S_S_S_S_S_S_S_S_S_S_S_S_S_S_S_S_S_S_S_S_S_S_S_S_S_S_S_S_S_S_S_S_S_S_S_S_S_S_S_S_S_S_S_S_S_S_S_S_S_S_S_S_S_S_S_S_S_S_S_S_S_S_S_S_S_S_S_S_S_S_S_S_S_S_S_S_S_S_S_S_S_S_S_S_S_S_S_S_S_S_S_S_S_S_S_S_S_S_S_S_S_S_S_S_S_S_S_S_S_S_S_S_S_S_S_S_S_S_S_S_S_S_S_S_S_S_S_S_S_S_S_S_S_S_S_S_S_S_S_S_S_S_S_S_S_S_S_S_S_S_S_S_S_S_S_S_S_S_S_S_S_S_S_S_S_S_S_S_S_S_S_S_S_S_S_S_S_S_S_S_S_S_S_S_S_S_S_S_S_S_S_S_S_S_S_S_S_S_S_S_S_S_S_S_S_S_S_S_S_S_S_S_S_S_S_S_S_S_S_S_S_S_S_S_S_S_S_S_S_S_S_S_S_S_S_S_S_S_S_S_S_S_S_S_S_S_S_S_S_S_S_S_S_S_S_S_S_S_S_S_S_S_S_S_S_S_S_S_S_S_S_S_S_S_S_S_S_S_S_S_S_S_S_S_S_S_S_S_S_S_S_S_S_S_S_S_S_S_S_S_S_S_S_S_S_S_S_S_S_S_S_S_S_S_S_S_S_S_S_S_S_S_S_S_S_S_S_S_S_S_S_S_S_S_S_S_S_S_S_S_S_S_S_S_S_S_S_S_S_S_S_S_S_S_S_S_S_S_S_S_S_S_S_S_S_S_S_S_S_S_S_S_S_S_S_S_S_S_S_S_S_S_S_S_S_S_S_S_S_S_S_S_S_S_S_S_S_S_S_S_S_S_S_S_S_S_S_S_S_S_S_S_S_S_S_S_S_S_S_S_S_S_S_S_S_S_S_S_S_S_S_S_S_S_S_S_S_S_S_S_S_S_S_S_S_S_S_S_S_S_S_S_S_S_S_S_S_S_S_S_S_S_S_S_S_S_S_S_S_S_S_S_S_S_S_S_S_S_S_S_S_S_S_S_S_S_S_S_S_S_S_S_S_S_S_S_S_S_S_S_S_S_S_S_S_S_S_S_S_S_S_S_S_S_S_S_S_S_S_S_S_S_S_S_S_S_S_S_S_S_S_S_S_S_S_S_S_S_S_S_S_S_S_S_S_S_S_S_S_S_S_S_S_S_S_S_S_S_S_S_S_S_S_S_S_S_S_S_S_S_S_S_S_S_S_S_S_S_S_S_S_S_S_S_S__param_207];
	ld.param.u64 	%rd209, [_Z4racePiS_S_S_S_S_S_S_S_S_S_S_S_S_S_S_S_S_S_S_S_S_S_S_S_S_S_S_S_S_S_S_S_S_S_S_S_S_S_S_S_S_S_S_S_S_S_S_S_S_S_S_S_S_S_S_S_S_S_S_S_S_S_S_S_S_S_S_S_S_S_S_S_S_S_S_S_S_S_S_S_S_S_S_S_S_S_S_S_S_S_S_S_S_S_S_S_S_S_S_S_S_S_S_S_S_S_S_S_S_S_S_S_S_S_S_S_S_S_S_S_S_S_S_S_S_S_S_S_S_S_S_S_S_S_S_S_S_S_S_S_S_S_S_S_S_S_S_S_S_S_S_S_S_S_S_S_S_S_S_S_S_S_S_S_S_S_S_S_S_S_S_S_S_S_S_S_S_S_S_S_S_S_S_S_S_S_S_S_S_S_S_S_S_S_S_S_S_S_S_S_S_S_S_S_S_S_S_S_S_S_S_S_S_S_S_S_S_S_S_S_S_S_S_S_S_S_S_S_S_S_S_S_S_S_S_S_S_S_S_S_S_S_S_S_S_S_S_S_S_S_S_S_S_S_S_S_S_S_S_S_S_S_S_S_S_S_S_S_S_S_S_S_S_S_S_S_S_S_S_S_S_S_S_S_S_S_S_S_S_S_S_S_S_S_S_S_S_S_S_S_S_S_S_S_S_S_S_S_S_S_S_S_S_S_S_S_S_S_S_S_S_S_S_S_S_S_S_S_S_S_S_S_S_S_S_S_S_S_S_S_S_S_S_S_S_S_S_S_S_S_S_S_S_S_S_S_S_S_S_S_S_S_S_S_S_S_S_S_S_S_S_S_S_S_S_S_S_S_S_S_S_S_S_S_S_S_S_S_S_S_S_S_S_S_S_S_S_S_S_S_S_S_S_S_S_S_S_S_S_S_S_S_S_S_S_S_S_S_S_S_S_S_S_S_S_S_S_S_S_S_S_S_S_S_S_S_S_S_S_S_S_S_S_S_S_S_S_S_S_S_S_S_S_S_S_S_S_S_S_S_S_S_S_S_S_S_S_S_S_S_S_S_S_S_S_S_S_S_S_S_S_S_S_S_S_S_S_S_S_S_S_S_S_S_S_S_S_S_S_S_S_S_S_S_S_S_S_S_S_S_S_S_S_S_S_S_S_S_S_S_S_S_S_S_S_S_S_S_S_S_S_S_S_S_S_S_S_S_S_S_S_S_S_S_S_S_S_S_S_S_S_S_S_S_S_S_S_S_S_S_S_S_S_S_S_S_S_S_S_S_S_S_S_S_S_S_S_S_S_S_S_S_S_S_S_S_S_S_S_S_S_S_S_S_S_S_S_S_S_S_S_S_S_S_S_S_S_S_S_S_S_S_S_S_S_S_S_S_S_S_S_S_S_S_S_S_S_S_S_S_S_S_S_S_S_S_S_S_S_S_S_S_S_S_S_S_S_S_S_S_S_S_S_S_S_S_S_S_S_S_S_S_S_S_S_S_S_S_S_S_S_S_S_S_S_S_S_S_S_S_S_S_S_S_S_S_S_S_S_S_S_S_S_S_S_S_S_S_S_S_S_S_S_S_S_S_S_S_S_S_S_S_S_S_S_S_S_S_S_S_S_S_S_S_S_S_S_S_S_S_S_S_S_S_S_S_S_S_S_S_S_S_S_S_S_S_S_S_S_S_S_S_S_S_S_S_S_S_S_S_S_S_S_S_S_S_S_S_S_S_S_S_S_S_S_S_S_S_S_S_S_S_S_S_S_S_S_S_S_S_S_S_S_S_S_S_S_S_S_S_S_S_S_S_S_S_S_S_S_S_S_S_S_S_S_S_S_S_S_S_S_S_S_S_S_S_S_S_S_S_S_S_S_S_S_S_S_S_S_S_S_S_S_S_S_S_S_S_S_S_S_S_S_S_S_S_S_S_S_S_S_S_S_S_S_S_S_S_S_S_S_S_S_S_S_S_S_S_S_S_S_S_S_S_S_S_S_S_S_S_S_S_S_S_S_S_S_S_S_S_S_S_S_S_S_S_S_S_S_S_S_S_S_S_S_S_S_S_S_S_S_S_S_S_S_S_S_S_S_S_S_S_S_S_S_S_S_S_S_S_S_S_S_S_S_S_S_S_S_S_S_S_S_S_S_S_S_S_S_S_S_S_S_S_S_S_S_S_S_S_S_S_S_S_S_S_S_S_S_S_S_S_S_S_S_S_S_S_S_S_S_S_S_S_S_S_S_S_S_S_S_S_S_S_S_S_S_S_S_S_S_S_S_S_S_S_S_S_S_S_S_S_S__param_208];
	ld.param.u64 	%rd210, [_Z4racePiS_S_S_S_S_S_S_S_S_S_S_S_S_S_S_S_S_S_S_S_S_S_S_S_S_S_S_S_S_S_S_S_S_S_S_S_S_S_S_S_S_S_S_S_S_S_S_S_S_S_S_S_S_S_S_S_S_S_S_S_S_S_S_S_S_S_S_S_S_S_S_S_S_S_S_S_S_S_S_S_S_S_S_S_S_S_S_S_S_S_S_S_S_S_S_S_S_S_S_S_S_S_S_S_S_S_S_S_S_S_S_S_S_S_S_S_S_S_S_S_S_S_S_S_S_S_S_S_S_S_S_S_S_S_S_S_S_S_S_S_S_S_S_S_S_S_S_S_S_S_S_S_S_S_S_S_S_S_S_S_S_S_S_S_S_S_S_S_S_S_S_S_S_S_S_S_S_S_S_S_S_S_S_S_S_S_S_S_S_S_S_S_S_S_S_S_S_S_S_S_S_S_S_S_S_S_S_S_S_S_S_S_S_S_S_S_S_S_S_S_S_S_S_S_S_S_S_S_S_S_S_S_S_S_S_S_S_S_S_S_S_S_S_S_S_S_S_S_S_S_S_S_S_S_S_S_S_S_S_S_S_S_S_S_S_S_S_S_S_S_S_S_S_S_S_S_S_S_S_S_S_S_S_S_S_S_S_S_S_S_S_S_S_S_S_S_S_S_S_S_S_S_S_S_S_S_S_S_S_S_S_S_S_S_S_S_S_S_S_S_S_S_S_S_S_S_S_S_S_S_S_S_S_S_S_S_S_S_S_S_S_S_S_S_S_S_S_S_S_S_S_S_S_S_S_S_S_S_S_S_S_S_S_S_S_S_S_S_S_S_S_S_S_S_S_S_S_S_S_S_S_S_S_S_S_S_S_S_S_S_S_S_S_S_S_S_S_S_S_S_S_S_S_S_S_S_S_S_S_S_S_S_S_S_S_S_S_S_S_S_S_S_S_S_S_S_S_S_S_S_S_S_S_S_S_S_S_S_S_S_S_S_S_S_S_S_S_S_S_S_S_S_S_S_S_S_S_S_S_S_S_S_S_S_S_S_S_S_S_S_S_S_S_S_S_S_S_S_S_S_S_S_S_S_S_S_S_S_S_S_S_S_S_S_S_S_S_S_S_S_S_S_S_S_S_S_S_S_S_S_S_S_S_S_S_S_S_S_S_S_S_S_S_S_S_S_S_S_S_S_S_S_S_S_S_S_S_S_S_S_S_S_S_S_S_S_S_S_S_S_S_S_S_S_S_S_S_S_S_S_S_S_S_S_S_S_S_S_S_S_S_S_S_S_S_S_S_S_S_S_S_S_S_S_S_S_S_S_S_S_S_S_S_S_S_S_S_S_S_S_S_S_S_S_S_S_S_S_S_S_S_S_S_S_S_S_S_S_S_S_S_S_S_S_S_S_S_S_S_S_S_S_S_S_S_S_S_S_S_S_S_S_S_S_S_S_S_S_S_S_S_S_S_S_S_S_S_S_S_S_S_S_S_S_S_S_S_S_S_S_S_S_S_S_S_S_S_S_S_S_S_S_S_S_S_S_S_S_S_S_S_S_S_S_S_S_S_S_S_S_S_S_S_S_S_S_S_S_S_S_S_S_S_S_S_S_S_S_S_S_S_S_S_S_S_S_S_S_S_S_S_S_S_S_S_S_S_S_S_S_S_S_S_S_S_S_S_S_S_S_S_S_S_S_S_S_S_S_S_S_S_S_S_S_S_S_S_S_S_S_S_S_S_S_S_S_S_S_S_S_S_S_S_S_S_S_S_S_S_S_S_S_S_S_S_S_S_S_S_S_S_S_S_S_S_S_S_S_S_S_S_S_S_S_S_S_S_S_S_S_S_S_S_S_S_S_S_S_S_S_S_S_S_S_S_S_S_S_S_S_S_S_S_S_S_S_S_S_S_S_S_S_S_S_S_S_S_S_S_S_S_S_S_S_S_S_S_S_S_S_S_S_S_S_S_S_S_S_S_S_S_S_S_S_S_S_S_S_S_S_S_S_S_S_S_S_S_S_S_S_S_S_S_S_S_S_S_S_S_S_S_S_S_S_S_S_S_S_S_S_S_S_S_S_S_S_S_S_S_S_S_S_S_S_S_S_S_S_S_S_S_S_S_S_S_S_S_S_S_S_S_S_S_S_S_S_S_S_S_S_S_S_S_S_S_S_S_S_S_S_S_S_S_S_S_S_S_S_S_S_S_S_S_S_S_S_S_S_S_S_S_S_S_S_S_S_S_S_S_S_S_S_S_S_S_S_S_S_S_S_S_S_S_S_S_S_S_S_S_S_S_S_S__param_209];
	ld.param.u64 	%rd211, [_Z4racePiS_S_S_S_S_S_S_S_S_S_S_S_S_S_S_S_S_S_S_S_S_S_S_S_S_S_S_S_S_S_S_S_S_S_S_S_S_S_S_S_S_S_S_S_S_S_S_S_S_S_S_S_S_S_S_S_S_S_S_S_S_S_S_S_S_S_S_S_S_S_S_S_S_S_S_S_S_S_S_S_S_S_S_S_S_S_S_S_S_S_S_S_S_S_S_S_S_S_S_S_S_S_S_S_S_S_S_S_S_S_S_S_S_S_S_S_S_S_S_S_S_S_S_S_S_S_S_S_S_S_S_S_S_S_S_S_S_S_S_S_S_S_S_S_S_S_S_S_S_S_S_S_S_S_S_S_S_S_S_S_S_S_S_S_S_S_S_S_S_S_S_S_S_S_S_S_S_S_S_S_S_S_S_S_S_S_S_S_S_S_S_S_S_S_S_S_S_S_S_S_S_S_S_S_S_S_S_S_S_S_S_S_S_S_S_S_S_S_S_S_S_S_S_S_S_S_S_S_S_S_S_S_S_S_S_S_S_S_S_S_S_S_S_S_S_S_S_S_S_S_S_S_S_S_S_S_S_S_S_S_S_S_S_S_S_S_S_S_S_S_S_S_S_S_S_S_S_S_S_S_S_S_S_S_S_S_S_S_S_S_S_S_S_S_S_S_S_S_S_S_S_S_S_S_S_S_S_S_S_S_S_S_S_S_S_S_S_S_S_S_S_S_S_S_S_S_S_S_S_S_S_S_S_S_S_S_S_S_S_S_S_S_S_S_S_S_S_S_S_S_S_S_S_S_S_S_S_S_S_S_S_S_S_S_S_S_S_S_S_S_S_S_S_S_S_S_S_S_S_S_S_S_S_S_S_S_S_S_S_S_S_S_S_S_S_S_S_S_S_S_S_S_S_S_S_S_S_S_S_S_S_S_S_S_S_S_S_S_S_S_S_S_S_S_S_S_S_S_S_S_S_S_S_S_S_S_S_S_S_S_S_S_S_S_S_S_S_S_S_S_S_S_S_S_S_S_S_S_S_S_S_S_S_S_S_S_S_S_S_S_S_S_S_S_S_S_S_S_S_S_S_S_S_S_S_S_S_S_S_S_S_S_S_S_S_S_S_S_S_S_S_S_S_S_S_S_S_S_S_S_S_S_S_S_S_S_S_S_S_S_S_S_S_S_S_S_S_S_S_S_S_S_S_S_S_S_S_S_S_S_S_S_S_S_S_S_S_S_S_S_S_S_S_S_S_S_S_S_S_S_S_S_S_S_S_S_S_S_S_S_S_S_S_S_S_S_S_S_S_S_S_S_S_S_S_S_S_S_S_S_S_S_S_S_S_S_S_S_S_S_S_S_S_S_S_S_S_S_S_S_S_S_S_S_S_S_S_S_S_S_S_S_S_S_S_S_S_S_S_S_S_S_S_S_S_S_S_S_S_S_S_S_S_S_S_S_S_S_S_S_S_S_S_S_S_S_S_S_S_S_S_S_S_S_S_S_S_S_S_S_S_S_S_S_S_S_S_S_S_S_S_S_S_S_S_S_S_S_S_S_S_S_S_S_S_S_S_S_S_S_S_S_S_S_S_S_S_S_S_S_S_S_S_S_S_S_S_S_S_S_S_S_S_S_S_S_S_S_S_S_S_S_S_S_S_S_S_S_S_S_S_S_S_S_S_S_S_S_S_S_S_S_S_S_S_S_S_S_S_S_S_S_S_S_S_S_S_S_S_S_S_S_S_S_S_S_S_S_S_S_S_S_S_S_S_S_S_S_S_S_S_S_S_S_S_S_S_S_S_S_S_S_S_S_S_S_S_S_S_S_S_S_S_S_S_S_S_S_S_S_S_S_S_S_S_S_S_S_S_S_S_S_S_S_S_S_S_S_S_S_S_S_S_S_S_S_S_S_S_S_S_S_S_S_S_S_S_S_S_S_S_S_S_S_S_S_S_S_S_S_S_S_S_S_S_S_S_S_S_S_S_S_S_S_S_S_S_S_S_S_S_S_S_S_S_S_S_S_S_S_S_S_S_S_S_S_S_S_S_S_S_S_S_S_S_S_S_S_S_S_S_S_S_S_S_S_S_S_S_S_S_S_S_S_S_S_S_S_S_S_S_S_S_S_S_S_S_S_S_S_S_S_S_S_S_S_S_S_S_S_S_S_S_S_S_S_S_S_S_S_S_S_S_S_S_S_S_S_S_S_S_S_S_S_S_S_S_S_S_S_S_S_S_S_S_S_S_S_S_S_S_S_S_S_S_S_S_S_S_S_S_S_S_S_S_S_S_S_S_S_S_S_S__param_210];
	ld.param.u64 	%rd212, [_Z4racePiS_S_S_S_S_S_S_S_S_S_S_S_S_S_S_S_S_S_S_S_S_S_S_S_S_S_S_S_S_S_S_S_S_S_S_S_S_S_S_S_S_S_S_S_S_S_S_S_S_S_S_S_S_S_S_S_S_S_S_S_S_S_S_S_S_S_S_S_S_S_S_S_S_S_S_S_S_S_S_S_S_S_S_S_S_S_S_S_S_S_S_S_S_S_S_S_S_S_S_S_S_S_S_S_S_S_S_S_S_S_S_S_S_S_S_S_S_S_S_S_S_S_S_S_S_S_S_S_S_S_S_S_S_S_S_S_S_S_S_S_S_S_S_S_S_S_S_S_S_S_S_S_S_S_S_S_S_S_S_S_S_S_S_S_S_S_S_S_S_S_S_S_S_S_S_S_S_S_S_S_S_S_S_S_S_S_S_S_S_S_S_S_S_S_S_S_S_S_S_S_S_S_S_S_S_S_S_S_S_S_S_S_S_S_S_S_S_S_S_S_S_S_S_S_S_S_S_S_S_S_S_S_S_S_S_S_S_S_S_S_S_S_S_S_S_S_S_S_S_S_S_S_S_S_S_S_S_S_S_S_S_S_S_S_S_S_S_S_S_S_S_S_S_S_S_S_S_S_S_S_S_S_S_S_S_S_S_S_S_S_S_S_S_S_S_S_S_S_S_S_S_S_S_S_S_S_S_S_S_S_S_S_S_S_S_S_S_S_S_S_S_S_S_S_S_S_S_S_S_S_S_S_S_S_S_S_S_S_S_S_S_S_S_S_S_S_S_S_S_S_S_S_S_S_S_S_S_S_S_S_S_S_S_S_S_S_S_S_S_S_S_S_S_S_S_S_S_S_S_S_S_S_S_S_S_S_S_S_S_S_S_S_S_S_S_S_S_S_S_S_S_S_S_S_S_S_S_S_S_S_S_S_S_S_S_S_S_S_S_S_S_S_S_S_S_S_S_S_S_S_S_S_S_S_S_S_S_S_S_S_S_S_S_S_S_S_S_S_S_S_S_S_S_S_S_S_S_S_S_S_S_S_S_S_S_S_S_S_S_S_S_S_S_S_S_S_S_S_S_S_S_S_S_S_S_S_S_S_S_S_S_S_S_S_S_S_S_S_S_S_S_S_S_S_S_S_S_S_S_S_S_S_S_S_S_S_S_S_S_S_S_S_S_S_S_S_S_S_S_S_S_S_S_S_S_S_S_S_S_S_S_S_S_S_S_S_S_S_S_S_S_S_S_S_S_S_S_S_S_S_S_S_S_S_S_S_S_S_S_S_S_S_S_S_S_S_S_S_S_S_S_S_S_S_S_S_S_S_S_S_S_S_S_S_S_S_S_S_S_S_S_S_S_S_S_S_S_S_S_S_S_S_S_S_S_S_S_S_S_S_S_S_S_S_S_S_S_S_S_S_S_S_S_S_S_S_S_S_S_S_S_S_S_S_S_S_S_S_S_S_S_S_S_S_S_S_S_S_S_S_S_S_S_S_S_S_S_S_S_S_S_S_S_S_S_S_S_S_S_S_S_S_S_S_S_S_S_S_S_S_S_S_S_S_S_S_S_S_S_S_S_S_S_S_S_S_S_S_S_S_S_S_S_S_S_S_S_S_S_S_S_S_S_S_S_S_S_S_S_S_S_S_S_S_S_S_S_S_S_S_S_S_S_S_S_S_S_S_S_S_S_S_S_S_S_S_S_S_S_S_S_S_S_S_S_S_S_S_S_S_S_S_S_S_S_S_S_S_S_S_S_S_S_S_S_S_S_S_S_S_S_S_S_S_S_S_S_S_S_S_S_S_S_S_S_S_S_S_S_S_S_S_S_S_S_S_S_S_S_S_S_S_S_S_S_S_S_S_S_S_S_S_S_S_S_S_S_S_S_S_S_S_S_S_S_S_S_S_S_S_S_S_S_S_S_S_S_S_S_S_S_S_S_S_S_S_S_S_S_S_S_S_S_S_S_S_S_S_S_S_S_S_S_S_S_S_S_S_S_S_S_S_S_S_S_S_S_S_S_S_S_S_S_S_S_S_S_S_S_S_S_S_S_S_S_S_S_S_S_S_S_S_S_S_S_S_S_S_S_S_S_S_S_S_S_S_S_S_S_S_S_S_S_S_S_S_S_S_S_S_S_S_S_S_S_S_S_S_S_S_S_S_S_S_S_S_S_S_S_S_S_S_S_S_S_S_S_S_S_S_S_S_S_S_S_S_S_S_S_S_S_S_S_S_S_S_S_S_S_S_S_S_S_S_S_S_S_S_S_S_S_S_S_S_S_S_S_S_S_S_S_S_S__param_211];
	ld.param.u64 	%rd213, [_Z4racePiS_S_S_S_S_S_S_S_S_S_S_S_S_S_S_S_S_S_S_S_S_S_S_S_S_S_S_S_S_S_S_S_S_S_S_S_S_S_S_S_S_S_S_S_S_S_S_S_S_S_S_S_S_S_S_S_S_S_S_S_S_S_S_S_S_S_S_S_S_S_S_S_S_S_S_S_S_S_S_S_S_S_S_S_S_S_S_S_S_S_S_S_S_S_S_S_S_S_S_S_S_S_S_S_S_S_S_S_S_S_S_S_S_S_S_S_S_S_S_S_S_S_S_S_S_S_S_S_S_S_S_S_S_S_S_S_S_S_S_S_S_S_S_S_S_S_S_S_S_S_S_S_S_S_S_S_S_S_S_S_S_S_S_S_S_S_S_S_S_S_S_S_S_S_S_S_S_S_S_S_S_S_S_S_S_S_S_S_S_S_S_S_S_S_S_S_S_S_S_S_S_S_S_S_S_S_S_S_S_S_S_S_S_S_S_S_S_S_S_S_S_S_S_S_S_S_S_S_S_S_S_S_S_S_S_S_S_S_S_S_S_S_S_S_S_S_S_S_S_S_S_S_S_S_S_S_S_S_S_S_S_S_S_S_S_S_S_S_S_S_S_S_S_S_S_S_S_S_S_S_S_S_S_S_S_S_S_S_S_S_S_S_S_S_S_S_S_S_S_S_S_S_S_S_S_S_S_S_S_S_S_S_S_S_S_S_S_S_S_S_S_S_S_S_S_S_S_S_S_S_S_S_S_S_S_S_S_S_S_S_S_S_S_S_S_S_S_S_S_S_S_S_S_S_S_S_S_S_S_S_S_S_S_S_S_S_S_S_S_S_S_S_S_S_S_S_S_S_S_S_S_S_S_S_S_S_S_S_S_S_S_S_S_S_S_S_S_S_S_S_S_S_S_S_S_S_S_S_S_S_S_S_S_S_S_S_S_S_S_S_S_S_S_S_S_S_S_S_S_S_S_S_S_S_S_S_S_S_S_S_S_S_S_S_S_S_S_S_S_S_S_S_S_S_S_S_S_S_S_S_S_S_S_S_S_S_S_S_S_S_S_S_S_S_S_S_S_S_S_S_S_S_S_S_S_S_S_S_S_S_S_S_S_S_S_S_S_S_S_S_S_S_S_S_S_S_S_S_S_S_S_S_S_S_S_S_S_S_S_S_S_S_S_S_S_S_S_S_S_S_S_S_S_S_S_S_S_S_S_S_S_S_S_S_S_S_S_S_S_S_S_S_S_S_S_S_S_S_S_S_S_S_S_S_S_S_S_S_S_S_S_S_S_S_S_S_S_S_S_S_S_S_S_S_S_S_S_S_S_S_S_S_S_S_S_S_S_S_S_S_S_S_S_S_S_S_S_S_S_S_S_S_S_S_S_S_S_S_S_S_S_S_S_S_S_S_S_S_S_S_S_S_S_S_S_S_S_S_S_S_S_S_S_S_S_S_S_S_S_S_S_S_S_S_S_S_S_S_S_S_S_S_S_S_S_S_S_S_S_S_S_S_S_S_S_S_S_S_S_S_S_S_S_S_S_S_S_S_S_S_S_S_S_S_S_S_S_S_S_S_S_S_S_S_S_S_S_S_S_S_S_S_S_S_S_S_S_S_S_S_S_S_S_S_S_S_S_S_S_S_S_S_S_S_S_S_S_S_S_S_S_S_S_S_S_S_S_S_S_S_S_S_S_S_S_S_S_S_S_S_S_S_S_S_S_S_S_S_S_S_S_S_S_S_S_S_S_S_S_S_S_S_S_S_S_S_S_S_S_S_S_S_S_S_S_S_S_S_S_S_S_S_S_S_S_S_S_S_S_S_S_S_S_S_S_S_S_S_S_S_S_S_S_S_S_S_S_S_S_S_S_S_S_S_S_S_S_S_S_S_S_S_S_S_S_S_S_S_S_S_S_S_S_S_S_S_S_S_S_S_S_S_S_S_S_S_S_S_S_S_S_S_S_S_S_S_S_S_S_S_S_S_S_S_S_S_S_S_S_S_S_S_S_S_S_S_S_S_S_S_S_S_S_S_S_S_S_S_S_S_S_S_S_S_S_S_S_S_S_S_S_S_S_S_S_S_S_S_S_S_S_S_S_S_S_S_S_S_S_S_S_S_S_S_S_S_S_S_S_S_S_S_S_S_S_S_S_S_S_S_S_S_S_S_S_S_S_S_S_S_S_S_S_S_S_S_S_S_S_S_S_S_S_S_S_S_S_S_S_S_S_S_S_S_S_S_S_S_S_S_S_S_S_S_S_S_S_S_S_S_S_S_S_S_S_S_S_S_S_S_S_S_S__param_212];
	ld.param.u64 	%rd214, [_Z4racePiS_S_S_S_S_S_S_S_S_S_S_S_S_S_S_S_S_S_S_S_S_S_S_S_S_S_S_S_S_S_S_S_S_S_S_S_S_S_S_S_S_S_S_S_S_S_S_S_S_S_S_S_S_S_S_S_S_S_S_S_S_S_S_S_S_S_S_S_S_S_S_S_S_S_S_S_S_S_S_S_S_S_S_S_S_S_S_S_S_S_S_S_S_S_S_S_S_S_S_S_S_S_S_S_S_S_S_S_S_S_S_S_S_S_S_S_S_S_S_S_S_S_S_S_S_S_S_S_S_S_S_S_S_S_S_S_S_S_S_S_S_S_S_S_S_S_S_S_S_S_S_S_S_S_S_S_S_S_S_S_S_S_S_S_S_S_S_S_S_S_S_S_S_S_S_S_S_S_S_S_S_S_S_S_S_S_S_S_S_S_S_S_S_S_S_S_S_S_S_S_S_S_S_S_S_S_S_S_S_S_S_S_S_S_S_S_S_S_S_S_S_S_S_S_S_S_S_S_S_S_S_S_S_S_S_S_S_S_S_S_S_S_S_S_S_S_S_S_S_S_S_S_S_S_S_S_S_S_S_S_S_S_S_S_S_S_S_S_S_S_S_S_S_S_S_S_S_S_S_S_S_S_S_S_S_S_S_S_S_S_S_S_S_S_S_S_S_S_S_S_S_S_S_S_S_S_S_S_S_S_S_S_S_S_S_S_S_S_S_S_S_S_S_S_S_S_S_S_S_S_S_S_S_S_S_S_S_S_S_S_S_S_S_S_S_S_S_S_S_S_S_S_S_S_S_S_S_S_S_S_S_S_S_S_S_S_S_S_S_S_S_S_S_S_S_S_S_S_S_S_S_S_S_S_S_S_S_S_S_S_S_S_S_S_S_S_S_S_S_S_S_S_S_S_S_S_S_S_S_S_S_S_S_S_S_S_S_S_S_S_S_S_S_S_S_S_S_S_S_S_S_S_S_S_S_S_S_S_S_S_S_S_S_S_S_S_S_S_S_S_S_S_S_S_S_S_S_S_S_S_S_S_S_S_S_S_S_S_S_S_S_S_S_S_S_S_S_S_S_S_S_S_S_S_S_S_S_S_S_S_S_S_S_S_S_S_S_S_S_S_S_S_S_S_S_S_S_S_S_S_S_S_S_S_S_S_S_S_S_S_S_S_S_S_S_S_S_S_S_S_S_S_S_S_S_S_S_S_S_S_S_S_S_S_S_S_S_S_S_S_S_S_S_S_S_S_S_S_S_S_S_S_S_S_S_S_S_S_S_S_S_S_S_S_S_S_S_S_S_S_S_S_S_S_S_S_S_S_S_S_S_S_S_S_S_S_S_S_S_S_S_S_S_S_S_S_S_S_S_S_S_S_S_S_S_S_S_S_S_S_S_S_S_S_S_S_S_S_S_S_S_S_S_S_S_S_S_S_S_S_S_S_S_S_S_S_S_S_S_S_S_S_S_S_S_S_S_S_S_S_S_S_S_S_S_S_S_S_S_S_S_S_S_S_S_S_S_S_S_S_S_S_S_S_S_S_S_S_S_S_S_S_S_S_S_S_S_S_S_S_S_S_S_S_S_S_S_S_S_S_S_S_S_S_S_S_S_S_S_S_S_S_S_S_S_S_S_S_S_S_S_S_S_S_S_S_S_S_S_S_S_S_S_S_S_S_S_S_S_S_S_S_S_S_S_S_S_S_S_S_S_S_S_S_S_S_S_S_S_S_S_S_S_S_S_S_S_S_S_S_S_S_S_S_S_S_S_S_S_S_S_S_S_S_S_S_S_S_S_S_S_S_S_S_S_S_S_S_S_S_S_S_S_S_S_S_S_S_S_S_S_S_S_S_S_S_S_S_S_S_S_S_S_S_S_S_S_S_S_S_S_S_S_S_S_S_S_S_S_S_S_S_S_S_S_S_S_S_S_S_S_S_S_S_S_S_S_S_S_S_S_S_S_S_S_S_S_S_S_S_S_S_S_S_S_S_S_S_S_S_S_S_S_S_S_S_S_S_S_S_S_S_S_S_S_S_S_S_S_S_S_S_S_S_S_S_S_S_S_S_S_S_S_S_S_S_S_S_S_S_S_S_S_S_S_S_S_S_S_S_S_S_S_S_S_S_S_S_S_S_S_S_S_S_S_S_S_S_S_S_S_S_S_S_S_S_S_S_S_S_S_S_S_S_S_S_S_S_S_S_S_S_S_S_S_S_S_S_S_S_S_S_S_S_S_S_S_S_S_S_S_S_S_S_S_S_S_S_S_S_S_S_S_S_S_S_S_S_S_S_S_S_S__param_213];
	ld.param.u64 	%rd215, [_Z4racePiS_S_S_S_S_S_S_S_S_S_S_S_S_S_S_S_S_S_S_S_S_S_S_S_S_S_S_S_S_S_S_S_S_S_S_S_S_S_S_S_S_S_S_S_S_S_S_S_S_S_S_S_S_S_S_S_S_S_S_S_S_S_S_S_S_S_S_S_S_S_S_S_S_S_S_S_S_S_S_S_S_S_S_S_S_S_S_S_S_S_S_S_S_S_S_S_S_S_S_S_S_S_S_S_S_S_S_S_S_S_S_S_S_S_S_S_S_S_S_S_S_S_S_S_S_S_S_S_S_S_S_S_S_S_S_S_S_S_S_S_S_S_S_S_S_S_S_S_S_S_S_S_S_S_S_S_S_S_S_S_S_S_S_S_S_S_S_S_S_S_S_S_S_S_S_S_S_S_S_S_S_S_S_S_S_S_S_S_S_S_S_S_S_S_S_S_S_S_S_S_S_S_S_S_S_S_S_S_S_S_S_S_S_S_S_S_S_S_S_S_S_S_S_S_S_S_S_S_S_S_S_S_S_S_S_S_S_S_S_S_S_S_S_S_S_S_S_S_S_S_S_S_S_S_S_S_S_S_S_S_S_S_S_S_S_S_S_S_S_S_S_S_S_S_S_S_S_S_S_S_S_S_S_S_S_S_S_S_S_S_S_S_S_S_S_S_S_S_S_S_S_S_S_S_S_S_S_S_S_S_S_S_S_S_S_S_S_S_S_S_S_S_S_S_S_S_S_S_S_S_S_S_S_S_S_S_S_S_S_S_S_S_S_S_S_S_S_S_S_S_S_S_S_S_S_S_S_S_S_S_S_S_S_S_S_S_S_S_S_S_S_S_S_S_S_S_S_S_S_S_S_S_S_S_S_S_S_S_S_S_S_S_S_S_S_S_S_S_S_S_S_S_S_S_S_S_S_S_S_S_S_S_S_S_S_S_S_S_S_S_S_S_S_S_S_S_S_S_S_S_S_S_S_S_S_S_S_S_S_S_S_S_S_S_S_S_S_S_S_S_S_S_S_S_S_S_S_S_S_S_S_S_S_S_S_S_S_S_S_S_S_S_S_S_S_S_S_S_S_S_S_S_S_S_S_S_S_S_S_S_S_S_S_S_S_S_S_S_S_S_S_S_S_S_S_S_S_S_S_S_S_S_S_S_S_S_S_S_S_S_S_S_S_S_S_S_S_S_S_S_S_S_S_S_S_S_S_S_S_S_S_S_S_S_S_S_S_S_S_S_S_S_S_S_S_S_S_S_S_S_S_S_S_S_S_S_S_S_S_S_S_S_S_S_S_S_S_S_S_S_S_S_S_S_S_S_S_S_S_S_S_S_S_S_S_S_S_S_S_S_S_S_S_S_S_S_S_S_S_S_S_S_S_S_S_S_S_S_S_S_S_S_S_S_S_S_S_S_S_S_S_S_S_S_S_S_S_S_S_S_S_S_S_S_S_S_S_S_S_S_S_S_S_S_S_S_S_S_S_S_S_S_S_S_S_S_S_S_S_S_S_S_S_S_S_S_S_S_S_S_S_S_S_S_S_S_S_S_S_S_S_S_S_S_S_S_S_S_S_S_S_S_S_S_S_S_S_S_S_S_S_S_S_S_S_S_S_S_S_S_S_S_S_S_S_S_S_S_S_S_S_S_S_S_S_S_S_S_S_S_S_S_S_S_S_S_S_S_S_S_S_S_S_S_S_S_S_S_S_S_S_S_S_S_S_S_S_S_S_S_S_S_S_S_S_S_S_S_S_S_S_S_S_S_S_S_S_S_S_S_S_S_S_S_S_S_S_S_S_S_S_S_S_S_S_S_S_S_S_S_S_S_S_S_S_S_S_S_S_S_S_S_S_S_S_S_S_S_S_S_S_S_S_S_S_S_S_S_S_S_S_S_S_S_S_S_S_S_S_S_S_S_S_S_S_S_S_S_S_S_S_S_S_S_S_S_S_S_S_S_S_S_S_S_S_S_S_S_S_S_S_S_S_S_S_S_S_S_S_S_S_S_S_S_S_S_S_S_S_S_S_S_S_S_S_S_S_S_S_S_S_S_S_S_S_S_S_S_S_S_S_S_S_S_S_S_S_S_S_S_S_S_S_S_S_S_S_S_S_S_S_S_S_S_S_S_S_S_S_S_S_S_S_S_S_S_S_S_S_S_S_S_S_S_S_S_S_S_S_S_S_S_S_S_S_S_S_S_S_S_S_S_S_S_S_S_S_S_S_S_S_S_S_S_S_S_S_S_S_S_S_S_S_S_S_S_S_S_S_S_S_S_S_S_S_S_S_S_S_S_S_S_S__param_214];
	ld.param.u64 	%rd216, [_Z4racePiS_S_S_S_S_S_S_S_S_S_S_S_S_S_S_S_S_S_S_S_S_S_S_S_S_S_S_S_S_S_S_S_S_S_S_S_S_S_S_S_S_S_S_S_S_S_S_S_S_S_S_S_S_S_S_S_S_S_S_S_S_S_S_S_S_S_S_S_S_S_S_S_S_S_S_S_S_S_S_S_S_S_S_S_S_S_S_S_S_S_S_S_S_S_S_S_S_S_S_S_S_S_S_S_S_S_S_S_S_S_S_S_S_S_S_S_S_S_S_S_S_S_S_S_S_S_S_S_S_S_S_S_S_S_S_S_S_S_S_S_S_S_S_S_S_S_S_S_S_S_S_S_S_S_S_S_S_S_S_S_S_S_S_S_S_S_S_S_S_S_S_S_S_S_S_S_S_S_S_S_S_S_S_S_S_S_S_S_S_S_S_S_S_S_S_S_S_S_S_S_S_S_S_S_S_S_S_S_S_S_S_S_S_S_S_S_S_S_S_S_S_S_S_S_S_S_S_S_S_S_S_S_S_S_S_S_S_S_S_S_S_S_S_S_S_S_S_S_S_S_S_S_S_S_S_S_S_S_S_S_S_S_S_S_S_S_S_S_S_S_S_S_S_S_S_S_S_S_S_S_S_S_S_S_S_S_S_S_S_S_S_S_S_S_S_S_S_S_S_S_S_S_S_S_S_S_S_S_S_S_S_S_S_S_S_S_S_S_S_S_S_S_S_S_S_S_S_S_S_S_S_S_S_S_S_S_S_S_S_S_S_S_S_S_S_S_S_S_S_S_S_S_S_S_S_S_S_S_S_S_S_S_S_S_S_S_S_S_S_S_S_S_S_S_S_S_S_S_S_S_S_S_S_S_S_S_S_S_S_S_S_S_S_S_S_S_S_S_S_S_S_S_S_S_S_S_S_S_S_S_S_S_S_S_S_S_S_S_S_S_S_S_S_S_S_S_S_S_S_S_S_S_S_S_S_S_S_S_S_S_S_S_S_S_S_S_S_S_S_S_S_S_S_S_S_S_S_S_S_S_S_S_S_S_S_S_S_S_S_S_S_S_S_S_S_S_S_S_S_S_S_S_S_S_S_S_S_S_S_S_S_S_S_S_S_S_S_S_S_S_S_S_S_S_S_S_S_S_S_S_S_S_S_S_S_S_S_S_S_S_S_S_S_S_S_S_S_S_S_S_S_S_S_S_S_S_S_S_S_S_S_S_S_S_S_S_S_S_S_S_S_S_S_S_S_S_S_S_S_S_S_S_S_S_S_S_S_S_S_S_S_S_S_S_S_S_S_S_S_S_S_S_S_S_S_S_S_S_S_S_S_S_S_S_S_S_S_S_S_S_S_S_S_S_S_S_S_S_S_S_S_S_S_S_S_S_S_S_S_S_S_S_S_S_S_S_S_S_S_S_S_S_S_S_S_S_S_S_S_S_S_S_S_S_S_S_S_S_S_S_S_S_S_S_S_S_S_S_S_S_S_S_S_S_S_S_S_S_S_S_S_S_S_S_S_S_S_S_S_S_S_S_S_S_S_S_S_S_S_S_S_S_S_S_S_S_S_S_S_S_S_S_S_S_S_S_S_S_S_S_S_S_S_S_S_S_S_S_S_S_S_S_S_S_S_S_S_S_S_S_S_S_S_S_S_S_S_S_S_S_S_S_S_S_S_S_S_S_S_S_S_S_S_S_S_S_S_S_S_S_S_S_S_S_S_S_S_S_S_S_S_S_S_S_S_S_S_S_S_S_S_S_S_S_S_S_S_S_S_S_S_S_S_S_S_S_S_S_S_S_S_S_S_S_S_S_S_S_S_S_S_S_S_S_S_S_S_S_S_S_S_S_S_S_S_S_S_S_S_S_S_S_S_S_S_S_S_S_S_S_S_S_S_S_S_S_S_S_S_S_S_S_S_S_S_S_S_S_S_S_S_S_S_S_S_S_S_S_S_S_S_S_S_S_S_S_S_S_S_S_S_S_S_S_S_S_S_S_S_S_S_S_S_S_S_S_S_S_S_S_S_S_S_S_S_S_S_S_S_S_S_S_S_S_S_S_S_S_S_S_S_S_S_S_S_S_S_S_S_S_S_S_S_S_S_S_S_S_S_S_S_S_S_S_S_S_S_S_S_S_S_S_S_S_S_S_S_S_S_S_S_S_S_S_S_S_S_S_S_S_S_S_S_S_S_S_S_S_S_S_S_S_S_S_S_S_S_S_S_S_S_S_S_S_S_S_S_S_S_S_S_S_S_S_S_S_S_S_S_S_S_S_S_S_S_S_S_S_S_S_S_S_S__param_215];
	ld.param.u64 	%rd217, [_Z4racePiS_S_S_S_S_S_S_S_S_S_S_S_S_S_S_S_S_S_S_S_S_S_S_S_S_S_S_S_S_S_S_S_S_S_S_S_S_S_S_S_S_S_S_S_S_S_S_S_S_S_S_S_S_S_S_S_S_S_S_S_S_S_S_S_S_S_S_S_S_S_S_S_S_S_S_S_S_S_S_S_S_S_S_S_S_S_S_S_S_S_S_S_S_S_S_S_S_S_S_S_S_S_S_S_S_S_S_S_S_S_S_S_S_S_S_S_S_S_S_S_S_S_S_S_S_S_S_S_S_S_S_S_S_S_S_S_S_S_S_S_S_S_S_S_S_S_S_S_S_S_S_S_S_S_S_S_S_S_S_S_S_S_S_S_S_S_S_S_S_S_S_S_S_S_S_S_S_S_S_S_S_S_S_S_S_S_S_S_S_S_S_S_S_S_S_S_S_S_S_S_S_S_S_S_S_S_S_S_S_S_S_S_S_S_S_S_S_S_S_S_S_S_S_S_S_S_S_S_S_S_S_S_S_S_S_S_S_S_S_S_S_S_S_S_S_S_S_S_S_S_S_S_S_S_S_S_S_S_S_S_S_S_S_S_S_S_S_S_S_S_S_S_S_S_S_S_S_S_S_S_S_S_S_S_S_S_S_S_S_S_S_S_S_S_S_S_S_S_S_S_S_S_S_S_S_S_S_S_S_S_S_S_S_S_S_S_S_S_S_S_S_S_S_S_S_S_S_S_S_S_S_S_S_S_S_S_S_S_S_S_S_S_S_S_S_S_S_S_S_S_S_S_S_S_S_S_S_S_S_S_S_S_S_S_S_S_S_S_S_S_S_S_S_S_S_S_S_S_S_S_S_S_S_S_S_S_S_S_S_S_S_S_S_S_S_S_S_S_S_S_S_S_S_S_S_S_S_S_S_S_S_S_S_S_S_S_S_S_S_S_S_S_S_S_S_S_S_S_S_S_S_S_S_S_S_S_S_S_S_S_S_S_S_S_S_S_S_S_S_S_S_S_S_S_S_S_S_S_S_S_S_S_S_S_S_S_S_S_S_S_S_S_S_S_S_S_S_S_S_S_S_S_S_S_S_S_S_S_S_S_S_S_S_S_S_S_S_S_S_S_S_S_S_S_S_S_S_S_S_S_S_S_S_S_S_S_S_S_S_S_S_S_S_S_S_S_S_S_S_S_S_S_S_S_S_S_S_S_S_S_S_S_S_S_S_S_S_S_S_S_S_S_S_S_S_S_S_S_S_S_S_S_S_S_S_S_S_S_S_S_S_S_S_S_S_S_S_S_S_S_S_S_S_S_S_S_S_S_S_S_S_S_S_S_S_S_S_S_S_S_S_S_S_S_S_S_S_S_S_S_S_S_S_S_S_S_S_S_S_S_S_S_S_S_S_S_S_S_S_S_S_S_S_S_S_S_S_S_S_S_S_S_S_S_S_S_S_S_S_S_S_S_S_S_S_S_S_S_S_S_S_S_S_S_S_S_S_S_S_S_S_S_S_S_S_S_S_S_S_S_S_S_S_S_S_S_S_S_S_S_S_S_S_S_S_S_S_S_S_S_S_S_S_S_S_S_S_S_S_S_S_S_S_S_S_S_S_S_S_S_S_S_S_S_S_S_S_S_S_S_S_S_S_S_S_S_S_S_S_S_S_S_S_S_S_S_S_S_S_S_S_S_S_S_S_S_S_S_S_S_S_S_S_S_S_S_S_S_S_S_S_S_S_S_S_S_S_S_S_S_S_S_S_S_S_S_S_S_S_S_S_S_S_S_S_S_S_S_S_S_S_S_S_S_S_S_S_S_S_S_S_S_S_S_S_S_S_S_S_S_S_S_S_S_S_S_S_S_S_S_S_S_S_S_S_S_S_S_S_S_S_S_S_S_S_S_S_S_S_S_S_S_S_S_S_S_S_S_S_S_S_S_S_S_S_S_S_S_S_S_S_S_S_S_S_S_S_S_S_S_S_S_S_S_S_S_S_S_S_S_S_S_S_S_S_S_S_S_S_S_S_S_S_S_S_S_S_S_S_S_S_S_S_S_S_S_S_S_S_S_S_S_S_S_S_S_S_S_S_S_S_S_S_S_S_S_S_S_S_S_S_S_S_S_S_S_S_S_S_S_S_S_S_S_S_S_S_S_S_S_S_S_S_S_S_S_S_S_S_S_S_S_S_S_S_S_S_S_S_S_S_S_S_S_S_S_S_S_S_S_S_S_S_S_S_S_S_S_S_S_S_S_S_S_S_S_S_S_S_S_S_S_S_S_S_S_S_S_S_S_S_S_S__param_216];
	ld.param.u64 	%rd218, [_Z4racePiS_S_S_S_S_S_S_S_S_S_S_S_S_S_S_S_S_S_S_S_S_S_S_S_S_S_S_S_S_S_S_S_S_S_S_S_S_S_S_S_S_S_S_S_S_S_S_S_S_S_S_S_S_S_S_S_S_S_S_S_S_S_S_S_S_S_S_S_S_S_S_S_S_S_S_S_S_S_S_S_S_S_S_S_S_S_S_S_S_S_S_S_S_S_S_S_S_S_S_S_S_S_S_S_S_S_S_S_S_S_S_S_S_S_S_S_S_S_S_S_S_S_S_S_S_S_S_S_S_S_S_S_S_S_S_S_S_S_S_S_S_S_S_S_S_S_S_S_S_S_S_S_S_S_S_S_S_S_S_S_S_S_S_S_S_S_S_S_S_S_S_S_S_S_S_S_S_S_S_S_S_S_S_S_S_S_S_S_S_S_S_S_S_S_S_S_S_S_S_S_S_S_S_S_S_S_S_S_S_S_S_S_S_S_S_S_S_S_S_S_S_S_S_S_S_S_S_S_S_S_S_S_S_S_S_S_S_S_S_S_S_S_S_S_S_S_S_S_S_S_S_S_S_S_S_S_S_S_S_S_S_S_S_S_S_S_S_S_S_S_S_S_S_S_S_S_S_S_S_S_S_S_S_S_S_S_S_S_S_S_S_S_S_S_S_S_S_S_S_S_S_S_S_S_S_S_S_S_S_S_S_S_S_S_S_S_S_S_S_S_S_S_S_S_S_S_S_S_S_S_S_S_S_S_S_S_S_S_S_S_S_S_S_S_S_S_S_S_S_S_S_S_S_S_S_S_S_S_S_S_S_S_S_S_S_S_S_S_S_S_S_S_S_S_S_S_S_S_S_S_S_S_S_S_S_S_S_S_S_S_S_S_S_S_S_S_S_S_S_S_S_S_S_S_S_S_S_S_S_S_S_S_S_S_S_S_S_S_S_S_S_S_S_S_S_S_S_S_S_S_S_S_S_S_S_S_S_S_S_S_S_S_S_S_S_S_S_S_S_S_S_S_S_S_S_S_S_S_S_S_S_S_S_S_S_S_S_S_S_S_S_S_S_S_S_S_S_S_S_S_S_S_S_S_S_S_S_S_S_S_S_S_S_S_S_S_S_S_S_S_S_S_S_S_S_S_S_S_S_S_S_S_S_S_S_S_S_S_S_S_S_S_S_S_S_S_S_S_S_S_S_S_S_S_S_S_S_S_S_S_S_S_S_S_S_S_S_S_S_S_S_S_S_S_S_S_S_S_S_S_S_S_S_S_S_S_S_S_S_S_S_S_S_S_S_S_S_S_S_S_S_S_S_S_S_S_S_S_S_S_S_S_S_S_S_S_S_S_S_S_S_S_S_S_S_S_S_S_S_S_S_S_S_S_S_S_S_S_S_S_S_S_S_S_S_S_S_S_S_S_S_S_S_S_S_S_S_S_S_S_S_S_S_S_S_S_S_S_S_S_S_S_S_S_S_S_S_S_S_S_S_S_S_S_S_S_S_S_S_S_S_S_S_S_S_S_S_S_S_S_S_S_S_S_S_S_S_S_S_S_S_S_S_S_S_S_S_S_S_S_S_S_S_S_S_S_S_S_S_S_S_S_S_S_S_S_S_S_S_S_S_S_S_S_S_S_S_S_S_S_S_S_S_S_S_S_S_S_S_S_S_S_S_S_S_S_S_S_S_S_S_S_S_S_S_S_S_S_S_S_S_S_S_S_S_S_S_S_S_S_S_S_S_S_S_S_S_S_S_S_S_S_S_S_S_S_S_S_S_S_S_S_S_S_S_S_S_S_S_S_S_S_S_S_S_S_S_S_S_S_S_S_S_S_S_S_S_S_S_S_S_S_S_S_S_S_S_S_S_S_S_S_S_S_S_S_S_S_S_S_S_S_S_S_S_S_S_S_S_S_S_S_S_S_S_S_S_S_S_S_S_S_S_S_S_S_S_S_S_S_S_S_S_S_S_S_S_S_S_S_S_S_S_S_S_S_S_S_S_S_S_S_S_S_S_S_S_S_S_S_S_S_S_S_S_S_S_S_S_S_S_S_S_S_S_S_S_S_S_S_S_S_S_S_S_S_S_S_S_S_S_S_S_S_S_S_S_S_S_S_S_S_S_S_S_S_S_S_S_S_S_S_S_S_S_S_S_S_S_S_S_S_S_S_S_S_S_S_S_S_S_S_S_S_S_S_S_S_S_S_S_S_S_S_S_S_S_S_S_S_S_S_S_S_S_S_S_S_S_S_S_S_S_S_S_S_S_S_S_S_S_S_S_S_S_S_S_S_S_S_S_S_S__param_217];
	ld.param.u64 	%rd219, [_Z4racePiS_S_S_S_S_S_S_S_S_S_S_S_S_S_S_S_S_S_S_S_S_S_S_S_S_S_S_S_S_S_S_S_S_S_S_S_S_S_S_S_S_S_S_S_S_S_S_S_S_S_S_S_S_S_S_S_S_S_S_S_S_S_S_S_S_S_S_S_S_S_S_S_S_S_S_S_S_S_S_S_S_S_S_S_S_S_S_S_S_S_S_S_S_S_S_S_S_S_S_S_S_S_S_S_S_S_S_S_S_S_S_S_S_S_S_S_S_S_S_S_S_S_S_S_S_S_S_S_S_S_S_S_S_S_S_S_S_S_S_S_S_S_S_S_S_S_S_S_S_S_S_S_S_S_S_S_S_S_S_S_S_S_S_S_S_S_S_S_S_S_S_S_S_S_S_S_S_S_S_S_S_S_S_S_S_S_S_S_S_S_S_S_S_S_S_S_S_S_S_S_S_S_S_S_S_S_S_S_S_S_S_S_S_S_S_S_S_S_S_S_S_S_S_S_S_S_S_S_S_S_S_S_S_S_S_S_S_S_S_S_S_S_S_S_S_S_S_S_S_S_S_S_S_S_S_S_S_S_S_S_S_S_S_S_S_S_S_S_S_S_S_S_S_S_S_S_S_S_S_S_S_S_S_S_S_S_S_S_S_S_S_S_S_S_S_S_S_S_S_S_S_S_S_S_S_S_S_S_S_S_S_S_S_S_S_S_S_S_S_S_S_S_S_S_S_S_S_S_S_S_S_S_S_S_S_S_S_S_S_S_S_S_S_S_S_S_S_S_S_S_S_S_S_S_S_S_S_S_S_S_S_S_S_S_S_S_S_S_S_S_S_S_S_S_S_S_S_S_S_S_S_S_S_S_S_S_S_S_S_S_S_S_S_S_S_S_S_S_S_S_S_S_S_S_S_S_S_S_S_S_S_S_S_S_S_S_S_S_S_S_S_S_S_S_S_S_S_S_S_S_S_S_S_S_S_S_S_S_S_S_S_S_S_S_S_S_S_S_S_S_S_S_S_S_S_S_S_S_S_S_S_S_S_S_S_S_S_S_S_S_S_S_S_S_S_S_S_S_S_S_S_S_S_S_S_S_S_S_S_S_S_S_S_S_S_S_S_S_S_S_S_S_S_S_S_S_S_S_S_S_S_S_S_S_S_S_S_S_S_S_S_S_S_S_S_S_S_S_S_S_S_S_S_S_S_S_S_S_S_S_S_S_S_S_S_S_S_S_S_S_S_S_S_S_S_S_S_S_S_S_S_S_S_S_S_S_S_S_S_S_S_S_S_S_S_S_S_S_S_S_S_S_S_S_S_S_S_S_S_S_S_S_S_S_S_S_S_S_S_S_S_S_S_S_S_S_S_S_S_S_S_S_S_S_S_S_S_S_S_S_S_S_S_S_S_S_S_S_S_S_S_S_S_S_S_S_S_S_S_S_S_S_S_S_S_S_S_S_S_S_S_S_S_S_S_S_S_S_S_S_S_S_S_S_S_S_S_S_S_S_S_S_S_S_S_S_S_S_S_S_S_S_S_S_S_S_S_S_S_S_S_S_S_S_S_S_S_S_S_S_S_S_S_S_S_S_S_S_S_S_S_S_S_S_S_S_S_S_S_S_S_S_S_S_S_S_S_S_S_S_S_S_S_S_S_S_S_S_S_S_S_S_S_S_S_S_S_S_S_S_S_S_S_S_S_S_S_S_S_S_S_S_S_S_S_S_S_S_S_S_S_S_S_S_S_S_S_S_S_S_S_S_S_S_S_S_S_S_S_S_S_S_S_S_S_S_S_S_S_S_S_S_S_S_S_S_S_S_S_S_S_S_S_S_S_S_S_S_S_S_S_S_S_S_S_S_S_S_S_S_S_S_S_S_S_S_S_S_S_S_S_S_S_S_S_S_S_S_S_S_S_S_S_S_S_S_S_S_S_S_S_S_S_S_S_S_S_S_S_S_S_S_S_S_S_S_S_S_S_S_S_S_S_S_S_S_S_S_S_S_S_S_S_S_S_S_S_S_S_S_S_S_S_S_S_S_S_S_S_S_S_S_S_S_S_S_S_S_S_S_S_S_S_S_S_S_S_S_S_S_S_S_S_S_S_S_S_S_S_S_S_S_S_S_S_S_S_S_S_S_S_S_S_S_S_S_S_S_S_S_S_S_S_S_S_S_S_S_S_S_S_S_S_S_S_S_S_S_S_S_S_S_S_S_S_S_S_S_S_S_S_S_S_S_S_S_S_S_S_S_S_S_S_S_S_S_S_S_S_S_S_S_S_S_S_S_S_S_S_S_S_S_S__param_218];
	ld.param.u64 	%rd220, [_Z4racePiS_S_S_S_S_S_S_S_S_S_S_S_S_S_S_S_S_S_S_S_S_S_S_S_S_S_S_S_S_S_S_S_S_S_S_S_S_S_S_S_S_S_S_S_S_S_S_S_S_S_S_S_S_S_S_S_S_S_S_S_S_S_S_S_S_S_S_S_S_S_S_S_S_S_S_S_S_S_S_S_S_S_S_S_S_S_S_S_S_S_S_S_S_S_S_S_S_S_S_S_S_S_S_S_S_S_S_S_S_S_S_S_S_S_S_S_S_S_S_S_S_S_S_S_S_S_S_S_S_S_S_S_S_S_S_S_S_S_S_S_S_S_S_S_S_S_S_S_S_S_S_S_S_S_S_S_S_S_S_S_S_S_S_S_S_S_S_S_S_S_S_S_S_S_S_S_S_S_S_S_S_S_S_S_S_S_S_S_S_S_S_S_S_S_S_S_S_S_S_S_S_S_S_S_S_S_S_S_S_S_S_S_S_S_S_S_S_S_S_S_S_S_S_S_S_S_S_S_S_S_S_S_S_S_S_S_S_S_S_S_S_S_S_S_S_S_S_S_S_S_S_S_S_S_S_S_S_S_S_S_S_S_S_S_S_S_S_S_S_S_S_S_S_S_S_S_S_S_S_S_S_S_S_S_S_S_S_S_S_S_S_S_S_S_S_S_S_S_S_S_S_S_S_S_S_S_S_S_S_S_S_S_S_S_S_S_S_S_S_S_S_S_S_S_S_S_S_S_S_S_S_S_S_S_S_S_S_S_S_S_S_S_S_S_S_S_S_S_S_S_S_S_S_S_S_S_S_S_S_S_S_S_S_S_S_S_S_S_S_S_S_S_S_S_S_S_S_S_S_S_S_S_S_S_S_S_S_S_S_S_S_S_S_S_S_S_S_S_S_S_S_S_S_S_S_S_S_S_S_S_S_S_S_S_S_S_S_S_S_S_S_S_S_S_S_S_S_S_S_S_S_S_S_S_S_S_S_S_S_S_S_S_S_S_S_S_S_S_S_S_S_S_S_S_S_S_S_S_S_S_S_S_S_S_S_S_S_S_S_S_S_S_S_S_S_S_S_S_S_S_S_S_S_S_S_S_S_S_S_S_S_S_S_S_S_S_S_S_S_S_S_S_S_S_S_S_S_S_S_S_S_S_S_S_S_S_S_S_S_S_S_S_S_S_S_S_S_S_S_S_S_S_S_S_S_S_S_S_S_S_S_S_S_S_S_S_S_S_S_S_S_S_S_S_S_S_S_S_S_S_S_S_S_S_S_S_S_S_S_S_S_S_S_S_S_S_S_S_S_S_S_S_S_S_S_S_S_S_S_S_S_S_S_S_S_S_S_S_S_S_S_S_S_S_S_S_S_S_S_S_S_S_S_S_S_S_S_S_S_S_S_S_S_S_S_S_S_S_S_S_S_S_S_S_S_S_S_S_S_S_S_S_S_S_S_S_S_S_S_S_S_S_S_S_S_S_S_S_S_S_S_S_S_S_S_S_S_S_S_S_S_S_S_S_S_S_S_S_S_S_S_S_S_S_S_S_S_S_S_S_S_S_S_S_S_S_S_S_S_S_S_S_S_S_S_S_S_S_S_S_S_S_S_S_S_S_S_S_S_S_S_S_S_S_S_S_S_S_S_S_S_S_S_S_S_S_S_S_S_S_S_S_S_S_S_S_S_S_S_S_S_S_S_S_S_S_S_S_S_S_S_S_S_S_S_S_S_S_S_S_S_S_S_S_S_S_S_S_S_S_S_S_S_S_S_S_S_S_S_S_S_S_S_S_S_S_S_S_S_S_S_S_S_S_S_S_S_S_S_S_S_S_S_S_S_S_S_S_S_S_S_S_S_S_S_S_S_S_S_S_S_S_S_S_S_S_S_S_S_S_S_S_S_S_S_S_S_S_S_S_S_S_S_S_S_S_S_S_S_S_S_S_S_S_S_S_S_S_S_S_S_S_S_S_S_S_S_S_S_S_S_S_S_S_S_S_S_S_S_S_S_S_S_S_S_S_S_S_S_S_S_S_S_S_S_S_S_S_S_S_S_S_S_S_S_S_S_S_S_S_S_S_S_S_S_S_S_S_S_S_S_S_S_S_S_S_S_S_S_S_S_S_S_S_S_S_S_S_S_S_S_S_S_S_S_S_S_S_S_S_S_S_S_S_S_S_S_S_S_S_S_S_S_S_S_S_S_S_S_S_S_S_S_S_S_S_S_S_S_S_S_S_S_S_S_S_S_S_S_S_S_S_S_S_S_S_S_S_S_S_S_S_S_S_S_S_S_S_S_S_S_S_S__param_219];
	ld.param.u64 	%rd221, [_Z4racePiS_S_S_S_S_S_S_S_S_S_S_S_S_S_S_S_S_S_S_S_S_S_S_S_S_S_S_S_S_S_S_S_S_S_S_S_S_S_S_S_S_S_S_S_S_S_S_S_S_S_S_S_S_S_S_S_S_S_S_S_S_S_S_S_S_S_S_S_S_S_S_S_S_S_S_S_S_S_S_S_S_S_S_S_S_S_S_S_S_S_S_S_S_S_S_S_S_S_S_S_S_S_S_S_S_S_S_S_S_S_S_S_S_S_S_S_S_S_S_S_S_S_S_S_S_S_S_S_S_S_S_S_S_S_S_S_S_S_S_S_S_S_S_S_S_S_S_S_S_S_S_S_S_S_S_S_S_S_S_S_S_S_S_S_S_S_S_S_S_S_S_S_S_S_S_S_S_S_S_S_S_S_S_S_S_S_S_S_S_S_S_S_S_S_S_S_S_S_S_S_S_S_S_S_S_S_S_S_S_S_S_S_S_S_S_S_S_S_S_S_S_S_S_S_S_S_S_S_S_S_S_S_S_S_S_S_S_S_S_S_S_S_S_S_S_S_S_S_S_S_S_S_S_S_S_S_S_S_S_S_S_S_S_S_S_S_S_S_S_S_S_S_S_S_S_S_S_S_S_S_S_S_S_S_S_S_S_S_S_S_S_S_S_S_S_S_S_S_S_S_S_S_S_S_S_S_S_S_S_S_S_S_S_S_S_S_S_S_S_S_S_S_S_S_S_S_S_S_S_S_S_S_S_S_S_S_S_S_S_S_S_S_S_S_S_S_S_S_S_S_S_S_S_S_S_S_S_S_S_S_S_S_S_S_S_S_S_S_S_S_S_S_S_S_S_S_S_S_S_S_S_S_S_S_S_S_S_S_S_S_S_S_S_S_S_S_S_S_S_S_S_S_S_S_S_S_S_S_S_S_S_S_S_S_S_S_S_S_S_S_S_S_S_S_S_S_S_S_S_S_S_S_S_S_S_S_S_S_S_S_S_S_S_S_S_S_S_S_S_S_S_S_S_S_S_S_S_S_S_S_S_S_S_S_S_S_S_S_S_S_S_S_S_S_S_S_S_S_S_S_S_S_S_S_S_S_S_S_S_S_S_S_S_S_S_S_S_S_S_S_S_S_S_S_S_S_S_S_S_S_S_S_S_S_S_S_S_S_S_S_S_S_S_S_S_S_S_S_S_S_S_S_S_S_S_S_S_S_S_S_S_S_S_S_S_S_S_S_S_S_S_S_S_S_S_S_S_S_S_S_S_S_S_S_S_S_S_S_S_S_S_S_S_S_S_S_S_S_S_S_S_S_S_S_S_S_S_S_S_S_S_S_S_S_S_S_S_S_S_S_S_S_S_S_S_S_S_S_S_S_S_S_S_S_S_S_S_S_S_S_S_S_S_S_S_S_S_S_S_S_S_S_S_S_S_S_S_S_S_S_S_S_S_S_S_S_S_S_S_S_S_S_S_S_S_S_S_S_S_S_S_S_S_S_S_S_S_S_S_S_S_S_S_S_S_S_S_S_S_S_S_S_S_S_S_S_S_S_S_S_S_S_S_S_S_S_S_S_S_S_S_S_S_S_S_S_S_S_S_S_S_S_S_S_S_S_S_S_S_S_S_S_S_S_S_S_S_S_S_S_S_S_S_S_S_S_S_S_S_S_S_S_S_S_S_S_S_S_S_S_S_S_S_S_S_S_S_S_S_S_S_S_S_S_S_S_S_S_S_S_S_S_S_S_S_S_S_S_S_S_S_S_S_S_S_S_S_S_S_S_S_S_S_S_S_S_S_S_S_S_S_S_S_S_S_S_S_S_S_S_S_S_S_S_S_S_S_S_S_S_S_S_S_S_S_S_S_S_S_S_S_S_S_S_S_S_S_S_S_S_S_S_S_S_S_S_S_S_S_S_S_S_S_S_S_S_S_S_S_S_S_S_S_S_S_S_S_S_S_S_S_S_S_S_S_S_S_S_S_S_S_S_S_S_S_S_S_S_S_S_S_S_S_S_S_S_S_S_S_S_S_S_S_S_S_S_S_S_S_S_S_S_S_S_S_S_S_S_S_S_S_S_S_S_S_S_S_S_S_S_S_S_S_S_S_S_S_S_S_S_S_S_S_S_S_S_S_S_S_S_S_S_S_S_S_S_S_S_S_S_S_S_S_S_S_S_S_S_S_S_S_S_S_S_S_S_S_S_S_S_S_S_S_S_S_S_S_S_S_S_S_S_S_S_S_S_S_S_S_S_S_S_S_S_S_S_S_S_S_S_S_S_S_S_S_S_S_S_S_S_S_S_S__param_220];
	ld.param.u64 	%rd222, [_Z4racePiS_S_S_S_S_S_S_S_S_S_S_S_S_S_S_S_S_S_S_S_S_S_S_S_S_S_S_S_S_S_S_S_S_S_S_S_S_S_S_S_S_S_S_S_S_S_S_S_S_S_S_S_S_S_S_S_S_S_S_S_S_S_S_S_S_S_S_S_S_S_S_S_S_S_S_S_S_S_S_S_S_S_S_S_S_S_S_S_S_S_S_S_S_S_S_S_S_S_S_S_S_S_S_S_S_S_S_S_S_S_S_S_S_S_S_S_S_S_S_S_S_S_S_S_S_S_S_S_S_S_S_S_S_S_S_S_S_S_S_S_S_S_S_S_S_S_S_S_S_S_S_S_S_S_S_S_S_S_S_S_S_S_S_S_S_S_S_S_S_S_S_S_S_S_S_S_S_S_S_S_S_S_S_S_S_S_S_S_S_S_S_S_S_S_S_S_S_S_S_S_S_S_S_S_S_S_S_S_S_S_S_S_S_S_S_S_S_S_S_S_S_S_S_S_S_S_S_S_S_S_S_S_S_S_S_S_S_S_S_S_S_S_S_S_S_S_S_S_S_S_S_S_S_S_S_S_S_S_S_S_S_S_S_S_S_S_S_S_S_S_S_S_S_S_S_S_S_S_S_S_S_S_S_S_S_S_S_S_S_S_S_S_S_S_S_S_S_S_S_S_S_S_S_S_S_S_S_S_S_S_S_S_S_S_S_S_S_S_S_S_S_S_S_S_S_S_S_S_S_S_S_S_S_S_S_S_S_S_S_S_S_S_S_S_S_S_S_S_S_S_S_S_S_S_S_S_S_S_S_S_S_S_S_S_S_S_S_S_S_S_S_S_S_S_S_S_S_S_S_S_S_S_S_S_S_S_S_S_S_S_S_S_S_S_S_S_S_S_S_S_S_S_S_S_S_S_S_S_S_S_S_S_S_S_S_S_S_S_S_S_S_S_S_S_S_S_S_S_S_S_S_S_S_S_S_S_S_S_S_S_S_S_S_S_S_S_S_S_S_S_S_S_S_S_S_S_S_S_S_S_S_S_S_S_S_S_S_S_S_S_S_S_S_S_S_S_S_S_S_S_S_S_S_S_S_S_S_S_S_S_S_S_S_S_S_S_S_S_S_S_S_S_S_S_S_S_S_S_S_S_S_S_S_S_S_S_S_S_S_S_S_S_S_S_S_S_S_S_S_S_S_S_S_S_S_S_S_S_S_S_S_S_S_S_S_S_S_S_S_S_S_S_S_S_S_S_S_S_S_S_S_S_S_S_S_S_S_S_S_S_S_S_S_S_S_S_S_S_S_S_S_S_S_S_S_S_S_S_S_S_S_S_S_S_S_S_S_S_S_S_S_S_S_S_S_S_S_S_S_S_S_S_S_S_S_S_S_S_S_S_S_S_S_S_S_S_S_S_S_S_S_S_S_S_S_S_S_S_S_S_S_S_S_S_S_S_S_S_S_S_S_S_S_S_S_S_S_S_S_S_S_S_S_S_S_S_S_S_S_S_S_S_S_S_S_S_S_S_S_S_S_S_S_S_S_S_S_S_S_S_S_S_S_S_S_S_S_S_S_S_S_S_S_S_S_S_S_S_S_S_S_S_S_S_S_S_S_S_S_S_S_S_S_S_S_S_S_S_S_S_S_S_S_S_S_S_S_S_S_S_S_S_S_S_S_S_S_S_S_S_S_S_S_S_S_S_S_S_S_S_S_S_S_S_S_S_S_S_S_S_S_S_S_S_S_S_S_S_S_S_S_S_S_S_S_S_S_S_S_S_S_S_S_S_S_S_S_S_S_S_S_S_S_S_S_S_S_S_S_S_S_S_S_S_S_S_S_S_S_S_S_S_S_S_S_S_S_S_S_S_S_S_S_S_S_S_S_S_S_S_S_S_S_S_S_S_S_S_S_S_S_S_S_S_S_S_S_S_S_S_S_S_S_S_S_S_S_S_S_S_S_S_S_S_S_S_S_S_S_S_S_S_S_S_S_S_S_S_S_S_S_S_S_S_S_S_S_S_S_S_S_S_S_S_S_S_S_S_S_S_S_S_S_S_S_S_S_S_S_S_S_S_S_S_S_S_S_S_S_S_S_S_S_S_S_S_S_S_S_S_S_S_S_S_S_S_S_S_S_S_S_S_S_S_S_S_S_S_S_S_S_S_S_S_S_S_S_S_S_S_S_S_S_S_S_S_S_S_S_S_S_S_S_S_S_S_S_S_S_S_S_S_S_S_S_S_S_S_S_S_S_S_S_S_S_S_S_S_S_S_S_S_S_S_S_S_S_S_S_S_S_S_S__param_221];
	ld.param.u64 	%rd223, [_Z4racePiS_S_S_S_S_S_S_S_S_S_S_S_S_S_S_S_S_S_S_S_S_S_S_S_S_S_S_S_S_S_S_S_S_S_S_S_S_S_S_S_S_S_S_S_S_S_S_S_S_S_S_S_S_S_S_S_S_S_S_S_S_S_S_S_S_S_S_S_S_S_S_S_S_S_S_S_S_S_S_S_S_S_S_S_S_S_S_S_S_S_S_S_S_S_S_S_S_S_S_S_S_S_S_S_S_S_S_S_S_S_S_S_S_S_S_S_S_S_S_S_S_S_S_S_S_S_S_S_S_S_S_S_S_S_S_S_S_S_S_S_S_S_S_S_S_S_S_S_S_S_S_S_S_S_S_S_S_S_S_S_S_S_S_S_S_S_S_S_S_S_S_S_S_S_S_S_S_S_S_S_S_S_S_S_S_S_S_S_S_S_S_S_S_S_S_S_S_S_S_S_S_S_S_S_S_S_S_S_S_S_S_S_S_S_S_S_S_S_S_S_S_S_S_S_S_S_S_S_S_S_S_S_S_S_S_S_S_S_S_S_S_S_S_S_S_S_S_S_S_S_S_S_S_S_S_S_S_S_S_S_S_S_S_S_S_S_S_S_S_S_S_S_S_S_S_S_S_S_S_S_S_S_S_S_S_S_S_S_S_S_S_S_S_S_S_S_S_S_S_S_S_S_S_S_S_S_S_S_S_S_S_S_S_S_S_S_S_S_S_S_S_S_S_S_S_S_S_S_S_S_S_S_S_S_S_S_S_S_S_S_S_S_S_S_S_S_S_S_S_S_S_S_S_S_S_S_S_S_S_S_S_S_S_S_S_S_S_S_S_S_S_S_S_S_S_S_S_S_S_S_S_S_S_S_S_S_S_S_S_S_S_S_S_S_S_S_S_S_S_S_S_S_S_S_S_S_S_S_S_S_S_S_S_S_S_S_S_S_S_S_S_S_S_S_S_S_S_S_S_S_S_S_S_S_S_S_S_S_S_S_S_S_S_S_S_S_S_S_S_S_S_S_S_S_S_S_S_S_S_S_S_S_S_S_S_S_S_S_S_S_S_S_S_S_S_S_S_S_S_S_S_S_S_S_S_S_S_S_S_S_S_S_S_S_S_S_S_S_S_S_S_S_S_S_S_S_S_S_S_S_S_S_S_S_S_S_S_S_S_S_S_S_S_S_S_S_S_S_S_S_S_S_S_S_S_S_S_S_S_S_S_S_S_S_S_S_S_S_S_S_S_S_S_S_S_S_S_S_S_S_S_S_S_S_S_S_S_S_S_S_S_S_S_S_S_S_S_S_S_S_S_S_S_S_S_S_S_S_S_S_S_S_S_S_S_S_S_S_S_S_S_S_S_S_S_S_S_S_S_S_S_S_S_S_S_S_S_S_S_S_S_S_S_S_S_S_S_S_S_S_S_S_S_S_S_S_S_S_S_S_S_S_S_S_S_S_S_S_S_S_S_S_S_S_S_S_S_S_S_S_S_S_S_S_S_S_S_S_S_S_S_S_S_S_S_S_S_S_S_S_S_S_S_S_S_S_S_S_S_S_S_S_S_S_S_S_S_S_S_S_S_S_S_S_S_S_S_S_S_S_S_S_S_S_S_S_S_S_S_S_S_S_S_S_S_S_S_S_S_S_S_S_S_S_S_S_S_S_S_S_S_S_S_S_S_S_S_S_S_S_S_S_S_S_S_S_S_S_S_S_S_S_S_S_S_S_S_S_S_S_S_S_S_S_S_S_S_S_S_S_S_S_S_S_S_S_S_S_S_S_S_S_S_S_S_S_S_S_S_S_S_S_S_S_S_S_S_S_S_S_S_S_S_S_S_S_S_S_S_S_S_S_S_S_S_S_S_S_S_S_S_S_S_S_S_S_S_S_S_S_S_S_S_S_S_S_S_S_S_S_S_S_S_S_S_S_S_S_S_S_S_S_S_S_S_S_S_S_S_S_S_S_S_S_S_S_S_S_S_S_S_S_S_S_S_S_S_S_S_S_S_S_S_S_S_S_S_S_S_S_S_S_S_S_S_S_S_S_S_S_S_S_S_S_S_S_S_S_S_S_S_S_S_S_S_S_S_S_S_S_S_S_S_S_S_S_S_S_S_S_S_S_S_S_S_S_S_S_S_S_S_S_S_S_S_S_S_S_S_S_S_S_S_S_S_S_S_S_S_S_S_S_S_S_S_S_S_S_S_S_S_S_S_S_S_S_S_S_S_S_S_S_S_S_S_S_S_S_S_S_S_S_S_S_S_S_S_S_S_S_S_S_S_S_S_S_S_S_S_S_S_S_S__param_222];
	ld.param.u64 	%rd224, [_Z4racePiS_S_S_S_S_S_S_S_S_S_S_S_S_S_S_S_S_S_S_S_S_S_S_S_S_S_S_S_S_S_S_S_S_S_S_S_S_S_S_S_S_S_S_S_S_S_S_S_S_S_S_S_S_S_S_S_S_S_S_S_S_S_S_S_S_S_S_S_S_S_S_S_S_S_S_S_S_S_S_S_S_S_S_S_S_S_S_S_S_S_S_S_S_S_S_S_S_S_S_S_S_S_S_S_S_S_S_S_S_S_S_S_S_S_S_S_S_S_S_S_S_S_S_S_S_S_S_S_S_S_S_S_S_S_S_S_S_S_S_S_S_S_S_S_S_S_S_S_S_S_S_S_S_S_S_S_S_S_S_S_S_S_S_S_S_S_S_S_S_S_S_S_S_S_S_S_S_S_S_S_S_S_S_S_S_S_S_S_S_S_S_S_S_S_S_S_S_S_S_S_S_S_S_S_S_S_S_S_S_S_S_S_S_S_S_S_S_S_S_S_S_S_S_S_S_S_S_S_S_S_S_S_S_S_S_S_S_S_S_S_S_S_S_S_S_S_S_S_S_S_S_S_S_S_S_S_S_S_S_S_S_S_S_S_S_S_S_S_S_S_S_S_S_S_S_S_S_S_S_S_S_S_S_S_S_S_S_S_S_S_S_S_S_S_S_S_S_S_S_S_S_S_S_S_S_S_S_S_S_S_S_S_S_S_S_S_S_S_S_S_S_S_S_S_S_S_S_S_S_S_S_S_S_S_S_S_S_S_S_S_S_S_S_S_S_S_S_S_S_S_S_S_S_S_S_S_S_S_S_S_S_S_S_S_S_S_S_S_S_S_S_S_S_S_S_S_S_S_S_S_S_S_S_S_S_S_S_S_S_S_S_S_S_S_S_S_S_S_S_S_S_S_S_S_S_S_S_S_S_S_S_S_S_S_S_S_S_S_S_S_S_S_S_S_S_S_S_S_S_S_S_S_S_S_S_S_S_S_S_S_S_S_S_S_S_S_S_S_S_S_S_S_S_S_S_S_S_S_S_S_S_S_S_S_S_S_S_S_S_S_S_S_S_S_S_S_S_S_S_S_S_S_S_S_S_S_S_S_S_S_S_S_S_S_S_S_S_S_S_S_S_S_S_S_S_S_S_S_S_S_S_S_S_S_S_S_S_S_S_S_S_S_S_S_S_S_S_S_S_S_S_S_S_S_S_S_S_S_S_S_S_S_S_S_S_S_S_S_S_S_S_S_S_S_S_S_S_S_S_S_S_S_S_S_S_S_S_S_S_S_S_S_S_S_S_S_S_S_S_S_S_S_S_S_S_S_S_S_S_S_S_S_S_S_S_S_S_S_S_S_S_S_S_S_S_S_S_S_S_S_S_S_S_S_S_S_S_S_S_S_S_S_S_S_S_S_S_S_S_S_S_S_S_S_S_S_S_S_S_S_S_S_S_S_S_S_S_S_S_S_S_S_S_S_S_S_S_S_S_S_S_S_S_S_S_S_S_S_S_S_S_S_S_S_S_S_S_S_S_S_S_S_S_S_S_S_S_S_S_S_S_S_S_S_S_S_S_S_S_S_S_S_S_S_S_S_S_S_S_S_S_S_S_S_S_S_S_S_S_S_S_S_S_S_S_S_S_S_S_S_S_S_S_S_S_S_S_S_S_S_S_S_S_S_S_S_S_S_S_S_S_S_S_S_S_S_S_S_S_S_S_S_S_S_S_S_S_S_S_S_S_S_S_S_S_S_S_S_S_S_S_S_S_S_S_S_S_S_S_S_S_S_S_S_S_S_S_S_S_S_S_S_S_S_S_S_S_S_S_S_S_S_S_S_S_S_S_S_S_S_S_S_S_S_S_S_S_S_S_S_S_S_S_S_S_S_S_S_S_S_S_S_S_S_S_S_S_S_S_S_S_S_S_S_S_S_S_S_S_S_S_S_S_S_S_S_S_S_S_S_S_S_S_S_S_S_S_S_S_S_S_S_S_S_S_S_S_S_S_S_S_S_S_S_S_S_S_S_S_S_S_S_S_S_S_S_S_S_S_S_S_S_S_S_S_S_S_S_S_S_S_S_S_S_S_S_S_S_S_S_S_S_S_S_S_S_S_S_S_S_S_S_S_S_S_S_S_S_S_S_S_S_S_S_S_S_S_S_S_S_S_S_S_S_S_S_S_S_S_S_S_S_S_S_S_S_S_S_S_S_S_S_S_S_S_S_S_S_S_S_S_S_S_S_S_S_S_S_S_S_S_S_S_S_S_S_S_S_S_S_S_S_S_S_S_S_S_S_S_S_S_S_S__param_223];
	ld.param.u64 	%rd225, [_Z4racePiS_S_S_S_S_S_S_S_S_S_S_S_S_S_S_S_S_S_S_S_S_S_S_S_S_S_S_S_S_S_S_S_S_S_S_S_S_S_S_S_S_S_S_S_S_S_S_S_S_S_S_S_S_S_S_S_S_S_S_S_S_S_S_S_S_S_S_S_S_S_S_S_S_S_S_S_S_S_S_S_S_S_S_S_S_S_S_S_S_S_S_S_S_S_S_S_S_S_S_S_S_S_S_S_S_S_S_S_S_S_S_S_S_S_S_S_S_S_S_S_S_S_S_S_S_S_S_S_S_S_S_S_S_S_S_S_S_S_S_S_S_S_S_S_S_S_S_S_S_S_S_S_S_S_S_S_S_S_S_S_S_S_S_S_S_S_S_S_S_S_S_S_S_S_S_S_S_S_S_S_S_S_S_S_S_S_S_S_S_S_S_S_S_S_S_S_S_S_S_S_S_S_S_S_S_S_S_S_S_S_S_S_S_S_S_S_S_S_S_S_S_S_S_S_S_S_S_S_S_S_S_S_S_S_S_S_S_S_S_S_S_S_S_S_S_S_S_S_S_S_S_S_S_S_S_S_S_S_S_S_S_S_S_S_S_S_S_S_S_S_S_S_S_S_S_S_S_S_S_S_S_S_S_S_S_S_S_S_S_S_S_S_S_S_S_S_S_S_S_S_S_S_S_S_S_S_S_S_S_S_S_S_S_S_S_S_S_S_S_S_S_S_S_S_S_S_S_S_S_S_S_S_S_S_S_S_S_S_S_S_S_S_S_S_S_S_S_S_S_S_S_S_S_S_S_S_S_S_S_S_S_S_S_S_S_S_S_S_S_S_S_S_S_S_S_S_S_S_S_S_S_S_S_S_S_S_S_S_S_S_S_S_S_S_S_S_S_S_S_S_S_S_S_S_S_S_S_S_S_S_S_S_S_S_S_S_S_S_S_S_S_S_S_S_S_S_S_S_S_S_S_S_S_S_S_S_S_S_S_S_S_S_S_S_S_S_S_S_S_S_S_S_S_S_S_S_S_S_S_S_S_S_S_S_S_S_S_S_S_S_S_S_S_S_S_S_S_S_S_S_S_S_S_S_S_S_S_S_S_S_S_S_S_S_S_S_S_S_S_S_S_S_S_S_S_S_S_S_S_S_S_S_S_S_S_S_S_S_S_S_S_S_S_S_S_S_S_S_S_S_S_S_S_S_S_S_S_S_S_S_S_S_S_S_S_S_S_S_S_S_S_S_S_S_S_S_S_S_S_S_S_S_S_S_S_S_S_S_S_S_S_S_S_S_S_S_S_S_S_S_S_S_S_S_S_S_S_S_S_S_S_S_S_S_S_S_S_S_S_S_S_S_S_S_S_S_S_S_S_S_S_S_S_S_S_S_S_S_S_S_S_S_S_S_S_S_S_S_S_S_S_S_S_S_S_S_S_S_S_S_S_S_S_S_S_S_S_S_S_S_S_S_S_S_S_S_S_S_S_S_S_S_S_S_S_S_S_S_S_S_S_S_S_S_S_S_S_S_S_S_S_S_S_S_S_S_S_S_S_S_S_S_S_S_S_S_S_S_S_S_S_S_S_S_S_S_S_S_S_S_S_S_S_S_S_S_S_S_S_S_S_S_S_S_S_S_S_S_S_S_S_S_S_S_S_S_S_S_S_S_S_S_S_S_S_S_S_S_S_S_S_S_S_S_S_S_S_S_S_S_S_S_S_S_S_S_S_S_S_S_S_S_S_S_S_S_S_S_S_S_S_S_S_S_S_S_S_S_S_S_S_S_S_S_S_S_S_S_S_S_S_S_S_S_S_S_S_S_S_S_S_S_S_S_S_S_S_S_S_S_S_S_S_S_S_S_S_S_S_S_S_S_S_S_S_S_S_S_S_S_S_S_S_S_S_S_S_S_S_S_S_S_S_S_S_S_S_S_S_S_S_S_S_S_S_S_S_S_S_S_S_S_S_S_S_S_S_S_S_S_S_S_S_S_S_S_S_S_S_S_S_S_S_S_S_S_S_S_S_S_S_S_S_S_S_S_S_S_S_S_S_S_S_S_S_S_S_S_S_S_S_S_S_S_S_S_S_S_S_S_S_S_S_S_S_S_S_S_S_S_S_S_S_S_S_S_S_S_S_S_S_S_S_S_S_S_S_S_S_S_S_S_S_S_S_S_S_S_S_S_S_S_S_S_S_S_S_S_S_S_S_S_S_S_S_S_S_S_S_S_S_S_S_S_S_S_S_S_S_S_S_S_S_S_S_S_S_S_S_S_S_S_S_S_S_S_S_S_S_S_S_S_S__param_224];
	ld.param.u64 	%rd226, [_Z4racePiS_S_S_S_S_S_S_S_S_S_S_S_S_S_S_S_S_S_S_S_S_S_S_S_S_S_S_S_S_S_S_S_S_S_S_S_S_S_S_S_S_S_S_S_S_S_S_S_S_S_S_S_S_S_S_S_S_S_S_S_S_S_S_S_S_S_S_S_S_S_S_S_S_S_S_S_S_S_S_S_S_S_S_S_S_S_S_S_S_S_S_S_S_S_S_S_S_S_S_S_S_S_S_S_S_S_S_S_S_S_S_S_S_S_S_S_S_S_S_S_S_S_S_S_S_S_S_S_S_S_S_S_S_S_S_S_S_S_S_S_S_S_S_S_S_S_S_S_S_S_S_S_S_S_S_S_S_S_S_S_S_S_S_S_S_S_S_S_S_S_S_S_S_S_S_S_S_S_S_S_S_S_S_S_S_S_S_S_S_S_S_S_S_S_S_S_S_S_S_S_S_S_S_S_S_S_S_S_S_S_S_S_S_S_S_S_S_S_S_S_S_S_S_S_S_S_S_S_S_S_S_S_S_S_S_S_S_S_S_S_S_S_S_S_S_S_S_S_S_S_S_S_S_S_S_S_S_S_S_S_S_S_S_S_S_S_S_S_S_S_S_S_S_S_S_S_S_S_S_S_S_S_S_S_S_S_S_S_S_S_S_S_S_S_S_S_S_S_S_S_S_S_S_S_S_S_S_S_S_S_S_S_S_S_S_S_S_S_S_S_S_S_S_S_S_S_S_S_S_S_S_S_S_S_S_S_S_S_S_S_S_S_S_S_S_S_S_S_S_S_S_S_S_S_S_S_S_S_S_S_S_S_S_S_S_S_S_S_S_S_S_S_S_S_S_S_S_S_S_S_S_S_S_S_S_S_S_S_S_S_S_S_S_S_S_S_S_S_S_S_S_S_S_S_S_S_S_S_S_S_S_S_S_S_S_S_S_S_S_S_S_S_S_S_S_S_S_S_S_S_S_S_S_S_S_S_S_S_S_S_S_S_S_S_S_S_S_S_S_S_S_S_S_S_S_S_S_S_S_S_S_S_S_S_S_S_S_S_S_S_S_S_S_S_S_S_S_S_S_S_S_S_S_S_S_S_S_S_S_S_S_S_S_S_S_S_S_S_S_S_S_S_S_S_S_S_S_S_S_S_S_S_S_S_S_S_S_S_S_S_S_S_S_S_S_S_S_S_S_S_S_S_S_S_S_S_S_S_S_S_S_S_S_S_S_S_S_S_S_S_S_S_S_S_S_S_S_S_S_S_S_S_S_S_S_S_S_S_S_S_S_S_S_S_S_S_S_S_S_S_S_S_S_S_S_S_S_S_S_S_S_S_S_S_S_S_S_S_S_S_S_S_S_S_S_S_S_S_S_S_S_S_S_S_S_S_S_S_S_S_S_S_S_S_S_S_S_S_S_S_S_S_S_S_S_S_S_S_S_S_S_S_S_S_S_S_S_S_S_S_S_S_S_S_S_S_S_S_S_S_S_S_S_S_S_S_S_S_S_S_S_S_S_S_S_S_S_S_S_S_S_S_S_S_S_S_S_S_S_S_S_S_S_S_S_S_S_S_S_S_S_S_S_S_S_S_S_S_S_S_S_S_S_S_S_S_S_S_S_S_S_S_S_S_S_S_S_S_S_S_S_S_S_S_S_S_S_S_S_S_S_S_S_S_S_S_S_S_S_S_S_S_S_S_S_S_S_S_S_S_S_S_S_S_S_S_S_S_S_S_S_S_S_S_S_S_S_S_S_S_S_S_S_S_S_S_S_S_S_S_S_S_S_S_S_S_S_S_S_S_S_S_S_S_S_S_S_S_S_S_S_S_S_S_S_S_S_S_S_S_S_S_S_S_S_S_S_S_S_S_S_S_S_S_S_S_S_S_S_S_S_S_S_S_S_S_S_S_S_S_S_S_S_S_S_S_S_S_S_S_S_S_S_S_S_S_S_S_S_S_S_S_S_S_S_S_S_S_S_S_S_S_S_S_S_S_S_S_S_S_S_S_S_S_S_S_S_S_S_S_S_S_S_S_S_S_S_S_S_S_S_S_S_S_S_S_S_S_S_S_S_S_S_S_S_S_S_S_S_S_S_S_S_S_S_S_S_S_S_S_S_S_S_S_S_S_S_S_S_S_S_S_S_S_S_S_S_S_S_S_S_S_S_S_S_S_S_S_S_S_S_S_S_S_S_S_S_S_S_S_S_S_S_S_S_S_S_S_S_S_S_S_S_S_S_S_S_S_S_S_S_S_S_S_S_S_S_S_S_S_S_S_S_S_S_S_S_S_S_S_S_S_S__param_225];
	ld.param.u64 	%rd227, [_Z4racePiS_S_S_S_S_S_S_S_S_S_S_S_S_S_S_S_S_S_S_S_S_S_S_S_S_S_S_S_S_S_S_S_S_S_S_S_S_S_S_S_S_S_S_S_S_S_S_S_S_S_S_S_S_S_S_S_S_S_S_S_S_S_S_S_S_S_S_S_S_S_S_S_S_S_S_S_S_S_S_S_S_S_S_S_S_S_S_S_S_S_S_S_S_S_S_S_S_S_S_S_S_S_S_S_S_S_S_S_S_S_S_S_S_S_S_S_S_S_S_S_S_S_S_S_S_S_S_S_S_S_S_S_S_S_S_S_S_S_S_S_S_S_S_S_S_S_S_S_S_S_S_S_S_S_S_S_S_S_S_S_S_S_S_S_S_S_S_S_S_S_S_S_S_S_S_S_S_S_S_S_S_S_S_S_S_S_S_S_S_S_S_S_S_S_S_S_S_S_S_S_S_S_S_S_S_S_S_S_S_S_S_S_S_S_S_S_S_S_S_S_S_S_S_S_S_S_S_S_S_S_S_S_S_S_S_S_S_S_S_S_S_S_S_S_S_S_S_S_S_S_S_S_S_S_S_S_S_S_S_S_S_S_S_S_S_S_S_S_S_S_S_S_S_S_S_S_S_S_S_S_S_S_S_S_S_S_S_S_S_S_S_S_S_S_S_S_S_S_S_S_S_S_S_S_S_S_S_S_S_S_S_S_S_S_S_S_S_S_S_S_S_S_S_S_S_S_S_S_S_S_S_S_S_S_S_S_S_S_S_S_S_S_S_S_S_S_S_S_S_S_S_S_S_S_S_S_S_S_S_S_S_S_S_S_S_S_S_S_S_S_S_S_S_S_S_S_S_S_S_S_S_S_S_S_S_S_S_S_S_S_S_S_S_S_S_S_S_S_S_S_S_S_S_S_S_S_S_S_S_S_S_S_S_S_S_S_S_S_S_S_S_S_S_S_S_S_S_S_S_S_S_S_S_S_S_S_S_S_S_S_S_S_S_S_S_S_S_S_S_S_S_S_S_S_S_S_S_S_S_S_S_S_S_S_S_S_S_S_S_S_S_S_S_S_S_S_S_S_S_S_S_S_S_S_S_S_S_S_S_S_S_S_S_S_S_S_S_S_S_S_S_S_S_S_S_S_S_S_S_S_S_S_S_S_S_S_S_S_S_S_S_S_S_S_S_S_S_S_S_S_S_S_S_S_S_S_S_S_S_S_S_S_S_S_S_S_S_S_S_S_S_S_S_S_S_S_S_S_S_S_S_S_S_S_S_S_S_S_S_S_S_S_S_S_S_S_S_S_S_S_S_S_S_S_S_S_S_S_S_S_S_S_S_S_S_S_S_S_S_S_S_S_S_S_S_S_S_S_S_S_S_S_S_S_S_S_S_S_S_S_S_S_S_S_S_S_S_S_S_S_S_S_S_S_S_S_S_S_S_S_S_S_S_S_S_S_S_S_S_S_S_S_S_S_S_S_S_S_S_S_S_S_S_S_S_S_S_S_S_S_S_S_S_S_S_S_S_S_S_S_S_S_S_S_S_S_S_S_S_S_S_S_S_S_S_S_S_S_S_S_S_S_S_S_S_S_S_S_S_S_S_S_S_S_S_S_S_S_S_S_S_S_S_S_S_S_S_S_S_S_S_S_S_S_S_S_S_S_S_S_S_S_S_S_S_S_S_S_S_S_S_S_S_S_S_S_S_S_S_S_S_S_S_S_S_S_S_S_S_S_S_S_S_S_S_S_S_S_S_S_S_S_S_S_S_S_S_S_S_S_S_S_S_S_S_S_S_S_S_S_S_S_S_S_S_S_S_S_S_S_S_S_S_S_S_S_S_S_S_S_S_S_S_S_S_S_S_S_S_S_S_S_S_S_S_S_S_S_S_S_S_S_S_S_S_S_S_S_S_S_S_S_S_S_S_S_S_S_S_S_S_S_S_S_S_S_S_S_S_S_S_S_S_S_S_S_S_S_S_S_S_S_S_S_S_S_S_S_S_S_S_S_S_S_S_S_S_S_S_S_S_S_S_S_S_S_S_S_S_S_S_S_S_S_S_S_S_S_S_S_S_S_S_S_S_S_S_S_S_S_S_S_S_S_S_S_S_S_S_S_S_S_S_S_S_S_S_S_S_S_S_S_S_S_S_S_S_S_S_S_S_S_S_S_S_S_S_S_S_S_S_S_S_S_S_S_S_S_S_S_S_S_S_S_S_S_S_S_S_S_S_S_S_S_S_S_S_S_S_S_S_S_S_S_S_S_S_S_S_S_S_S_S_S_S_S_S_S_S_S_S_S_S__param_226];
	ld.param.u64 	%rd228, [_Z4racePiS_S_S_S_S_S_S_S_S_S_S_S_S_S_S_S_S_S_S_S_S_S_S_S_S_S_S_S_S_S_S_S_S_S_S_S_S_S_S_S_S_S_S_S_S_S_S_S_S_S_S_S_S_S_S_S_S_S_S_S_S_S_S_S_S_S_S_S_S_S_S_S_S_S_S_S_S_S_S_S_S_S_S_S_S_S_S_S_S_S_S_S_S_S_S_S_S_S_S_S_S_S_S_S_S_S_S_S_S_S_S_S_S_S_S_S_S_S_S_S_S_S_S_S_S_S_S_S_S_S_S_S_S_S_S_S_S_S_S_S_S_S_S_S_S_S_S_S_S_S_S_S_S_S_S_S_S_S_S_S_S_S_S_S_S_S_S_S_S_S_S_S_S_S_S_S_S_S_S_S_S_S_S_S_S_S_S_S_S_S_S_S_S_S_S_S_S_S_S_S_S_S_S_S_S_S_S_S_S_S_S_S_S_S_S_S_S_S_S_S_S_S_S_S_S_S_S_S_S_S_S_S_S_S_S_S_S_S_S_S_S_S_S_S_S_S_S_S_S_S_S_S_S_S_S_S_S_S_S_S_S_S_S_S_S_S_S_S_S_S_S_S_S_S_S_S_S_S_S_S_S_S_S_S_S_S_S_S_S_S_S_S_S_S_S_S_S_S_S_S_S_S_S_S_S_S_S_S_S_S_S_S_S_S_S_S_S_S_S_S_S_S_S_S_S_S_S_S_S_S_S_S_S_S_S_S_S_S_S_S_S_S_S_S_S_S_S_S_S_S_S_S_S_S_S_S_S_S_S_S_S_S_S_S_S_S_S_S_S_S_S_S_S_S_S_S_S_S_S_S_S_S_S_S_S_S_S_S_S_S_S_S_S_S_S_S_S_S_S_S_S_S_S_S_S_S_S_S_S_S_S_S_S_S_S_S_S_S_S_S_S_S_S_S_S_S_S_S_S_S_S_S_S_S_S_S_S_S_S_S_S_S_S_S_S_S_S_S_S_S_S_S_S_S_S_S_S_S_S_S_S_S_S_S_S_S_S_S_S_S_S_S_S_S_S_S_S_S_S_S_S_S_S_S_S_S_S_S_S_S_S_S_S_S_S_S_S_S_S_S_S_S_S_S_S_S_S_S_S_S_S_S_S_S_S_S_S_S_S_S_S_S_S_S_S_S_S_S_S_S_S_S_S_S_S_S_S_S_S_S_S_S_S_S_S_S_S_S_S_S_S_S_S_S_S_S_S_S_S_S_S_S_S_S_S_S_S_S_S_S_S_S_S_S_S_S_S_S_S_S_S_S_S_S_S_S_S_S_S_S_S_S_S_S_S_S_S_S_S_S_S_S_S_S_S_S_S_S_S_S_S_S_S_S_S_S_S_S_S_S_S_S_S_S_S_S_S_S_S_S_S_S_S_S_S_S_S_S_S_S_S_S_S_S_S_S_S_S_S_S_S_S_S_S_S_S_S_S_S_S_S_S_S_S_S_S_S_S_S_S_S_S_S_S_S_S_S_S_S_S_S_S_S_S_S_S_S_S_S_S_S_S_S_S_S_S_S_S_S_S_S_S_S_S_S_S_S_S_S_S_S_S_S_S_S_S_S_S_S_S_S_S_S_S_S_S_S_S_S_S_S_S_S_S_S_S_S_S_S_S_S_S_S_S_S_S_S_S_S_S_S_S_S_S_S_S_S_S_S_S_S_S_S_S_S_S_S_S_S_S_S_S_S_S_S_S_S_S_S_S_S_S_S_S_S_S_S_S_S_S_S_S_S_S_S_S_S_S_S_S_S_S_S_S_S_S_S_S_S_S_S_S_S_S_S_S_S_S_S_S_S_S_S_S_S_S_S_S_S_S_S_S_S_S_S_S_S_S_S_S_S_S_S_S_S_S_S_S_S_S_S_S_S_S_S_S_S_S_S_S_S_S_S_S_S_S_S_S_S_S_S_S_S_S_S_S_S_S_S_S_S_S_S_S_S_S_S_S_S_S_S_S_S_S_S_S_S_S_S_S_S_S_S_S_S_S_S_S_S_S_S_S_S_S_S_S_S_S_S_S_S_S_S_S_S_S_S_S_S_S_S_S_S_S_S_S_S_S_S_S_S_S_S_S_S_S_S_S_S_S_S_S_S_S_S_S_S_S_S_S_S_S_S_S_S_S_S_S_S_S_S_S_S_S_S_S_S_S_S_S_S_S_S_S_S_S_S_S_S_S_S_S_S_S_S_S_S_S_S_S_S_S_S_S_S_S_S_S_S_S_S_S_S_S_S_S_S_S_S_S_S_S_S__param_227];
	ld.param.u64 	%rd229, [_Z4racePiS_S_S_S_S_S_S_S_S_S_S_S_S_S_S_S_S_S_S_S_S_S_S_S_S_S_S_S_S_S_S_S_S_S_S_S_S_S_S_S_S_S_S_S_S_S_S_S_S_S_S_S_S_S_S_S_S_S_S_S_S_S_S_S_S_S_S_S_S_S_S_S_S_S_S_S_S_S_S_S_S_S_S_S_S_S_S_S_S_S_S_S_S_S_S_S_S_S_S_S_S_S_S_S_S_S_S_S_S_S_S_S_S_S_S_S_S_S_S_S_S_S_S_S_S_S_S_S_S_S_S_S_S_S_S_S_S_S_S_S_S_S_S_S_S_S_S_S_S_S_S_S_S_S_S_S_S_S_S_S_S_S_S_S_S_S_S_S_S_S_S_S_S_S_S_S_S_S_S_S_S_S_S_S_S_S_S_S_S_S_S_S_S_S_S_S_S_S_S_S_S_S_S_S_S_S_S_S_S_S_S_S_S_S_S_S_S_S_S_S_S_S_S_S_S_S_S_S_S_S_S_S_S_S_S_S_S_S_S_S_S_S_S_S_S_S_S_S_S_S_S_S_S_S_S_S_S_S_S_S_S_S_S_S_S_S_S_S_S_S_S_S_S_S_S_S_S_S_S_S_S_S_S_S_S_S_S_S_S_S_S_S_S_S_S_S_S_S_S_S_S_S_S_S_S_S_S_S_S_S_S_S_S_S_S_S_S_S_S_S_S_S_S_S_S_S_S_S_S_S_S_S_S_S_S_S_S_S_S_S_S_S_S_S_S_S_S_S_S_S_S_S_S_S_S_S_S_S_S_S_S_S_S_S_S_S_S_S_S_S_S_S_S_S_S_S_S_S_S_S_S_S_S_S_S_S_S_S_S_S_S_S_S_S_S_S_S_S_S_S_S_S_S_S_S_S_S_S_S_S_S_S_S_S_S_S_S_S_S_S_S_S_S_S_S_S_S_S_S_S_S_S_S_S_S_S_S_S_S_S_S_S_S_S_S_S_S_S_S_S_S_S_S_S_S_S_S_S_S_S_S_S_S_S_S_S_S_S_S_S_S_S_S_S_S_S_S_S_S_S_S_S_S_S_S_S_S_S_S_S_S_S_S_S_S_S_S_S_S_S_S_S_S_S_S_S_S_S_S_S_S_S_S_S_S_S_S_S_S_S_S_S_S_S_S_S_S_S_S_S_S_S_S_S_S_S_S_S_S_S_S_S_S_S_S_S_S_S_S_S_S_S_S_S_S_S_S_S_S_S_S_S_S_S_S_S_S_S_S_S_S_S_S_S_S_S_S_S_S_S_S_S_S_S_S_S_S_S_S_S_S_S_S_S_S_S_S_S_S_S_S_S_S_S_S_S_S_S_S_S_S_S_S_S_S_S_S_S_S_S_S_S_S_S_S_S_S_S_S_S_S_S_S_S_S_S_S_S_S_S_S_S_S_S_S_S_S_S_S_S_S_S_S_S_S_S_S_S_S_S_S_S_S_S_S_S_S_S_S_S_S_S_S_S_S_S_S_S_S_S_S_S_S_S_S_S_S_S_S_S_S_S_S_S_S_S_S_S_S_S_S_S_S_S_S_S_S_S_S_S_S_S_S_S_S_S_S_S_S_S_S_S_S_S_S_S_S_S_S_S_S_S_S_S_S_S_S_S_S_S_S_S_S_S_S_S_S_S_S_S_S_S_S_S_S_S_S_S_S_S_S_S_S_S_S_S_S_S_S_S_S_S_S_S_S_S_S_S_S_S_S_S_S_S_S_S_S_S_S_S_S_S_S_S_S_S_S_S_S_S_S_S_S_S_S_S_S_S_S_S_S_S_S_S_S_S_S_S_S_S_S_S_S_S_S_S_S_S_S_S_S_S_S_S_S_S_S_S_S_S_S_S_S_S_S_S_S_S_S_S_S_S_S_S_S_S_S_S_S_S_S_S_S_S_S_S_S_S_S_S_S_S_S_S_S_S_S_S_S_S_S_S_S_S_S_S_S_S_S_S_S_S_S_S_S_S_S_S_S_S_S_S_S_S_S_S_S_S_S_S_S_S_S_S_S_S_S_S_S_S_S_S_S_S_S_S_S_S_S_S_S_S_S_S_S_S_S_S_S_S_S_S_S_S_S_S_S_S_S_S_S_S_S_S_S_S_S_S_S_S_S_S_S_S_S_S_S_S_S_S_S_S_S_S_S_S_S_S_S_S_S_S_S_S_S_S_S_S_S_S_S_S_S_S_S_S_S_S_S_S_S_S_S_S_S_S_S_S_S_S_S_S_S_S_S_S_S_S_S_S_S_S_S__param_228];
	ld.param.u64 	%rd230, [_Z4racePiS_S_S_S_S_S_S_S_S_S_S_S_S_S_S_S_S_S_S_S_S_S_S_S_S_S_S_S_S_S_S_S_S_S_S_S_S_S_S_S_S_S_S_S_S_S_S_S_S_S_S_S_S_S_S_S_S_S_S_S_S_S_S_S_S_S_S_S_S_S_S_S_S_S_S_S_S_S_S_S_S_S_S_S_S_S_S_S_S_S_S_S_S_S_S_S_S_S_S_S_S_S_S_S_S_S_S_S_S_S_S_S_S_S_S_S_S_S_S_S_S_S_S_S_S_S_S_S_S_S_S_S_S_S_S_S_S_S_S_S_S_S_S_S_S_S_S_S_S_S_S_S_S_S_S_S_S_S_S_S_S_S_S_S_S_S_S_S_S_S_S_S_S_S_S_S_S_S_S_S_S_S_S_S_S_S_S_S_S_S_S_S_S_S_S_S_S_S_S_S_S_S_S_S_S_S_S_S_S_S_S_S_S_S_S_S_S_S_S_S_S_S_S_S_S_S_S_S_S_S_S_S_S_S_S_S_S_S_S_S_S_S_S_S_S_S_S_S_S_S_S_S_S_S_S_S_S_S_S_S_S_S_S_S_S_S_S_S_S_S_S_S_S_S_S_S_S_S_S_S_S_S_S_S_S_S_S_S_S_S_S_S_S_S_S_S_S_S_S_S_S_S_S_S_S_S_S_S_S_S_S_S_S_S_S_S_S_S_S_S_S_S_S_S_S_S_S_S_S_S_S_S_S_S_S_S_S_S_S_S_S_S_S_S_S_S_S_S_S_S_S_S_S_S_S_S_S_S_S_S_S_S_S_S_S_S_S_S_S_S_S_S_S_S_S_S_S_S_S_S_S_S_S_S_S_S_S_S_S_S_S_S_S_S_S_S_S_S_S_S_S_S_S_S_S_S_S_S_S_S_S_S_S_S_S_S_S_S_S_S_S_S_S_S_S_S_S_S_S_S_S_S_S_S_S_S_S_S_S_S_S_S_S_S_S_S_S_S_S_S_S_S_S_S_S_S_S_S_S_S_S_S_S_S_S_S_S_S_S_S_S_S_S_S_S_S_S_S_S_S_S_S_S_S_S_S_S_S_S_S_S_S_S_S_S_S_S_S_S_S_S_S_S_S_S_S_S_S_S_S_S_S_S_S_S_S_S_S_S_S_S_S_S_S_S_S_S_S_S_S_S_S_S_S_S_S_S_S_S_S_S_S_S_S_S_S_S_S_S_S_S_S_S_S_S_S_S_S_S_S_S_S_S_S_S_S_S_S_S_S_S_S_S_S_S_S_S_S_S_S_S_S_S_S_S_S_S_S_S_S_S_S_S_S_S_S_S_S_S_S_S_S_S_S_S_S_S_S_S_S_S_S_S_S_S_S_S_S_S_S_S_S_S_S_S_S_S_S_S_S_S_S_S_S_S_S_S_S_S_S_S_S_S_S_S_S_S_S_S_S_S_S_S_S_S_S_S_S_S_S_S_S_S_S_S_S_S_S_S_S_S_S_S_S_S_S_S_S_S_S_S_S_S_S_S_S_S_S_S_S_S_S_S_S_S_S_S_S_S_S_S_S_S_S_S_S_S_S_S_S_S_S_S_S_S_S_S_S_S_S_S_S_S_S_S_S_S_S_S_S_S_S_S_S_S_S_S_S_S_S_S_S_S_S_S_S_S_S_S_S_S_S_S_S_S_S_S_S_S_S_S_S_S_S_S_S_S_S_S_S_S_S_S_S_S_S_S_S_S_S_S_S_S_S_S_S_S_S_S_S_S_S_S_S_S_S_S_S_S_S_S_S_S_S_S_S_S_S_S_S_S_S_S_S_S_S_S_S_S_S_S_S_S_S_S_S_S_S_S_S_S_S_S_S_S_S_S_S_S_S_S_S_S_S_S_S_S_S_S_S_S_S_S_S_S_S_S_S_S_S_S_S_S_S_S_S_S_S_S_S_S_S_S_S_S_S_S_S_S_S_S_S_S_S_S_S_S_S_S_S_S_S_S_S_S_S_S_S_S_S_S_S_S_S_S_S_S_S_S_S_S_S_S_S_S_S_S_S_S_S_S_S_S_S_S_S_S_S_S_S_S_S_S_S_S_S_S_S_S_S_S_S_S_S_S_S_S_S_S_S_S_S_S_S_S_S_S_S_S_S_S_S_S_S_S_S_S_S_S_S_S_S_S_S_S_S_S_S_S_S_S_S_S_S_S_S_S_S_S_S_S_S_S_S_S_S_S_S_S_S_S_S_S_S_S_S_S_S_S_S_S_S_S_S_S_S_S_S_S_S_S_S_S__param_229];
	ld.param.u64 	%rd231, [_Z4racePiS_S_S_S_S_S_S_S_S_S_S_S_S_S_S_S_S_S_S_S_S_S_S_S_S_S_S_S_S_S_S_S_S_S_S_S_S_S_S_S_S_S_S_S_S_S_S_S_S_S_S_S_S_S_S_S_S_S_S_S_S_S_S_S_S_S_S_S_S_S_S_S_S_S_S_S_S_S_S_S_S_S_S_S_S_S_S_S_S_S_S_S_S_S_S_S_S_S_S_S_S_S_S_S_S_S_S_S_S_S_S_S_S_S_S_S_S_S_S_S_S_S_S_S_S_S_S_S_S_S_S_S_S_S_S_S_S_S_S_S_S_S_S_S_S_S_S_S_S_S_S_S_S_S_S_S_S_S_S_S_S_S_S_S_S_S_S_S_S_S_S_S_S_S_S_S_S_S_S_S_S_S_S_S_S_S_S_S_S_S_S_S_S_S_S_S_S_S_S_S_S_S_S_S_S_S_S_S_S_S_S_S_S_S_S_S_S_S_S_S_S_S_S_S_S_S_S_S_S_S_S_S_S_S_S_S_S_S_S_S_S_S_S_S_S_S_S_S_S_S_S_S_S_S_S_S_S_S_S_S_S_S_S_S_S_S_S_S_S_S_S_S_S_S_S_S_S_S_S_S_S_S_S_S_S_S_S_S_S_S_S_S_S_S_S_S_S_S_S_S_S_S_S_S_S_S_S_S_S_S_S_S_S_S_S_S_S_S_S_S_S_S_S_S_S_S_S_S_S_S_S_S_S_S_S_S_S_S_S_S_S_S_S_S_S_S_S_S_S_S_S_S_S_S_S_S_S_S_S_S_S_S_S_S_S_S_S_S_S_S_S_S_S_S_S_S_S_S_S_S_S_S_S_S_S_S_S_S_S_S_S_S_S_S_S_S_S_S_S_S_S_S_S_S_S_S_S_S_S_S_S_S_S_S_S_S_S_S_S_S_S_S_S_S_S_S_S_S_S_S_S_S_S_S_S_S_S_S_S_S_S_S_S_S_S_S_S_S_S_S_S_S_S_S_S_S_S_S_S_S_S_S_S_S_S_S_S_S_S_S_S_S_S_S_S_S_S_S_S_S_S_S_S_S_S_S_S_S_S_S_S_S_S_S_S_S_S_S_S_S_S_S_S_S_S_S_S_S_S_S_S_S_S_S_S_S_S_S_S_S_S_S_S_S_S_S_S_S_S_S_S_S_S_S_S_S_S_S_S_S_S_S_S_S_S_S_S_S_S_S_S_S_S_S_S_S_S_S_S_S_S_S_S_S_S_S_S_S_S_S_S_S_S_S_S_S_S_S_S_S_S_S_S_S_S_S_S_S_S_S_S_S_S_S_S_S_S_S_S_S_S_S_S_S_S_S_S_S_S_S_S_S_S_S_S_S_S_S_S_S_S_S_S_S_S_S_S_S_S_S_S_S_S_S_S_S_S_S_S_S_S_S_S_S_S_S_S_S_S_S_S_S_S_S_S_S_S_S_S_S_S_S_S_S_S_S_S_S_S_S_S_S_S_S_S_S_S_S_S_S_S_S_S_S_S_S_S_S_S_S_S_S_S_S_S_S_S_S_S_S_S_S_S_S_S_S_S_S_S_S_S_S_S_S_S_S_S_S_S_S_S_S_S_S_S_S_S_S_S_S_S_S_S_S_S_S_S_S_S_S_S_S_S_S_S_S_S_S_S_S_S_S_S_S_S_S_S_S_S_S_S_S_S_S_S_S_S_S_S_S_S_S_S_S_S_S_S_S_S_S_S_S_S_S_S_S_S_S_S_S_S_S_S_S_S_S_S_S_S_S_S_S_S_S_S_S_S_S_S_S_S_S_S_S_S_S_S_S_S_S_S_S_S_S_S_S_S_S_S_S_S_S_S_S_S_S_S_S_S_S_S_S_S_S_S_S_S_S_S_S_S_S_S_S_S_S_S_S_S_S_S_S_S_S_S_S_S_S_S_S_S_S_S_S_S_S_S_S_S_S_S_S_S_S_S_S_S_S_S_S_S_S_S_S_S_S_S_S_S_S_S_S_S_S_S_S_S_S_S_S_S_S_S_S_S_S_S_S_S_S_S_S_S_S_S_S_S_S_S_S_S_S_S_S_S_S_S_S_S_S_S_S_S_S_S_S_S_S_S_S_S_S_S_S_S_S_S_S_S_S_S_S_S_S_S_S_S_S_S_S_S_S_S_S_S_S_S_S_S_S_S_S_S_S_S_S_S_S_S_S_S_S_S_S_S_S_S_S_S_S_S_S_S_S_S_S_S_S_S_S_S_S_S_S_S_S_S_S_S_S_S_S_S__param_230];
	ld.param.u64 	%rd232, [_Z4racePiS_S_S_S_S_S_S_S_S_S_S_S_S_S_S_S_S_S_S_S_S_S_S_S_S_S_S_S_S_S_S_S_S_S_S_S_S_S_S_S_S_S_S_S_S_S_S_S_S_S_S_S_S_S_S_S_S_S_S_S_S_S_S_S_S_S_S_S_S_S_S_S_S_S_S_S_S_S_S_S_S_S_S_S_S_S_S_S_S_S_S_S_S_S_S_S_S_S_S_S_S_S_S_S_S_S_S_S_S_S_S_S_S_S_S_S_S_S_S_S_S_S_S_S_S_S_S_S_S_S_S_S_S_S_S_S_S_S_S_S_S_S_S_S_S_S_S_S_S_S_S_S_S_S_S_S_S_S_S_S_S_S_S_S_S_S_S_S_S_S_S_S_S_S_S_S_S_S_S_S_S_S_S_S_S_S_S_S_S_S_S_S_S_S_S_S_S_S_S_S_S_S_S_S_S_S_S_S_S_S_S_S_S_S_S_S_S_S_S_S_S_S_S_S_S_S_S_S_S_S_S_S_S_S_S_S_S_S_S_S_S_S_S_S_S_S_S_S_S_S_S_S_S_S_S_S_S_S_S_S_S_S_S_S_S_S_S_S_S_S_S_S_S_S_S_S_S_S_S_S_S_S_S_S_S_S_S_S_S_S_S_S_S_S_S_S_S_S_S_S_S_S_S_S_S_S_S_S_S_S_S_S_S_S_S_S_S_S_S_S_S_S_S_S_S_S_S_S_S_S_S_S_S_S_S_S_S_S_S_S_S_S_S_S_S_S_S_S_S_S_S_S_S_S_S_S_S_S_S_S_S_S_S_S_S_S_S_S_S_S_S_S_S_S_S_S_S_S_S_S_S_S_S_S_S_S_S_S_S_S_S_S_S_S_S_S_S_S_S_S_S_S_S_S_S_S_S_S_S_S_S_S_S_S_S_S_S_S_S_S_S_S_S_S_S_S_S_S_S_S_S_S_S_S_S_S_S_S_S_S_S_S_S_S_S_S_S_S_S_S_S_S_S_S_S_S_S_S_S_S_S_S_S_S_S_S_S_S_S_S_S_S_S_S_S_S_S_S_S_S_S_S_S_S_S_S_S_S_S_S_S_S_S_S_S_S_S_S_S_S_S_S_S_S_S_S_S_S_S_S_S_S_S_S_S_S_S_S_S_S_S_S_S_S_S_S_S_S_S_S_S_S_S_S_S_S_S_S_S_S_S_S_S_S_S_S_S_S_S_S_S_S_S_S_S_S_S_S_S_S_S_S_S_S_S_S_S_S_S_S_S_S_S_S_S_S_S_S_S_S_S_S_S_S_S_S_S_S_S_S_S_S_S_S_S_S_S_S_S_S_S_S_S_S_S_S_S_S_S_S_S_S_S_S_S_S_S_S_S_S_S_S_S_S_S_S_S_S_S_S_S_S_S_S_S_S_S_S_S_S_S_S_S_S_S_S_S_S_S_S_S_S_S_S_S_S_S_S_S_S_S_S_S_S_S_S_S_S_S_S_S_S_S_S_S_S_S_S_S_S_S_S_S_S_S_S_S_S_S_S_S_S_S_S_S_S_S_S_S_S_S_S_S_S_S_S_S_S_S_S_S_S_S_S_S_S_S_S_S_S_S_S_S_S_S_S_S_S_S_S_S_S_S_S_S_S_S_S_S_S_S_S_S_S_S_S_S_S_S_S_S_S_S_S_S_S_S_S_S_S_S_S_S_S_S_S_S_S_S_S_S_S_S_S_S_S_S_S_S_S_S_S_S_S_S_S_S_S_S_S_S_S_S_S_S_S_S_S_S_S_S_S_S_S_S_S_S_S_S_S_S_S_S_S_S_S_S_S_S_S_S_S_S_S_S_S_S_S_S_S_S_S_S_S_S_S_S_S_S_S_S_S_S_S_S_S_S_S_S_S_S_S_S_S_S_S_S_S_S_S_S_S_S_S_S_S_S_S_S_S_S_S_S_S_S_S_S_S_S_S_S_S_S_S_S_S_S_S_S_S_S_S_S_S_S_S_S_S_S_S_S_S_S_S_S_S_S_S_S_S_S_S_S_S_S_S_S_S_S_S_S_S_S_S_S_S_S_S_S_S_S_S_S_S_S_S_S_S_S_S_S_S_S_S_S_S_S_S_S_S_S_S_S_S_S_S_S_S_S_S_S_S_S_S_S_S_S_S_S_S_S_S_S_S_S_S_S_S_S_S_S_S_S_S_S_S_S_S_S_S_S_S_S_S_S_S_S_S_S_S_S_S_S_S_S_S_S_S_S_S_S_S_S_S_S_S_S_S_S_S_S_S_S__param_231];
	ld.param.u64 	%rd233, [_Z4racePiS_S_S_S_S_S_S_S_S_S_S_S_S_S_S_S_S_S_S_S_S_S_S_S_S_S_S_S_S_S_S_S_S_S_S_S_S_S_S_S_S_S_S_S_S_S_S_S_S_S_S_S_S_S_S_S_S_S_S_S_S_S_S_S_S_S_S_S_S_S_S_S_S_S_S_S_S_S_S_S_S_S_S_S_S_S_S_S_S_S_S_S_S_S_S_S_S_S_S_S_S_S_S_S_S_S_S_S_S_S_S_S_S_S_S_S_S_S_S_S_S_S_S_S_S_S_S_S_S_S_S_S_S_S_S_S_S_S_S_S_S_S_S_S_S_S_S_S_S_S_S_S_S_S_S_S_S_S_S_S_S_S_S_S_S_S_S_S_S_S_S_S_S_S_S_S_S_S_S_S_S_S_S_S_S_S_S_S_S_S_S_S_S_S_S_S_S_S_S_S_S_S_S_S_S_S_S_S_S_S_S_S_S_S_S_S_S_S_S_S_S_S_S_S_S_S_S_S_S_S_S_S_S_S_S_S_S_S_S_S_S_S_S_S_S_S_S_S_S_S_S_S_S_S_S_S_S_S_S_S_S_S_S_S_S_S_S_S_S_S_S_S_S_S_S_S_S_S_S_S_S_S_S_S_S_S_S_S_S_S_S_S_S_S_S_S_S_S_S_S_S_S_S_S_S_S_S_S_S_S_S_S_S_S_S_S_S_S_S_S_S_S_S_S_S_S_S_S_S_S_S_S_S_S_S_S_S_S_S_S_S_S_S_S_S_S_S_S_S_S_S_S_S_S_S_S_S_S_S_S_S_S_S_S_S_S_S_S_S_S_S_S_S_S_S_S_S_S_S_S_S_S_S_S_S_S_S_S_S_S_S_S_S_S_S_S_S_S_S_S_S_S_S_S_S_S_S_S_S_S_S_S_S_S_S_S_S_S_S_S_S_S_S_S_S_S_S_S_S_S_S_S_S_S_S_S_S_S_S_S_S_S_S_S_S_S_S_S_S_S_S_S_S_S_S_S_S_S_S_S_S_S_S_S_S_S_S_S_S_S_S_S_S_S_S_S_S_S_S_S_S_S_S_S_S_S_S_S_S_S_S_S_S_S_S_S_S_S_S_S_S_S_S_S_S_S_S_S_S_S_S_S_S_S_S_S_S_S_S_S_S_S_S_S_S_S_S_S_S_S_S_S_S_S_S_S_S_S_S_S_S_S_S_S_S_S_S_S_S_S_S_S_S_S_S_S_S_S_S_S_S_S_S_S_S_S_S_S_S_S_S_S_S_S_S_S_S_S_S_S_S_S_S_S_S_S_S_S_S_S_S_S_S_S_S_S_S_S_S_S_S_S_S_S_S_S_S_S_S_S_S_S_S_S_S_S_S_S_S_S_S_S_S_S_S_S_S_S_S_S_S_S_S_S_S_S_S_S_S_S_S_S_S_S_S_S_S_S_S_S_S_S_S_S_S_S_S_S_S_S_S_S_S_S_S_S_S_S_S_S_S_S_S_S_S_S_S_S_S_S_S_S_S_S_S_S_S_S_S_S_S_S_S_S_S_S_S_S_S_S_S_S_S_S_S_S_S_S_S_S_S_S_S_S_S_S_S_S_S_S_S_S_S_S_S_S_S_S_S_S_S_S_S_S_S_S_S_S_S_S_S_S_S_S_S_S_S_S_S_S_S_S_S_S_S_S_S_S_S_S_S_S_S_S_S_S_S_S_S_S_S_S_S_S_S_S_S_S_S_S_S_S_S_S_S_S_S_S_S_S_S_S_S_S_S_S_S_S_S_S_S_S_S_S_S_S_S_S_S_S_S_S_S_S_S_S_S_S_S_S_S_S_S_S_S_S_S_S_S_S_S_S_S_S_S_S_S_S_S_S_S_S_S_S_S_S_S_S_S_S_S_S_S_S_S_S_S_S_S_S_S_S_S_S_S_S_S_S_S_S_S_S_S_S_S_S_S_S_S_S_S_S_S_S_S_S_S_S_S_S_S_S_S_S_S_S_S_S_S_S_S_S_S_S_S_S_S_S_S_S_S_S_S_S_S_S_S_S_S_S_S_S_S_S_S_S_S_S_S_S_S_S_S_S_S_S_S_S_S_S_S_S_S_S_S_S_S_S_S_S_S_S_S_S_S_S_S_S_S_S_S_S_S_S_S_S_S_S_S_S_S_S_S_S_S_S_S_S_S_S_S_S_S_S_S_S_S_S_S_S_S_S_S_S_S_S_S_S_S_S_S_S_S_S_S_S_S_S_S_S_S_S_S_S_S_S_S_S_S_S_S_S_S__param_232];
	ld.param.u64 	%rd234, [_Z4racePiS_S_S_S_S_S_S_S_S_S_S_S_S_S_S_S_S_S_S_S_S_S_S_S_S_S_S_S_S_S_S_S_S_S_S_S_S_S_S_S_S_S_S_S_S_S_S_S_S_S_S_S_S_S_S_S_S_S_S_S_S_S_S_S_S_S_S_S_S_S_S_S_S_S_S_S_S_S_S_S_S_S_S_S_S_S_S_S_S_S_S_S_S_S_S_S_S_S_S_S_S_S_S_S_S_S_S_S_S_S_S_S_S_S_S_S_S_S_S_S_S_S_S_S_S_S_S_S_S_S_S_S_S_S_S_S_S_S_S_S_S_S_S_S_S_S_S_S_S_S_S_S_S_S_S_S_S_S_S_S_S_S_S_S_S_S_S_S_S_S_S_S_S_S_S_S_S_S_S_S_S_S_S_S_S_S_S_S_S_S_S_S_S_S_S_S_S_S_S_S_S_S_S_S_S_S_S_S_S_S_S_S_S_S_S_S_S_S_S_S_S_S_S_S_S_S_S_S_S_S_S_S_S_S_S_S_S_S_S_S_S_S_S_S_S_S_S_S_S_S_S_S_S_S_S_S_S_S_S_S_S_S_S_S_S_S_S_S_S_S_S_S_S_S_S_S_S_S_S_S_S_S_S_S_S_S_S_S_S_S_S_S_S_S_S_S_S_S_S_S_S_S_S_S_S_S_S_S_S_S_S_S_S_S_S_S_S_S_S_S_S_S_S_S_S_S_S_S_S_S_S_S_S_S_S_S_S_S_S_S_S_S_S_S_S_S_S_S_S_S_S_S_S_S_S_S_S_S_S_S_S_S_S_S_S_S_S_S_S_S_S_S_S_S_S_S_S_S_S_S_S_S_S_S_S_S_S_S_S_S_S_S_S_S_S_S_S_S_S_S_S_S_S_S_S_S_S_S_S_S_S_S_S_S_S_S_S_S_S_S_S_S_S_S_S_S_S_S_S_S_S_S_S_S_S_S_S_S_S_S_S_S_S_S_S_S_S_S_S_S_S_S_S_S_S_S_S_S_S_S_S_S_S_S_S_S_S_S_S_S_S_S_S_S_S_S_S_S_S_S_S_S_S_S_S_S_S_S_S_S_S_S_S_S_S_S_S_S_S_S_S_S_S_S_S_S_S_S_S_S_S_S_S_S_S_S_S_S_S_S_S_S_S_S_S_S_S_S_S_S_S_S_S_S_S_S_S_S_S_S_S_S_S_S_S_S_S_S_S_S_S_S_S_S_S_S_S_S_S_S_S_S_S_S_S_S_S_S_S_S_S_S_S_S_S_S_S_S_S_S_S_S_S_S_S_S_S_S_S_S_S_S_S_S_S_S_S_S_S_S_S_S_S_S_S_S_S_S_S_S_S_S_S_S_S_S_S_S_S_S_S_S_S_S_S_S_S_S_S_S_S_S_S_S_S_S_S_S_S_S_S_S_S_S_S_S_S_S_S_S_S_S_S_S_S_S_S_S_S_S_S_S_S_S_S_S_S_S_S_S_S_S_S_S_S_S_S_S_S_S_S_S_S_S_S_S_S_S_S_S_S_S_S_S_S_S_S_S_S_S_S_S_S_S_S_S_S_S_S_S_S_S_S_S_S_S_S_S_S_S_S_S_S_S_S_S_S_S_S_S_S_S_S_S_S_S_S_S_S_S_S_S_S_S_S_S_S_S_S_S_S_S_S_S_S_S_S_S_S_S_S_S_S_S_S_S_S_S_S_S_S_S_S_S_S_S_S_S_S_S_S_S_S_S_S_S_S_S_S_S_S_S_S_S_S_S_S_S_S_S_S_S_S_S_S_S_S_S_S_S_S_S_S_S_S_S_S_S_S_S_S_S_S_S_S_S_S_S_S_S_S_S_S_S_S_S_S_S_S_S_S_S_S_S_S_S_S_S_S_S_S_S_S_S_S_S_S_S_S_S_S_S_S_S_S_S_S_S_S_S_S_S_S_S_S_S_S_S_S_S_S_S_S_S_S_S_S_S_S_S_S_S_S_S_S_S_S_S_S_S_S_S_S_S_S_S_S_S_S_S_S_S_S_S_S_S_S_S_S_S_S_S_S_S_S_S_S_S_S_S_S_S_S_S_S_S_S_S_S_S_S_S_S_S_S_S_S_S_S_S_S_S_S_S_S_S_S_S_S_S_S_S_S_S_S_S_S_S_S_S_S_S_S_S_S_S_S_S_S_S_S_S_S_S_S_S_S_S_S_S_S_S_S_S_S_S_S_S_S_S_S_S_S_S_S_S_S_S_S_S_S_S_S_S_S_S_S_S_S_S_S_S_S__param_233];
	ld.param.u64 	%rd235, [_Z4racePiS_S_S_S_S_S_S_S_S_S_S_S_S_S_S_S_S_S_S_S_S_S_S_S_S_S_S_S_S_S_S_S_S_S_S_S_S_S_S_S_S_S_S_S_S_S_S_S_S_S_S_S_S_S_S_S_S_S_S_S_S_S_S_S_S_S_S_S_S_S_S_S_S_S_S_S_S_S_S_S_S_S_S_S_S_S_S_S_S_S_S_S_S_S_S_S_S_S_S_S_S_S_S_S_S_S_S_S_S_S_S_S_S_S_S_S_S_S_S_S_S_S_S_S_S_S_S_S_S_S_S_S_S_S_S_S_S_S_S_S_S_S_S_S_S_S_S_S_S_S_S_S_S_S_S_S_S_S_S_S_S_S_S_S_S_S_S_S_S_S_S_S_S_S_S_S_S_S_S_S_S_S_S_S_S_S_S_S_S_S_S_S_S_S_S_S_S_S_S_S_S_S_S_S_S_S_S_S_S_S_S_S_S_S_S_S_S_S_S_S_S_S_S_S_S_S_S_S_S_S_S_S_S_S_S_S_S_S_S_S_S_S_S_S_S_S_S_S_S_S_S_S_S_S_S_S_S_S_S_S_S_S_S_S_S_S_S_S_S_S_S_S_S_S_S_S_S_S_S_S_S_S_S_S_S_S_S_S_S_S_S_S_S_S_S_S_S_S_S_S_S_S_S_S_S_S_S_S_S_S_S_S_S_S_S_S_S_S_S_S_S_S_S_S_S_S_S_S_S_S_S_S_S_S_S_S_S_S_S_S_S_S_S_S_S_S_S_S_S_S_S_S_S_S_S_S_S_S_S_S_S_S_S_S_S_S_S_S_S_S_S_S_S_S_S_S_S_S_S_S_S_S_S_S_S_S_S_S_S_S_S_S_S_S_S_S_S_S_S_S_S_S_S_S_S_S_S_S_S_S_S_S_S_S_S_S_S_S_S_S_S_S_S_S_S_S_S_S_S_S_S_S_S_S_S_S_S_S_S_S_S_S_S_S_S_S_S_S_S_S_S_S_S_S_S_S_S_S_S_S_S_S_S_S_S_S_S_S_S_S_S_S_S_S_S_S_S_S_S_S_S_S_S_S_S_S_S_S_S_S_S_S_S_S_S_S_S_S_S_S_S_S_S_S_S_S_S_S_S_S_S_S_S_S_S_S_S_S_S_S_S_S_S_S_S_S_S_S_S_S_S_S_S_S_S_S_S_S_S_S_S_S_S_S_S_S_S_S_S_S_S_S_S_S_S_S_S_S_S_S_S_S_S_S_S_S_S_S_S_S_S_S_S_S_S_S_S_S_S_S_S_S_S_S_S_S_S_S_S_S_S_S_S_S_S_S_S_S_S_S_S_S_S_S_S_S_S_S_S_S_S_S_S_S_S_S_S_S_S_S_S_S_S_S_S_S_S_S_S_S_S_S_S_S_S_S_S_S_S_S_S_S_S_S_S_S_S_S_S_S_S_S_S_S_S_S_S_S_S_S_S_S_S_S_S_S_S_S_S_S_S_S_S_S_S_S_S_S_S_S_S_S_S_S_S_S_S_S_S_S_S_S_S_S_S_S_S_S_S_S_S_S_S_S_S_S_S_S_S_S_S_S_S_S_S_S_S_S_S_S_S_S_S_S_S_S_S_S_S_S_S_S_S_S_S_S_S_S_S_S_S_S_S_S_S_S_S_S_S_S_S_S_S_S_S_S_S_S_S_S_S_S_S_S_S_S_S_S_S_S_S_S_S_S_S_S_S_S_S_S_S_S_S_S_S_S_S_S_S_S_S_S_S_S_S_S_S_S_S_S_S_S_S_S_S_S_S_S_S_S_S_S_S_S_S_S_S_S_S_S_S_S_S_S_S_S_S_S_S_S_S_S_S_S_S_S_S_S_S_S_S_S_S_S_S_S_S_S_S_S_S_S_S_S_S_S_S_S_S_S_S_S_S_S_S_S_S_S_S_S_S_S_S_S_S_S_S_S_S_S_S_S_S_S_S_S_S_S_S_S_S_S_S_S_S_S_S_S_S_S_S_S_S_S_S_S_S_S_S_S_S_S_S_S_S_S_S_S_S_S_S_S_S_S_S_S_S_S_S_S_S_S_S_S_S_S_S_S_S_S_S_S_S_S_S_S_S_S_S_S_S_S_S_S_S_S_S_S_S_S_S_S_S_S_S_S_S_S_S_S_S_S_S_S_S_S_S_S_S_S_S_S_S_S_S_S_S_S_S_S_S_S_S_S_S_S_S_S_S_S_S_S_S_S_S_S_S_S_S_S_S_S_S_S_S_S_S_S_S_S_S_S_S__param_234];
	ld.param.u64 	%rd236, [_Z4racePiS_S_S_S_S_S_S_S_S_S_S_S_S_S_S_S_S_S_S_S_S_S_S_S_S_S_S_S_S_S_S_S_S_S_S_S_S_S_S_S_S_S_S_S_S_S_S_S_S_S_S_S_S_S_S_S_S_S_S_S_S_S_S_S_S_S_S_S_S_S_S_S_S_S_S_S_S_S_S_S_S_S_S_S_S_S_S_S_S_S_S_S_S_S_S_S_S_S_S_S_S_S_S_S_S_S_S_S_S_S_S_S_S_S_S_S_S_S_S_S_S_S_S_S_S_S_S_S_S_S_S_S_S_S_S_S_S_S_S_S_S_S_S_S_S_S_S_S_S_S_S_S_S_S_S_S_S_S_S_S_S_S_S_S_S_S_S_S_S_S_S_S_S_S_S_S_S_S_S_S_S_S_S_S_S_S_S_S_S_S_S_S_S_S_S_S_S_S_S_S_S_S_S_S_S_S_S_S_S_S_S_S_S_S_S_S_S_S_S_S_S_S_S_S_S_S_S_S_S_S_S_S_S_S_S_S_S_S_S_S_S_S_S_S_S_S_S_S_S_S_S_S_S_S_S_S_S_S_S_S_S_S_S_S_S_S_S_S_S_S_S_S_S_S_S_S_S_S_S_S_S_S_S_S_S_S_S_S_S_S_S_S_S_S_S_S_S_S_S_S_S_S_S_S_S_S_S_S_S_S_S_S_S_S_S_S_S_S_S_S_S_S_S_S_S_S_S_S_S_S_S_S_S_S_S_S_S_S_S_S_S_S_S_S_S_S_S_S_S_S_S_S_S_S_S_S_S_S_S_S_S_S_S_S_S_S_S_S_S_S_S_S_S_S_S_S_S_S_S_S_S_S_S_S_S_S_S_S_S_S_S_S_S_S_S_S_S_S_S_S_S_S_S_S_S_S_S_S_S_S_S_S_S_S_S_S_S_S_S_S_S_S_S_S_S_S_S_S_S_S_S_S_S_S_S_S_S_S_S_S_S_S_S_S_S_S_S_S_S_S_S_S_S_S_S_S_S_S_S_S_S_S_S_S_S_S_S_S_S_S_S_S_S_S_S_S_S_S_S_S_S_S_S_S_S_S_S_S_S_S_S_S_S_S_S_S_S_S_S_S_S_S_S_S_S_S_S_S_S_S_S_S_S_S_S_S_S_S_S_S_S_S_S_S_S_S_S_S_S_S_S_S_S_S_S_S_S_S_S_S_S_S_S_S_S_S_S_S_S_S_S_S_S_S_S_S_S_S_S_S_S_S_S_S_S_S_S_S_S_S_S_S_S_S_S_S_S_S_S_S_S_S_S_S_S_S_S_S_S_S_S_S_S_S_S_S_S_S_S_S_S_S_S_S_S_S_S_S_S_S_S_S_S_S_S_S_S_S_S_S_S_S_S_S_S_S_S_S_S_S_S_S_S_S_S_S_S_S_S_S_S_S_S_S_S_S_S_S_S_S_S_S_S_S_S_S_S_S_S_S_S_S_S_S_S_S_S_S_S_S_S_S_S_S_S_S_S_S_S_S_S_S_S_S_S_S_S_S_S_S_S_S_S_S_S_S_S_S_S_S_S_S_S_S_S_S_S_S_S_S_S_S_S_S_S_S_S_S_S_S_S_S_S_S_S_S_S_S_S_S_S_S_S_S_S_S_S_S_S_S_S_S_S_S_S_S_S_S_S_S_S_S_S_S_S_S_S_S_S_S_S_S_S_S_S_S_S_S_S_S_S_S_S_S_S_S_S_S_S_S_S_S_S_S_S_S_S_S_S_S_S_S_S_S_S_S_S_S_S_S_S_S_S_S_S_S_S_S_S_S_S_S_S_S_S_S_S_S_S_S_S_S_S_S_S_S_S_S_S_S_S_S_S_S_S_S_S_S_S_S_S_S_S_S_S_S_S_S_S_S_S_S_S_S_S_S_S_S_S_S_S_S_S_S_S_S_S_S_S_S_S_S_S_S_S_S_S_S_S_S_S_S_S_S_S_S_S_S_S_S_S_S_S_S_S_S_S_S_S_S_S_S_S_S_S_S_S_S_S_S_S_S_S_S_S_S_S_S_S_S_S_S_S_S_S_S_S_S_S_S_S_S_S_S_S_S_S_S_S_S_S_S_S_S_S_S_S_S_S_S_S_S_S_S_S_S_S_S_S_S_S_S_S_S_S_S_S_S_S_S_S_S_S_S_S_S_S_S_S_S_S_S_S_S_S_S_S_S_S_S_S_S_S_S_S_S_S_S_S_S_S_S_S_S_S_S_S_S_S_S_S_S_S_S_S_S_S_S_S_S_S_S_S__param_235];
	ld.param.u64 	%rd237, [_Z4racePiS_S_S_S_S_S_S_S_S_S_S_S_S_S_S_S_S_S_S_S_S_S_S_S_S_S_S_S_S_S_S_S_S_S_S_S_S_S_S_S_S_S_S_S_S_S_S_S_S_S_S_S_S_S_S_S_S_S_S_S_S_S_S_S_S_S_S_S_S_S_S_S_S_S_S_S_S_S_S_S_S_S_S_S_S_S_S_S_S_S_S_S_S_S_S_S_S_S_S_S_S_S_S_S_S_S_S_S_S_S_S_S_S_S_S_S_S_S_S_S_S_S_S_S_S_S_S_S_S_S_S_S_S_S_S_S_S_S_S_S_S_S_S_S_S_S_S_S_S_S_S_S_S_S_S_S_S_S_S_S_S_S_S_S_S_S_S_S_S_S_S_S_S_S_S_S_S_S_S_S_S_S_S_S_S_S_S_S_S_S_S_S_S_S_S_S_S_S_S_S_S_S_S_S_S_S_S_S_S_S_S_S_S_S_S_S_S_S_S_S_S_S_S_S_S_S_S_S_S_S_S_S_S_S_S_S_S_S_S_S_S_S_S_S_S_S_S_S_S_S_S_S_S_S_S_S_S_S_S_S_S_S_S_S_S_S_S_S_S_S_S_S_S_S_S_S_S_S_S_S_S_S_S_S_S_S_S_S_S_S_S_S_S_S_S_S_S_S_S_S_S_S_S_S_S_S_S_S_S_S_S_S_S_S_S_S_S_S_S_S_S_S_S_S_S_S_S_S_S_S_S_S_S_S_S_S_S_S_S_S_S_S_S_S_S_S_S_S_S_S_S_S_S_S_S_S_S_S_S_S_S_S_S_S_S_S_S_S_S_S_S_S_S_S_S_S_S_S_S_S_S_S_S_S_S_S_S_S_S_S_S_S_S_S_S_S_S_S_S_S_S_S_S_S_S_S_S_S_S_S_S_S_S_S_S_S_S_S_S_S_S_S_S_S_S_S_S_S_S_S_S_S_S_S_S_S_S_S_S_S_S_S_S_S_S_S_S_S_S_S_S_S_S_S_S_S_S_S_S_S_S_S_S_S_S_S_S_S_S_S_S_S_S_S_S_S_S_S_S_S_S_S_S_S_S_S_S_S_S_S_S_S_S_S_S_S_S_S_S_S_S_S_S_S_S_S_S_S_S_S_S_S_S_S_S_S_S_S_S_S_S_S_S_S_S_S_S_S_S_S_S_S_S_S_S_S_S_S_S_S_S_S_S_S_S_S_S_S_S_S_S_S_S_S_S_S_S_S_S_S_S_S_S_S_S_S_S_S_S_S_S_S_S_S_S_S_S_S_S_S_S_S_S_S_S_S_S_S_S_S_S_S_S_S_S_S_S_S_S_S_S_S_S_S_S_S_S_S_S_S_S_S_S_S_S_S_S_S_S_S_S_S_S_S_S_S_S_S_S_S_S_S_S_S_S_S_S_S_S_S_S_S_S_S_S_S_S_S_S_S_S_S_S_S_S_S_S_S_S_S_S_S_S_S_S_S_S_S_S_S_S_S_S_S_S_S_S_S_S_S_S_S_S_S_S_S_S_S_S_S_S_S_S_S_S_S_S_S_S_S_S_S_S_S_S_S_S_S_S_S_S_S_S_S_S_S_S_S_S_S_S_S_S_S_S_S_S_S_S_S_S_S_S_S_S_S_S_S_S_S_S_S_S_S_S_S_S_S_S_S_S_S_S_S_S_S_S_S_S_S_S_S_S_S_S_S_S_S_S_S_S_S_S_S_S_S_S_S_S_S_S_S_S_S_S_S_S_S_S_S_S_S_S_S_S_S_S_S_S_S_S_S_S_S_S_S_S_S_S_S_S_S_S_S_S_S_S_S_S_S_S_S_S_S_S_S_S_S_S_S_S_S_S_S_S_S_S_S_S_S_S_S_S_S_S_S_S_S_S_S_S_S_S_S_S_S_S_S_S_S_S_S_S_S_S_S_S_S_S_S_S_S_S_S_S_S_S_S_S_S_S_S_S_S_S_S_S_S_S_S_S_S_S_S_S_S_S_S_S_S_S_S_S_S_S_S_S_S_S_S_S_S_S_S_S_S_S_S_S_S_S_S_S_S_S_S_S_S_S_S_S_S_S_S_S_S_S_S_S_S_S_S_S_S_S_S_S_S_S_S_S_S_S_S_S_S_S_S_S_S_S_S_S_S_S_S_S_S_S_S_S_S_S_S_S_S_S_S_S_S_S_S_S_S_S_S_S_S_S_S_S_S_S_S_S_S_S_S_S_S_S_S_S_S_S_S_S_S_S_S_S_S_S_S_S_S_S_S_S_S_S_S_S__param_236];
	ld.param.u64 	%rd238, [_Z4racePiS_S_S_S_S_S_S_S_S_S_S_S_S_S_S_S_S_S_S_S_S_S_S_S_S_S_S_S_S_S_S_S_S_S_S_S_S_S_S_S_S_S_S_S_S_S_S_S_S_S_S_S_S_S_S_S_S_S_S_S_S_S_S_S_S_S_S_S_S_S_S_S_S_S_S_S_S_S_S_S_S_S_S_S_S_S_S_S_S_S_S_S_S_S_S_S_S_S_S_S_S_S_S_S_S_S_S_S_S_S_S_S_S_S_S_S_S_S_S_S_S_S_S_S_S_S_S_S_S_S_S_S_S_S_S_S_S_S_S_S_S_S_S_S_S_S_S_S_S_S_S_S_S_S_S_S_S_S_S_S_S_S_S_S_S_S_S_S_S_S_S_S_S_S_S_S_S_S_S_S_S_S_S_S_S_S_S_S_S_S_S_S_S_S_S_S_S_S_S_S_S_S_S_S_S_S_S_S_S_S_S_S_S_S_S_S_S_S_S_S_S_S_S_S_S_S_S_S_S_S_S_S_S_S_S_S_S_S_S_S_S_S_S_S_S_S_S_S_S_S_S_S_S_S_S_S_S_S_S_S_S_S_S_S_S_S_S_S_S_S_S_S_S_S_S_S_S_S_S_S_S_S_S_S_S_S_S_S_S_S_S_S_S_S_S_S_S_S_S_S_S_S_S_S_S_S_S_S_S_S_S_S_S_S_S_S_S_S_S_S_S_S_S_S_S_S_S_S_S_S_S_S_S_S_S_S_S_S_S_S_S_S_S_S_S_S_S_S_S_S_S_S_S_S_S_S_S_S_S_S_S_S_S_S_S_S_S_S_S_S_S_S_S_S_S_S_S_S_S_S_S_S_S_S_S_S_S_S_S_S_S_S_S_S_S_S_S_S_S_S_S_S_S_S_S_S_S_S_S_S_S_S_S_S_S_S_S_S_S_S_S_S_S_S_S_S_S_S_S_S_S_S_S_S_S_S_S_S_S_S_S_S_S_S_S_S_S_S_S_S_S_S_S_S_S_S_S_S_S_S_S_S_S_S_S_S_S_S_S_S_S_S_S_S_S_S_S_S_S_S_S_S_S_S_S_S_S_S_S_S_S_S_S_S_S_S_S_S_S_S_S_S_S_S_S_S_S_S_S_S_S_S_S_S_S_S_S_S_S_S_S_S_S_S_S_S_S_S_S_S_S_S_S_S_S_S_S_S_S_S_S_S_S_S_S_S_S_S_S_S_S_S_S_S_S_S_S_S_S_S_S_S_S_S_S_S_S_S_S_S_S_S_S_S_S_S_S_S_S_S_S_S_S_S_S_S_S_S_S_S_S_S_S_S_S_S_S_S_S_S_S_S_S_S_S_S_S_S_S_S_S_S_S_S_S_S_S_S_S_S_S_S_S_S_S_S_S_S_S_S_S_S_S_S_S_S_S_S_S_S_S_S_S_S_S_S_S_S_S_S_S_S_S_S_S_S_S_S_S_S_S_S_S_S_S_S_S_S_S_S_S_S_S_S_S_S_S_S_S_S_S_S_S_S_S_S_S_S_S_S_S_S_S_S_S_S_S_S_S_S_S_S_S_S_S_S_S_S_S_S_S_S_S_S_S_S_S_S_S_S_S_S_S_S_S_S_S_S_S_S_S_S_S_S_S_S_S_S_S_S_S_S_S_S_S_S_S_S_S_S_S_S_S_S_S_S_S_S_S_S_S_S_S_S_S_S_S_S_S_S_S_S_S_S_S_S_S_S_S_S_S_S_S_S_S_S_S_S_S_S_S_S_S_S_S_S_S_S_S_S_S_S_S_S_S_S_S_S_S_S_S_S_S_S_S_S_S_S_S_S_S_S_S_S_S_S_S_S_S_S_S_S_S_S_S_S_S_S_S_S_S_S_S_S_S_S_S_S_S_S_S_S_S_S_S_S_S_S_S_S_S_S_S_S_S_S_S_S_S_S_S_S_S_S_S_S_S_S_S_S_S_S_S_S_S_S_S_S_S_S_S_S_S_S_S_S_S_S_S_S_S_S_S_S_S_S_S_S_S_S_S_S_S_S_S_S_S_S_S_S_S_S_S_S_S_S_S_S_S_S_S_S_S_S_S_S_S_S_S_S_S_S_S_S_S_S_S_S_S_S_S_S_S_S_S_S_S_S_S_S_S_S_S_S_S_S_S_S_S_S_S_S_S_S_S_S_S_S_S_S_S_S_S_S_S_S_S_S_S_S_S_S_S_S_S_S_S_S_S_S_S_S_S_S_S_S_S_S_S_S_S_S_S_S_S_S_S_S_S_S_S_S_S__param_237];
	ld.param.u64 	%rd239, [_Z4racePiS_S_S_S_S_S_S_S_S_S_S_S_S_S_S_S_S_S_S_S_S_S_S_S_S_S_S_S_S_S_S_S_S_S_S_S_S_S_S_S_S_S_S_S_S_S_S_S_S_S_S_S_S_S_S_S_S_S_S_S_S_S_S_S_S_S_S_S_S_S_S_S_S_S_S_S_S_S_S_S_S_S_S_S_S_S_S_S_S_S_S_S_S_S_S_S_S_S_S_S_S_S_S_S_S_S_S_S_S_S_S_S_S_S_S_S_S_S_S_S_S_S_S_S_S_S_S_S_S_S_S_S_S_S_S_S_S_S_S_S_S_S_S_S_S_S_S_S_S_S_S_S_S_S_S_S_S_S_S_S_S_S_S_S_S_S_S_S_S_S_S_S_S_S_S_S_S_S_S_S_S_S_S_S_S_S_S_S_S_S_S_S_S_S_S_S_S_S_S_S_S_S_S_S_S_S_S_S_S_S_S_S_S_S_S_S_S_S_S_S_S_S_S_S_S_S_S_S_S_S_S_S_S_S_S_S_S_S_S_S_S_S_S_S_S_S_S_S_S_S_S_S_S_S_S_S_S_S_S_S_S_S_S_S_S_S_S_S_S_S_S_S_S_S_S_S_S_S_S_S_S_S_S_S_S_S_S_S_S_S_S_S_S_S_S_S_S_S_S_S_S_S_S_S_S_S_S_S_S_S_S_S_S_S_S_S_S_S_S_S_S_S_S_S_S_S_S_S_S_S_S_S_S_S_S_S_S_S_S_S_S_S_S_S_S_S_S_S_S_S_S_S_S_S_S_S_S_S_S_S_S_S_S_S_S_S_S_S_S_S_S_S_S_S_S_S_S_S_S_S_S_S_S_S_S_S_S_S_S_S_S_S_S_S_S_S_S_S_S_S_S_S_S_S_S_S_S_S_S_S_S_S_S_S_S_S_S_S_S_S_S_S_S_S_S_S_S_S_S_S_S_S_S_S_S_S_S_S_S_S_S_S_S_S_S_S_S_S_S_S_S_S_S_S_S_S_S_S_S_S_S_S_S_S_S_S_S_S_S_S_S_S_S_S_S_S_S_S_S_S_S_S_S_S_S_S_S_S_S_S_S_S_S_S_S_S_S_S_S_S_S_S_S_S_S_S_S_S_S_S_S_S_S_S_S_S_S_S_S_S_S_S_S_S_S_S_S_S_S_S_S_S_S_S_S_S_S_S_S_S_S_S_S_S_S_S_S_S_S_S_S_S_S_S_S_S_S_S_S_S_S_S_S_S_S_S_S_S_S_S_S_S_S_S_S_S_S_S_S_S_S_S_S_S_S_S_S_S_S_S_S_S_S_S_S_S_S_S_S_S_S_S_S_S_S_S_S_S_S_S_S_S_S_S_S_S_S_S_S_S_S_S_S_S_S_S_S_S_S_S_S_S_S_S_S_S_S_S_S_S_S_S_S_S_S_S_S_S_S_S_S_S_S_S_S_S_S_S_S_S_S_S_S_S_S_S_S_S_S_S_S_S_S_S_S_S_S_S_S_S_S_S_S_S_S_S_S_S_S_S_S_S_S_S_S_S_S_S_S_S_S_S_S_S_S_S_S_S_S_S_S_S_S_S_S_S_S_S_S_S_S_S_S_S_S_S_S_S_S_S_S_S_S_S_S_S_S_S_S_S_S_S_S_S_S_S_S_S_S_S_S_S_S_S_S_S_S_S_S_S_S_S_S_S_S_S_S_S_S_S_S_S_S_S_S_S_S_S_S_S_S_S_S_S_S_S_S_S_S_S_S_S_S_S_S_S_S_S_S_S_S_S_S_S_S_S_S_S_S_S_S_S_S_S_S_S_S_S_S_S_S_S_S_S_S_S_S_S_S_S_S_S_S_S_S_S_S_S_S_S_S_S_S_S_S_S_S_S_S_S_S_S_S_S_S_S_S_S_S_S_S_S_S_S_S_S_S_S_S_S_S_S_S_S_S_S_S_S_S_S_S_S_S_S_S_S_S_S_S_S_S_S_S_S_S_S_S_S_S_S_S_S_S_S_S_S_S_S_S_S_S_S_S_S_S_S_S_S_S_S_S_S_S_S_S_S_S_S_S_S_S_S_S_S_S_S_S_S_S_S_S_S_S_S_S_S_S_S_S_S_S_S_S_S_S_S_S_S_S_S_S_S_S_S_S_S_S_S_S_S_S_S_S_S_S_S_S_S_S_S_S_S_S_S_S_S_S_S_S_S_S_S_S_S_S_S_S_S_S_S_S_S_S_S_S_S_S_S_S_S_S_S_S_S_S_S_S_S_S_S_S_S_S__param_238];
	ld.param.u64 	%rd240, [_Z4racePiS_S_S_S_S_S_S_S_S_S_S_S_S_S_S_S_S_S_S_S_S_S_S_S_S_S_S_S_S_S_S_S_S_S_S_S_S_S_S_S_S_S_S_S_S_S_S_S_S_S_S_S_S_S_S_S_S_S_S_S_S_S_S_S_S_S_S_S_S_S_S_S_S_S_S_S_S_S_S_S_S_S_S_S_S_S_S_S_S_S_S_S_S_S_S_S_S_S_S_S_S_S_S_S_S_S_S_S_S_S_S_S_S_S_S_S_S_S_S_S_S_S_S_S_S_S_S_S_S_S_S_S_S_S_S_S_S_S_S_S_S_S_S_S_S_S_S_S_S_S_S_S_S_S_S_S_S_S_S_S_S_S_S_S_S_S_S_S_S_S_S_S_S_S_S_S_S_S_S_S_S_S_S_S_S_S_S_S_S_S_S_S_S_S_S_S_S_S_S_S_S_S_S_S_S_S_S_S_S_S_S_S_S_S_S_S_S_S_S_S_S_S_S_S_S_S_S_S_S_S_S_S_S_S_S_S_S_S_S_S_S_S_S_S_S_S_S_S_S_S_S_S_S_S_S_S_S_S_S_S_S_S_S_S_S_S_S_S_S_S_S_S_S_S_S_S_S_S_S_S_S_S_S_S_S_S_S_S_S_S_S_S_S_S_S_S_S_S_S_S_S_S_S_S_S_S_S_S_S_S_S_S_S_S_S_S_S_S_S_S_S_S_S_S_S_S_S_S_S_S_S_S_S_S_S_S_S_S_S_S_S_S_S_S_S_S_S_S_S_S_S_S_S_S_S_S_S_S_S_S_S_S_S_S_S_S_S_S_S_S_S_S_S_S_S_S_S_S_S_S_S_S_S_S_S_S_S_S_S_S_S_S_S_S_S_S_S_S_S_S_S_S_S_S_S_S_S_S_S_S_S_S_S_S_S_S_S_S_S_S_S_S_S_S_S_S_S_S_S_S_S_S_S_S_S_S_S_S_S_S_S_S_S_S_S_S_S_S_S_S_S_S_S_S_S_S_S_S_S_S_S_S_S_S_S_S_S_S_S_S_S_S_S_S_S_S_S_S_S_S_S_S_S_S_S_S_S_S_S_S_S_S_S_S_S_S_S_S_S_S_S_S_S_S_S_S_S_S_S_S_S_S_S_S_S_S_S_S_S_S_S_S_S_S_S_S_S_S_S_S_S_S_S_S_S_S_S_S_S_S_S_S_S_S_S_S_S_S_S_S_S_S_S_S_S_S_S_S_S_S_S_S_S_S_S_S_S_S_S_S_S_S_S_S_S_S_S_S_S_S_S_S_S_S_S_S_S_S_S_S_S_S_S_S_S_S_S_S_S_S_S_S_S_S_S_S_S_S_S_S_S_S_S_S_S_S_S_S_S_S_S_S_S_S_S_S_S_S_S_S_S_S_S_S_S_S_S_S_S_S_S_S_S_S_S_S_S_S_S_S_S_S_S_S_S_S_S_S_S_S_S_S_S_S_S_S_S_S_S_S_S_S_S_S_S_S_S_S_S_S_S_S_S_S_S_S_S_S_S_S_S_S_S_S_S_S_S_S_S_S_S_S_S_S_S_S_S_S_S_S_S_S_S_S_S_S_S_S_S_S_S_S_S_S_S_S_S_S_S_S_S_S_S_S_S_S_S_S_S_S_S_S_S_S_S_S_S_S_S_S_S_S_S_S_S_S_S_S_S_S_S_S_S_S_S_S_S_S_S_S_S_S_S_S_S_S_S_S_S_S_S_S_S_S_S_S_S_S_S_S_S_S_S_S_S_S_S_S_S_S_S_S_S_S_S_S_S_S_S_S_S_S_S_S_S_S_S_S_S_S_S_S_S_S_S_S_S_S_S_S_S_S_S_S_S_S_S_S_S_S_S_S_S_S_S_S_S_S_S_S_S_S_S_S_S_S_S_S_S_S_S_S_S_S_S_S_S_S_S_S_S_S_S_S_S_S_S_S_S_S_S_S_S_S_S_S_S_S_S_S_S_S_S_S_S_S_S_S_S_S_S_S_S_S_S_S_S_S_S_S_S_S_S_S_S_S_S_S_S_S_S_S_S_S_S_S_S_S_S_S_S_S_S_S_S_S_S_S_S_S_S_S_S_S_S_S_S_S_S_S_S_S_S_S_S_S_S_S_S_S_S_S_S_S_S_S_S_S_S_S_S_S_S_S_S_S_S_S_S_S_S_S_S_S_S_S_S_S_S_S_S_S_S_S_S_S_S_S_S_S_S_S_S_S_S_S_S_S_S_S_S_S_S_S_S_S_S_S_S_S_S_S_S__param_239];
	ld.param.u64 	%rd241, [_Z4racePiS_S_S_S_S_S_S_S_S_S_S_S_S_S_S_S_S_S_S_S_S_S_S_S_S_S_S_S_S_S_S_S_S_S_S_S_S_S_S_S_S_S_S_S_S_S_S_S_S_S_S_S_S_S_S_S_S_S_S_S_S_S_S_S_S_S_S_S_S_S_S_S_S_S_S_S_S_S_S_S_S_S_S_S_S_S_S_S_S_S_S_S_S_S_S_S_S_S_S_S_S_S_S_S_S_S_S_S_S_S_S_S_S_S_S_S_S_S_S_S_S_S_S_S_S_S_S_S_S_S_S_S_S_S_S_S_S_S_S_S_S_S_S_S_S_S_S_S_S_S_S_S_S_S_S_S_S_S_S_S_S_S_S_S_S_S_S_S_S_S_S_S_S_S_S_S_S_S_S_S_S_S_S_S_S_S_S_S_S_S_S_S_S_S_S_S_S_S_S_S_S_S_S_S_S_S_S_S_S_S_S_S_S_S_S_S_S_S_S_S_S_S_S_S_S_S_S_S_S_S_S_S_S_S_S_S_S_S_S_S_S_S_S_S_S_S_S_S_S_S_S_S_S_S_S_S_S_S_S_S_S_S_S_S_S_S_S_S_S_S_S_S_S_S_S_S_S_S_S_S_S_S_S_S_S_S_S_S_S_S_S_S_S_S_S_S_S_S_S_S_S_S_S_S_S_S_S_S_S_S_S_S_S_S_S_S_S_S_S_S_S_S_S_S_S_S_S_S_S_S_S_S_S_S_S_S_S_S_S_S_S_S_S_S_S_S_S_S_S_S_S_S_S_S_S_S_S_S_S_S_S_S_S_S_S_S_S_S_S_S_S_S_S_S_S_S_S_S_S_S_S_S_S_S_S_S_S_S_S_S_S_S_S_S_S_S_S_S_S_S_S_S_S_S_S_S_S_S_S_S_S_S_S_S_S_S_S_S_S_S_S_S_S_S_S_S_S_S_S_S_S_S_S_S_S_S_S_S_S_S_S_S_S_S_S_S_S_S_S_S_S_S_S_S_S_S_S_S_S_S_S_S_S_S_S_S_S_S_S_S_S_S_S_S_S_S_S_S_S_S_S_S_S_S_S_S_S_S_S_S_S_S_S_S_S_S_S_S_S_S_S_S_S_S_S_S_S_S_S_S_S_S_S_S_S_S_S_S_S_S_S_S_S_S_S_S_S_S_S_S_S_S_S_S_S_S_S_S_S_S_S_S_S_S_S_S_S_S_S_S_S_S_S_S_S_S_S_S_S_S_S_S_S_S_S_S_S_S_S_S_S_S_S_S_S_S_S_S_S_S_S_S_S_S_S_S_S_S_S_S_S_S_S_S_S_S_S_S_S_S_S_S_S_S_S_S_S_S_S_S_S_S_S_S_S_S_S_S_S_S_S_S_S_S_S_S_S_S_S_S_S_S_S_S_S_S_S_S_S_S_S_S_S_S_S_S_S_S_S_S_S_S_S_S_S_S_S_S_S_S_S_S_S_S_S_S_S_S_S_S_S_S_S_S_S_S_S_S_S_S_S_S_S_S_S_S_S_S_S_S_S_S_S_S_S_S_S_S_S_S_S_S_S_S_S_S_S_S_S_S_S_S_S_S_S_S_S_S_S_S_S_S_S_S_S_S_S_S_S_S_S_S_S_S_S_S_S_S_S_S_S_S_S_S_S_S_S_S_S_S_S_S_S_S_S_S_S_S_S_S_S_S_S_S_S_S_S_S_S_S_S_S_S_S_S_S_S_S_S_S_S_S_S_S_S_S_S_S_S_S_S_S_S_S_S_S_S_S_S_S_S_S_S_S_S_S_S_S_S_S_S_S_S_S_S_S_S_S_S_S_S_S_S_S_S_S_S_S_S_S_S_S_S_S_S_S_S_S_S_S_S_S_S_S_S_S_S_S_S_S_S_S_S_S_S_S_S_S_S_S_S_S_S_S_S_S_S_S_S_S_S_S_S_S_S_S_S_S_S_S_S_S_S_S_S_S_S_S_S_S_S_S_S_S_S_S_S_S_S_S_S_S_S_S_S_S_S_S_S_S_S_S_S_S_S_S_S_S_S_S_S_S_S_S_S_S_S_S_S_S_S_S_S_S_S_S_S_S_S_S_S_S_S_S_S_S_S_S_S_S_S_S_S_S_S_S_S_S_S_S_S_S_S_S_S_S_S_S_S_S_S_S_S_S_S_S_S_S_S_S_S_S_S_S_S_S_S_S_S_S_S_S_S_S_S_S_S_S_S_S_S_S_S_S_S_S_S_S_S_S_S_S_S_S_S_S_S_S_S_S_S_S_S__param_240];
	ld.param.u64 	%rd242, [_Z4racePiS_S_S_S_S_S_S_S_S_S_S_S_S_S_S_S_S_S_S_S_S_S_S_S_S_S_S_S_S_S_S_S_S_S_S_S_S_S_S_S_S_S_S_S_S_S_S_S_S_S_S_S_S_S_S_S_S_S_S_S_S_S_S_S_S_S_S_S_S_S_S_S_S_S_S_S_S_S_S_S_S_S_S_S_S_S_S_S_S_S_S_S_S_S_S_S_S_S_S_S_S_S_S_S_S_S_S_S_S_S_S_S_S_S_S_S_S_S_S_S_S_S_S_S_S_S_S_S_S_S_S_S_S_S_S_S_S_S_S_S_S_S_S_S_S_S_S_S_S_S_S_S_S_S_S_S_S_S_S_S_S_S_S_S_S_S_S_S_S_S_S_S_S_S_S_S_S_S_S_S_S_S_S_S_S_S_S_S_S_S_S_S_S_S_S_S_S_S_S_S_S_S_S_S_S_S_S_S_S_S_S_S_S_S_S_S_S_S_S_S_S_S_S_S_S_S_S_S_S_S_S_S_S_S_S_S_S_S_S_S_S_S_S_S_S_S_S_S_S_S_S_S_S_S_S_S_S_S_S_S_S_S_S_S_S_S_S_S_S_S_S_S_S_S_S_S_S_S_S_S_S_S_S_S_S_S_S_S_S_S_S_S_S_S_S_S_S_S_S_S_S_S_S_S_S_S_S_S_S_S_S_S_S_S_S_S_S_S_S_S_S_S_S_S_S_S_S_S_S_S_S_S_S_S_S_S_S_S_S_S_S_S_S_S_S_S_S_S_S_S_S_S_S_S_S_S_S_S_S_S_S_S_S_S_S_S_S_S_S_S_S_S_S_S_S_S_S_S_S_S_S_S_S_S_S_S_S_S_S_S_S_S_S_S_S_S_S_S_S_S_S_S_S_S_S_S_S_S_S_S_S_S_S_S_S_S_S_S_S_S_S_S_S_S_S_S_S_S_S_S_S_S_S_S_S_S_S_S_S_S_S_S_S_S_S_S_S_S_S_S_S_S_S_S_S_S_S_S_S_S_S_S_S_S_S_S_S_S_S_S_S_S_S_S_S_S_S_S_S_S_S_S_S_S_S_S_S_S_S_S_S_S_S_S_S_S_S_S_S_S_S_S_S_S_S_S_S_S_S_S_S_S_S_S_S_S_S_S_S_S_S_S_S_S_S_S_S_S_S_S_S_S_S_S_S_S_S_S_S_S_S_S_S_S_S_S_S_S_S_S_S_S_S_S_S_S_S_S_S_S_S_S_S_S_S_S_S_S_S_S_S_S_S_S_S_S_S_S_S_S_S_S_S_S_S_S_S_S_S_S_S_S_S_S_S_S_S_S_S_S_S_S_S_S_S_S_S_S_S_S_S_S_S_S_S_S_S_S_S_S_S_S_S_S_S_S_S_S_S_S_S_S_S_S_S_S_S_S_S_S_S_S_S_S_S_S_S_S_S_S_S_S_S_S_S_S_S_S_S_S_S_S_S_S_S_S_S_S_S_S_S_S_S_S_S_S_S_S_S_S_S_S_S_S_S_S_S_S_S_S_S_S_S_S_S_S_S_S_S_S_S_S_S_S_S_S_S_S_S_S_S_S_S_S_S_S_S_S_S_S_S_S_S_S_S_S_S_S_S_S_S_S_S_S_S_S_S_S_S_S_S_S_S_S_S_S_S_S_S_S_S_S_S_S_S_S_S_S_S_S_S_S_S_S_S_S_S_S_S_S_S_S_S_S_S_S_S_S_S_S_S_S_S_S_S_S_S_S_S_S_S_S_S_S_S_S_S_S_S_S_S_S_S_S_S_S_S_S_S_S_S_S_S_S_S_S_S_S_S_S_S_S_S_S_S_S_S_S_S_S_S_S_S_S_S_S_S_S_S_S_S_S_S_S_S_S_S_S_S_S_S_S_S_S_S_S_S_S_S_S_S_S_S_S_S_S_S_S_S_S_S_S_S_S_S_S_S_S_S_S_S_S_S_S_S_S_S_S_S_S_S_S_S_S_S_S_S_S_S_S_S_S_S_S_S_S_S_S_S_S_S_S_S_S_S_S_S_S_S_S_S_S_S_S_S_S_S_S_S_S_S_S_S_S_S_S_S_S_S_S_S_S_S_S_S_S_S_S_S_S_S_S_S_S_S_S_S_S_S_S_S_S_S_S_S_S_S_S_S_S_S_S_S_S_S_S_S_S_S_S_S_S_S_S_S_S_S_S_S_S_S_S_S_S_S_S_S_S_S_S_S_S_S_S_S_S_S_S_S_S_S_S_S_S_S_S_S_S_S_S_S_S_S__param_241];
	ld.param.u64 	%rd243, [_Z4racePiS_S_S_S_S_S_S_S_S_S_S_S_S_S_S_S_S_S_S_S_S_S_S_S_S_S_S_S_S_S_S_S_S_S_S_S_S_S_S_S_S_S_S_S_S_S_S_S_S_S_S_S_S_S_S_S_S_S_S_S_S_S_S_S_S_S_S_S_S_S_S_S_S_S_S_S_S_S_S_S_S_S_S_S_S_S_S_S_S_S_S_S_S_S_S_S_S_S_S_S_S_S_S_S_S_S_S_S_S_S_S_S_S_S_S_S_S_S_S_S_S_S_S_S_S_S_S_S_S_S_S_S_S_S_S_S_S_S_S_S_S_S_S_S_S_S_S_S_S_S_S_S_S_S_S_S_S_S_S_S_S_S_S_S_S_S_S_S_S_S_S_S_S_S_S_S_S_S_S_S_S_S_S_S_S_S_S_S_S_S_S_S_S_S_S_S_S_S_S_S_S_S_S_S_S_S_S_S_S_S_S_S_S_S_S_S_S_S_S_S_S_S_S_S_S_S_S_S_S_S_S_S_S_S_S_S_S_S_S_S_S_S_S_S_S_S_S_S_S_S_S_S_S_S_S_S_S_S_S_S_S_S_S_S_S_S_S_S_S_S_S_S_S_S_S_S_S_S_S_S_S_S_S_S_S_S_S_S_S_S_S_S_S_S_S_S_S_S_S_S_S_S_S_S_S_S_S_S_S_S_S_S_S_S_S_S_S_S_S_S_S_S_S_S_S_S_S_S_S_S_S_S_S_S_S_S_S_S_S_S_S_S_S_S_S_S_S_S_S_S_S_S_S_S_S_S_S_S_S_S_S_S_S_S_S_S_S_S_S_S_S_S_S_S_S_S_S_S_S_S_S_S_S_S_S_S_S_S_S_S_S_S_S_S_S_S_S_S_S_S_S_S_S_S_S_S_S_S_S_S_S_S_S_S_S_S_S_S_S_S_S_S_S_S_S_S_S_S_S_S_S_S_S_S_S_S_S_S_S_S_S_S_S_S_S_S_S_S_S_S_S_S_S_S_S_S_S_S_S_S_S_S_S_S_S_S_S_S_S_S_S_S_S_S_S_S_S_S_S_S_S_S_S_S_S_S_S_S_S_S_S_S_S_S_S_S_S_S_S_S_S_S_S_S_S_S_S_S_S_S_S_S_S_S_S_S_S_S_S_S_S_S_S_S_S_S_S_S_S_S_S_S_S_S_S_S_S_S_S_S_S_S_S_S_S_S_S_S_S_S_S_S_S_S_S_S_S_S_S_S_S_S_S_S_S_S_S_S_S_S_S_S_S_S_S_S_S_S_S_S_S_S_S_S_S_S_S_S_S_S_S_S_S_S_S_S_S_S_S_S_S_S_S_S_S_S_S_S_S_S_S_S_S_S_S_S_S_S_S_S_S_S_S_S_S_S_S_S_S_S_S_S_S_S_S_S_S_S_S_S_S_S_S_S_S_S_S_S_S_S_S_S_S_S_S_S_S_S_S_S_S_S_S_S_S_S_S_S_S_S_S_S_S_S_S_S_S_S_S_S_S_S_S_S_S_S_S_S_S_S_S_S_S_S_S_S_S_S_S_S_S_S_S_S_S_S_S_S_S_S_S_S_S_S_S_S_S_S_S_S_S_S_S_S_S_S_S_S_S_S_S_S_S_S_S_S_S_S_S_S_S_S_S_S_S_S_S_S_S_S_S_S_S_S_S_S_S_S_S_S_S_S_S_S_S_S_S_S_S_S_S_S_S_S_S_S_S_S_S_S_S_S_S_S_S_S_S_S_S_S_S_S_S_S_S_S_S_S_S_S_S_S_S_S_S_S_S_S_S_S_S_S_S_S_S_S_S_S_S_S_S_S_S_S_S_S_S_S_S_S_S_S_S_S_S_S_S_S_S_S_S_S_S_S_S_S_S_S_S_S_S_S_S_S_S_S_S_S_S_S_S_S_S_S_S_S_S_S_S_S_S_S_S_S_S_S_S_S_S_S_S_S_S_S_S_S_S_S_S_S_S_S_S_S_S_S_S_S_S_S_S_S_S_S_S_S_S_S_S_S_S_S_S_S_S_S_S_S_S_S_S_S_S_S_S_S_S_S_S_S_S_S_S_S_S_S_S_S_S_S_S_S_S_S_S_S_S_S_S_S_S_S_S_S_S_S_S_S_S_S_S_S_S_S_S_S_S_S_S_S_S_S_S_S_S_S_S_S_S_S_S_S_S_S_S_S_S_S_S_S_S_S_S_S_S_S_S_S_S_S_S_S_S_S_S_S_S_S_S_S_S_S_S_S_S_S_S_S_S_S_S_S_S__param_242];
	ld.param.u64 	%rd244, [_Z4racePiS_S_S_S_S_S_S_S_S_S_S_S_S_S_S_S_S_S_S_S_S_S_S_S_S_S_S_S_S_S_S_S_S_S_S_S_S_S_S_S_S_S_S_S_S_S_S_S_S_S_S_S_S_S_S_S_S_S_S_S_S_S_S_S_S_S_S_S_S_S_S_S_S_S_S_S_S_S_S_S_S_S_S_S_S_S_S_S_S_S_S_S_S_S_S_S_S_S_S_S_S_S_S_S_S_S_S_S_S_S_S_S_S_S_S_S_S_S_S_S_S_S_S_S_S_S_S_S_S_S_S_S_S_S_S_S_S_S_S_S_S_S_S_S_S_S_S_S_S_S_S_S_S_S_S_S_S_S_S_S_S_S_S_S_S_S_S_S_S_S_S_S_S_S_S_S_S_S_S_S_S_S_S_S_S_S_S_S_S_S_S_S_S_S_S_S_S_S_S_S_S_S_S_S_S_S_S_S_S_S_S_S_S_S_S_S_S_S_S_S_S_S_S_S_S_S_S_S_S_S_S_S_S_S_S_S_S_S_S_S_S_S_S_S_S_S_S_S_S_S_S_S_S_S_S_S_S_S_S_S_S_S_S_S_S_S_S_S_S_S_S_S_S_S_S_S_S_S_S_S_S_S_S_S_S_S_S_S_S_S_S_S_S_S_S_S_S_S_S_S_S_S_S_S_S_S_S_S_S_S_S_S_S_S_S_S_S_S_S_S_S_S_S_S_S_S_S_S_S_S_S_S_S_S_S_S_S_S_S_S_S_S_S_S_S_S_S_S_S_S_S_S_S_S_S_S_S_S_S_S_S_S_S_S_S_S_S_S_S_S_S_S_S_S_S_S_S_S_S_S_S_S_S_S_S_S_S_S_S_S_S_S_S_S_S_S_S_S_S_S_S_S_S_S_S_S_S_S_S_S_S_S_S_S_S_S_S_S_S_S_S_S_S_S_S_S_S_S_S_S_S_S_S_S_S_S_S_S_S_S_S_S_S_S_S_S_S_S_S_S_S_S_S_S_S_S_S_S_S_S_S_S_S_S_S_S_S_S_S_S_S_S_S_S_S_S_S_S_S_S_S_S_S_S_S_S_S_S_S_S_S_S_S_S_S_S_S_S_S_S_S_S_S_S_S_S_S_S_S_S_S_S_S_S_S_S_S_S_S_S_S_S_S_S_S_S_S_S_S_S_S_S_S_S_S_S_S_S_S_S_S_S_S_S_S_S_S_S_S_S_S_S_S_S_S_S_S_S_S_S_S_S_S_S_S_S_S_S_S_S_S_S_S_S_S_S_S_S_S_S_S_S_S_S_S_S_S_S_S_S_S_S_S_S_S_S_S_S_S_S_S_S_S_S_S_S_S_S_S_S_S_S_S_S_S_S_S_S_S_S_S_S_S_S_S_S_S_S_S_S_S_S_S_S_S_S_S_S_S_S_S_S_S_S_S_S_S_S_S_S_S_S_S_S_S_S_S_S_S_S_S_S_S_S_S_S_S_S_S_S_S_S_S_S_S_S_S_S_S_S_S_S_S_S_S_S_S_S_S_S_S_S_S_S_S_S_S_S_S_S_S_S_S_S_S_S_S_S_S_S_S_S_S_S_S_S_S_S_S_S_S_S_S_S_S_S_S_S_S_S_S_S_S_S_S_S_S_S_S_S_S_S_S_S_S_S_S_S_S_S_S_S_S_S_S_S_S_S_S_S_S_S_S_S_S_S_S_S_S_S_S_S_S_S_S_S_S_S_S_S_S_S_S_S_S_S_S_S_S_S_S_S_S_S_S_S_S_S_S_S_S_S_S_S_S_S_S_S_S_S_S_S_S_S_S_S_S_S_S_S_S_S_S_S_S_S_S_S_S_S_S_S_S_S_S_S_S_S_S_S_S_S_S_S_S_S_S_S_S_S_S_S_S_S_S_S_S_S_S_S_S_S_S_S_S_S_S_S_S_S_S_S_S_S_S_S_S_S_S_S_S_S_S_S_S_S_S_S_S_S_S_S_S_S_S_S_S_S_S_S_S_S_S_S_S_S_S_S_S_S_S_S_S_S_S_S_S_S_S_S_S_S_S_S_S_S_S_S_S_S_S_S_S_S_S_S_S_S_S_S_S_S_S_S_S_S_S_S_S_S_S_S_S_S_S_S_S_S_S_S_S_S_S_S_S_S_S_S_S_S_S_S_S_S_S_S_S_S_S_S_S_S_S_S_S_S_S_S_S_S_S_S_S_S_S_S_S_S_S_S_S_S_S_S_S_S_S_S_S_S_S_S_S_S_S_S_S_S_S_S_S_S_S__param_243];
	ld.param.u64 	%rd245, [_Z4racePiS_S_S_S_S_S_S_S_S_S_S_S_S_S_S_S_S_S_S_S_S_S_S_S_S_S_S_S_S_S_S_S_S_S_S_S_S_S_S_S_S_S_S_S_S_S_S_S_S_S_S_S_S_S_S_S_S_S_S_S_S_S_S_S_S_S_S_S_S_S_S_S_S_S_S_S_S_S_S_S_S_S_S_S_S_S_S_S_S_S_S_S_S_S_S_S_S_S_S_S_S_S_S_S_S_S_S_S_S_S_S_S_S_S_S_S_S_S_S_S_S_S_S_S_S_S_S_S_S_S_S_S_S_S_S_S_S_S_S_S_S_S_S_S_S_S_S_S_S_S_S_S_S_S_S_S_S_S_S_S_S_S_S_S_S_S_S_S_S_S_S_S_S_S_S_S_S_S_S_S_S_S_S_S_S_S_S_S_S_S_S_S_S_S_S_S_S_S_S_S_S_S_S_S_S_S_S_S_S_S_S_S_S_S_S_S_S_S_S_S_S_S_S_S_S_S_S_S_S_S_S_S_S_S_S_S_S_S_S_S_S_S_S_S_S_S_S_S_S_S_S_S_S_S_S_S_S_S_S_S_S_S_S_S_S_S_S_S_S_S_S_S_S_S_S_S_S_S_S_S_S_S_S_S_S_S_S_S_S_S_S_S_S_S_S_S_S_S_S_S_S_S_S_S_S_S_S_S_S_S_S_S_S_S_S_S_S_S_S_S_S_S_S_S_S_S_S_S_S_S_S_S_S_S_S_S_S_S_S_S_S_S_S_S_S_S_S_S_S_S_S_S_S_S_S_S_S_S_S_S_S_S_S_S_S_S_S_S_S_S_S_S_S_S_S_S_S_S_S_S_S_S_S_S_S_S_S_S_S_S_S_S_S_S_S_S_S_S_S_S_S_S_S_S_S_S_S_S_S_S_S_S_S_S_S_S_S_S_S_S_S_S_S_S_S_S_S_S_S_S_S_S_S_S_S_S_S_S_S_S_S_S_S_S_S_S_S_S_S_S_S_S_S_S_S_S_S_S_S_S_S_S_S_S_S_S_S_S_S_S_S_S_S_S_S_S_S_S_S_S_S_S_S_S_S_S_S_S_S_S_S_S_S_S_S_S_S_S_S_S_S_S_S_S_S_S_S_S_S_S_S_S_S_S_S_S_S_S_S_S_S_S_S_S_S_S_S_S_S_S_S_S_S_S_S_S_S_S_S_S_S_S_S_S_S_S_S_S_S_S_S_S_S_S_S_S_S_S_S_S_S_S_S_S_S_S_S_S_S_S_S_S_S_S_S_S_S_S_S_S_S_S_S_S_S_S_S_S_S_S_S_S_S_S_S_S_S_S_S_S_S_S_S_S_S_S_S_S_S_S_S_S_S_S_S_S_S_S_S_S_S_S_S_S_S_S_S_S_S_S_S_S_S_S_S_S_S_S_S_S_S_S_S_S_S_S_S_S_S_S_S_S_S_S_S_S_S_S_S_S_S_S_S_S_S_S_S_S_S_S_S_S_S_S_S_S_S_S_S_S_S_S_S_S_S_S_S_S_S_S_S_S_S_S_S_S_S_S_S_S_S_S_S_S_S_S_S_S_S_S_S_S_S_S_S_S_S_S_S_S_S_S_S_S_S_S_S_S_S_S_S_S_S_S_S_S_S_S_S_S_S_S_S_S_S_S_S_S_S_S_S_S_S_S_S_S_S_S_S_S_S_S_S_S_S_S_S_S_S_S_S_S_S_S_S_S_S_S_S_S_S_S_S_S_S_S_S_S_S_S_S_S_S_S_S_S_S_S_S_S_S_S_S_S_S_S_S_S_S_S_S_S_S_S_S_S_S_S_S_S_S_S_S_S_S_S_S_S_S_S_S_S_S_S_S_S_S_S_S_S_S_S_S_S_S_S_S_S_S_S_S_S_S_S_S_S_S_S_S_S_S_S_S_S_S_S_S_S_S_S_S_S_S_S_S_S_S_S_S_S_S_S_S_S_S_S_S_S_S_S_S_S_S_S_S_S_S_S_S_S_S_S_S_S_S_S_S_S_S_S_S_S_S_S_S_S_S_S_S_S_S_S_S_S_S_S_S_S_S_S_S_S_S_S_S_S_S_S_S_S_S_S_S_S_S_S_S_S_S_S_S_S_S_S_S_S_S_S_S_S_S_S_S_S_S_S_S_S_S_S_S_S_S_S_S_S_S_S_S_S_S_S_S_S_S_S_S_S_S_S_S_S_S_S_S_S_S_S_S_S_S_S_S_S_S_S_S_S_S_S_S_S_S_S_S_S_S_S_S_S_S_S_S__param_244];
	ld.param.u64 	%rd246, [_Z4racePiS_S_S_S_S_S_S_S_S_S_S_S_S_S_S_S_S_S_S_S_S_S_S_S_S_S_S_S_S_S_S_S_S_S_S_S_S_S_S_S_S_S_S_S_S_S_S_S_S_S_S_S_S_S_S_S_S_S_S_S_S_S_S_S_S_S_S_S_S_S_S_S_S_S_S_S_S_S_S_S_S_S_S_S_S_S_S_S_S_S_S_S_S_S_S_S_S_S_S_S_S_S_S_S_S_S_S_S_S_S_S_S_S_S_S_S_S_S_S_S_S_S_S_S_S_S_S_S_S_S_S_S_S_S_S_S_S_S_S_S_S_S_S_S_S_S_S_S_S_S_S_S_S_S_S_S_S_S_S_S_S_S_S_S_S_S_S_S_S_S_S_S_S_S_S_S_S_S_S_S_S_S_S_S_S_S_S_S_S_S_S_S_S_S_S_S_S_S_S_S_S_S_S_S_S_S_S_S_S_S_S_S_S_S_S_S_S_S_S_S_S_S_S_S_S_S_S_S_S_S_S_S_S_S_S_S_S_S_S_S_S_S_S_S_S_S_S_S_S_S_S_S_S_S_S_S_S_S_S_S_S_S_S_S_S_S_S_S_S_S_S_S_S_S_S_S_S_S_S_S_S_S_S_S_S_S_S_S_S_S_S_S_S_S_S_S_S_S_S_S_S_S_S_S_S_S_S_S_S_S_S_S_S_S_S_S_S_S_S_S_S_S_S_S_S_S_S_S_S_S_S_S_S_S_S_S_S_S_S_S_S_S_S_S_S_S_S_S_S_S_S_S_S_S_S_S_S_S_S_S_S_S_S_S_S_S_S_S_S_S_S_S_S_S_S_S_S_S_S_S_S_S_S_S_S_S_S_S_S_S_S_S_S_S_S_S_S_S_S_S_S_S_S_S_S_S_S_S_S_S_S_S_S_S_S_S_S_S_S_S_S_S_S_S_S_S_S_S_S_S_S_S_S_S_S_S_S_S_S_S_S_S_S_S_S_S_S_S_S_S_S_S_S_S_S_S_S_S_S_S_S_S_S_S_S_S_S_S_S_S_S_S_S_S_S_S_S_S_S_S_S_S_S_S_S_S_S_S_S_S_S_S_S_S_S_S_S_S_S_S_S_S_S_S_S_S_S_S_S_S_S_S_S_S_S_S_S_S_S_S_S_S_S_S_S_S_S_S_S_S_S_S_S_S_S_S_S_S_S_S_S_S_S_S_S_S_S_S_S_S_S_S_S_S_S_S_S_S_S_S_S_S_S_S_S_S_S_S_S_S_S_S_S_S_S_S_S_S_S_S_S_S_S_S_S_S_S_S_S_S_S_S_S_S_S_S_S_S_S_S_S_S_S_S_S_S_S_S_S_S_S_S_S_S_S_S_S_S_S_S_S_S_S_S_S_S_S_S_S_S_S_S_S_S_S_S_S_S_S_S_S_S_S_S_S_S_S_S_S_S_S_S_S_S_S_S_S_S_S_S_S_S_S_S_S_S_S_S_S_S_S_S_S_S_S_S_S_S_S_S_S_S_S_S_S_S_S_S_S_S_S_S_S_S_S_S_S_S_S_S_S_S_S_S_S_S_S_S_S_S_S_S_S_S_S_S_S_S_S_S_S_S_S_S_S_S_S_S_S_S_S_S_S_S_S_S_S_S_S_S_S_S_S_S_S_S_S_S_S_S_S_S_S_S_S_S_S_S_S_S_S_S_S_S_S_S_S_S_S_S_S_S_S_S_S_S_S_S_S_S_S_S_S_S_S_S_S_S_S_S_S_S_S_S_S_S_S_S_S_S_S_S_S_S_S_S_S_S_S_S_S_S_S_S_S_S_S_S_S_S_S_S_S_S_S_S_S_S_S_S_S_S_S_S_S_S_S_S_S_S_S_S_S_S_S_S_S_S_S_S_S_S_S_S_S_S_S_S_S_S_S_S_S_S_S_S_S_S_S_S_S_S_S_S_S_S_S_S_S_S_S_S_S_S_S_S_S_S_S_S_S_S_S_S_S_S_S_S_S_S_S_S_S_S_S_S_S_S_S_S_S_S_S_S_S_S_S_S_S_S_S_S_S_S_S_S_S_S_S_S_S_S_S_S_S_S_S_S_S_S_S_S_S_S_S_S_S_S_S_S_S_S_S_S_S_S_S_S_S_S_S_S_S_S_S_S_S_S_S_S_S_S_S_S_S_S_S_S_S_S_S_S_S_S_S_S_S_S_S_S_S_S_S_S_S_S_S_S_S_S_S_S_S_S_S_S_S_S_S_S_S_S_S_S_S_S_S_S_S_S_S_S_S__param_245];
	ld.param.u64 	%rd247, [_Z4racePiS_S_S_S_S_S_S_S_S_S_S_S_S_S_S_S_S_S_S_S_S_S_S_S_S_S_S_S_S_S_S_S_S_S_S_S_S_S_S_S_S_S_S_S_S_S_S_S_S_S_S_S_S_S_S_S_S_S_S_S_S_S_S_S_S_S_S_S_S_S_S_S_S_S_S_S_S_S_S_S_S_S_S_S_S_S_S_S_S_S_S_S_S_S_S_S_S_S_S_S_S_S_S_S_S_S_S_S_S_S_S_S_S_S_S_S_S_S_S_S_S_S_S_S_S_S_S_S_S_S_S_S_S_S_S_S_S_S_S_S_S_S_S_S_S_S_S_S_S_S_S_S_S_S_S_S_S_S_S_S_S_S_S_S_S_S_S_S_S_S_S_S_S_S_S_S_S_S_S_S_S_S_S_S_S_S_S_S_S_S_S_S_S_S_S_S_S_S_S_S_S_S_S_S_S_S_S_S_S_S_S_S_S_S_S_S_S_S_S_S_S_S_S_S_S_S_S_S_S_S_S_S_S_S_S_S_S_S_S_S_S_S_S_S_S_S_S_S_S_S_S_S_S_S_S_S_S_S_S_S_S_S_S_S_S_S_S_S_S_S_S_S_S_S_S_S_S_S_S_S_S_S_S_S_S_S_S_S_S_S_S_S_S_S_S_S_S_S_S_S_S_S_S_S_S_S_S_S_S_S_S_S_S_S_S_S_S_S_S_S_S_S_S_S_S_S_S_S_S_S_S_S_S_S_S_S_S_S_S_S_S_S_S_S_S_S_S_S_S_S_S_S_S_S_S_S_S_S_S_S_S_S_S_S_S_S_S_S_S_S_S_S_S_S_S_S_S_S_S_S_S_S_S_S_S_S_S_S_S_S_S_S_S_S_S_S_S_S_S_S_S_S_S_S_S_S_S_S_S_S_S_S_S_S_S_S_S_S_S_S_S_S_S_S_S_S_S_S_S_S_S_S_S_S_S_S_S_S_S_S_S_S_S_S_S_S_S_S_S_S_S_S_S_S_S_S_S_S_S_S_S_S_S_S_S_S_S_S_S_S_S_S_S_S_S_S_S_S_S_S_S_S_S_S_S_S_S_S_S_S_S_S_S_S_S_S_S_S_S_S_S_S_S_S_S_S_S_S_S_S_S_S_S_S_S_S_S_S_S_S_S_S_S_S_S_S_S_S_S_S_S_S_S_S_S_S_S_S_S_S_S_S_S_S_S_S_S_S_S_S_S_S_S_S_S_S_S_S_S_S_S_S_S_S_S_S_S_S_S_S_S_S_S_S_S_S_S_S_S_S_S_S_S_S_S_S_S_S_S_S_S_S_S_S_S_S_S_S_S_S_S_S_S_S_S_S_S_S_S_S_S_S_S_S_S_S_S_S_S_S_S_S_S_S_S_S_S_S_S_S_S_S_S_S_S_S_S_S_S_S_S_S_S_S_S_S_S_S_S_S_S_S_S_S_S_S_S_S_S_S_S_S_S_S_S_S_S_S_S_S_S_S_S_S_S_S_S_S_S_S_S_S_S_S_S_S_S_S_S_S_S_S_S_S_S_S_S_S_S_S_S_S_S_S_S_S_S_S_S_S_S_S_S_S_S_S_S_S_S_S_S_S_S_S_S_S_S_S_S_S_S_S_S_S_S_S_S_S_S_S_S_S_S_S_S_S_S_S_S_S_S_S_S_S_S_S_S_S_S_S_S_S_S_S_S_S_S_S_S_S_S_S_S_S_S_S_S_S_S_S_S_S_S_S_S_S_S_S_S_S_S_S_S_S_S_S_S_S_S_S_S_S_S_S_S_S_S_S_S_S_S_S_S_S_S_S_S_S_S_S_S_S_S_S_S_S_S_S_S_S_S_S_S_S_S_S_S_S_S_S_S_S_S_S_S_S_S_S_S_S_S_S_S_S_S_S_S_S_S_S_S_S_S_S_S_S_S_S_S_S_S_S_S_S_S_S_S_S_S_S_S_S_S_S_S_S_S_S_S_S_S_S_S_S_S_S_S_S_S_S_S_S_S_S_S_S_S_S_S_S_S_S_S_S_S_S_S_S_S_S_S_S_S_S_S_S_S_S_S_S_S_S_S_S_S_S_S_S_S_S_S_S_S_S_S_S_S_S_S_S_S_S_S_S_S_S_S_S_S_S_S_S_S_S_S_S_S_S_S_S_S_S_S_S_S_S_S_S_S_S_S_S_S_S_S_S_S_S_S_S_S_S_S_S_S_S_S_S_S_S_S_S_S_S_S_S_S_S_S_S_S_S_S_S_S_S_S_S_S_S_S_S_S__param_246];
	ld.param.u64 	%rd248, [_Z4racePiS_S_S_S_S_S_S_S_S_S_S_S_S_S_S_S_S_S_S_S_S_S_S_S_S_S_S_S_S_S_S_S_S_S_S_S_S_S_S_S_S_S_S_S_S_S_S_S_S_S_S_S_S_S_S_S_S_S_S_S_S_S_S_S_S_S_S_S_S_S_S_S_S_S_S_S_S_S_S_S_S_S_S_S_S_S_S_S_S_S_S_S_S_S_S_S_S_S_S_S_S_S_S_S_S_S_S_S_S_S_S_S_S_S_S_S_S_S_S_S_S_S_S_S_S_S_S_S_S_S_S_S_S_S_S_S_S_S_S_S_S_S_S_S_S_S_S_S_S_S_S_S_S_S_S_S_S_S_S_S_S_S_S_S_S_S_S_S_S_S_S_S_S_S_S_S_S_S_S_S_S_S_S_S_S_S_S_S_S_S_S_S_S_S_S_S_S_S_S_S_S_S_S_S_S_S_S_S_S_S_S_S_S_S_S_S_S_S_S_S_S_S_S_S_S_S_S_S_S_S_S_S_S_S_S_S_S_S_S_S_S_S_S_S_S_S_S_S_S_S_S_S_S_S_S_S_S_S_S_S_S_S_S_S_S_S_S_S_S_S_S_S_S_S_S_S_S_S_S_S_S_S_S_S_S_S_S_S_S_S_S_S_S_S_S_S_S_S_S_S_S_S_S_S_S_S_S_S_S_S_S_S_S_S_S_S_S_S_S_S_S_S_S_S_S_S_S_S_S_S_S_S_S_S_S_S_S_S_S_S_S_S_S_S_S_S_S_S_S_S_S_S_S_S_S_S_S_S_S_S_S_S_S_S_S_S_S_S_S_S_S_S_S_S_S_S_S_S_S_S_S_S_S_S_S_S_S_S_S_S_S_S_S_S_S_S_S_S_S_S_S_S_S_S_S_S_S_S_S_S_S_S_S_S_S_S_S_S_S_S_S_S_S_S_S_S_S_S_S_S_S_S_S_S_S_S_S_S_S_S_S_S_S_S_S_S_S_S_S_S_S_S_S_S_S_S_S_S_S_S_S_S_S_S_S_S_S_S_S_S_S_S_S_S_S_S_S_S_S_S_S_S_S_S_S_S_S_S_S_S_S_S_S_S_S_S_S_S_S_S_S_S_S_S_S_S_S_S_S_S_S_S_S_S_S_S_S_S_S_S_S_S_S_S_S_S_S_S_S_S_S_S_S_S_S_S_S_S_S_S_S_S_S_S_S_S_S_S_S_S_S_S_S_S_S_S_S_S_S_S_S_S_S_S_S_S_S_S_S_S_S_S_S_S_S_S_S_S_S_S_S_S_S_S_S_S_S_S_S_S_S_S_S_S_S_S_S_S_S_S_S_S_S_S_S_S_S_S_S_S_S_S_S_S_S_S_S_S_S_S_S_S_S_S_S_S_S_S_S_S_S_S_S_S_S_S_S_S_S_S_S_S_S_S_S_S_S_S_S_S_S_S_S_S_S_S_S_S_S_S_S_S_S_S_S_S_S_S_S_S_S_S_S_S_S_S_S_S_S_S_S_S_S_S_S_S_S_S_S_S_S_S_S_S_S_S_S_S_S_S_S_S_S_S_S_S_S_S_S_S_S_S_S_S_S_S_S_S_S_S_S_S_S_S_S_S_S_S_S_S_S_S_S_S_S_S_S_S_S_S_S_S_S_S_S_S_S_S_S_S_S_S_S_S_S_S_S_S_S_S_S_S_S_S_S_S_S_S_S_S_S_S_S_S_S_S_S_S_S_S_S_S_S_S_S_S_S_S_S_S_S_S_S_S_S_S_S_S_S_S_S_S_S_S_S_S_S_S_S_S_S_S_S_S_S_S_S_S_S_S_S_S_S_S_S_S_S_S_S_S_S_S_S_S_S_S_S_S_S_S_S_S_S_S_S_S_S_S_S_S_S_S_S_S_S_S_S_S_S_S_S_S_S_S_S_S_S_S_S_S_S_S_S_S_S_S_S_S_S_S_S_S_S_S_S_S_S_S_S_S_S_S_S_S_S_S_S_S_S_S_S_S_S_S_S_S_S_S_S_S_S_S_S_S_S_S_S_S_S_S_S_S_S_S_S_S_S_S_S_S_S_S_S_S_S_S_S_S_S_S_S_S_S_S_S_S_S_S_S_S_S_S_S_S_S_S_S_S_S_S_S_S_S_S_S_S_S_S_S_S_S_S_S_S_S_S_S_S_S_S_S_S_S_S_S_S_S_S_S_S_S_S_S_S_S_S_S_S_S_S_S_S_S_S_S_S_S_S_S_S_S_S_S_S_S_S_S_S_S_S_S_S_S__param_247];
	ld.param.u64 	%rd249, [_Z4racePiS_S_S_S_S_S_S_S_S_S_S_S_S_S_S_S_S_S_S_S_S_S_S_S_S_S_S_S_S_S_S_S_S_S_S_S_S_S_S_S_S_S_S_S_S_S_S_S_S_S_S_S_S_S_S_S_S_S_S_S_S_S_S_S_S_S_S_S_S_S_S_S_S_S_S_S_S_S_S_S_S_S_S_S_S_S_S_S_S_S_S_S_S_S_S_S_S_S_S_S_S_S_S_S_S_S_S_S_S_S_S_S_S_S_S_S_S_S_S_S_S_S_S_S_S_S_S_S_S_S_S_S_S_S_S_S_S_S_S_S_S_S_S_S_S_S_S_S_S_S_S_S_S_S_S_S_S_S_S_S_S_S_S_S_S_S_S_S_S_S_S_S_S_S_S_S_S_S_S_S_S_S_S_S_S_S_S_S_S_S_S_S_S_S_S_S_S_S_S_S_S_S_S_S_S_S_S_S_S_S_S_S_S_S_S_S_S_S_S_S_S_S_S_S_S_S_S_S_S_S_S_S_S_S_S_S_S_S_S_S_S_S_S_S_S_S_S_S_S_S_S_S_S_S_S_S_S_S_S_S_S_S_S_S_S_S_S_S_S_S_S_S_S_S_S_S_S_S_S_S_S_S_S_S_S_S_S_S_S_S_S_S_S_S_S_S_S_S_S_S_S_S_S_S_S_S_S_S_S_S_S_S_S_S_S_S_S_S_S_S_S_S_S_S_S_S_S_S_S_S_S_S_S_S_S_S_S_S_S_S_S_S_S_S_S_S_S_S_S_S_S_S_S_S_S_S_S_S_S_S_S_S_S_S_S_S_S_S_S_S_S_S_S_S_S_S_S_S_S_S_S_S_S_S_S_S_S_S_S_S_S_S_S_S_S_S_S_S_S_S_S_S_S_S_S_S_S_S_S_S_S_S_S_S_S_S_S_S_S_S_S_S_S_S_S_S_S_S_S_S_S_S_S_S_S_S_S_S_S_S_S_S_S_S_S_S_S_S_S_S_S_S_S_S_S_S_S_S_S_S_S_S_S_S_S_S_S_S_S_S_S_S_S_S_S_S_S_S_S_S_S_S_S_S_S_S_S_S_S_S_S_S_S_S_S_S_S_S_S_S_S_S_S_S_S_S_S_S_S_S_S_S_S_S_S_S_S_S_S_S_S_S_S_S_S_S_S_S_S_S_S_S_S_S_S_S_S_S_S_S_S_S_S_S_S_S_S_S_S_S_S_S_S_S_S_S_S_S_S_S_S_S_S_S_S_S_S_S_S_S_S_S_S_S_S_S_S_S_S_S_S_S_S_S_S_S_S_S_S_S_S_S_S_S_S_S_S_S_S_S_S_S_S_S_S_S_S_S_S_S_S_S_S_S_S_S_S_S_S_S_S_S_S_S_S_S_S_S_S_S_S_S_S_S_S_S_S_S_S_S_S_S_S_S_S_S_S_S_S_S_S_S_S_S_S_S_S_S_S_S_S_S_S_S_S_S_S_S_S_S_S_S_S_S_S_S_S_S_S_S_S_S_S_S_S_S_S_S_S_S_S_S_S_S_S_S_S_S_S_S_S_S_S_S_S_S_S_S_S_S_S_S_S_S_S_S_S_S_S_S_S_S_S_S_S_S_S_S_S_S_S_S_S_S_S_S_S_S_S_S_S_S_S_S_S_S_S_S_S_S_S_S_S_S_S_S_S_S_S_S_S_S_S_S_S_S_S_S_S_S_S_S_S_S_S_S_S_S_S_S_S_S_S_S_S_S_S_S_S_S_S_S_S_S_S_S_S_S_S_S_S_S_S_S_S_S_S_S_S_S_S_S_S_S_S_S_S_S_S_S_S_S_S_S_S_S_S_S_S_S_S_S_S_S_S_S_S_S_S_S_S_S_S_S_S_S_S_S_S_S_S_S_S_S_S_S_S_S_S_S_S_S_S_S_S_S_S_S_S_S_S_S_S_S_S_S_S_S_S_S_S_S_S_S_S_S_S_S_S_S_S_S_S_S_S_S_S_S_S_S_S_S_S_S_S_S_S_S_S_S_S_S_S_S_S_S_S_S_S_S_S_S_S_S_S_S_S_S_S_S_S_S_S_S_S_S_S_S_S_S_S_S_S_S_S_S_S_S_S_S_S_S_S_S_S_S_S_S_S_S_S_S_S_S_S_S_S_S_S_S_S_S_S_S_S_S_S_S_S_S_S_S_S_S_S_S_S_S_S_S_S_S_S_S_S_S_S_S_S_S_S_S_S_S_S_S_S_S_S_S_S_S_S_S_S_S_S_S_S_S_S_S_S__param_248];
	ld.param.u64 	%rd250, [_Z4racePiS_S_S_S_S_S_S_S_S_S_S_S_S_S_S_S_S_S_S_S_S_S_S_S_S_S_S_S_S_S_S_S_S_S_S_S_S_S_S_S_S_S_S_S_S_S_S_S_S_S_S_S_S_S_S_S_S_S_S_S_S_S_S_S_S_S_S_S_S_S_S_S_S_S_S_S_S_S_S_S_S_S_S_S_S_S_S_S_S_S_S_S_S_S_S_S_S_S_S_S_S_S_S_S_S_S_S_S_S_S_S_S_S_S_S_S_S_S_S_S_S_S_S_S_S_S_S_S_S_S_S_S_S_S_S_S_S_S_S_S_S_S_S_S_S_S_S_S_S_S_S_S_S_S_S_S_S_S_S_S_S_S_S_S_S_S_S_S_S_S_S_S_S_S_S_S_S_S_S_S_S_S_S_S_S_S_S_S_S_S_S_S_S_S_S_S_S_S_S_S_S_S_S_S_S_S_S_S_S_S_S_S_S_S_S_S_S_S_S_S_S_S_S_S_S_S_S_S_S_S_S_S_S_S_S_S_S_S_S_S_S_S_S_S_S_S_S_S_S_S_S_S_S_S_S_S_S_S_S_S_S_S_S_S_S_S_S_S_S_S_S_S_S_S_S_S_S_S_S_S_S_S_S_S_S_S_S_S_S_S_S_S_S_S_S_S_S_S_S_S_S_S_S_S_S_S_S_S_S_S_S_S_S_S_S_S_S_S_S_S_S_S_S_S_S_S_S_S_S_S_S_S_S_S_S_S_S_S_S_S_S_S_S_S_S_S_S_S_S_S_S_S_S_S_S_S_S_S_S_S_S_S_S_S_S_S_S_S_S_S_S_S_S_S_S_S_S_S_S_S_S_S_S_S_S_S_S_S_S_S_S_S_S_S_S_S_S_S_S_S_S_S_S_S_S_S_S_S_S_S_S_S_S_S_S_S_S_S_S_S_S_S_S_S_S_S_S_S_S_S_S_S_S_S_S_S_S_S_S_S_S_S_S_S_S_S_S_S_S_S_S_S_S_S_S_S_S_S_S_S_S_S_S_S_S_S_S_S_S_S_S_S_S_S_S_S_S_S_S_S_S_S_S_S_S_S_S_S_S_S_S_S_S_S_S_S_S_S_S_S_S_S_S_S_S_S_S_S_S_S_S_S_S_S_S_S_S_S_S_S_S_S_S_S_S_S_S_S_S_S_S_S_S_S_S_S_S_S_S_S_S_S_S_S_S_S_S_S_S_S_S_S_S_S_S_S_S_S_S_S_S_S_S_S_S_S_S_S_S_S_S_S_S_S_S_S_S_S_S_S_S_S_S_S_S_S_S_S_S_S_S_S_S_S_S_S_S_S_S_S_S_S_S_S_S_S_S_S_S_S_S_S_S_S_S_S_S_S_S_S_S_S_S_S_S_S_S_S_S_S_S_S_S_S_S_S_S_S_S_S_S_S_S_S_S_S_S_S_S_S_S_S_S_S_S_S_S_S_S_S_S_S_S_S_S_S_S_S_S_S_S_S_S_S_S_S_S_S_S_S_S_S_S_S_S_S_S_S_S_S_S_S_S_S_S_S_S_S_S_S_S_S_S_S_S_S_S_S_S_S_S_S_S_S_S_S_S_S_S_S_S_S_S_S_S_S_S_S_S_S_S_S_S_S_S_S_S_S_S_S_S_S_S_S_S_S_S_S_S_S_S_S_S_S_S_S_S_S_S_S_S_S_S_S_S_S_S_S_S_S_S_S_S_S_S_S_S_S_S_S_S_S_S_S_S_S_S_S_S_S_S_S_S_S_S_S_S_S_S_S_S_S_S_S_S_S_S_S_S_S_S_S_S_S_S_S_S_S_S_S_S_S_S_S_S_S_S_S_S_S_S_S_S_S_S_S_S_S_S_S_S_S_S_S_S_S_S_S_S_S_S_S_S_S_S_S_S_S_S_S_S_S_S_S_S_S_S_S_S_S_S_S_S_S_S_S_S_S_S_S_S_S_S_S_S_S_S_S_S_S_S_S_S_S_S_S_S_S_S_S_S_S_S_S_S_S_S_S_S_S_S_S_S_S_S_S_S_S_S_S_S_S_S_S_S_S_S_S_S_S_S_S_S_S_S_S_S_S_S_S_S_S_S_S_S_S_S_S_S_S_S_S_S_S_S_S_S_S_S_S_S_S_S_S_S_S_S_S_S_S_S_S_S_S_S_S_S_S_S_S_S_S_S_S_S_S_S_S_S_S_S_S_S_S_S_S_S_S_S_S_S_S_S_S_S_S_S_S_S_S_S_S_S_S_S_S_S_S_S_S_S_S_S__param_249];
	ld.param.u64 	%rd251, [_Z4racePiS_S_S_S_S_S_S_S_S_S_S_S_S_S_S_S_S_S_S_S_S_S_S_S_S_S_S_S_S_S_S_S_S_S_S_S_S_S_S_S_S_S_S_S_S_S_S_S_S_S_S_S_S_S_S_S_S_S_S_S_S_S_S_S_S_S_S_S_S_S_S_S_S_S_S_S_S_S_S_S_S_S_S_S_S_S_S_S_S_S_S_S_S_S_S_S_S_S_S_S_S_S_S_S_S_S_S_S_S_S_S_S_S_S_S_S_S_S_S_S_S_S_S_S_S_S_S_S_S_S_S_S_S_S_S_S_S_S_S_S_S_S_S_S_S_S_S_S_S_S_S_S_S_S_S_S_S_S_S_S_S_S_S_S_S_S_S_S_S_S_S_S_S_S_S_S_S_S_S_S_S_S_S_S_S_S_S_S_S_S_S_S_S_S_S_S_S_S_S_S_S_S_S_S_S_S_S_S_S_S_S_S_S_S_S_S_S_S_S_S_S_S_S_S_S_S_S_S_S_S_S_S_S_S_S_S_S_S_S_S_S_S_S_S_S_S_S_S_S_S_S_S_S_S_S_S_S_S_S_S_S_S_S_S_S_S_S_S_S_S_S_S_S_S_S_S_S_S_S_S_S_S_S_S_S_S_S_S_S_S_S_S_S_S_S_S_S_S_S_S_S_S_S_S_S_S_S_S_S_S_S_S_S_S_S_S_S_S_S_S_S_S_S_S_S_S_S_S_S_S_S_S_S_S_S_S_S_S_S_S_S_S_S_S_S_S_S_S_S_S_S_S_S_S_S_S_S_S_S_S_S_S_S_S_S_S_S_S_S_S_S_S_S_S_S_S_S_S_S_S_S_S_S_S_S_S_S_S_S_S_S_S_S_S_S_S_S_S_S_S_S_S_S_S_S_S_S_S_S_S_S_S_S_S_S_S_S_S_S_S_S_S_S_S_S_S_S_S_S_S_S_S_S_S_S_S_S_S_S_S_S_S_S_S_S_S_S_S_S_S_S_S_S_S_S_S_S_S_S_S_S_S_S_S_S_S_S_S_S_S_S_S_S_S_S_S_S_S_S_S_S_S_S_S_S_S_S_S_S_S_S_S_S_S_S_S_S_S_S_S_S_S_S_S_S_S_S_S_S_S_S_S_S_S_S_S_S_S_S_S_S_S_S_S_S_S_S_S_S_S_S_S_S_S_S_S_S_S_S_S_S_S_S_S_S_S_S_S_S_S_S_S_S_S_S_S_S_S_S_S_S_S_S_S_S_S_S_S_S_S_S_S_S_S_S_S_S_S_S_S_S_S_S_S_S_S_S_S_S_S_S_S_S_S_S_S_S_S_S_S_S_S_S_S_S_S_S_S_S_S_S_S_S_S_S_S_S_S_S_S_S_S_S_S_S_S_S_S_S_S_S_S_S_S_S_S_S_S_S_S_S_S_S_S_S_S_S_S_S_S_S_S_S_S_S_S_S_S_S_S_S_S_S_S_S_S_S_S_S_S_S_S_S_S_S_S_S_S_S_S_S_S_S_S_S_S_S_S_S_S_S_S_S_S_S_S_S_S_S_S_S_S_S_S_S_S_S_S_S_S_S_S_S_S_S_S_S_S_S_S_S_S_S_S_S_S_S_S_S_S_S_S_S_S_S_S_S_S_S_S_S_S_S_S_S_S_S_S_S_S_S_S_S_S_S_S_S_S_S_S_S_S_S_S_S_S_S_S_S_S_S_S_S_S_S_S_S_S_S_S_S_S_S_S_S_S_S_S_S_S_S_S_S_S_S_S_S_S_S_S_S_S_S_S_S_S_S_S_S_S_S_S_S_S_S_S_S_S_S_S_S_S_S_S_S_S_S_S_S_S_S_S_S_S_S_S_S_S_S_S_S_S_S_S_S_S_S_S_S_S_S_S_S_S_S_S_S_S_S_S_S_S_S_S_S_S_S_S_S_S_S_S_S_S_S_S_S_S_S_S_S_S_S_S_S_S_S_S_S_S_S_S_S_S_S_S_S_S_S_S_S_S_S_S_S_S_S_S_S_S_S_S_S_S_S_S_S_S_S_S_S_S_S_S_S_S_S_S_S_S_S_S_S_S_S_S_S_S_S_S_S_S_S_S_S_S_S_S_S_S_S_S_S_S_S_S_S_S_S_S_S_S_S_S_S_S_S_S_S_S_S_S_S_S_S_S_S_S_S_S_S_S_S_S_S_S_S_S_S_S_S_S_S_S_S_S_S_S_S_S_S_S_S_S_S_S_S_S_S_S_S_S_S_S_S_S_S_S_S_S_S_S_S__param_250];
	ld.param.u64 	%rd252, [_Z4racePiS_S_S_S_S_S_S_S_S_S_S_S_S_S_S_S_S_S_S_S_S_S_S_S_S_S_S_S_S_S_S_S_S_S_S_S_S_S_S_S_S_S_S_S_S_S_S_S_S_S_S_S_S_S_S_S_S_S_S_S_S_S_S_S_S_S_S_S_S_S_S_S_S_S_S_S_S_S_S_S_S_S_S_S_S_S_S_S_S_S_S_S_S_S_S_S_S_S_S_S_S_S_S_S_S_S_S_S_S_S_S_S_S_S_S_S_S_S_S_S_S_S_S_S_S_S_S_S_S_S_S_S_S_S_S_S_S_S_S_S_S_S_S_S_S_S_S_S_S_S_S_S_S_S_S_S_S_S_S_S_S_S_S_S_S_S_S_S_S_S_S_S_S_S_S_S_S_S_S_S_S_S_S_S_S_S_S_S_S_S_S_S_S_S_S_S_S_S_S_S_S_S_S_S_S_S_S_S_S_S_S_S_S_S_S_S_S_S_S_S_S_S_S_S_S_S_S_S_S_S_S_S_S_S_S_S_S_S_S_S_S_S_S_S_S_S_S_S_S_S_S_S_S_S_S_S_S_S_S_S_S_S_S_S_S_S_S_S_S_S_S_S_S_S_S_S_S_S_S_S_S_S_S_S_S_S_S_S_S_S_S_S_S_S_S_S_S_S_S_S_S_S_S_S_S_S_S_S_S_S_S_S_S_S_S_S_S_S_S_S_S_S_S_S_S_S_S_S_S_S_S_S_S_S_S_S_S_S_S_S_S_S_S_S_S_S_S_S_S_S_S_S_S_S_S_S_S_S_S_S_S_S_S_S_S_S_S_S_S_S_S_S_S_S_S_S_S_S_S_S_S_S_S_S_S_S_S_S_S_S_S_S_S_S_S_S_S_S_S_S_S_S_S_S_S_S_S_S_S_S_S_S_S_S_S_S_S_S_S_S_S_S_S_S_S_S_S_S_S_S_S_S_S_S_S_S_S_S_S_S_S_S_S_S_S_S_S_S_S_S_S_S_S_S_S_S_S_S_S_S_S_S_S_S_S_S_S_S_S_S_S_S_S_S_S_S_S_S_S_S_S_S_S_S_S_S_S_S_S_S_S_S_S_S_S_S_S_S_S_S_S_S_S_S_S_S_S_S_S_S_S_S_S_S_S_S_S_S_S_S_S_S_S_S_S_S_S_S_S_S_S_S_S_S_S_S_S_S_S_S_S_S_S_S_S_S_S_S_S_S_S_S_S_S_S_S_S_S_S_S_S_S_S_S_S_S_S_S_S_S_S_S_S_S_S_S_S_S_S_S_S_S_S_S_S_S_S_S_S_S_S_S_S_S_S_S_S_S_S_S_S_S_S_S_S_S_S_S_S_S_S_S_S_S_S_S_S_S_S_S_S_S_S_S_S_S_S_S_S_S_S_S_S_S_S_S_S_S_S_S_S_S_S_S_S_S_S_S_S_S_S_S_S_S_S_S_S_S_S_S_S_S_S_S_S_S_S_S_S_S_S_S_S_S_S_S_S_S_S_S_S_S_S_S_S_S_S_S_S_S_S_S_S_S_S_S_S_S_S_S_S_S_S_S_S_S_S_S_S_S_S_S_S_S_S_S_S_S_S_S_S_S_S_S_S_S_S_S_S_S_S_S_S_S_S_S_S_S_S_S_S_S_S_S_S_S_S_S_S_S_S_S_S_S_S_S_S_S_S_S_S_S_S_S_S_S_S_S_S_S_S_S_S_S_S_S_S_S_S_S_S_S_S_S_S_S_S_S_S_S_S_S_S_S_S_S_S_S_S_S_S_S_S_S_S_S_S_S_S_S_S_S_S_S_S_S_S_S_S_S_S_S_S_S_S_S_S_S_S_S_S_S_S_S_S_S_S_S_S_S_S_S_S_S_S_S_S_S_S_S_S_S_S_S_S_S_S_S_S_S_S_S_S_S_S_S_S_S_S_S_S_S_S_S_S_S_S_S_S_S_S_S_S_S_S_S_S_S_S_S_S_S_S_S_S_S_S_S_S_S_S_S_S_S_S_S_S_S_S_S_S_S_S_S_S_S_S_S_S_S_S_S_S_S_S_S_S_S_S_S_S_S_S_S_S_S_S_S_S_S_S_S_S_S_S_S_S_S_S_S_S_S_S_S_S_S_S_S_S_S_S_S_S_S_S_S_S_S_S_S_S_S_S_S_S_S_S_S_S_S_S_S_S_S_S_S_S_S_S_S_S_S_S_S_S_S_S_S_S_S_S_S_S_S_S_S_S_S_S_S_S_S_S_S_S_S_S_S_S_S_S_S_S__param_251];
	ld.param.u64 	%rd253, [_Z4racePiS_S_S_S_S_S_S_S_S_S_S_S_S_S_S_S_S_S_S_S_S_S_S_S_S_S_S_S_S_S_S_S_S_S_S_S_S_S_S_S_S_S_S_S_S_S_S_S_S_S_S_S_S_S_S_S_S_S_S_S_S_S_S_S_S_S_S_S_S_S_S_S_S_S_S_S_S_S_S_S_S_S_S_S_S_S_S_S_S_S_S_S_S_S_S_S_S_S_S_S_S_S_S_S_S_S_S_S_S_S_S_S_S_S_S_S_S_S_S_S_S_S_S_S_S_S_S_S_S_S_S_S_S_S_S_S_S_S_S_S_S_S_S_S_S_S_S_S_S_S_S_S_S_S_S_S_S_S_S_S_S_S_S_S_S_S_S_S_S_S_S_S_S_S_S_S_S_S_S_S_S_S_S_S_S_S_S_S_S_S_S_S_S_S_S_S_S_S_S_S_S_S_S_S_S_S_S_S_S_S_S_S_S_S_S_S_S_S_S_S_S_S_S_S_S_S_S_S_S_S_S_S_S_S_S_S_S_S_S_S_S_S_S_S_S_S_S_S_S_S_S_S_S_S_S_S_S_S_S_S_S_S_S_S_S_S_S_S_S_S_S_S_S_S_S_S_S_S_S_S_S_S_S_S_S_S_S_S_S_S_S_S_S_S_S_S_S_S_S_S_S_S_S_S_S_S_S_S_S_S_S_S_S_S_S_S_S_S_S_S_S_S_S_S_S_S_S_S_S_S_S_S_S_S_S_S_S_S_S_S_S_S_S_S_S_S_S_S_S_S_S_S_S_S_S_S_S_S_S_S_S_S_S_S_S_S_S_S_S_S_S_S_S_S_S_S_S_S_S_S_S_S_S_S_S_S_S_S_S_S_S_S_S_S_S_S_S_S_S_S_S_S_S_S_S_S_S_S_S_S_S_S_S_S_S_S_S_S_S_S_S_S_S_S_S_S_S_S_S_S_S_S_S_S_S_S_S_S_S_S_S_S_S_S_S_S_S_S_S_S_S_S_S_S_S_S_S_S_S_S_S_S_S_S_S_S_S_S_S_S_S_S_S_S_S_S_S_S_S_S_S_S_S_S_S_S_S_S_S_S_S_S_S_S_S_S_S_S_S_S_S_S_S_S_S_S_S_S_S_S_S_S_S_S_S_S_S_S_S_S_S_S_S_S_S_S_S_S_S_S_S_S_S_S_S_S_S_S_S_S_S_S_S_S_S_S_S_S_S_S_S_S_S_S_S_S_S_S_S_S_S_S_S_S_S_S_S_S_S_S_S_S_S_S_S_S_S_S_S_S_S_S_S_S_S_S_S_S_S_S_S_S_S_S_S_S_S_S_S_S_S_S_S_S_S_S_S_S_S_S_S_S_S_S_S_S_S_S_S_S_S_S_S_S_S_S_S_S_S_S_S_S_S_S_S_S_S_S_S_S_S_S_S_S_S_S_S_S_S_S_S_S_S_S_S_S_S_S_S_S_S_S_S_S_S_S_S_S_S_S_S_S_S_S_S_S_S_S_S_S_S_S_S_S_S_S_S_S_S_S_S_S_S_S_S_S_S_S_S_S_S_S_S_S_S_S_S_S_S_S_S_S_S_S_S_S_S_S_S_S_S_S_S_S_S_S_S_S_S_S_S_S_S_S_S_S_S_S_S_S_S_S_S_S_S_S_S_S_S_S_S_S_S_S_S_S_S_S_S_S_S_S_S_S_S_S_S_S_S_S_S_S_S_S_S_S_S_S_S_S_S_S_S_S_S_S_S_S_S_S_S_S_S_S_S_S_S_S_S_S_S_S_S_S_S_S_S_S_S_S_S_S_S_S_S_S_S_S_S_S_S_S_S_S_S_S_S_S_S_S_S_S_S_S_S_S_S_S_S_S_S_S_S_S_S_S_S_S_S_S_S_S_S_S_S_S_S_S_S_S_S_S_S_S_S_S_S_S_S_S_S_S_S_S_S_S_S_S_S_S_S_S_S_S_S_S_S_S_S_S_S_S_S_S_S_S_S_S_S_S_S_S_S_S_S_S_S_S_S_S_S_S_S_S_S_S_S_S_S_S_S_S_S_S_S_S_S_S_S_S_S_S_S_S_S_S_S_S_S_S_S_S_S_S_S_S_S_S_S_S_S_S_S_S_S_S_S_S_S_S_S_S_S_S_S_S_S_S_S_S_S_S_S_S_S_S_S_S_S_S_S_S_S_S_S_S_S_S_S_S_S_S_S_S_S_S_S_S_S_S_S_S_S_S_S_S_S_S_S_S_S_S_S_S_S_S_S_S_S_S_S_S_S__param_252];
	ld.param.u64 	%rd254, [_Z4racePiS_S_S_S_S_S_S_S_S_S_S_S_S_S_S_S_S_S_S_S_S_S_S_S_S_S_S_S_S_S_S_S_S_S_S_S_S_S_S_S_S_S_S_S_S_S_S_S_S_S_S_S_S_S_S_S_S_S_S_S_S_S_S_S_S_S_S_S_S_S_S_S_S_S_S_S_S_S_S_S_S_S_S_S_S_S_S_S_S_S_S_S_S_S_S_S_S_S_S_S_S_S_S_S_S_S_S_S_S_S_S_S_S_S_S_S_S_S_S_S_S_S_S_S_S_S_S_S_S_S_S_S_S_S_S_S_S_S_S_S_S_S_S_S_S_S_S_S_S_S_S_S_S_S_S_S_S_S_S_S_S_S_S_S_S_S_S_S_S_S_S_S_S_S_S_S_S_S_S_S_S_S_S_S_S_S_S_S_S_S_S_S_S_S_S_S_S_S_S_S_S_S_S_S_S_S_S_S_S_S_S_S_S_S_S_S_S_S_S_S_S_S_S_S_S_S_S_S_S_S_S_S_S_S_S_S_S_S_S_S_S_S_S_S_S_S_S_S_S_S_S_S_S_S_S_S_S_S_S_S_S_S_S_S_S_S_S_S_S_S_S_S_S_S_S_S_S_S_S_S_S_S_S_S_S_S_S_S_S_S_S_S_S_S_S_S_S_S_S_S_S_S_S_S_S_S_S_S_S_S_S_S_S_S_S_S_S_S_S_S_S_S_S_S_S_S_S_S_S_S_S_S_S_S_S_S_S_S_S_S_S_S_S_S_S_S_S_S_S_S_S_S_S_S_S_S_S_S_S_S_S_S_S_S_S_S_S_S_S_S_S_S_S_S_S_S_S_S_S_S_S_S_S_S_S_S_S_S_S_S_S_S_S_S_S_S_S_S_S_S_S_S_S_S_S_S_S_S_S_S_S_S_S_S_S_S_S_S_S_S_S_S_S_S_S_S_S_S_S_S_S_S_S_S_S_S_S_S_S_S_S_S_S_S_S_S_S_S_S_S_S_S_S_S_S_S_S_S_S_S_S_S_S_S_S_S_S_S_S_S_S_S_S_S_S_S_S_S_S_S_S_S_S_S_S_S_S_S_S_S_S_S_S_S_S_S_S_S_S_S_S_S_S_S_S_S_S_S_S_S_S_S_S_S_S_S_S_S_S_S_S_S_S_S_S_S_S_S_S_S_S_S_S_S_S_S_S_S_S_S_S_S_S_S_S_S_S_S_S_S_S_S_S_S_S_S_S_S_S_S_S_S_S_S_S_S_S_S_S_S_S_S_S_S_S_S_S_S_S_S_S_S_S_S_S_S_S_S_S_S_S_S_S_S_S_S_S_S_S_S_S_S_S_S_S_S_S_S_S_S_S_S_S_S_S_S_S_S_S_S_S_S_S_S_S_S_S_S_S_S_S_S_S_S_S_S_S_S_S_S_S_S_S_S_S_S_S_S_S_S_S_S_S_S_S_S_S_S_S_S_S_S_S_S_S_S_S_S_S_S_S_S_S_S_S_S_S_S_S_S_S_S_S_S_S_S_S_S_S_S_S_S_S_S_S_S_S_S_S_S_S_S_S_S_S_S_S_S_S_S_S_S_S_S_S_S_S_S_S_S_S_S_S_S_S_S_S_S_S_S_S_S_S_S_S_S_S_S_S_S_S_S_S_S_S_S_S_S_S_S_S_S_S_S_S_S_S_S_S_S_S_S_S_S_S_S_S_S_S_S_S_S_S_S_S_S_S_S_S_S_S_S_S_S_S_S_S_S_S_S_S_S_S_S_S_S_S_S_S_S_S_S_S_S_S_S_S_S_S_S_S_S_S_S_S_S_S_S_S_S_S_S_S_S_S_S_S_S_S_S_S_S_S_S_S_S_S_S_S_S_S_S_S_S_S_S_S_S_S_S_S_S_S_S_S_S_S_S_S_S_S_S_S_S_S_S_S_S_S_S_S_S_S_S_S_S_S_S_S_S_S_S_S_S_S_S_S_S_S_S_S_S_S_S_S_S_S_S_S_S_S_S_S_S_S_S_S_S_S_S_S_S_S_S_S_S_S_S_S_S_S_S_S_S_S_S_S_S_S_S_S_S_S_S_S_S_S_S_S_S_S_S_S_S_S_S_S_S_S_S_S_S_S_S_S_S_S_S_S_S_S_S_S_S_S_S_S_S_S_S_S_S_S_S_S_S_S_S_S_S_S_S_S_S_S_S_S_S_S_S_S_S_S_S_S_S_S_S_S_S_S_S_S_S_S_S_S_S_S_S_S_S_S_S_S_S_S_S_S_S_S_S_S__param_253];
	ld.param.u64 	%rd255, [_Z4racePiS_S_S_S_S_S_S_S_S_S_S_S_S_S_S_S_S_S_S_S_S_S_S_S_S_S_S_S_S_S_S_S_S_S_S_S_S_S_S_S_S_S_S_S_S_S_S_S_S_S_S_S_S_S_S_S_S_S_S_S_S_S_S_S_S_S_S_S_S_S_S_S_S_S_S_S_S_S_S_S_S_S_S_S_S_S_S_S_S_S_S_S_S_S_S_S_S_S_S_S_S_S_S_S_S_S_S_S_S_S_S_S_S_S_S_S_S_S_S_S_S_S_S_S_S_S_S_S_S_S_S_S_S_S_S_S_S_S_S_S_S_S_S_S_S_S_S_S_S_S_S_S_S_S_S_S_S_S_S_S_S_S_S_S_S_S_S_S_S_S_S_S_S_S_S_S_S_S_S_S_S_S_S_S_S_S_S_S_S_S_S_S_S_S_S_S_S_S_S_S_S_S_S_S_S_S_S_S_S_S_S_S_S_S_S_S_S_S_S_S_S_S_S_S_S_S_S_S_S_S_S_S_S_S_S_S_S_S_S_S_S_S_S_S_S_S_S_S_S_S_S_S_S_S_S_S_S_S_S_S_S_S_S_S_S_S_S_S_S_S_S_S_S_S_S_S_S_S_S_S_S_S_S_S_S_S_S_S_S_S_S_S_S_S_S_S_S_S_S_S_S_S_S_S_S_S_S_S_S_S_S_S_S_S_S_S_S_S_S_S_S_S_S_S_S_S_S_S_S_S_S_S_S_S_S_S_S_S_S_S_S_S_S_S_S_S_S_S_S_S_S_S_S_S_S_S_S_S_S_S_S_S_S_S_S_S_S_S_S_S_S_S_S_S_S_S_S_S_S_S_S_S_S_S_S_S_S_S_S_S_S_S_S_S_S_S_S_S_S_S_S_S_S_S_S_S_S_S_S_S_S_S_S_S_S_S_S_S_S_S_S_S_S_S_S_S_S_S_S_S_S_S_S_S_S_S_S_S_S_S_S_S_S_S_S_S_S_S_S_S_S_S_S_S_S_S_S_S_S_S_S_S_S_S_S_S_S_S_S_S_S_S_S_S_S_S_S_S_S_S_S_S_S_S_S_S_S_S_S_S_S_S_S_S_S_S_S_S_S_S_S_S_S_S_S_S_S_S_S_S_S_S_S_S_S_S_S_S_S_S_S_S_S_S_S_S_S_S_S_S_S_S_S_S_S_S_S_S_S_S_S_S_S_S_S_S_S_S_S_S_S_S_S_S_S_S_S_S_S_S_S_S_S_S_S_S_S_S_S_S_S_S_S_S_S_S_S_S_S_S_S_S_S_S_S_S_S_S_S_S_S_S_S_S_S_S_S_S_S_S_S_S_S_S_S_S_S_S_S_S_S_S_S_S_S_S_S_S_S_S_S_S_S_S_S_S_S_S_S_S_S_S_S_S_S_S_S_S_S_S_S_S_S_S_S_S_S_S_S_S_S_S_S_S_S_S_S_S_S_S_S_S_S_S_S_S_S_S_S_S_S_S_S_S_S_S_S_S_S_S_S_S_S_S_S_S_S_S_S_S_S_S_S_S_S_S_S_S_S_S_S_S_S_S_S_S_S_S_S_S_S_S_S_S_S_S_S_S_S_S_S_S_S_S_S_S_S_S_S_S_S_S_S_S_S_S_S_S_S_S_S_S_S_S_S_S_S_S_S_S_S_S_S_S_S_S_S_S_S_S_S_S_S_S_S_S_S_S_S_S_S_S_S_S_S_S_S_S_S_S_S_S_S_S_S_S_S_S_S_S_S_S_S_S_S_S_S_S_S_S_S_S_S_S_S_S_S_S_S_S_S_S_S_S_S_S_S_S_S_S_S_S_S_S_S_S_S_S_S_S_S_S_S_S_S_S_S_S_S_S_S_S_S_S_S_S_S_S_S_S_S_S_S_S_S_S_S_S_S_S_S_S_S_S_S_S_S_S_S_S_S_S_S_S_S_S_S_S_S_S_S_S_S_S_S_S_S_S_S_S_S_S_S_S_S_S_S_S_S_S_S_S_S_S_S_S_S_S_S_S_S_S_S_S_S_S_S_S_S_S_S_S_S_S_S_S_S_S_S_S_S_S_S_S_S_S_S_S_S_S_S_S_S_S_S_S_S_S_S_S_S_S_S_S_S_S_S_S_S_S_S_S_S_S_S_S_S_S_S_S_S_S_S_S_S_S_S_S_S_S_S_S_S_S_S_S_S_S_S_S_S_S_S_S_S_S_S_S_S_S_S_S_S_S_S_S_S_S_S_S_S_S_S_S_S_S_S_S_S_S_S_S_S__param_254];
	ld.param.u64 	%rd256, [_Z4racePiS_S_S_S_S_S_S_S_S_S_S_S_S_S_S_S_S_S_S_S_S_S_S_S_S_S_S_S_S_S_S_S_S_S_S_S_S_S_S_S_S_S_S_S_S_S_S_S_S_S_S_S_S_S_S_S_S_S_S_S_S_S_S_S_S_S_S_S_S_S_S_S_S_S_S_S_S_S_S_S_S_S_S_S_S_S_S_S_S_S_S_S_S_S_S_S_S_S_S_S_S_S_S_S_S_S_S_S_S_S_S_S_S_S_S_S_S_S_S_S_S_S_S_S_S_S_S_S_S_S_S_S_S_S_S_S_S_S_S_S_S_S_S_S_S_S_S_S_S_S_S_S_S_S_S_S_S_S_S_S_S_S_S_S_S_S_S_S_S_S_S_S_S_S_S_S_S_S_S_S_S_S_S_S_S_S_S_S_S_S_S_S_S_S_S_S_S_S_S_S_S_S_S_S_S_S_S_S_S_S_S_S_S_S_S_S_S_S_S_S_S_S_S_S_S_S_S_S_S_S_S_S_S_S_S_S_S_S_S_S_S_S_S_S_S_S_S_S_S_S_S_S_S_S_S_S_S_S_S_S_S_S_S_S_S_S_S_S_S_S_S_S_S_S_S_S_S_S_S_S_S_S_S_S_S_S_S_S_S_S_S_S_S_S_S_S_S_S_S_S_S_S_S_S_S_S_S_S_S_S_S_S_S_S_S_S_S_S_S_S_S_S_S_S_S_S_S_S_S_S_S_S_S_S_S_S_S_S_S_S_S_S_S_S_S_S_S_S_S_S_S_S_S_S_S_S_S_S_S_S_S_S_S_S_S_S_S_S_S_S_S_S_S_S_S_S_S_S_S_S_S_S_S_S_S_S_S_S_S_S_S_S_S_S_S_S_S_S_S_S_S_S_S_S_S_S_S_S_S_S_S_S_S_S_S_S_S_S_S_S_S_S_S_S_S_S_S_S_S_S_S_S_S_S_S_S_S_S_S_S_S_S_S_S_S_S_S_S_S_S_S_S_S_S_S_S_S_S_S_S_S_S_S_S_S_S_S_S_S_S_S_S_S_S_S_S_S_S_S_S_S_S_S_S_S_S_S_S_S_S_S_S_S_S_S_S_S_S_S_S_S_S_S_S_S_S_S_S_S_S_S_S_S_S_S_S_S_S_S_S_S_S_S_S_S_S_S_S_S_S_S_S_S_S_S_S_S_S_S_S_S_S_S_S_S_S_S_S_S_S_S_S_S_S_S_S_S_S_S_S_S_S_S_S_S_S_S_S_S_S_S_S_S_S_S_S_S_S_S_S_S_S_S_S_S_S_S_S_S_S_S_S_S_S_S_S_S_S_S_S_S_S_S_S_S_S_S_S_S_S_S_S_S_S_S_S_S_S_S_S_S_S_S_S_S_S_S_S_S_S_S_S_S_S_S_S_S_S_S_S_S_S_S_S_S_S_S_S_S_S_S_S_S_S_S_S_S_S_S_S_S_S_S_S_S_S_S_S_S_S_S_S_S_S_S_S_S_S_S_S_S_S_S_S_S_S_S_S_S_S_S_S_S_S_S_S_S_S_S_S_S_S_S_S_S_S_S_S_S_S_S_S_S_S_S_S_S_S_S_S_S_S_S_S_S_S_S_S_S_S_S_S_S_S_S_S_S_S_S_S_S_S_S_S_S_S_S_S_S_S_S_S_S_S_S_S_S_S_S_S_S_S_S_S_S_S_S_S_S_S_S_S_S_S_S_S_S_S_S_S_S_S_S_S_S_S_S_S_S_S_S_S_S_S_S_S_S_S_S_S_S_S_S_S_S_S_S_S_S_S_S_S_S_S_S_S_S_S_S_S_S_S_S_S_S_S_S_S_S_S_S_S_S_S_S_S_S_S_S_S_S_S_S_S_S_S_S_S_S_S_S_S_S_S_S_S_S_S_S_S_S_S_S_S_S_S_S_S_S_S_S_S_S_S_S_S_S_S_S_S_S_S_S_S_S_S_S_S_S_S_S_S_S_S_S_S_S_S_S_S_S_S_S_S_S_S_S_S_S_S_S_S_S_S_S_S_S_S_S_S_S_S_S_S_S_S_S_S_S_S_S_S_S_S_S_S_S_S_S_S_S_S_S_S_S_S_S_S_S_S_S_S_S_S_S_S_S_S_S_S_S_S_S_S_S_S_S_S_S_S_S_S_S_S_S_S_S_S_S_S_S_S_S_S_S_S_S_S_S_S_S_S_S_S_S_S_S_S_S_S_S_S_S_S_S_S_S_S_S_S_S_S_S_S_S_S_S_S_S_S_S_S_S__param_255];
	ld.param.u64 	%rd257, [_Z4racePiS_S_S_S_S_S_S_S_S_S_S_S_S_S_S_S_S_S_S_S_S_S_S_S_S_S_S_S_S_S_S_S_S_S_S_S_S_S_S_S_S_S_S_S_S_S_S_S_S_S_S_S_S_S_S_S_S_S_S_S_S_S_S_S_S_S_S_S_S_S_S_S_S_S_S_S_S_S_S_S_S_S_S_S_S_S_S_S_S_S_S_S_S_S_S_S_S_S_S_S_S_S_S_S_S_S_S_S_S_S_S_S_S_S_S_S_S_S_S_S_S_S_S_S_S_S_S_S_S_S_S_S_S_S_S_S_S_S_S_S_S_S_S_S_S_S_S_S_S_S_S_S_S_S_S_S_S_S_S_S_S_S_S_S_S_S_S_S_S_S_S_S_S_S_S_S_S_S_S_S_S_S_S_S_S_S_S_S_S_S_S_S_S_S_S_S_S_S_S_S_S_S_S_S_S_S_S_S_S_S_S_S_S_S_S_S_S_S_S_S_S_S_S_S_S_S_S_S_S_S_S_S_S_S_S_S_S_S_S_S_S_S_S_S_S_S_S_S_S_S_S_S_S_S_S_S_S_S_S_S_S_S_S_S_S_S_S_S_S_S_S_S_S_S_S_S_S_S_S_S_S_S_S_S_S_S_S_S_S_S_S_S_S_S_S_S_S_S_S_S_S_S_S_S_S_S_S_S_S_S_S_S_S_S_S_S_S_S_S_S_S_S_S_S_S_S_S_S_S_S_S_S_S_S_S_S_S_S_S_S_S_S_S_S_S_S_S_S_S_S_S_S_S_S_S_S_S_S_S_S_S_S_S_S_S_S_S_S_S_S_S_S_S_S_S_S_S_S_S_S_S_S_S_S_S_S_S_S_S_S_S_S_S_S_S_S_S_S_S_S_S_S_S_S_S_S_S_S_S_S_S_S_S_S_S_S_S_S_S_S_S_S_S_S_S_S_S_S_S_S_S_S_S_S_S_S_S_S_S_S_S_S_S_S_S_S_S_S_S_S_S_S_S_S_S_S_S_S_S_S_S_S_S_S_S_S_S_S_S_S_S_S_S_S_S_S_S_S_S_S_S_S_S_S_S_S_S_S_S_S_S_S_S_S_S_S_S_S_S_S_S_S_S_S_S_S_S_S_S_S_S_S_S_S_S_S_S_S_S_S_S_S_S_S_S_S_S_S_S_S_S_S_S_S_S_S_S_S_S_S_S_S_S_S_S_S_S_S_S_S_S_S_S_S_S_S_S_S_S_S_S_S_S_S_S_S_S_S_S_S_S_S_S_S_S_S_S_S_S_S_S_S_S_S_S_S_S_S_S_S_S_S_S_S_S_S_S_S_S_S_S_S_S_S_S_S_S_S_S_S_S_S_S_S_S_S_S_S_S_S_S_S_S_S_S_S_S_S_S_S_S_S_S_S_S_S_S_S_S_S_S_S_S_S_S_S_S_S_S_S_S_S_S_S_S_S_S_S_S_S_S_S_S_S_S_S_S_S_S_S_S_S_S_S_S_S_S_S_S_S_S_S_S_S_S_S_S_S_S_S_S_S_S_S_S_S_S_S_S_S_S_S_S_S_S_S_S_S_S_S_S_S_S_S_S_S_S_S_S_S_S_S_S_S_S_S_S_S_S_S_S_S_S_S_S_S_S_S_S_S_S_S_S_S_S_S_S_S_S_S_S_S_S_S_S_S_S_S_S_S_S_S_S_S_S_S_S_S_S_S_S_S_S_S_S_S_S_S_S_S_S_S_S_S_S_S_S_S_S_S_S_S_S_S_S_S_S_S_S_S_S_S_S_S_S_S_S_S_S_S_S_S_S_S_S_S_S_S_S_S_S_S_S_S_S_S_S_S_S_S_S_S_S_S_S_S_S_S_S_S_S_S_S_S_S_S_S_S_S_S_S_S_S_S_S_S_S_S_S_S_S_S_S_S_S_S_S_S_S_S_S_S_S_S_S_S_S_S_S_S_S_S_S_S_S_S_S_S_S_S_S_S_S_S_S_S_S_S_S_S_S_S_S_S_S_S_S_S_S_S_S_S_S_S_S_S_S_S_S_S_S_S_S_S_S_S_S_S_S_S_S_S_S_S_S_S_S_S_S_S_S_S_S_S_S_S_S_S_S_S_S_S_S_S_S_S_S_S_S_S_S_S_S_S_S_S_S_S_S_S_S_S_S_S_S_S_S_S_S_S_S_S_S_S_S_S_S_S_S_S_S_S_S_S_S_S_S_S_S_S_S_S_S_S_S_S_S_S_S_S_S_S_S_S_S_S_S_S_S_S_S_S_S__param_256];
	ld.param.u64 	%rd258, [_Z4racePiS_S_S_S_S_S_S_S_S_S_S_S_S_S_S_S_S_S_S_S_S_S_S_S_S_S_S_S_S_S_S_S_S_S_S_S_S_S_S_S_S_S_S_S_S_S_S_S_S_S_S_S_S_S_S_S_S_S_S_S_S_S_S_S_S_S_S_S_S_S_S_S_S_S_S_S_S_S_S_S_S_S_S_S_S_S_S_S_S_S_S_S_S_S_S_S_S_S_S_S_S_S_S_S_S_S_S_S_S_S_S_S_S_S_S_S_S_S_S_S_S_S_S_S_S_S_S_S_S_S_S_S_S_S_S_S_S_S_S_S_S_S_S_S_S_S_S_S_S_S_S_S_S_S_S_S_S_S_S_S_S_S_S_S_S_S_S_S_S_S_S_S_S_S_S_S_S_S_S_S_S_S_S_S_S_S_S_S_S_S_S_S_S_S_S_S_S_S_S_S_S_S_S_S_S_S_S_S_S_S_S_S_S_S_S_S_S_S_S_S_S_S_S_S_S_S_S_S_S_S_S_S_S_S_S_S_S_S_S_S_S_S_S_S_S_S_S_S_S_S_S_S_S_S_S_S_S_S_S_S_S_S_S_S_S_S_S_S_S_S_S_S_S_S_S_S_S_S_S_S_S_S_S_S_S_S_S_S_S_S_S_S_S_S_S_S_S_S_S_S_S_S_S_S_S_S_S_S_S_S_S_S_S_S_S_S_S_S_S_S_S_S_S_S_S_S_S_S_S_S_S_S_S_S_S_S_S_S_S_S_S_S_S_S_S_S_S_S_S_S_S_S_S_S_S_S_S_S_S_S_S_S_S_S_S_S_S_S_S_S_S_S_S_S_S_S_S_S_S_S_S_S_S_S_S_S_S_S_S_S_S_S_S_S_S_S_S_S_S_S_S_S_S_S_S_S_S_S_S_S_S_S_S_S_S_S_S_S_S_S_S_S_S_S_S_S_S_S_S_S_S_S_S_S_S_S_S_S_S_S_S_S_S_S_S_S_S_S_S_S_S_S_S_S_S_S_S_S_S_S_S_S_S_S_S_S_S_S_S_S_S_S_S_S_S_S_S_S_S_S_S_S_S_S_S_S_S_S_S_S_S_S_S_S_S_S_S_S_S_S_S_S_S_S_S_S_S_S_S_S_S_S_S_S_S_S_S_S_S_S_S_S_S_S_S_S_S_S_S_S_S_S_S_S_S_S_S_S_S_S_S_S_S_S_S_S_S_S_S_S_S_S_S_S_S_S_S_S_S_S_S_S_S_S_S_S_S_S_S_S_S_S_S_S_S_S_S_S_S_S_S_S_S_S_S_S_S_S_S_S_S_S_S_S_S_S_S_S_S_S_S_S_S_S_S_S_S_S_S_S_S_S_S_S_S_S_S_S_S_S_S_S_S_S_S_S_S_S_S_S_S_S_S_S_S_S_S_S_S_S_S_S_S_S_S_S_S_S_S_S_S_S_S_S_S_S_S_S_S_S_S_S_S_S_S_S_S_S_S_S_S_S_S_S_S_S_S_S_S_S_S_S_S_S_S_S_S_S_S_S_S_S_S_S_S_S_S_S_S_S_S_S_S_S_S_S_S_S_S_S_S_S_S_S_S_S_S_S_S_S_S_S_S_S_S_S_S_S_S_S_S_S_S_S_S_S_S_S_S_S_S_S_S_S_S_S_S_S_S_S_S_S_S_S_S_S_S_S_S_S_S_S_S_S_S_S_S_S_S_S_S_S_S_S_S_S_S_S_S_S_S_S_S_S_S_S_S_S_S_S_S_S_S_S_S_S_S_S_S_S_S_S_S_S_S_S_S_S_S_S_S_S_S_S_S_S_S_S_S_S_S_S_S_S_S_S_S_S_S_S_S_S_S_S_S_S_S_S_S_S_S_S_S_S_S_S_S_S_S_S_S_S_S_S_S_S_S_S_S_S_S_S_S_S_S_S_S_S_S_S_S_S_S_S_S_S_S_S_S_S_S_S_S_S_S_S_S_S_S_S_S_S_S_S_S_S_S_S_S_S_S_S_S_S_S_S_S_S_S_S_S_S_S_S_S_S_S_S_S_S_S_S_S_S_S_S_S_S_S_S_S_S_S_S_S_S_S_S_S_S_S_S_S_S_S_S_S_S_S_S_S_S_S_S_S_S_S_S_S_S_S_S_S_S_S_S_S_S_S_S_S_S_S_S_S_S_S_S_S_S_S_S_S_S_S_S_S_S_S_S_S_S_S_S_S_S_S_S_S_S_S_S_S_S_S_S_S_S_S_S_S_S_S_S_S_S_S_S_S_S_S_S_S__param_257];
	ld.param.u64 	%rd259, [_Z4racePiS_S_S_S_S_S_S_S_S_S_S_S_S_S_S_S_S_S_S_S_S_S_S_S_S_S_S_S_S_S_S_S_S_S_S_S_S_S_S_S_S_S_S_S_S_S_S_S_S_S_S_S_S_S_S_S_S_S_S_S_S_S_S_S_S_S_S_S_S_S_S_S_S_S_S_S_S_S_S_S_S_S_S_S_S_S_S_S_S_S_S_S_S_S_S_S_S_S_S_S_S_S_S_S_S_S_S_S_S_S_S_S_S_S_S_S_S_S_S_S_S_S_S_S_S_S_S_S_S_S_S_S_S_S_S_S_S_S_S_S_S_S_S_S_S_S_S_S_S_S_S_S_S_S_S_S_S_S_S_S_S_S_S_S_S_S_S_S_S_S_S_S_S_S_S_S_S_S_S_S_S_S_S_S_S_S_S_S_S_S_S_S_S_S_S_S_S_S_S_S_S_S_S_S_S_S_S_S_S_S_S_S_S_S_S_S_S_S_S_S_S_S_S_S_S_S_S_S_S_S_S_S_S_S_S_S_S_S_S_S_S_S_S_S_S_S_S_S_S_S_S_S_S_S_S_S_S_S_S_S_S_S_S_S_S_S_S_S_S_S_S_S_S_S_S_S_S_S_S_S_S_S_S_S_S_S_S_S_S_S_S_S_S_S_S_S_S_S_S_S_S_S_S_S_S_S_S_S_S_S_S_S_S_S_S_S_S_S_S_S_S_S_S_S_S_S_S_S_S_S_S_S_S_S_S_S_S_S_S_S_S_S_S_S_S_S_S_S_S_S_S_S_S_S_S_S_S_S_S_S_S_S_S_S_S_S_S_S_S_S_S_S_S_S_S_S_S_S_S_S_S_S_S_S_S_S_S_S_S_S_S_S_S_S_S_S_S_S_S_S_S_S_S_S_S_S_S_S_S_S_S_S_S_S_S_S_S_S_S_S_S_S_S_S_S_S_S_S_S_S_S_S_S_S_S_S_S_S_S_S_S_S_S_S_S_S_S_S_S_S_S_S_S_S_S_S_S_S_S_S_S_S_S_S_S_S_S_S_S_S_S_S_S_S_S_S_S_S_S_S_S_S_S_S_S_S_S_S_S_S_S_S_S_S_S_S_S_S_S_S_S_S_S_S_S_S_S_S_S_S_S_S_S_S_S_S_S_S_S_S_S_S_S_S_S_S_S_S_S_S_S_S_S_S_S_S_S_S_S_S_S_S_S_S_S_S_S_S_S_S_S_S_S_S_S_S_S_S_S_S_S_S_S_S_S_S_S_S_S_S_S_S_S_S_S_S_S_S_S_S_S_S_S_S_S_S_S_S_S_S_S_S_S_S_S_S_S_S_S_S_S_S_S_S_S_S_S_S_S_S_S_S_S_S_S_S_S_S_S_S_S_S_S_S_S_S_S_S_S_S_S_S_S_S_S_S_S_S_S_S_S_S_S_S_S_S_S_S_S_S_S_S_S_S_S_S_S_S_S_S_S_S_S_S_S_S_S_S_S_S_S_S_S_S_S_S_S_S_S_S_S_S_S_S_S_S_S_S_S_S_S_S_S_S_S_S_S_S_S_S_S_S_S_S_S_S_S_S_S_S_S_S_S_S_S_S_S_S_S_S_S_S_S_S_S_S_S_S_S_S_S_S_S_S_S_S_S_S_S_S_S_S_S_S_S_S_S_S_S_S_S_S_S_S_S_S_S_S_S_S_S_S_S_S_S_S_S_S_S_S_S_S_S_S_S_S_S_S_S_S_S_S_S_S_S_S_S_S_S_S_S_S_S_S_S_S_S_S_S_S_S_S_S_S_S_S_S_S_S_S_S_S_S_S_S_S_S_S_S_S_S_S_S_S_S_S_S_S_S_S_S_S_S_S_S_S_S_S_S_S_S_S_S_S_S_S_S_S_S_S_S_S_S_S_S_S_S_S_S_S_S_S_S_S_S_S_S_S_S_S_S_S_S_S_S_S_S_S_S_S_S_S_S_S_S_S_S_S_S_S_S_S_S_S_S_S_S_S_S_S_S_S_S_S_S_S_S_S_S_S_S_S_S_S_S_S_S_S_S_S_S_S_S_S_S_S_S_S_S_S_S_S_S_S_S_S_S_S_S_S_S_S_S_S_S_S_S_S_S_S_S_S_S_S_S_S_S_S_S_S_S_S_S_S_S_S_S_S_S_S_S_S_S_S_S_S_S_S_S_S_S_S_S_S_S_S_S_S_S_S_S_S_S_S_S_S_S_S_S_S_S_S_S_S_S_S_S_S_S_S_S_S_S_S_S_S_S_S_S_S_S_S_S__param_258];
	ld.param.u64 	%rd260, [_Z4racePiS_S_S_S_S_S_S_S_S_S_S_S_S_S_S_S_S_S_S_S_S_S_S_S_S_S_S_S_S_S_S_S_S_S_S_S_S_S_S_S_S_S_S_S_S_S_S_S_S_S_S_S_S_S_S_S_S_S_S_S_S_S_S_S_S_S_S_S_S_S_S_S_S_S_S_S_S_S_S_S_S_S_S_S_S_S_S_S_S_S_S_S_S_S_S_S_S_S_S_S_S_S_S_S_S_S_S_S_S_S_S_S_S_S_S_S_S_S_S_S_S_S_S_S_S_S_S_S_S_S_S_S_S_S_S_S_S_S_S_S_S_S_S_S_S_S_S_S_S_S_S_S_S_S_S_S_S_S_S_S_S_S_S_S_S_S_S_S_S_S_S_S_S_S_S_S_S_S_S_S_S_S_S_S_S_S_S_S_S_S_S_S_S_S_S_S_S_S_S_S_S_S_S_S_S_S_S_S_S_S_S_S_S_S_S_S_S_S_S_S_S_S_S_S_S_S_S_S_S_S_S_S_S_S_S_S_S_S_S_S_S_S_S_S_S_S_S_S_S_S_S_S_S_S_S_S_S_S_S_S_S_S_S_S_S_S_S_S_S_S_S_S_S_S_S_S_S_S_S_S_S_S_S_S_S_S_S_S_S_S_S_S_S_S_S_S_S_S_S_S_S_S_S_S_S_S_S_S_S_S_S_S_S_S_S_S_S_S_S_S_S_S_S_S_S_S_S_S_S_S_S_S_S_S_S_S_S_S_S_S_S_S_S_S_S_S_S_S_S_S_S_S_S_S_S_S_S_S_S_S_S_S_S_S_S_S_S_S_S_S_S_S_S_S_S_S_S_S_S_S_S_S_S_S_S_S_S_S_S_S_S_S_S_S_S_S_S_S_S_S_S_S_S_S_S_S_S_S_S_S_S_S_S_S_S_S_S_S_S_S_S_S_S_S_S_S_S_S_S_S_S_S_S_S_S_S_S_S_S_S_S_S_S_S_S_S_S_S_S_S_S_S_S_S_S_S_S_S_S_S_S_S_S_S_S_S_S_S_S_S_S_S_S_S_S_S_S_S_S_S_S_S_S_S_S_S_S_S_S_S_S_S_S_S_S_S_S_S_S_S_S_S_S_S_S_S_S_S_S_S_S_S_S_S_S_S_S_S_S_S_S_S_S_S_S_S_S_S_S_S_S_S_S_S_S_S_S_S_S_S_S_S_S_S_S_S_S_S_S_S_S_S_S_S_S_S_S_S_S_S_S_S_S_S_S_S_S_S_S_S_S_S_S_S_S_S_S_S_S_S_S_S_S_S_S_S_S_S_S_S_S_S_S_S_S_S_S_S_S_S_S_S_S_S_S_S_S_S_S_S_S_S_S_S_S_S_S_S_S_S_S_S_S_S_S_S_S_S_S_S_S_S_S_S_S_S_S_S_S_S_S_S_S_S_S_S_S_S_S_S_S_S_S_S_S_S_S_S_S_S_S_S_S_S_S_S_S_S_S_S_S_S_S_S_S_S_S_S_S_S_S_S_S_S_S_S_S_S_S_S_S_S_S_S_S_S_S_S_S_S_S_S_S_S_S_S_S_S_S_S_S_S_S_S_S_S_S_S_S_S_S_S_S_S_S_S_S_S_S_S_S_S_S_S_S_S_S_S_S_S_S_S_S_S_S_S_S_S_S_S_S_S_S_S_S_S_S_S_S_S_S_S_S_S_S_S_S_S_S_S_S_S_S_S_S_S_S_S_S_S_S_S_S_S_S_S_S_S_S_S_S_S_S_S_S_S_S_S_S_S_S_S_S_S_S_S_S_S_S_S_S_S_S_S_S_S_S_S_S_S_S_S_S_S_S_S_S_S_S_S_S_S_S_S_S_S_S_S_S_S_S_S_S_S_S_S_S_S_S_S_S_S_S_S_S_S_S_S_S_S_S_S_S_S_S_S_S_S_S_S_S_S_S_S_S_S_S_S_S_S_S_S_S_S_S_S_S_S_S_S_S_S_S_S_S_S_S_S_S_S_S_S_S_S_S_S_S_S_S_S_S_S_S_S_S_S_S_S_S_S_S_S_S_S_S_S_S_S_S_S_S_S_S_S_S_S_S_S_S_S_S_S_S_S_S_S_S_S_S_S_S_S_S_S_S_S_S_S_S_S_S_S_S_S_S_S_S_S_S_S_S_S_S_S_S_S_S_S_S_S_S_S_S_S_S_S_S_S_S_S_S_S_S_S_S_S_S_S_S_S_S_S_S_S_S_S_S_S_S_S_S_S_S_S_S_S_S_S_S_S_S_S_S__param_259];
	ld.param.u64 	%rd261, [_Z4racePiS_S_S_S_S_S_S_S_S_S_S_S_S_S_S_S_S_S_S_S_S_S_S_S_S_S_S_S_S_S_S_S_S_S_S_S_S_S_S_S_S_S_S_S_S_S_S_S_S_S_S_S_S_S_S_S_S_S_S_S_S_S_S_S_S_S_S_S_S_S_S_S_S_S_S_S_S_S_S_S_S_S_S_S_S_S_S_S_S_S_S_S_S_S_S_S_S_S_S_S_S_S_S_S_S_S_S_S_S_S_S_S_S_S_S_S_S_S_S_S_S_S_S_S_S_S_S_S_S_S_S_S_S_S_S_S_S_S_S_S_S_S_S_S_S_S_S_S_S_S_S_S_S_S_S_S_S_S_S_S_S_S_S_S_S_S_S_S_S_S_S_S_S_S_S_S_S_S_S_S_S_S_S_S_S_S_S_S_S_S_S_S_S_S_S_S_S_S_S_S_S_S_S_S_S_S_S_S_S_S_S_S_S_S_S_S_S_S_S_S_S_S_S_S_S_S_S_S_S_S_S_S_S_S_S_S_S_S_S_S_S_S_S_S_S_S_S_S_S_S_S_S_S_S_S_S_S_S_S_S_S_S_S_S_S_S_S_S_S_S_S_S_S_S_S_S_S_S_S_S_S_S_S_S_S_S_S_S_S_S_S_S_S_S_S_S_S_S_S_S_S_S_S_S_S_S_S_S_S_S_S_S_S_S_S_S_S_S_S_S_S_S_S_S_S_S_S_S_S_S_S_S_S_S_S_S_S_S_S_S_S_S_S_S_S_S_S_S_S_S_S_S_S_S_S_S_S_S_S_S_S_S_S_S_S_S_S_S_S_S_S_S_S_S_S_S_S_S_S_S_S_S_S_S_S_S_S_S_S_S_S_S_S_S_S_S_S_S_S_S_S_S_S_S_S_S_S_S_S_S_S_S_S_S_S_S_S_S_S_S_S_S_S_S_S_S_S_S_S_S_S_S_S_S_S_S_S_S_S_S_S_S_S_S_S_S_S_S_S_S_S_S_S_S_S_S_S_S_S_S_S_S_S_S_S_S_S_S_S_S_S_S_S_S_S_S_S_S_S_S_S_S_S_S_S_S_S_S_S_S_S_S_S_S_S_S_S_S_S_S_S_S_S_S_S_S_S_S_S_S_S_S_S_S_S_S_S_S_S_S_S_S_S_S_S_S_S_S_S_S_S_S_S_S_S_S_S_S_S_S_S_S_S_S_S_S_S_S_S_S_S_S_S_S_S_S_S_S_S_S_S_S_S_S_S_S_S_S_S_S_S_S_S_S_S_S_S_S_S_S_S_S_S_S_S_S_S_S_S_S_S_S_S_S_S_S_S_S_S_S_S_S_S_S_S_S_S_S_S_S_S_S_S_S_S_S_S_S_S_S_S_S_S_S_S_S_S_S_S_S_S_S_S_S_S_S_S_S_S_S_S_S_S_S_S_S_S_S_S_S_S_S_S_S_S_S_S_S_S_S_S_S_S_S_S_S_S_S_S_S_S_S_S_S_S_S_S_S_S_S_S_S_S_S_S_S_S_S_S_S_S_S_S_S_S_S_S_S_S_S_S_S_S_S_S_S_S_S_S_S_S_S_S_S_S_S_S_S_S_S_S_S_S_S_S_S_S_S_S_S_S_S_S_S_S_S_S_S_S_S_S_S_S_S_S_S_S_S_S_S_S_S_S_S_S_S_S_S_S_S_S_S_S_S_S_S_S_S_S_S_S_S_S_S_S_S_S_S_S_S_S_S_S_S_S_S_S_S_S_S_S_S_S_S_S_S_S_S_S_S_S_S_S_S_S_S_S_S_S_S_S_S_S_S_S_S_S_S_S_S_S_S_S_S_S_S_S_S_S_S_S_S_S_S_S_S_S_S_S_S_S_S_S_S_S_S_S_S_S_S_S_S_S_S_S_S_S_S_S_S_S_S_S_S_S_S_S_S_S_S_S_S_S_S_S_S_S_S_S_S_S_S_S_S_S_S_S_S_S_S_S_S_S_S_S_S_S_S_S_S_S_S_S_S_S_S_S_S_S_S_S_S_S_S_S_S_S_S_S_S_S_S_S_S_S_S_S_S_S_S_S_S_S_S_S_S_S_S_S_S_S_S_S_S_S_S_S_S_S_S_S_S_S_S_S_S_S_S_S_S_S_S_S_S_S_S_S_S_S_S_S_S_S_S_S_S_S_S_S_S_S_S_S_S_S_S_S_S_S_S_S_S_S_S_S_S_S_S_S_S_S_S_S_S_S_S_S_S_S_S_S_S_S_S_S_S_S_S_S_S_S_S_S__param_260];
	ld.param.u64 	%rd262, [_Z4racePiS_S_S_S_S_S_S_S_S_S_S_S_S_S_S_S_S_S_S_S_S_S_S_S_S_S_S_S_S_S_S_S_S_S_S_S_S_S_S_S_S_S_S_S_S_S_S_S_S_S_S_S_S_S_S_S_S_S_S_S_S_S_S_S_S_S_S_S_S_S_S_S_S_S_S_S_S_S_S_S_S_S_S_S_S_S_S_S_S_S_S_S_S_S_S_S_S_S_S_S_S_S_S_S_S_S_S_S_S_S_S_S_S_S_S_S_S_S_S_S_S_S_S_S_S_S_S_S_S_S_S_S_S_S_S_S_S_S_S_S_S_S_S_S_S_S_S_S_S_S_S_S_S_S_S_S_S_S_S_S_S_S_S_S_S_S_S_S_S_S_S_S_S_S_S_S_S_S_S_S_S_S_S_S_S_S_S_S_S_S_S_S_S_S_S_S_S_S_S_S_S_S_S_S_S_S_S_S_S_S_S_S_S_S_S_S_S_S_S_S_S_S_S_S_S_S_S_S_S_S_S_S_S_S_S_S_S_S_S_S_S_S_S_S_S_S_S_S_S_S_S_S_S_S_S_S_S_S_S_S_S_S_S_S_S_S_S_S_S_S_S_S_S_S_S_S_S_S_S_S_S_S_S_S_S_S_S_S_S_S_S_S_S_S_S_S_S_S_S_S_S_S_S_S_S_S_S_S_S_S_S_S_S_S_S_S_S_S_S_S_S_S_S_S_S_S_S_S_S_S_S_S_S_S_S_S_S_S_S_S_S_S_S_S_S_S_S_S_S_S_S_S_S_S_S_S_S_S_S_S_S_S_S_S_S_S_S_S_S_S_S_S_S_S_S_S_S_S_S_S_S_S_S_S_S_S_S_S_S_S_S_S_S_S_S_S_S_S_S_S_S_S_S_S_S_S_S_S_S_S_S_S_S_S_S_S_S_S_S_S_S_S_S_S_S_S_S_S_S_S_S_S_S_S_S_S_S_S_S_S_S_S_S_S_S_S_S_S_S_S_S_S_S_S_S_S_S_S_S_S_S_S_S_S_S_S_S_S_S_S_S_S_S_S_S_S_S_S_S_S_S_S_S_S_S_S_S_S_S_S_S_S_S_S_S_S_S_S_S_S_S_S_S_S_S_S_S_S_S_S_S_S_S_S_S_S_S_S_S_S_S_S_S_S_S_S_S_S_S_S_S_S_S_S_S_S_S_S_S_S_S_S_S_S_S_S_S_S_S_S_S_S_S_S_S_S_S_S_S_S_S_S_S_S_S_S_S_S_S_S_S_S_S_S_S_S_S_S_S_S_S_S_S_S_S_S_S_S_S_S_S_S_S_S_S_S_S_S_S_S_S_S_S_S_S_S_S_S_S_S_S_S_S_S_S_S_S_S_S_S_S_S_S_S_S_S_S_S_S_S_S_S_S_S_S_S_S_S_S_S_S_S_S_S_S_S_S_S_S_S_S_S_S_S_S_S_S_S_S_S_S_S_S_S_S_S_S_S_S_S_S_S_S_S_S_S_S_S_S_S_S_S_S_S_S_S_S_S_S_S_S_S_S_S_S_S_S_S_S_S_S_S_S_S_S_S_S_S_S_S_S_S_S_S_S_S_S_S_S_S_S_S_S_S_S_S_S_S_S_S_S_S_S_S_S_S_S_S_S_S_S_S_S_S_S_S_S_S_S_S_S_S_S_S_S_S_S_S_S_S_S_S_S_S_S_S_S_S_S_S_S_S_S_S_S_S_S_S_S_S_S_S_S_S_S_S_S_S_S_S_S_S_S_S_S_S_S_S_S_S_S_S_S_S_S_S_S_S_S_S_S_S_S_S_S_S_S_S_S_S_S_S_S_S_S_S_S_S_S_S_S_S_S_S_S_S_S_S_S_S_S_S_S_S_S_S_S_S_S_S_S_S_S_S_S_S_S_S_S_S_S_S_S_S_S_S_S_S_S_S_S_S_S_S_S_S_S_S_S_S_S_S_S_S_S_S_S_S_S_S_S_S_S_S_S_S_S_S_S_S_S_S_S_S_S_S_S_S_S_S_S_S_S_S_S_S_S_S_S_S_S_S_S_S_S_S_S_S_S_S_S_S_S_S_S_S_S_S_S_S_S_S_S_S_S_S_S_S_S_S_S_S_S_S_S_S_S_S_S_S_S_S_S_S_S_S_S_S_S_S_S_S_S_S_S_S_S_S_S_S_S_S_S_S_S_S_S_S_S_S_S_S_S_S_S_S_S_S_S_S_S_S_S_S_S_S_S_S_S_S_S_S_S_S_S_S_S_S_S_S_S_S_S__param_261];
	ld.param.u64 	%rd263, [_Z4racePiS_S_S_S_S_S_S_S_S_S_S_S_S_S_S_S_S_S_S_S_S_S_S_S_S_S_S_S_S_S_S_S_S_S_S_S_S_S_S_S_S_S_S_S_S_S_S_S_S_S_S_S_S_S_S_S_S_S_S_S_S_S_S_S_S_S_S_S_S_S_S_S_S_S_S_S_S_S_S_S_S_S_S_S_S_S_S_S_S_S_S_S_S_S_S_S_S_S_S_S_S_S_S_S_S_S_S_S_S_S_S_S_S_S_S_S_S_S_S_S_S_S_S_S_S_S_S_S_S_S_S_S_S_S_S_S_S_S_S_S_S_S_S_S_S_S_S_S_S_S_S_S_S_S_S_S_S_S_S_S_S_S_S_S_S_S_S_S_S_S_S_S_S_S_S_S_S_S_S_S_S_S_S_S_S_S_S_S_S_S_S_S_S_S_S_S_S_S_S_S_S_S_S_S_S_S_S_S_S_S_S_S_S_S_S_S_S_S_S_S_S_S_S_S_S_S_S_S_S_S_S_S_S_S_S_S_S_S_S_S_S_S_S_S_S_S_S_S_S_S_S_S_S_S_S_S_S_S_S_S_S_S_S_S_S_S_S_S_S_S_S_S_S_S_S_S_S_S_S_S_S_S_S_S_S_S_S_S_S_S_S_S_S_S_S_S_S_S_S_S_S_S_S_S_S_S_S_S_S_S_S_S_S_S_S_S_S_S_S_S_S_S_S_S_S_S_S_S_S_S_S_S_S_S_S_S_S_S_S_S_S_S_S_S_S_S_S_S_S_S_S_S_S_S_S_S_S_S_S_S_S_S_S_S_S_S_S_S_S_S_S_S_S_S_S_S_S_S_S_S_S_S_S_S_S_S_S_S_S_S_S_S_S_S_S_S_S_S_S_S_S_S_S_S_S_S_S_S_S_S_S_S_S_S_S_S_S_S_S_S_S_S_S_S_S_S_S_S_S_S_S_S_S_S_S_S_S_S_S_S_S_S_S_S_S_S_S_S_S_S_S_S_S_S_S_S_S_S_S_S_S_S_S_S_S_S_S_S_S_S_S_S_S_S_S_S_S_S_S_S_S_S_S_S_S_S_S_S_S_S_S_S_S_S_S_S_S_S_S_S_S_S_S_S_S_S_S_S_S_S_S_S_S_S_S_S_S_S_S_S_S_S_S_S_S_S_S_S_S_S_S_S_S_S_S_S_S_S_S_S_S_S_S_S_S_S_S_S_S_S_S_S_S_S_S_S_S_S_S_S_S_S_S_S_S_S_S_S_S_S_S_S_S_S_S_S_S_S_S_S_S_S_S_S_S_S_S_S_S_S_S_S_S_S_S_S_S_S_S_S_S_S_S_S_S_S_S_S_S_S_S_S_S_S_S_S_S_S_S_S_S_S_S_S_S_S_S_S_S_S_S_S_S_S_S_S_S_S_S_S_S_S_S_S_S_S_S_S_S_S_S_S_S_S_S_S_S_S_S_S_S_S_S_S_S_S_S_S_S_S_S_S_S_S_S_S_S_S_S_S_S_S_S_S_S_S_S_S_S_S_S_S_S_S_S_S_S_S_S_S_S_S_S_S_S_S_S_S_S_S_S_S_S_S_S_S_S_S_S_S_S_S_S_S_S_S_S_S_S_S_S_S_S_S_S_S_S_S_S_S_S_S_S_S_S_S_S_S_S_S_S_S_S_S_S_S_S_S_S_S_S_S_S_S_S_S_S_S_S_S_S_S_S_S_S_S_S_S_S_S_S_S_S_S_S_S_S_S_S_S_S_S_S_S_S_S_S_S_S_S_S_S_S_S_S_S_S_S_S_S_S_S_S_S_S_S_S_S_S_S_S_S_S_S_S_S_S_S_S_S_S_S_S_S_S_S_S_S_S_S_S_S_S_S_S_S_S_S_S_S_S_S_S_S_S_S_S_S_S_S_S_S_S_S_S_S_S_S_S_S_S_S_S_S_S_S_S_S_S_S_S_S_S_S_S_S_S_S_S_S_S_S_S_S_S_S_S_S_S_S_S_S_S_S_S_S_S_S_S_S_S_S_S_S_S_S_S_S_S_S_S_S_S_S_S_S_S_S_S_S_S_S_S_S_S_S_S_S_S_S_S_S_S_S_S_S_S_S_S_S_S_S_S_S_S_S_S_S_S_S_S_S_S_S_S_S_S_S_S_S_S_S_S_S_S_S_S_S_S_S_S_S_S_S_S_S_S_S_S_S_S_S_S_S_S_S_S_S_S_S_S_S_S_S_S_S_S_S_S_S_S_S_S_S_S_S_S_S_S_S_S_S_S__param_262];
	ld.param.u64 	%rd264, [_Z4racePiS_S_S_S_S_S_S_S_S_S_S_S_S_S_S_S_S_S_S_S_S_S_S_S_S_S_S_S_S_S_S_S_S_S_S_S_S_S_S_S_S_S_S_S_S_S_S_S_S_S_S_S_S_S_S_S_S_S_S_S_S_S_S_S_S_S_S_S_S_S_S_S_S_S_S_S_S_S_S_S_S_S_S_S_S_S_S_S_S_S_S_S_S_S_S_S_S_S_S_S_S_S_S_S_S_S_S_S_S_S_S_S_S_S_S_S_S_S_S_S_S_S_S_S_S_S_S_S_S_S_S_S_S_S_S_S_S_S_S_S_S_S_S_S_S_S_S_S_S_S_S_S_S_S_S_S_S_S_S_S_S_S_S_S_S_S_S_S_S_S_S_S_S_S_S_S_S_S_S_S_S_S_S_S_S_S_S_S_S_S_S_S_S_S_S_S_S_S_S_S_S_S_S_S_S_S_S_S_S_S_S_S_S_S_S_S_S_S_S_S_S_S_S_S_S_S_S_S_S_S_S_S_S_S_S_S_S_S_S_S_S_S_S_S_S_S_S_S_S_S_S_S_S_S_S_S_S_S_S_S_S_S_S_S_S_S_S_S_S_S_S_S_S_S_S_S_S_S_S_S_S_S_S_S_S_S_S_S_S_S_S_S_S_S_S_S_S_S_S_S_S_S_S_S_S_S_S_S_S_S_S_S_S_S_S_S_S_S_S_S_S_S_S_S_S_S_S_S_S_S_S_S_S_S_S_S_S_S_S_S_S_S_S_S_S_S_S_S_S_S_S_S_S_S_S_S_S_S_S_S_S_S_S_S_S_S_S_S_S_S_S_S_S_S_S_S_S_S_S_S_S_S_S_S_S_S_S_S_S_S_S_S_S_S_S_S_S_S_S_S_S_S_S_S_S_S_S_S_S_S_S_S_S_S_S_S_S_S_S_S_S_S_S_S_S_S_S_S_S_S_S_S_S_S_S_S_S_S_S_S_S_S_S_S_S_S_S_S_S_S_S_S_S_S_S_S_S_S_S_S_S_S_S_S_S_S_S_S_S_S_S_S_S_S_S_S_S_S_S_S_S_S_S_S_S_S_S_S_S_S_S_S_S_S_S_S_S_S_S_S_S_S_S_S_S_S_S_S_S_S_S_S_S_S_S_S_S_S_S_S_S_S_S_S_S_S_S_S_S_S_S_S_S_S_S_S_S_S_S_S_S_S_S_S_S_S_S_S_S_S_S_S_S_S_S_S_S_S_S_S_S_S_S_S_S_S_S_S_S_S_S_S_S_S_S_S_S_S_S_S_S_S_S_S_S_S_S_S_S_S_S_S_S_S_S_S_S_S_S_S_S_S_S_S_S_S_S_S_S_S_S_S_S_S_S_S_S_S_S_S_S_S_S_S_S_S_S_S_S_S_S_S_S_S_S_S_S_S_S_S_S_S_S_S_S_S_S_S_S_S_S_S_S_S_S_S_S_S_S_S_S_S_S_S_S_S_S_S_S_S_S_S_S_S_S_S_S_S_S_S_S_S_S_S_S_S_S_S_S_S_S_S_S_S_S_S_S_S_S_S_S_S_S_S_S_S_S_S_S_S_S_S_S_S_S_S_S_S_S_S_S_S_S_S_S_S_S_S_S_S_S_S_S_S_S_S_S_S_S_S_S_S_S_S_S_S_S_S_S_S_S_S_S_S_S_S_S_S_S_S_S_S_S_S_S_S_S_S_S_S_S_S_S_S_S_S_S_S_S_S_S_S_S_S_S_S_S_S_S_S_S_S_S_S_S_S_S_S_S_S_S_S_S_S_S_S_S_S_S_S_S_S_S_S_S_S_S_S_S_S_S_S_S_S_S_S_S_S_S_S_S_S_S_S_S_S_S_S_S_S_S_S_S_S_S_S_S_S_S_S_S_S_S_S_S_S_S_S_S_S_S_S_S_S_S_S_S_S_S_S_S_S_S_S_S_S_S_S_S_S_S_S_S_S_S_S_S_S_S_S_S_S_S_S_S_S_S_S_S_S_S_S_S_S_S_S_S_S_S_S_S_S_S_S_S_S_S_S_S_S_S_S_S_S_S_S_S_S_S_S_S_S_S_S_S_S_S_S_S_S_S_S_S_S_S_S_S_S_S_S_S_S_S_S_S_S_S_S_S_S_S_S_S_S_S_S_S_S_S_S_S_S_S_S_S_S_S_S_S_S_S_S_S_S_S_S_S_S_S_S_S_S_S_S_S_S_S_S_S_S_S_S_S_S_S_S_S_S_S_S_S_S_S_S_S_S_S_S_S_S_S_S_S__param_263];
	ld.param.u64 	%rd265, [_Z4racePiS_S_S_S_S_S_S_S_S_S_S_S_S_S_S_S_S_S_S_S_S_S_S_S_S_S_S_S_S_S_S_S_S_S_S_S_S_S_S_S_S_S_S_S_S_S_S_S_S_S_S_S_S_S_S_S_S_S_S_S_S_S_S_S_S_S_S_S_S_S_S_S_S_S_S_S_S_S_S_S_S_S_S_S_S_S_S_S_S_S_S_S_S_S_S_S_S_S_S_S_S_S_S_S_S_S_S_S_S_S_S_S_S_S_S_S_S_S_S_S_S_S_S_S_S_S_S_S_S_S_S_S_S_S_S_S_S_S_S_S_S_S_S_S_S_S_S_S_S_S_S_S_S_S_S_S_S_S_S_S_S_S_S_S_S_S_S_S_S_S_S_S_S_S_S_S_S_S_S_S_S_S_S_S_S_S_S_S_S_S_S_S_S_S_S_S_S_S_S_S_S_S_S_S_S_S_S_S_S_S_S_S_S_S_S_S_S_S_S_S_S_S_S_S_S_S_S_S_S_S_S_S_S_S_S_S_S_S_S_S_S_S_S_S_S_S_S_S_S_S_S_S_S_S_S_S_S_S_S_S_S_S_S_S_S_S_S_S_S_S_S_S_S_S_S_S_S_S_S_S_S_S_S_S_S_S_S_S_S_S_S_S_S_S_S_S_S_S_S_S_S_S_S_S_S_S_S_S_S_S_S_S_S_S_S_S_S_S_S_S_S_S_S_S_S_S_S_S_S_S_S_S_S_S_S_S_S_S_S_S_S_S_S_S_S_S_S_S_S_S_S_S_S_S_S_S_S_S_S_S_S_S_S_S_S_S_S_S_S_S_S_S_S_S_S_S_S_S_S_S_S_S_S_S_S_S_S_S_S_S_S_S_S_S_S_S_S_S_S_S_S_S_S_S_S_S_S_S_S_S_S_S_S_S_S_S_S_S_S_S_S_S_S_S_S_S_S_S_S_S_S_S_S_S_S_S_S_S_S_S_S_S_S_S_S_S_S_S_S_S_S_S_S_S_S_S_S_S_S_S_S_S_S_S_S_S_S_S_S_S_S_S_S_S_S_S_S_S_S_S_S_S_S_S_S_S_S_S_S_S_S_S_S_S_S_S_S_S_S_S_S_S_S_S_S_S_S_S_S_S_S_S_S_S_S_S_S_S_S_S_S_S_S_S_S_S_S_S_S_S_S_S_S_S_S_S_S_S_S_S_S_S_S_S_S_S_S_S_S_S_S_S_S_S_S_S_S_S_S_S_S_S_S_S_S_S_S_S_S_S_S_S_S_S_S_S_S_S_S_S_S_S_S_S_S_S_S_S_S_S_S_S_S_S_S_S_S_S_S_S_S_S_S_S_S_S_S_S_S_S_S_S_S_S_S_S_S_S_S_S_S_S_S_S_S_S_S_S_S_S_S_S_S_S_S_S_S_S_S_S_S_S_S_S_S_S_S_S_S_S_S_S_S_S_S_S_S_S_S_S_S_S_S_S_S_S_S_S_S_S_S_S_S_S_S_S_S_S_S_S_S_S_S_S_S_S_S_S_S_S_S_S_S_S_S_S_S_S_S_S_S_S_S_S_S_S_S_S_S_S_S_S_S_S_S_S_S_S_S_S_S_S_S_S_S_S_S_S_S_S_S_S_S_S_S_S_S_S_S_S_S_S_S_S_S_S_S_S_S_S_S_S_S_S_S_S_S_S_S_S_S_S_S_S_S_S_S_S_S_S_S_S_S_S_S_S_S_S_S_S_S_S_S_S_S_S_S_S_S_S_S_S_S_S_S_S_S_S_S_S_S_S_S_S_S_S_S_S_S_S_S_S_S_S_S_S_S_S_S_S_S_S_S_S_S_S_S_S_S_S_S_S_S_S_S_S_S_S_S_S_S_S_S_S_S_S_S_S_S_S_S_S_S_S_S_S_S_S_S_S_S_S_S_S_S_S_S_S_S_S_S_S_S_S_S_S_S_S_S_S_S_S_S_S_S_S_S_S_S_S_S_S_S_S_S_S_S_S_S_S_S_S_S_S_S_S_S_S_S_S_S_S_S_S_S_S_S_S_S_S_S_S_S_S_S_S_S_S_S_S_S_S_S_S_S_S_S_S_S_S_S_S_S_S_S_S_S_S_S_S_S_S_S_S_S_S_S_S_S_S_S_S_S_S_S_S_S_S_S_S_S_S_S_S_S_S_S_S_S_S_S_S_S_S_S_S_S_S_S_S_S_S_S_S_S_S_S_S_S_S_S_S_S_S_S_S_S_S_S_S_S_S_S_S_S_S_S_S_S_S_S_S_S__param_264];
	ld.param.u64 	%rd266, [_Z4racePiS_S_S_S_S_S_S_S_S_S_S_S_S_S_S_S_S_S_S_S_S_S_S_S_S_S_S_S_S_S_S_S_S_S_S_S_S_S_S_S_S_S_S_S_S_S_S_S_S_S_S_S_S_S_S_S_S_S_S_S_S_S_S_S_S_S_S_S_S_S_S_S_S_S_S_S_S_S_S_S_S_S_S_S_S_S_S_S_S_S_S_S_S_S_S_S_S_S_S_S_S_S_S_S_S_S_S_S_S_S_S_S_S_S_S_S_S_S_S_S_S_S_S_S_S_S_S_S_S_S_S_S_S_S_S_S_S_S_S_S_S_S_S_S_S_S_S_S_S_S_S_S_S_S_S_S_S_S_S_S_S_S_S_S_S_S_S_S_S_S_S_S_S_S_S_S_S_S_S_S_S_S_S_S_S_S_S_S_S_S_S_S_S_S_S_S_S_S_S_S_S_S_S_S_S_S_S_S_S_S_S_S_S_S_S_S_S_S_S_S_S_S_S_S_S_S_S_S_S_S_S_S_S_S_S_S_S_S_S_S_S_S_S_S_S_S_S_S_S_S_S_S_S_S_S_S_S_S_S_S_S_S_S_S_S_S_S_S_S_S_S_S_S_S_S_S_S_S_S_S_S_S_S_S_S_S_S_S_S_S_S_S_S_S_S_S_S_S_S_S_S_S_S_S_S_S_S_S_S_S_S_S_S_S_S_S_S_S_S_S_S_S_S_S_S_S_S_S_S_S_S_S_S_S_S_S_S_S_S_S_S_S_S_S_S_S_S_S_S_S_S_S_S_S_S_S_S_S_S_S_S_S_S_S_S_S_S_S_S_S_S_S_S_S_S_S_S_S_S_S_S_S_S_S_S_S_S_S_S_S_S_S_S_S_S_S_S_S_S_S_S_S_S_S_S_S_S_S_S_S_S_S_S_S_S_S_S_S_S_S_S_S_S_S_S_S_S_S_S_S_S_S_S_S_S_S_S_S_S_S_S_S_S_S_S_S_S_S_S_S_S_S_S_S_S_S_S_S_S_S_S_S_S_S_S_S_S_S_S_S_S_S_S_S_S_S_S_S_S_S_S_S_S_S_S_S_S_S_S_S_S_S_S_S_S_S_S_S_S_S_S_S_S_S_S_S_S_S_S_S_S_S_S_S_S_S_S_S_S_S_S_S_S_S_S_S_S_S_S_S_S_S_S_S_S_S_S_S_S_S_S_S_S_S_S_S_S_S_S_S_S_S_S_S_S_S_S_S_S_S_S_S_S_S_S_S_S_S_S_S_S_S_S_S_S_S_S_S_S_S_S_S_S_S_S_S_S_S_S_S_S_S_S_S_S_S_S_S_S_S_S_S_S_S_S_S_S_S_S_S_S_S_S_S_S_S_S_S_S_S_S_S_S_S_S_S_S_S_S_S_S_S_S_S_S_S_S_S_S_S_S_S_S_S_S_S_S_S_S_S_S_S_S_S_S_S_S_S_S_S_S_S_S_S_S_S_S_S_S_S_S_S_S_S_S_S_S_S_S_S_S_S_S_S_S_S_S_S_S_S_S_S_S_S_S_S_S_S_S_S_S_S_S_S_S_S_S_S_S_S_S_S_S_S_S_S_S_S_S_S_S_S_S_S_S_S_S_S_S_S_S_S_S_S_S_S_S_S_S_S_S_S_S_S_S_S_S_S_S_S_S_S_S_S_S_S_S_S_S_S_S_S_S_S_S_S_S_S_S_S_S_S_S_S_S_S_S_S_S_S_S_S_S_S_S_S_S_S_S_S_S_S_S_S_S_S_S_S_S_S_S_S_S_S_S_S_S_S_S_S_S_S_S_S_S_S_S_S_S_S_S_S_S_S_S_S_S_S_S_S_S_S_S_S_S_S_S_S_S_S_S_S_S_S_S_S_S_S_S_S_S_S_S_S_S_S_S_S_S_S_S_S_S_S_S_S_S_S_S_S_S_S_S_S_S_S_S_S_S_S_S_S_S_S_S_S_S_S_S_S_S_S_S_S_S_S_S_S_S_S_S_S_S_S_S_S_S_S_S_S_S_S_S_S_S_S_S_S_S_S_S_S_S_S_S_S_S_S_S_S_S_S_S_S_S_S_S_S_S_S_S_S_S_S_S_S_S_S_S_S_S_S_S_S_S_S_S_S_S_S_S_S_S_S_S_S_S_S_S_S_S_S_S_S_S_S_S_S_S_S_S_S_S_S_S_S_S_S_S_S_S_S_S_S_S_S_S_S_S_S_S_S_S_S_S_S_S_S_S_S_S_S_S_S_S_S_S_S_S_S_S_S_S__param_265];
	ld.param.u64 	%rd267, [_Z4racePiS_S_S_S_S_S_S_S_S_S_S_S_S_S_S_S_S_S_S_S_S_S_S_S_S_S_S_S_S_S_S_S_S_S_S_S_S_S_S_S_S_S_S_S_S_S_S_S_S_S_S_S_S_S_S_S_S_S_S_S_S_S_S_S_S_S_S_S_S_S_S_S_S_S_S_S_S_S_S_S_S_S_S_S_S_S_S_S_S_S_S_S_S_S_S_S_S_S_S_S_S_S_S_S_S_S_S_S_S_S_S_S_S_S_S_S_S_S_S_S_S_S_S_S_S_S_S_S_S_S_S_S_S_S_S_S_S_S_S_S_S_S_S_S_S_S_S_S_S_S_S_S_S_S_S_S_S_S_S_S_S_S_S_S_S_S_S_S_S_S_S_S_S_S_S_S_S_S_S_S_S_S_S_S_S_S_S_S_S_S_S_S_S_S_S_S_S_S_S_S_S_S_S_S_S_S_S_S_S_S_S_S_S_S_S_S_S_S_S_S_S_S_S_S_S_S_S_S_S_S_S_S_S_S_S_S_S_S_S_S_S_S_S_S_S_S_S_S_S_S_S_S_S_S_S_S_S_S_S_S_S_S_S_S_S_S_S_S_S_S_S_S_S_S_S_S_S_S_S_S_S_S_S_S_S_S_S_S_S_S_S_S_S_S_S_S_S_S_S_S_S_S_S_S_S_S_S_S_S_S_S_S_S_S_S_S_S_S_S_S_S_S_S_S_S_S_S_S_S_S_S_S_S_S_S_S_S_S_S_S_S_S_S_S_S_S_S_S_S_S_S_S_S_S_S_S_S_S_S_S_S_S_S_S_S_S_S_S_S_S_S_S_S_S_S_S_S_S_S_S_S_S_S_S_S_S_S_S_S_S_S_S_S_S_S_S_S_S_S_S_S_S_S_S_S_S_S_S_S_S_S_S_S_S_S_S_S_S_S_S_S_S_S_S_S_S_S_S_S_S_S_S_S_S_S_S_S_S_S_S_S_S_S_S_S_S_S_S_S_S_S_S_S_S_S_S_S_S_S_S_S_S_S_S_S_S_S_S_S_S_S_S_S_S_S_S_S_S_S_S_S_S_S_S_S_S_S_S_S_S_S_S_S_S_S_S_S_S_S_S_S_S_S_S_S_S_S_S_S_S_S_S_S_S_S_S_S_S_S_S_S_S_S_S_S_S_S_S_S_S_S_S_S_S_S_S_S_S_S_S_S_S_S_S_S_S_S_S_S_S_S_S_S_S_S_S_S_S_S_S_S_S_S_S_S_S_S_S_S_S_S_S_S_S_S_S_S_S_S_S_S_S_S_S_S_S_S_S_S_S_S_S_S_S_S_S_S_S_S_S_S_S_S_S_S_S_S_S_S_S_S_S_S_S_S_S_S_S_S_S_S_S_S_S_S_S_S_S_S_S_S_S_S_S_S_S_S_S_S_S_S_S_S_S_S_S_S_S_S_S_S_S_S_S_S_S_S_S_S_S_S_S_S_S_S_S_S_S_S_S_S_S_S_S_S_S_S_S_S_S_S_S_S_S_S_S_S_S_S_S_S_S_S_S_S_S_S_S_S_S_S_S_S_S_S_S_S_S_S_S_S_S_S_S_S_S_S_S_S_S_S_S_S_S_S_S_S_S_S_S_S_S_S_S_S_S_S_S_S_S_S_S_S_S_S_S_S_S_S_S_S_S_S_S_S_S_S_S_S_S_S_S_S_S_S_S_S_S_S_S_S_S_S_S_S_S_S_S_S_S_S_S_S_S_S_S_S_S_S_S_S_S_S_S_S_S_S_S_S_S_S_S_S_S_S_S_S_S_S_S_S_S_S_S_S_S_S_S_S_S_S_S_S_S_S_S_S_S_S_S_S_S_S_S_S_S_S_S_S_S_S_S_S_S_S_S_S_S_S_S_S_S_S_S_S_S_S_S_S_S_S_S_S_S_S_S_S_S_S_S_S_S_S_S_S_S_S_S_S_S_S_S_S_S_S_S_S_S_S_S_S_S_S_S_S_S_S_S_S_S_S_S_S_S_S_S_S_S_S_S_S_S_S_S_S_S_S_S_S_S_S_S_S_S_S_S_S_S_S_S_S_S_S_S_S_S_S_S_S_S_S_S_S_S_S_S_S_S_S_S_S_S_S_S_S_S_S_S_S_S_S_S_S_S_S_S_S_S_S_S_S_S_S_S_S_S_S_S_S_S_S_S_S_S_S_S_S_S_S_S_S_S_S_S_S_S_S_S_S_S_S_S_S_S_S_S_S_S_S_S_S_S_S_S_S_S_S_S_S_S_S_S_S__param_266];
	ld.param.u64 	%rd268, [_Z4racePiS_S_S_S_S_S_S_S_S_S_S_S_S_S_S_S_S_S_S_S_S_S_S_S_S_S_S_S_S_S_S_S_S_S_S_S_S_S_S_S_S_S_S_S_S_S_S_S_S_S_S_S_S_S_S_S_S_S_S_S_S_S_S_S_S_S_S_S_S_S_S_S_S_S_S_S_S_S_S_S_S_S_S_S_S_S_S_S_S_S_S_S_S_S_S_S_S_S_S_S_S_S_S_S_S_S_S_S_S_S_S_S_S_S_S_S_S_S_S_S_S_S_S_S_S_S_S_S_S_S_S_S_S_S_S_S_S_S_S_S_S_S_S_S_S_S_S_S_S_S_S_S_S_S_S_S_S_S_S_S_S_S_S_S_S_S_S_S_S_S_S_S_S_S_S_S_S_S_S_S_S_S_S_S_S_S_S_S_S_S_S_S_S_S_S_S_S_S_S_S_S_S_S_S_S_S_S_S_S_S_S_S_S_S_S_S_S_S_S_S_S_S_S_S_S_S_S_S_S_S_S_S_S_S_S_S_S_S_S_S_S_S_S_S_S_S_S_S_S_S_S_S_S_S_S_S_S_S_S_S_S_S_S_S_S_S_S_S_S_S_S_S_S_S_S_S_S_S_S_S_S_S_S_S_S_S_S_S_S_S_S_S_S_S_S_S_S_S_S_S_S_S_S_S_S_S_S_S_S_S_S_S_S_S_S_S_S_S_S_S_S_S_S_S_S_S_S_S_S_S_S_S_S_S_S_S_S_S_S_S_S_S_S_S_S_S_S_S_S_S_S_S_S_S_S_S_S_S_S_S_S_S_S_S_S_S_S_S_S_S_S_S_S_S_S_S_S_S_S_S_S_S_S_S_S_S_S_S_S_S_S_S_S_S_S_S_S_S_S_S_S_S_S_S_S_S_S_S_S_S_S_S_S_S_S_S_S_S_S_S_S_S_S_S_S_S_S_S_S_S_S_S_S_S_S_S_S_S_S_S_S_S_S_S_S_S_S_S_S_S_S_S_S_S_S_S_S_S_S_S_S_S_S_S_S_S_S_S_S_S_S_S_S_S_S_S_S_S_S_S_S_S_S_S_S_S_S_S_S_S_S_S_S_S_S_S_S_S_S_S_S_S_S_S_S_S_S_S_S_S_S_S_S_S_S_S_S_S_S_S_S_S_S_S_S_S_S_S_S_S_S_S_S_S_S_S_S_S_S_S_S_S_S_S_S_S_S_S_S_S_S_S_S_S_S_S_S_S_S_S_S_S_S_S_S_S_S_S_S_S_S_S_S_S_S_S_S_S_S_S_S_S_S_S_S_S_S_S_S_S_S_S_S_S_S_S_S_S_S_S_S_S_S_S_S_S_S_S_S_S_S_S_S_S_S_S_S_S_S_S_S_S_S_S_S_S_S_S_S_S_S_S_S_S_S_S_S_S_S_S_S_S_S_S_S_S_S_S_S_S_S_S_S_S_S_S_S_S_S_S_S_S_S_S_S_S_S_S_S_S_S_S_S_S_S_S_S_S_S_S_S_S_S_S_S_S_S_S_S_S_S_S_S_S_S_S_S_S_S_S_S_S_S_S_S_S_S_S_S_S_S_S_S_S_S_S_S_S_S_S_S_S_S_S_S_S_S_S_S_S_S_S_S_S_S_S_S_S_S_S_S_S_S_S_S_S_S_S_S_S_S_S_S_S_S_S_S_S_S_S_S_S_S_S_S_S_S_S_S_S_S_S_S_S_S_S_S_S_S_S_S_S_S_S_S_S_S_S_S_S_S_S_S_S_S_S_S_S_S_S_S_S_S_S_S_S_S_S_S_S_S_S_S_S_S_S_S_S_S_S_S_S_S_S_S_S_S_S_S_S_S_S_S_S_S_S_S_S_S_S_S_S_S_S_S_S_S_S_S_S_S_S_S_S_S_S_S_S_S_S_S_S_S_S_S_S_S_S_S_S_S_S_S_S_S_S_S_S_S_S_S_S_S_S_S_S_S_S_S_S_S_S_S_S_S_S_S_S_S_S_S_S_S_S_S_S_S_S_S_S_S_S_S_S_S_S_S_S_S_S_S_S_S_S_S_S_S_S_S_S_S_S_S_S_S_S_S_S_S_S_S_S_S_S_S_S_S_S_S_S_S_S_S_S_S_S_S_S_S_S_S_S_S_S_S_S_S_S_S_S_S_S_S_S_S_S_S_S_S_S_S_S_S_S_S_S_S_S_S_S_S_S_S_S_S_S_S_S_S_S_S_S_S_S_S_S_S_S_S_S_S_S_S_S_S_S_S_S_S_S_S_S_S__param_267];
	ld.param.u64 	%rd269, [_Z4racePiS_S_S_S_S_S_S_S_S_S_S_S_S_S_S_S_S_S_S_S_S_S_S_S_S_S_S_S_S_S_S_S_S_S_S_S_S_S_S_S_S_S_S_S_S_S_S_S_S_S_S_S_S_S_S_S_S_S_S_S_S_S_S_S_S_S_S_S_S_S_S_S_S_S_S_S_S_S_S_S_S_S_S_S_S_S_S_S_S_S_S_S_S_S_S_S_S_S_S_S_S_S_S_S_S_S_S_S_S_S_S_S_S_S_S_S_S_S_S_S_S_S_S_S_S_S_S_S_S_S_S_S_S_S_S_S_S_S_S_S_S_S_S_S_S_S_S_S_S_S_S_S_S_S_S_S_S_S_S_S_S_S_S_S_S_S_S_S_S_S_S_S_S_S_S_S_S_S_S_S_S_S_S_S_S_S_S_S_S_S_S_S_S_S_S_S_S_S_S_S_S_S_S_S_S_S_S_S_S_S_S_S_S_S_S_S_S_S_S_S_S_S_S_S_S_S_S_S_S_S_S_S_S_S_S_S_S_S_S_S_S_S_S_S_S_S_S_S_S_S_S_S_S_S_S_S_S_S_S_S_S_S_S_S_S_S_S_S_S_S_S_S_S_S_S_S_S_S_S_S_S_S_S_S_S_S_S_S_S_S_S_S_S_S_S_S_S_S_S_S_S_S_S_S_S_S_S_S_S_S_S_S_S_S_S_S_S_S_S_S_S_S_S_S_S_S_S_S_S_S_S_S_S_S_S_S_S_S_S_S_S_S_S_S_S_S_S_S_S_S_S_S_S_S_S_S_S_S_S_S_S_S_S_S_S_S_S_S_S_S_S_S_S_S_S_S_S_S_S_S_S_S_S_S_S_S_S_S_S_S_S_S_S_S_S_S_S_S_S_S_S_S_S_S_S_S_S_S_S_S_S_S_S_S_S_S_S_S_S_S_S_S_S_S_S_S_S_S_S_S_S_S_S_S_S_S_S_S_S_S_S_S_S_S_S_S_S_S_S_S_S_S_S_S_S_S_S_S_S_S_S_S_S_S_S_S_S_S_S_S_S_S_S_S_S_S_S_S_S_S_S_S_S_S_S_S_S_S_S_S_S_S_S_S_S_S_S_S_S_S_S_S_S_S_S_S_S_S_S_S_S_S_S_S_S_S_S_S_S_S_S_S_S_S_S_S_S_S_S_S_S_S_S_S_S_S_S_S_S_S_S_S_S_S_S_S_S_S_S_S_S_S_S_S_S_S_S_S_S_S_S_S_S_S_S_S_S_S_S_S_S_S_S_S_S_S_S_S_S_S_S_S_S_S_S_S_S_S_S_S_S_S_S_S_S_S_S_S_S_S_S_S_S_S_S_S_S_S_S_S_S_S_S_S_S_S_S_S_S_S_S_S_S_S_S_S_S_S_S_S_S_S_S_S_S_S_S_S_S_S_S_S_S_S_S_S_S_S_S_S_S_S_S_S_S_S_S_S_S_S_S_S_S_S_S_S_S_S_S_S_S_S_S_S_S_S_S_S_S_S_S_S_S_S_S_S_S_S_S_S_S_S_S_S_S_S_S_S_S_S_S_S_S_S_S_S_S_S_S_S_S_S_S_S_S_S_S_S_S_S_S_S_S_S_S_S_S_S_S_S_S_S_S_S_S_S_S_S_S_S_S_S_S_S_S_S_S_S_S_S_S_S_S_S_S_S_S_S_S_S_S_S_S_S_S_S_S_S_S_S_S_S_S_S_S_S_S_S_S_S_S_S_S_S_S_S_S_S_S_S_S_S_S_S_S_S_S_S_S_S_S_S_S_S_S_S_S_S_S_S_S_S_S_S_S_S_S_S_S_S_S_S_S_S_S_S_S_S_S_S_S_S_S_S_S_S_S_S_S_S_S_S_S_S_S_S_S_S_S_S_S_S_S_S_S_S_S_S_S_S_S_S_S_S_S_S_S_S_S_S_S_S_S_S_S_S_S_S_S_S_S_S_S_S_S_S_S_S_S_S_S_S_S_S_S_S_S_S_S_S_S_S_S_S_S_S_S_S_S_S_S_S_S_S_S_S_S_S_S_S_S_S_S_S_S_S_S_S_S_S_S_S_S_S_S_S_S_S_S_S_S_S_S_S_S_S_S_S_S_S_S_S_S_S_S_S_S_S_S_S_S_S_S_S_S_S_S_S_S_S_S_S_S_S_S_S_S_S_S_S_S_S_S_S_S_S_S_S_S_S_S_S_S_S_S_S_S_S_S_S_S_S_S_S_S_S_S_S_S_S_S_S_S_S_S_S_S_S_S_S_S_S_S__param_268];
	ld.param.u64 	%rd270, [_Z4racePiS_S_S_S_S_S_S_S_S_S_S_S_S_S_S_S_S_S_S_S_S_S_S_S_S_S_S_S_S_S_S_S_S_S_S_S_S_S_S_S_S_S_S_S_S_S_S_S_S_S_S_S_S_S_S_S_S_S_S_S_S_S_S_S_S_S_S_S_S_S_S_S_S_S_S_S_S_S_S_S_S_S_S_S_S_S_S_S_S_S_S_S_S_S_S_S_S_S_S_S_S_S_S_S_S_S_S_S_S_S_S_S_S_S_S_S_S_S_S_S_S_S_S_S_S_S_S_S_S_S_S_S_S_S_S_S_S_S_S_S_S_S_S_S_S_S_S_S_S_S_S_S_S_S_S_S_S_S_S_S_S_S_S_S_S_S_S_S_S_S_S_S_S_S_S_S_S_S_S_S_S_S_S_S_S_S_S_S_S_S_S_S_S_S_S_S_S_S_S_S_S_S_S_S_S_S_S_S_S_S_S_S_S_S_S_S_S_S_S_S_S_S_S_S_S_S_S_S_S_S_S_S_S_S_S_S_S_S_S_S_S_S_S_S_S_S_S_S_S_S_S_S_S_S_S_S_S_S_S_S_S_S_S_S_S_S_S_S_S_S_S_S_S_S_S_S_S_S_S_S_S_S_S_S_S_S_S_S_S_S_S_S_S_S_S_S_S_S_S_S_S_S_S_S_S_S_S_S_S_S_S_S_S_S_S_S_S_S_S_S_S_S_S_S_S_S_S_S_S_S_S_S_S_S_S_S_S_S_S_S_S_S_S_S_S_S_S_S_S_S_S_S_S_S_S_S_S_S_S_S_S_S_S_S_S_S_S_S_S_S_S_S_S_S_S_S_S_S_S_S_S_S_S_S_S_S_S_S_S_S_S_S_S_S_S_S_S_S_S_S_S_S_S_S_S_S_S_S_S_S_S_S_S_S_S_S_S_S_S_S_S_S_S_S_S_S_S_S_S_S_S_S_S_S_S_S_S_S_S_S_S_S_S_S_S_S_S_S_S_S_S_S_S_S_S_S_S_S_S_S_S_S_S_S_S_S_S_S_S_S_S_S_S_S_S_S_S_S_S_S_S_S_S_S_S_S_S_S_S_S_S_S_S_S_S_S_S_S_S_S_S_S_S_S_S_S_S_S_S_S_S_S_S_S_S_S_S_S_S_S_S_S_S_S_S_S_S_S_S_S_S_S_S_S_S_S_S_S_S_S_S_S_S_S_S_S_S_S_S_S_S_S_S_S_S_S_S_S_S_S_S_S_S_S_S_S_S_S_S_S_S_S_S_S_S_S_S_S_S_S_S_S_S_S_S_S_S_S_S_S_S_S_S_S_S_S_S_S_S_S_S_S_S_S_S_S_S_S_S_S_S_S_S_S_S_S_S_S_S_S_S_S_S_S_S_S_S_S_S_S_S_S_S_S_S_S_S_S_S_S_S_S_S_S_S_S_S_S_S_S_S_S_S_S_S_S_S_S_S_S_S_S_S_S_S_S_S_S_S_S_S_S_S_S_S_S_S_S_S_S_S_S_S_S_S_S_S_S_S_S_S_S_S_S_S_S_S_S_S_S_S_S_S_S_S_S_S_S_S_S_S_S_S_S_S_S_S_S_S_S_S_S_S_S_S_S_S_S_S_S_S_S_S_S_S_S_S_S_S_S_S_S_S_S_S_S_S_S_S_S_S_S_S_S_S_S_S_S_S_S_S_S_S_S_S_S_S_S_S_S_S_S_S_S_S_S_S_S_S_S_S_S_S_S_S_S_S_S_S_S_S_S_S_S_S_S_S_S_S_S_S_S_S_S_S_S_S_S_S_S_S_S_S_S_S_S_S_S_S_S_S_S_S_S_S_S_S_S_S_S_S_S_S_S_S_S_S_S_S_S_S_S_S_S_S_S_S_S_S_S_S_S_S_S_S_S_S_S_S_S_S_S_S_S_S_S_S_S_S_S_S_S_S_S_S_S_S_S_S_S_S_S_S_S_S_S_S_S_S_S_S_S_S_S_S_S_S_S_S_S_S_S_S_S_S_S_S_S_S_S_S_S_S_S_S_S_S_S_S_S_S_S_S_S_S_S_S_S_S_S_S_S_S_S_S_S_S_S_S_S_S_S_S_S_S_S_S_S_S_S_S_S_S_S_S_S_S_S_S_S_S_S_S_S_S_S_S_S_S_S_S_S_S_S_S_S_S_S_S_S_S_S_S_S_S_S_S_S_S_S_S_S_S_S_S_S_S_S_S_S_S_S_S_S_S_S_S_S_S_S_S_S_S_S_S_S_S_S_S_S_S_S_S__param_269];
	ld.param.u64 	%rd271, [_Z4racePiS_S_S_S_S_S_S_S_S_S_S_S_S_S_S_S_S_S_S_S_S_S_S_S_S_S_S_S_S_S_S_S_S_S_S_S_S_S_S_S_S_S_S_S_S_S_S_S_S_S_S_S_S_S_S_S_S_S_S_S_S_S_S_S_S_S_S_S_S_S_S_S_S_S_S_S_S_S_S_S_S_S_S_S_S_S_S_S_S_S_S_S_S_S_S_S_S_S_S_S_S_S_S_S_S_S_S_S_S_S_S_S_S_S_S_S_S_S_S_S_S_S_S_S_S_S_S_S_S_S_S_S_S_S_S_S_S_S_S_S_S_S_S_S_S_S_S_S_S_S_S_S_S_S_S_S_S_S_S_S_S_S_S_S_S_S_S_S_S_S_S_S_S_S_S_S_S_S_S_S_S_S_S_S_S_S_S_S_S_S_S_S_S_S_S_S_S_S_S_S_S_S_S_S_S_S_S_S_S_S_S_S_S_S_S_S_S_S_S_S_S_S_S_S_S_S_S_S_S_S_S_S_S_S_S_S_S_S_S_S_S_S_S_S_S_S_S_S_S_S_S_S_S_S_S_S_S_S_S_S_S_S_S_S_S_S_S_S_S_S_S_S_S_S_S_S_S_S_S_S_S_S_S_S_S_S_S_S_S_S_S_S_S_S_S_S_S_S_S_S_S_S_S_S_S_S_S_S_S_S_S_S_S_S_S_S_S_S_S_S_S_S_S_S_S_S_S_S_S_S_S_S_S_S_S_S_S_S_S_S_S_S_S_S_S_S_S_S_S_S_S_S_S_S_S_S_S_S_S_S_S_S_S_S_S_S_S_S_S_S_S_S_S_S_S_S_S_S_S_S_S_S_S_S_S_S_S_S_S_S_S_S_S_S_S_S_S_S_S_S_S_S_S_S_S_S_S_S_S_S_S_S_S_S_S_S_S_S_S_S_S_S_S_S_S_S_S_S_S_S_S_S_S_S_S_S_S_S_S_S_S_S_S_S_S_S_S_S_S_S_S_S_S_S_S_S_S_S_S_S_S_S_S_S_S_S_S_S_S_S_S_S_S_S_S_S_S_S_S_S_S_S_S_S_S_S_S_S_S_S_S_S_S_S_S_S_S_S_S_S_S_S_S_S_S_S_S_S_S_S_S_S_S_S_S_S_S_S_S_S_S_S_S_S_S_S_S_S_S_S_S_S_S_S_S_S_S_S_S_S_S_S_S_S_S_S_S_S_S_S_S_S_S_S_S_S_S_S_S_S_S_S_S_S_S_S_S_S_S_S_S_S_S_S_S_S_S_S_S_S_S_S_S_S_S_S_S_S_S_S_S_S_S_S_S_S_S_S_S_S_S_S_S_S_S_S_S_S_S_S_S_S_S_S_S_S_S_S_S_S_S_S_S_S_S_S_S_S_S_S_S_S_S_S_S_S_S_S_S_S_S_S_S_S_S_S_S_S_S_S_S_S_S_S_S_S_S_S_S_S_S_S_S_S_S_S_S_S_S_S_S_S_S_S_S_S_S_S_S_S_S_S_S_S_S_S_S_S_S_S_S_S_S_S_S_S_S_S_S_S_S_S_S_S_S_S_S_S_S_S_S_S_S_S_S_S_S_S_S_S_S_S_S_S_S_S_S_S_S_S_S_S_S_S_S_S_S_S_S_S_S_S_S_S_S_S_S_S_S_S_S_S_S_S_S_S_S_S_S_S_S_S_S_S_S_S_S_S_S_S_S_S_S_S_S_S_S_S_S_S_S_S_S_S_S_S_S_S_S_S_S_S_S_S_S_S_S_S_S_S_S_S_S_S_S_S_S_S_S_S_S_S_S_S_S_S_S_S_S_S_S_S_S_S_S_S_S_S_S_S_S_S_S_S_S_S_S_S_S_S_S_S_S_S_S_S_S_S_S_S_S_S_S_S_S_S_S_S_S_S_S_S_S_S_S_S_S_S_S_S_S_S_S_S_S_S_S_S_S_S_S_S_S_S_S_S_S_S_S_S_S_S_S_S_S_S_S_S_S_S_S_S_S_S_S_S_S_S_S_S_S_S_S_S_S_S_S_S_S_S_S_S_S_S_S_S_S_S_S_S_S_S_S_S_S_S_S_S_S_S_S_S_S_S_S_S_S_S_S_S_S_S_S_S_S_S_S_S_S_S_S_S_S_S_S_S_S_S_S_S_S_S_S_S_S_S_S_S_S_S_S_S_S_S_S_S_S_S_S_S_S_S_S_S_S_S_S_S_S_S_S_S_S_S_S_S_S_S_S_S_S_S_S_S_S_S_S_S_S_S_S_S_S__param_270];
	ld.param.u64 	%rd272, [_Z4racePiS_S_S_S_S_S_S_S_S_S_S_S_S_S_S_S_S_S_S_S_S_S_S_S_S_S_S_S_S_S_S_S_S_S_S_S_S_S_S_S_S_S_S_S_S_S_S_S_S_S_S_S_S_S_S_S_S_S_S_S_S_S_S_S_S_S_S_S_S_S_S_S_S_S_S_S_S_S_S_S_S_S_S_S_S_S_S_S_S_S_S_S_S_S_S_S_S_S_S_S_S_S_S_S_S_S_S_S_S_S_S_S_S_S_S_S_S_S_S_S_S_S_S_S_S_S_S_S_S_S_S_S_S_S_S_S_S_S_S_S_S_S_S_S_S_S_S_S_S_S_S_S_S_S_S_S_S_S_S_S_S_S_S_S_S_S_S_S_S_S_S_S_S_S_S_S_S_S_S_S_S_S_S_S_S_S_S_S_S_S_S_S_S_S_S_S_S_S_S_S_S_S_S_S_S_S_S_S_S_S_S_S_S_S_S_S_S_S_S_S_S_S_S_S_S_S_S_S_S_S_S_S_S_S_S_S_S_S_S_S_S_S_S_S_S_S_S_S_S_S_S_S_S_S_S_S_S_S_S_S_S_S_S_S_S_S_S_S_S_S_S_S_S_S_S_S_S_S_S_S_S_S_S_S_S_S_S_S_S_S_S_S_S_S_S_S_S_S_S_S_S_S_S_S_S_S_S_S_S_S_S_S_S_S_S_S_S_S_S_S_S_S_S_S_S_S_S_S_S_S_S_S_S_S_S_S_S_S_S_S_S_S_S_S_S_S_S_S_S_S_S_S_S_S_S_S_S_S_S_S_S_S_S_S_S_S_S_S_S_S_S_S_S_S_S_S_S_S_S_S_S_S_S_S_S_S_S_S_S_S_S_S_S_S_S_S_S_S_S_S_S_S_S_S_S_S_S_S_S_S_S_S_S_S_S_S_S_S_S_S_S_S_S_S_S_S_S_S_S_S_S_S_S_S_S_S_S_S_S_S_S_S_S_S_S_S_S_S_S_S_S_S_S_S_S_S_S_S_S_S_S_S_S_S_S_S_S_S_S_S_S_S_S_S_S_S_S_S_S_S_S_S_S_S_S_S_S_S_S_S_S_S_S_S_S_S_S_S_S_S_S_S_S_S_S_S_S_S_S_S_S_S_S_S_S_S_S_S_S_S_S_S_S_S_S_S_S_S_S_S_S_S_S_S_S_S_S_S_S_S_S_S_S_S_S_S_S_S_S_S_S_S_S_S_S_S_S_S_S_S_S_S_S_S_S_S_S_S_S_S_S_S_S_S_S_S_S_S_S_S_S_S_S_S_S_S_S_S_S_S_S_S_S_S_S_S_S_S_S_S_S_S_S_S_S_S_S_S_S_S_S_S_S_S_S_S_S_S_S_S_S_S_S_S_S_S_S_S_S_S_S_S_S_S_S_S_S_S_S_S_S_S_S_S_S_S_S_S_S_S_S_S_S_S_S_S_S_S_S_S_S_S_S_S_S_S_S_S_S_S_S_S_S_S_S_S_S_S_S_S_S_S_S_S_S_S_S_S_S_S_S_S_S_S_S_S_S_S_S_S_S_S_S_S_S_S_S_S_S_S_S_S_S_S_S_S_S_S_S_S_S_S_S_S_S_S_S_S_S_S_S_S_S_S_S_S_S_S_S_S_S_S_S_S_S_S_S_S_S_S_S_S_S_S_S_S_S_S_S_S_S_S_S_S_S_S_S_S_S_S_S_S_S_S_S_S_S_S_S_S_S_S_S_S_S_S_S_S_S_S_S_S_S_S_S_S_S_S_S_S_S_S_S_S_S_S_S_S_S_S_S_S_S_S_S_S_S_S_S_S_S_S_S_S_S_S_S_S_S_S_S_S_S_S_S_S_S_S_S_S_S_S_S_S_S_S_S_S_S_S_S_S_S_S_S_S_S_S_S_S_S_S_S_S_S_S_S_S_S_S_S_S_S_S_S_S_S_S_S_S_S_S_S_S_S_S_S_S_S_S_S_S_S_S_S_S_S_S_S_S_S_S_S_S_S_S_S_S_S_S_S_S_S_S_S_S_S_S_S_S_S_S_S_S_S_S_S_S_S_S_S_S_S_S_S_S_S_S_S_S_S_S_S_S_S_S_S_S_S_S_S_S_S_S_S_S_S_S_S_S_S_S_S_S_S_S_S_S_S_S_S_S_S_S_S_S_S_S_S_S_S_S_S_S_S_S_S_S_S_S_S_S_S_S_S_S_S_S_S_S_S_S_S_S_S_S_S_S_S_S_S_S_S_S_S_S_S_S_S_S_S_S_S__param_271];
	ld.param.u64 	%rd273, [_Z4racePiS_S_S_S_S_S_S_S_S_S_S_S_S_S_S_S_S_S_S_S_S_S_S_S_S_S_S_S_S_S_S_S_S_S_S_S_S_S_S_S_S_S_S_S_S_S_S_S_S_S_S_S_S_S_S_S_S_S_S_S_S_S_S_S_S_S_S_S_S_S_S_S_S_S_S_S_S_S_S_S_S_S_S_S_S_S_S_S_S_S_S_S_S_S_S_S_S_S_S_S_S_S_S_S_S_S_S_S_S_S_S_S_S_S_S_S_S_S_S_S_S_S_S_S_S_S_S_S_S_S_S_S_S_S_S_S_S_S_S_S_S_S_S_S_S_S_S_S_S_S_S_S_S_S_S_S_S_S_S_S_S_S_S_S_S_S_S_S_S_S_S_S_S_S_S_S_S_S_S_S_S_S_S_S_S_S_S_S_S_S_S_S_S_S_S_S_S_S_S_S_S_S_S_S_S_S_S_S_S_S_S_S_S_S_S_S_S_S_S_S_S_S_S_S_S_S_S_S_S_S_S_S_S_S_S_S_S_S_S_S_S_S_S_S_S_S_S_S_S_S_S_S_S_S_S_S_S_S_S_S_S_S_S_S_S_S_S_S_S_S_S_S_S_S_S_S_S_S_S_S_S_S_S_S_S_S_S_S_S_S_S_S_S_S_S_S_S_S_S_S_S_S_S_S_S_S_S_S_S_S_S_S_S_S_S_S_S_S_S_S_S_S_S_S_S_S_S_S_S_S_S_S_S_S_S_S_S_S_S_S_S_S_S_S_S_S_S_S_S_S_S_S_S_S_S_S_S_S_S_S_S_S_S_S_S_S_S_S_S_S_S_S_S_S_S_S_S_S_S_S_S_S_S_S_S_S_S_S_S_S_S_S_S_S_S_S_S_S_S_S_S_S_S_S_S_S_S_S_S_S_S_S_S_S_S_S_S_S_S_S_S_S_S_S_S_S_S_S_S_S_S_S_S_S_S_S_S_S_S_S_S_S_S_S_S_S_S_S_S_S_S_S_S_S_S_S_S_S_S_S_S_S_S_S_S_S_S_S_S_S_S_S_S_S_S_S_S_S_S_S_S_S_S_S_S_S_S_S_S_S_S_S_S_S_S_S_S_S_S_S_S_S_S_S_S_S_S_S_S_S_S_S_S_S_S_S_S_S_S_S_S_S_S_S_S_S_S_S_S_S_S_S_S_S_S_S_S_S_S_S_S_S_S_S_S_S_S_S_S_S_S_S_S_S_S_S_S_S_S_S_S_S_S_S_S_S_S_S_S_S_S_S_S_S_S_S_S_S_S_S_S_S_S_S_S_S_S_S_S_S_S_S_S_S_S_S_S_S_S_S_S_S_S_S_S_S_S_S_S_S_S_S_S_S_S_S_S_S_S_S_S_S_S_S_S_S_S_S_S_S_S_S_S_S_S_S_S_S_S_S_S_S_S_S_S_S_S_S_S_S_S_S_S_S_S_S_S_S_S_S_S_S_S_S_S_S_S_S_S_S_S_S_S_S_S_S_S_S_S_S_S_S_S_S_S_S_S_S_S_S_S_S_S_S_S_S_S_S_S_S_S_S_S_S_S_S_S_S_S_S_S_S_S_S_S_S_S_S_S_S_S_S_S_S_S_S_S_S_S_S_S_S_S_S_S_S_S_S_S_S_S_S_S_S_S_S_S_S_S_S_S_S_S_S_S_S_S_S_S_S_S_S_S_S_S_S_S_S_S_S_S_S_S_S_S_S_S_S_S_S_S_S_S_S_S_S_S_S_S_S_S_S_S_S_S_S_S_S_S_S_S_S_S_S_S_S_S_S_S_S_S_S_S_S_S_S_S_S_S_S_S_S_S_S_S_S_S_S_S_S_S_S_S_S_S_S_S_S_S_S_S_S_S_S_S_S_S_S_S_S_S_S_S_S_S_S_S_S_S_S_S_S_S_S_S_S_S_S_S_S_S_S_S_S_S_S_S_S_S_S_S_S_S_S_S_S_S_S_S_S_S_S_S_S_S_S_S_S_S_S_S_S_S_S_S_S_S_S_S_S_S_S_S_S_S_S_S_S_S_S_S_S_S_S_S_S_S_S_S_S_S_S_S_S_S_S_S_S_S_S_S_S_S_S_S_S_S_S_S_S_S_S_S_S_S_S_S_S_S_S_S_S_S_S_S_S_S_S_S_S_S_S_S_S_S_S_S_S_S_S_S_S_S_S_S_S_S_S_S_S_S_S_S_S_S_S_S_S_S_S_S_S_S_S_S_S_S_S_S_S_S_S_S_S_S_S_S_S_S_S_S_S_S__param_272];
	ld.param.u64 	%rd274, [_Z4racePiS_S_S_S_S_S_S_S_S_S_S_S_S_S_S_S_S_S_S_S_S_S_S_S_S_S_S_S_S_S_S_S_S_S_S_S_S_S_S_S_S_S_S_S_S_S_S_S_S_S_S_S_S_S_S_S_S_S_S_S_S_S_S_S_S_S_S_S_S_S_S_S_S_S_S_S_S_S_S_S_S_S_S_S_S_S_S_S_S_S_S_S_S_S_S_S_S_S_S_S_S_S_S_S_S_S_S_S_S_S_S_S_S_S_S_S_S_S_S_S_S_S_S_S_S_S_S_S_S_S_S_S_S_S_S_S_S_S_S_S_S_S_S_S_S_S_S_S_S_S_S_S_S_S_S_S_S_S_S_S_S_S_S_S_S_S_S_S_S_S_S_S_S_S_S_S_S_S_S_S_S_S_S_S_S_S_S_S_S_S_S_S_S_S_S_S_S_S_S_S_S_S_S_S_S_S_S_S_S_S_S_S_S_S_S_S_S_S_S_S_S_S_S_S_S_S_S_S_S_S_S_S_S_S_S_S_S_S_S_S_S_S_S_S_S_S_S_S_S_S_S_S_S_S_S_S_S_S_S_S_S_S_S_S_S_S_S_S_S_S_S_S_S_S_S_S_S_S_S_S_S_S_S_S_S_S_S_S_S_S_S_S_S_S_S_S_S_S_S_S_S_S_S_S_S_S_S_S_S_S_S_S_S_S_S_S_S_S_S_S_S_S_S_S_S_S_S_S_S_S_S_S_S_S_S_S_S_S_S_S_S_S_S_S_S_S_S_S_S_S_S_S_S_S_S_S_S_S_S_S_S_S_S_S_S_S_S_S_S_S_S_S_S_S_S_S_S_S_S_S_S_S_S_S_S_S_S_S_S_S_S_S_S_S_S_S_S_S_S_S_S_S_S_S_S_S_S_S_S_S_S_S_S_S_S_S_S_S_S_S_S_S_S_S_S_S_S_S_S_S_S_S_S_S_S_S_S_S_S_S_S_S_S_S_S_S_S_S_S_S_S_S_S_S_S_S_S_S_S_S_S_S_S_S_S_S_S_S_S_S_S_S_S_S_S_S_S_S_S_S_S_S_S_S_S_S_S_S_S_S_S_S_S_S_S_S_S_S_S_S_S_S_S_S_S_S_S_S_S_S_S_S_S_S_S_S_S_S_S_S_S_S_S_S_S_S_S_S_S_S_S_S_S_S_S_S_S_S_S_S_S_S_S_S_S_S_S_S_S_S_S_S_S_S_S_S_S_S_S_S_S_S_S_S_S_S_S_S_S_S_S_S_S_S_S_S_S_S_S_S_S_S_S_S_S_S_S_S_S_S_S_S_S_S_S_S_S_S_S_S_S_S_S_S_S_S_S_S_S_S_S_S_S_S_S_S_S_S_S_S_S_S_S_S_S_S_S_S_S_S_S_S_S_S_S_S_S_S_S_S_S_S_S_S_S_S_S_S_S_S_S_S_S_S_S_S_S_S_S_S_S_S_S_S_S_S_S_S_S_S_S_S_S_S_S_S_S_S_S_S_S_S_S_S_S_S_S_S_S_S_S_S_S_S_S_S_S_S_S_S_S_S_S_S_S_S_S_S_S_S_S_S_S_S_S_S_S_S_S_S_S_S_S_S_S_S_S_S_S_S_S_S_S_S_S_S_S_S_S_S_S_S_S_S_S_S_S_S_S_S_S_S_S_S_S_S_S_S_S_S_S_S_S_S_S_S_S_S_S_S_S_S_S_S_S_S_S_S_S_S_S_S_S_S_S_S_S_S_S_S_S_S_S_S_S_S_S_S_S_S_S_S_S_S_S_S_S_S_S_S_S_S_S_S_S_S_S_S_S_S_S_S_S_S_S_S_S_S_S_S_S_S_S_S_S_S_S_S_S_S_S_S_S_S_S_S_S_S_S_S_S_S_S_S_S_S_S_S_S_S_S_S_S_S_S_S_S_S_S_S_S_S_S_S_S_S_S_S_S_S_S_S_S_S_S_S_S_S_S_S_S_S_S_S_S_S_S_S_S_S_S_S_S_S_S_S_S_S_S_S_S_S_S_S_S_S_S_S_S_S_S_S_S_S_S_S_S_S_S_S_S_S_S_S_S_S_S_S_S_S_S_S_S_S_S_S_S_S_S_S_S_S_S_S_S_S_S_S_S_S_S_S_S_S_S_S_S_S_S_S_S_S_S_S_S_S_S_S_S_S_S_S_S_S_S_S_S_S_S_S_S_S_S_S_S_S_S_S_S_S_S_S_S_S_S_S_S_S_S_S_S_S_S_S_S_S_S_S_S_S_S_S_S__param_273];
	ld.param.u64 	%rd275, [_Z4racePiS_S_S_S_S_S_S_S_S_S_S_S_S_S_S_S_S_S_S_S_S_S_S_S_S_S_S_S_S_S_S_S_S_S_S_S_S_S_S_S_S_S_S_S_S_S_S_S_S_S_S_S_S_S_S_S_S_S_S_S_S_S_S_S_S_S_S_S_S_S_S_S_S_S_S_S_S_S_S_S_S_S_S_S_S_S_S_S_S_S_S_S_S_S_S_S_S_S_S_S_S_S_S_S_S_S_S_S_S_S_S_S_S_S_S_S_S_S_S_S_S_S_S_S_S_S_S_S_S_S_S_S_S_S_S_S_S_S_S_S_S_S_S_S_S_S_S_S_S_S_S_S_S_S_S_S_S_S_S_S_S_S_S_S_S_S_S_S_S_S_S_S_S_S_S_S_S_S_S_S_S_S_S_S_S_S_S_S_S_S_S_S_S_S_S_S_S_S_S_S_S_S_S_S_S_S_S_S_S_S_S_S_S_S_S_S_S_S_S_S_S_S_S_S_S_S_S_S_S_S_S_S_S_S_S_S_S_S_S_S_S_S_S_S_S_S_S_S_S_S_S_S_S_S_S_S_S_S_S_S_S_S_S_S_S_S_S_S_S_S_S_S_S_S_S_S_S_S_S_S_S_S_S_S_S_S_S_S_S_S_S_S_S_S_S_S_S_S_S_S_S_S_S_S_S_S_S_S_S_S_S_S_S_S_S_S_S_S_S_S_S_S_S_S_S_S_S_S_S_S_S_S_S_S_S_S_S_S_S_S_S_S_S_S_S_S_S_S_S_S_S_S_S_S_S_S_S_S_S_S_S_S_S_S_S_S_S_S_S_S_S_S_S_S_S_S_S_S_S_S_S_S_S_S_S_S_S_S_S_S_S_S_S_S_S_S_S_S_S_S_S_S_S_S_S_S_S_S_S_S_S_S_S_S_S_S_S_S_S_S_S_S_S_S_S_S_S_S_S_S_S_S_S_S_S_S_S_S_S_S_S_S_S_S_S_S_S_S_S_S_S_S_S_S_S_S_S_S_S_S_S_S_S_S_S_S_S_S_S_S_S_S_S_S_S_S_S_S_S_S_S_S_S_S_S_S_S_S_S_S_S_S_S_S_S_S_S_S_S_S_S_S_S_S_S_S_S_S_S_S_S_S_S_S_S_S_S_S_S_S_S_S_S_S_S_S_S_S_S_S_S_S_S_S_S_S_S_S_S_S_S_S_S_S_S_S_S_S_S_S_S_S_S_S_S_S_S_S_S_S_S_S_S_S_S_S_S_S_S_S_S_S_S_S_S_S_S_S_S_S_S_S_S_S_S_S_S_S_S_S_S_S_S_S_S_S_S_S_S_S_S_S_S_S_S_S_S_S_S_S_S_S_S_S_S_S_S_S_S_S_S_S_S_S_S_S_S_S_S_S_S_S_S_S_S_S_S_S_S_S_S_S_S_S_S_S_S_S_S_S_S_S_S_S_S_S_S_S_S_S_S_S_S_S_S_S_S_S_S_S_S_S_S_S_S_S_S_S_S_S_S_S_S_S_S_S_S_S_S_S_S_S_S_S_S_S_S_S_S_S_S_S_S_S_S_S_S_S_S_S_S_S_S_S_S_S_S_S_S_S_S_S_S_S_S_S_S_S_S_S_S_S_S_S_S_S_S_S_S_S_S_S_S_S_S_S_S_S_S_S_S_S_S_S_S_S_S_S_S_S_S_S_S_S_S_S_S_S_S_S_S_S_S_S_S_S_S_S_S_S_S_S_S_S_S_S_S_S_S_S_S_S_S_S_S_S_S_S_S_S_S_S_S_S_S_S_S_S_S_S_S_S_S_S_S_S_S_S_S_S_S_S_S_S_S_S_S_S_S_S_S_S_S_S_S_S_S_S_S_S_S_S_S_S_S_S_S_S_S_S_S_S_S_S_S_S_S_S_S_S_S_S_S_S_S_S_S_S_S_S_S_S_S_S_S_S_S_S_S_S_S_S_S_S_S_S_S_S_S_S_S_S_S_S_S_S_S_S_S_S_S_S_S_S_S_S_S_S_S_S_S_S_S_S_S_S_S_S_S_S_S_S_S_S_S_S_S_S_S_S_S_S_S_S_S_S_S_S_S_S_S_S_S_S_S_S_S_S_S_S_S_S_S_S_S_S_S_S_S_S_S_S_S_S_S_S_S_S_S_S_S_S_S_S_S_S_S_S_S_S_S_S_S_S_S_S_S_S_S_S_S_S_S_S_S_S_S_S_S_S_S_S_S_S_S_S_S_S_S_S_S_S_S_S_S_S_S_S_S_S_S_S_S__param_274];
	ld.param.u64 	%rd276, [_Z4racePiS_S_S_S_S_S_S_S_S_S_S_S_S_S_S_S_S_S_S_S_S_S_S_S_S_S_S_S_S_S_S_S_S_S_S_S_S_S_S_S_S_S_S_S_S_S_S_S_S_S_S_S_S_S_S_S_S_S_S_S_S_S_S_S_S_S_S_S_S_S_S_S_S_S_S_S_S_S_S_S_S_S_S_S_S_S_S_S_S_S_S_S_S_S_S_S_S_S_S_S_S_S_S_S_S_S_S_S_S_S_S_S_S_S_S_S_S_S_S_S_S_S_S_S_S_S_S_S_S_S_S_S_S_S_S_S_S_S_S_S_S_S_S_S_S_S_S_S_S_S_S_S_S_S_S_S_S_S_S_S_S_S_S_S_S_S_S_S_S_S_S_S_S_S_S_S_S_S_S_S_S_S_S_S_S_S_S_S_S_S_S_S_S_S_S_S_S_S_S_S_S_S_S_S_S_S_S_S_S_S_S_S_S_S_S_S_S_S_S_S_S_S_S_S_S_S_S_S_S_S_S_S_S_S_S_S_S_S_S_S_S_S_S_S_S_S_S_S_S_S_S_S_S_S_S_S_S_S_S_S_S_S_S_S_S_S_S_S_S_S_S_S_S_S_S_S_S_S_S_S_S_S_S_S_S_S_S_S_S_S_S_S_S_S_S_S_S_S_S_S_S_S_S_S_S_S_S_S_S_S_S_S_S_S_S_S_S_S_S_S_S_S_S_S_S_S_S_S_S_S_S_S_S_S_S_S_S_S_S_S_S_S_S_S_S_S_S_S_S_S_S_S_S_S_S_S_S_S_S_S_S_S_S_S_S_S_S_S_S_S_S_S_S_S_S_S_S_S_S_S_S_S_S_S_S_S_S_S_S_S_S_S_S_S_S_S_S_S_S_S_S_S_S_S_S_S_S_S_S_S_S_S_S_S_S_S_S_S_S_S_S_S_S_S_S_S_S_S_S_S_S_S_S_S_S_S_S_S_S_S_S_S_S_S_S_S_S_S_S_S_S_S_S_S_S_S_S_S_S_S_S_S_S_S_S_S_S_S_S_S_S_S_S_S_S_S_S_S_S_S_S_S_S_S_S_S_S_S_S_S_S_S_S_S_S_S_S_S_S_S_S_S_S_S_S_S_S_S_S_S_S_S_S_S_S_S_S_S_S_S_S_S_S_S_S_S_S_S_S_S_S_S_S_S_S_S_S_S_S_S_S_S_S_S_S_S_S_S_S_S_S_S_S_S_S_S_S_S_S_S_S_S_S_S_S_S_S_S_S_S_S_S_S_S_S_S_S_S_S_S_S_S_S_S_S_S_S_S_S_S_S_S_S_S_S_S_S_S_S_S_S_S_S_S_S_S_S_S_S_S_S_S_S_S_S_S_S_S_S_S_S_S_S_S_S_S_S_S_S_S_S_S_S_S_S_S_S_S_S_S_S_S_S_S_S_S_S_S_S_S_S_S_S_S_S_S_S_S_S_S_S_S_S_S_S_S_S_S_S_S_S_S_S_S_S_S_S_S_S_S_S_S_S_S_S_S_S_S_S_S_S_S_S_S_S_S_S_S_S_S_S_S_S_S_S_S_S_S_S_S_S_S_S_S_S_S_S_S_S_S_S_S_S_S_S_S_S_S_S_S_S_S_S_S_S_S_S_S_S_S_S_S_S_S_S_S_S_S_S_S_S_S_S_S_S_S_S_S_S_S_S_S_S_S_S_S_S_S_S_S_S_S_S_S_S_S_S_S_S_S_S_S_S_S_S_S_S_S_S_S_S_S_S_S_S_S_S_S_S_S_S_S_S_S_S_S_S_S_S_S_S_S_S_S_S_S_S_S_S_S_S_S_S_S_S_S_S_S_S_S_S_S_S_S_S_S_S_S_S_S_S_S_S_S_S_S_S_S_S_S_S_S_S_S_S_S_S_S_S_S_S_S_S_S_S_S_S_S_S_S_S_S_S_S_S_S_S_S_S_S_S_S_S_S_S_S_S_S_S_S_S_S_S_S_S_S_S_S_S_S_S_S_S_S_S_S_S_S_S_S_S_S_S_S_S_S_S_S_S_S_S_S_S_S_S_S_S_S_S_S_S_S_S_S_S_S_S_S_S_S_S_S_S_S_S_S_S_S_S_S_S_S_S_S_S_S_S_S_S_S_S_S_S_S_S_S_S_S_S_S_S_S_S_S_S_S_S_S_S_S_S_S_S_S_S_S_S_S_S_S_S_S_S_S_S_S_S_S_S_S_S_S_S_S_S_S_S_S_S_S_S_S_S_S_S_S_S_S_S_S_S_S_S__param_275];
	ld.param.u64 	%rd277, [_Z4racePiS_S_S_S_S_S_S_S_S_S_S_S_S_S_S_S_S_S_S_S_S_S_S_S_S_S_S_S_S_S_S_S_S_S_S_S_S_S_S_S_S_S_S_S_S_S_S_S_S_S_S_S_S_S_S_S_S_S_S_S_S_S_S_S_S_S_S_S_S_S_S_S_S_S_S_S_S_S_S_S_S_S_S_S_S_S_S_S_S_S_S_S_S_S_S_S_S_S_S_S_S_S_S_S_S_S_S_S_S_S_S_S_S_S_S_S_S_S_S_S_S_S_S_S_S_S_S_S_S_S_S_S_S_S_S_S_S_S_S_S_S_S_S_S_S_S_S_S_S_S_S_S_S_S_S_S_S_S_S_S_S_S_S_S_S_S_S_S_S_S_S_S_S_S_S_S_S_S_S_S_S_S_S_S_S_S_S_S_S_S_S_S_S_S_S_S_S_S_S_S_S_S_S_S_S_S_S_S_S_S_S_S_S_S_S_S_S_S_S_S_S_S_S_S_S_S_S_S_S_S_S_S_S_S_S_S_S_S_S_S_S_S_S_S_S_S_S_S_S_S_S_S_S_S_S_S_S_S_S_S_S_S_S_S_S_S_S_S_S_S_S_S_S_S_S_S_S_S_S_S_S_S_S_S_S_S_S_S_S_S_S_S_S_S_S_S_S_S_S_S_S_S_S_S_S_S_S_S_S_S_S_S_S_S_S_S_S_S_S_S_S_S_S_S_S_S_S_S_S_S_S_S_S_S_S_S_S_S_S_S_S_S_S_S_S_S_S_S_S_S_S_S_S_S_S_S_S_S_S_S_S_S_S_S_S_S_S_S_S_S_S_S_S_S_S_S_S_S_S_S_S_S_S_S_S_S_S_S_S_S_S_S_S_S_S_S_S_S_S_S_S_S_S_S_S_S_S_S_S_S_S_S_S_S_S_S_S_S_S_S_S_S_S_S_S_S_S_S_S_S_S_S_S_S_S_S_S_S_S_S_S_S_S_S_S_S_S_S_S_S_S_S_S_S_S_S_S_S_S_S_S_S_S_S_S_S_S_S_S_S_S_S_S_S_S_S_S_S_S_S_S_S_S_S_S_S_S_S_S_S_S_S_S_S_S_S_S_S_S_S_S_S_S_S_S_S_S_S_S_S_S_S_S_S_S_S_S_S_S_S_S_S_S_S_S_S_S_S_S_S_S_S_S_S_S_S_S_S_S_S_S_S_S_S_S_S_S_S_S_S_S_S_S_S_S_S_S_S_S_S_S_S_S_S_S_S_S_S_S_S_S_S_S_S_S_S_S_S_S_S_S_S_S_S_S_S_S_S_S_S_S_S_S_S_S_S_S_S_S_S_S_S_S_S_S_S_S_S_S_S_S_S_S_S_S_S_S_S_S_S_S_S_S_S_S_S_S_S_S_S_S_S_S_S_S_S_S_S_S_S_S_S_S_S_S_S_S_S_S_S_S_S_S_S_S_S_S_S_S_S_S_S_S_S_S_S_S_S_S_S_S_S_S_S_S_S_S_S_S_S_S_S_S_S_S_S_S_S_S_S_S_S_S_S_S_S_S_S_S_S_S_S_S_S_S_S_S_S_S_S_S_S_S_S_S_S_S_S_S_S_S_S_S_S_S_S_S_S_S_S_S_S_S_S_S_S_S_S_S_S_S_S_S_S_S_S_S_S_S_S_S_S_S_S_S_S_S_S_S_S_S_S_S_S_S_S_S_S_S_S_S_S_S_S_S_S_S_S_S_S_S_S_S_S_S_S_S_S_S_S_S_S_S_S_S_S_S_S_S_S_S_S_S_S_S_S_S_S_S_S_S_S_S_S_S_S_S_S_S_S_S_S_S_S_S_S_S_S_S_S_S_S_S_S_S_S_S_S_S_S_S_S_S_S_S_S_S_S_S_S_S_S_S_S_S_S_S_S_S_S_S_S_S_S_S_S_S_S_S_S_S_S_S_S_S_S_S_S_S_S_S_S_S_S_S_S_S_S_S_S_S_S_S_S_S_S_S_S_S_S_S_S_S_S_S_S_S_S_S_S_S_S_S_S_S_S_S_S_S_S_S_S_S_S_S_S_S_S_S_S_S_S_S_S_S_S_S_S_S_S_S_S_S_S_S_S_S_S_S_S_S_S_S_S_S_S_S_S_S_S_S_S_S_S_S_S_S_S_S_S_S_S_S_S_S_S_S_S_S_S_S_S_S_S_S_S_S_S_S_S_S_S_S_S_S_S_S_S_S_S_S_S_S_S_S_S_S_S_S_S_S_S_S_S_S_S_S_S_S_S_S_S_S__param_276];
	ld.param.u64 	%rd278, [_Z4racePiS_S_S_S_S_S_S_S_S_S_S_S_S_S_S_S_S_S_S_S_S_S_S_S_S_S_S_S_S_S_S_S_S_S_S_S_S_S_S_S_S_S_S_S_S_S_S_S_S_S_S_S_S_S_S_S_S_S_S_S_S_S_S_S_S_S_S_S_S_S_S_S_S_S_S_S_S_S_S_S_S_S_S_S_S_S_S_S_S_S_S_S_S_S_S_S_S_S_S_S_S_S_S_S_S_S_S_S_S_S_S_S_S_S_S_S_S_S_S_S_S_S_S_S_S_S_S_S_S_S_S_S_S_S_S_S_S_S_S_S_S_S_S_S_S_S_S_S_S_S_S_S_S_S_S_S_S_S_S_S_S_S_S_S_S_S_S_S_S_S_S_S_S_S_S_S_S_S_S_S_S_S_S_S_S_S_S_S_S_S_S_S_S_S_S_S_S_S_S_S_S_S_S_S_S_S_S_S_S_S_S_S_S_S_S_S_S_S_S_S_S_S_S_S_S_S_S_S_S_S_S_S_S_S_S_S_S_S_S_S_S_S_S_S_S_S_S_S_S_S_S_S_S_S_S_S_S_S_S_S_S_S_S_S_S_S_S_S_S_S_S_S_S_S_S_S_S_S_S_S_S_S_S_S_S_S_S_S_S_S_S_S_S_S_S_S_S_S_S_S_S_S_S_S_S_S_S_S_S_S_S_S_S_S_S_S_S_S_S_S_S_S_S_S_S_S_S_S_S_S_S_S_S_S_S_S_S_S_S_S_S_S_S_S_S_S_S_S_S_S_S_S_S_S_S_S_S_S_S_S_S_S_S_S_S_S_S_S_S_S_S_S_S_S_S_S_S_S_S_S_S_S_S_S_S_S_S_S_S_S_S_S_S_S_S_S_S_S_S_S_S_S_S_S_S_S_S_S_S_S_S_S_S_S_S_S_S_S_S_S_S_S_S_S_S_S_S_S_S_S_S_S_S_S_S_S_S_S_S_S_S_S_S_S_S_S_S_S_S_S_S_S_S_S_S_S_S_S_S_S_S_S_S_S_S_S_S_S_S_S_S_S_S_S_S_S_S_S_S_S_S_S_S_S_S_S_S_S_S_S_S_S_S_S_S_S_S_S_S_S_S_S_S_S_S_S_S_S_S_S_S_S_S_S_S_S_S_S_S_S_S_S_S_S_S_S_S_S_S_S_S_S_S_S_S_S_S_S_S_S_S_S_S_S_S_S_S_S_S_S_S_S_S_S_S_S_S_S_S_S_S_S_S_S_S_S_S_S_S_S_S_S_S_S_S_S_S_S_S_S_S_S_S_S_S_S_S_S_S_S_S_S_S_S_S_S_S_S_S_S_S_S_S_S_S_S_S_S_S_S_S_S_S_S_S_S_S_S_S_S_S_S_S_S_S_S_S_S_S_S_S_S_S_S_S_S_S_S_S_S_S_S_S_S_S_S_S_S_S_S_S_S_S_S_S_S_S_S_S_S_S_S_S_S_S_S_S_S_S_S_S_S_S_S_S_S_S_S_S_S_S_S_S_S_S_S_S_S_S_S_S_S_S_S_S_S_S_S_S_S_S_S_S_S_S_S_S_S_S_S_S_S_S_S_S_S_S_S_S_S_S_S_S_S_S_S_S_S_S_S_S_S_S_S_S_S_S_S_S_S_S_S_S_S_S_S_S_S_S_S_S_S_S_S_S_S_S_S_S_S_S_S_S_S_S_S_S_S_S_S_S_S_S_S_S_S_S_S_S_S_S_S_S_S_S_S_S_S_S_S_S_S_S_S_S_S_S_S_S_S_S_S_S_S_S_S_S_S_S_S_S_S_S_S_S_S_S_S_S_S_S_S_S_S_S_S_S_S_S_S_S_S_S_S_S_S_S_S_S_S_S_S_S_S_S_S_S_S_S_S_S_S_S_S_S_S_S_S_S_S_S_S_S_S_S_S_S_S_S_S_S_S_S_S_S_S_S_S_S_S_S_S_S_S_S_S_S_S_S_S_S_S_S_S_S_S_S_S_S_S_S_S_S_S_S_S_S_S_S_S_S_S_S_S_S_S_S_S_S_S_S_S_S_S_S_S_S_S_S_S_S_S_S_S_S_S_S_S_S_S_S_S_S_S_S_S_S_S_S_S_S_S_S_S_S_S_S_S_S_S_S_S_S_S_S_S_S_S_S_S_S_S_S_S_S_S_S_S_S_S_S_S_S_S_S_S_S_S_S_S_S_S_S_S_S_S_S_S_S_S_S_S_S_S_S_S_S_S_S_S_S_S_S_S_S_S_S_S_S_S_S_S_S__param_277];
	ld.param.u64 	%rd279, [_Z4racePiS_S_S_S_S_S_S_S_S_S_S_S_S_S_S_S_S_S_S_S_S_S_S_S_S_S_S_S_S_S_S_S_S_S_S_S_S_S_S_S_S_S_S_S_S_S_S_S_S_S_S_S_S_S_S_S_S_S_S_S_S_S_S_S_S_S_S_S_S_S_S_S_S_S_S_S_S_S_S_S_S_S_S_S_S_S_S_S_S_S_S_S_S_S_S_S_S_S_S_S_S_S_S_S_S_S_S_S_S_S_S_S_S_S_S_S_S_S_S_S_S_S_S_S_S_S_S_S_S_S_S_S_S_S_S_S_S_S_S_S_S_S_S_S_S_S_S_S_S_S_S_S_S_S_S_S_S_S_S_S_S_S_S_S_S_S_S_S_S_S_S_S_S_S_S_S_S_S_S_S_S_S_S_S_S_S_S_S_S_S_S_S_S_S_S_S_S_S_S_S_S_S_S_S_S_S_S_S_S_S_S_S_S_S_S_S_S_S_S_S_S_S_S_S_S_S_S_S_S_S_S_S_S_S_S_S_S_S_S_S_S_S_S_S_S_S_S_S_S_S_S_S_S_S_S_S_S_S_S_S_S_S_S_S_S_S_S_S_S_S_S_S_S_S_S_S_S_S_S_S_S_S_S_S_S_S_S_S_S_S_S_S_S_S_S_S_S_S_S_S_S_S_S_S_S_S_S_S_S_S_S_S_S_S_S_S_S_S_S_S_S_S_S_S_S_S_S_S_S_S_S_S_S_S_S_S_S_S_S_S_S_S_S_S_S_S_S_S_S_S_S_S_S_S_S_S_S_S_S_S_S_S_S_S_S_S_S_S_S_S_S_S_S_S_S_S_S_S_S_S_S_S_S_S_S_S_S_S_S_S_S_S_S_S_S_S_S_S_S_S_S_S_S_S_S_S_S_S_S_S_S_S_S_S_S_S_S_S_S_S_S_S_S_S_S_S_S_S_S_S_S_S_S_S_S_S_S_S_S_S_S_S_S_S_S_S_S_S_S_S_S_S_S_S_S_S_S_S_S_S_S_S_S_S_S_S_S_S_S_S_S_S_S_S_S_S_S_S_S_S_S_S_S_S_S_S_S_S_S_S_S_S_S_S_S_S_S_S_S_S_S_S_S_S_S_S_S_S_S_S_S_S_S_S_S_S_S_S_S_S_S_S_S_S_S_S_S_S_S_S_S_S_S_S_S_S_S_S_S_S_S_S_S_S_S_S_S_S_S_S_S_S_S_S_S_S_S_S_S_S_S_S_S_S_S_S_S_S_S_S_S_S_S_S_S_S_S_S_S_S_S_S_S_S_S_S_S_S_S_S_S_S_S_S_S_S_S_S_S_S_S_S_S_S_S_S_S_S_S_S_S_S_S_S_S_S_S_S_S_S_S_S_S_S_S_S_S_S_S_S_S_S_S_S_S_S_S_S_S_S_S_S_S_S_S_S_S_S_S_S_S_S_S_S_S_S_S_S_S_S_S_S_S_S_S_S_S_S_S_S_S_S_S_S_S_S_S_S_S_S_S_S_S_S_S_S_S_S_S_S_S_S_S_S_S_S_S_S_S_S_S_S_S_S_S_S_S_S_S_S_S_S_S_S_S_S_S_S_S_S_S_S_S_S_S_S_S_S_S_S_S_S_S_S_S_S_S_S_S_S_S_S_S_S_S_S_S_S_S_S_S_S_S_S_S_S_S_S_S_S_S_S_S_S_S_S_S_S_S_S_S_S_S_S_S_S_S_S_S_S_S_S_S_S_S_S_S_S_S_S_S_S_S_S_S_S_S_S_S_S_S_S_S_S_S_S_S_S_S_S_S_S_S_S_S_S_S_S_S_S_S_S_S_S_S_S_S_S_S_S_S_S_S_S_S_S_S_S_S_S_S_S_S_S_S_S_S_S_S_S_S_S_S_S_S_S_S_S_S_S_S_S_S_S_S_S_S_S_S_S_S_S_S_S_S_S_S_S_S_S_S_S_S_S_S_S_S_S_S_S_S_S_S_S_S_S_S_S_S_S_S_S_S_S_S_S_S_S_S_S_S_S_S_S_S_S_S_S_S_S_S_S_S_S_S_S_S_S_S_S_S_S_S_S_S_S_S_S_S_S_S_S_S_S_S_S_S_S_S_S_S_S_S_S_S_S_S_S_S_S_S_S_S_S_S_S_S_S_S_S_S_S_S_S_S_S_S_S_S_S_S_S_S_S_S_S_S_S_S_S_S_S_S_S_S_S_S_S_S_S_S_S_S_S_S_S_S_S_S_S_S_S_S_S_S_S_S_S_S_S_S_S_S__param_278];
	ld.param.u64 	%rd280, [_Z4racePiS_S_S_S_S_S_S_S_S_S_S_S_S_S_S_S_S_S_S_S_S_S_S_S_S_S_S_S_S_S_S_S_S_S_S_S_S_S_S_S_S_S_S_S_S_S_S_S_S_S_S_S_S_S_S_S_S_S_S_S_S_S_S_S_S_S_S_S_S_S_S_S_S_S_S_S_S_S_S_S_S_S_S_S_S_S_S_S_S_S_S_S_S_S_S_S_S_S_S_S_S_S_S_S_S_S_S_S_S_S_S_S_S_S_S_S_S_S_S_S_S_S_S_S_S_S_S_S_S_S_S_S_S_S_S_S_S_S_S_S_S_S_S_S_S_S_S_S_S_S_S_S_S_S_S_S_S_S_S_S_S_S_S_S_S_S_S_S_S_S_S_S_S_S_S_S_S_S_S_S_S_S_S_S_S_S_S_S_S_S_S_S_S_S_S_S_S_S_S_S_S_S_S_S_S_S_S_S_S_S_S_S_S_S_S_S_S_S_S_S_S_S_S_S_S_S_S_S_S_S_S_S_S_S_S_S_S_S_S_S_S_S_S_S_S_S_S_S_S_S_S_S_S_S_S_S_S_S_S_S_S_S_S_S_S_S_S_S_S_S_S_S_S_S_S_S_S_S_S_S_S_S_S_S_S_S_S_S_S_S_S_S_S_S_S_S_S_S_S_S_S_S_S_S_S_S_S_S_S_S_S_S_S_S_S_S_S_S_S_S_S_S_S_S_S_S_S_S_S_S_S_S_S_S_S_S_S_S_S_S_S_S_S_S_S_S_S_S_S_S_S_S_S_S_S_S_S_S_S_S_S_S_S_S_S_S_S_S_S_S_S_S_S_S_S_S_S_S_S_S_S_S_S_S_S_S_S_S_S_S_S_S_S_S_S_S_S_S_S_S_S_S_S_S_S_S_S_S_S_S_S_S_S_S_S_S_S_S_S_S_S_S_S_S_S_S_S_S_S_S_S_S_S_S_S_S_S_S_S_S_S_S_S_S_S_S_S_S_S_S_S_S_S_S_S_S_S_S_S_S_S_S_S_S_S_S_S_S_S_S_S_S_S_S_S_S_S_S_S_S_S_S_S_S_S_S_S_S_S_S_S_S_S_S_S_S_S_S_S_S_S_S_S_S_S_S_S_S_S_S_S_S_S_S_S_S_S_S_S_S_S_S_S_S_S_S_S_S_S_S_S_S_S_S_S_S_S_S_S_S_S_S_S_S_S_S_S_S_S_S_S_S_S_S_S_S_S_S_S_S_S_S_S_S_S_S_S_S_S_S_S_S_S_S_S_S_S_S_S_S_S_S_S_S_S_S_S_S_S_S_S_S_S_S_S_S_S_S_S_S_S_S_S_S_S_S_S_S_S_S_S_S_S_S_S_S_S_S_S_S_S_S_S_S_S_S_S_S_S_S_S_S_S_S_S_S_S_S_S_S_S_S_S_S_S_S_S_S_S_S_S_S_S_S_S_S_S_S_S_S_S_S_S_S_S_S_S_S_S_S_S_S_S_S_S_S_S_S_S_S_S_S_S_S_S_S_S_S_S_S_S_S_S_S_S_S_S_S_S_S_S_S_S_S_S_S_S_S_S_S_S_S_S_S_S_S_S_S_S_S_S_S_S_S_S_S_S_S_S_S_S_S_S_S_S_S_S_S_S_S_S_S_S_S_S_S_S_S_S_S_S_S_S_S_S_S_S_S_S_S_S_S_S_S_S_S_S_S_S_S_S_S_S_S_S_S_S_S_S_S_S_S_S_S_S_S_S_S_S_S_S_S_S_S_S_S_S_S_S_S_S_S_S_S_S_S_S_S_S_S_S_S_S_S_S_S_S_S_S_S_S_S_S_S_S_S_S_S_S_S_S_S_S_S_S_S_S_S_S_S_S_S_S_S_S_S_S_S_S_S_S_S_S_S_S_S_S_S_S_S_S_S_S_S_S_S_S_S_S_S_S_S_S_S_S_S_S_S_S_S_S_S_S_S_S_S_S_S_S_S_S_S_S_S_S_S_S_S_S_S_S_S_S_S_S_S_S_S_S_S_S_S_S_S_S_S_S_S_S_S_S_S_S_S_S_S_S_S_S_S_S_S_S_S_S_S_S_S_S_S_S_S_S_S_S_S_S_S_S_S_S_S_S_S_S_S_S_S_S_S_S_S_S_S_S_S_S_S_S_S_S_S_S_S_S_S_S_S_S_S_S_S_S_S_S_S_S_S_S_S_S_S_S_S_S_S_S_S_S_S_S_S_S_S_S_S_S_S_S_S_S_S_S_S_S_S_S_S_S_S_S_S_S__param_279];
	ld.param.u64 	%rd281, [_Z4racePiS_S_S_S_S_S_S_S_S_S_S_S_S_S_S_S_S_S_S_S_S_S_S_S_S_S_S_S_S_S_S_S_S_S_S_S_S_S_S_S_S_S_S_S_S_S_S_S_S_S_S_S_S_S_S_S_S_S_S_S_S_S_S_S_S_S_S_S_S_S_S_S_S_S_S_S_S_S_S_S_S_S_S_S_S_S_S_S_S_S_S_S_S_S_S_S_S_S_S_S_S_S_S_S_S_S_S_S_S_S_S_S_S_S_S_S_S_S_S_S_S_S_S_S_S_S_S_S_S_S_S_S_S_S_S_S_S_S_S_S_S_S_S_S_S_S_S_S_S_S_S_S_S_S_S_S_S_S_S_S_S_S_S_S_S_S_S_S_S_S_S_S_S_S_S_S_S_S_S_S_S_S_S_S_S_S_S_S_S_S_S_S_S_S_S_S_S_S_S_S_S_S_S_S_S_S_S_S_S_S_S_S_S_S_S_S_S_S_S_S_S_S_S_S_S_S_S_S_S_S_S_S_S_S_S_S_S_S_S_S_S_S_S_S_S_S_S_S_S_S_S_S_S_S_S_S_S_S_S_S_S_S_S_S_S_S_S_S_S_S_S_S_S_S_S_S_S_S_S_S_S_S_S_S_S_S_S_S_S_S_S_S_S_S_S_S_S_S_S_S_S_S_S_S_S_S_S_S_S_S_S_S_S_S_S_S_S_S_S_S_S_S_S_S_S_S_S_S_S_S_S_S_S_S_S_S_S_S_S_S_S_S_S_S_S_S_S_S_S_S_S_S_S_S_S_S_S_S_S_S_S_S_S_S_S_S_S_S_S_S_S_S_S_S_S_S_S_S_S_S_S_S_S_S_S_S_S_S_S_S_S_S_S_S_S_S_S_S_S_S_S_S_S_S_S_S_S_S_S_S_S_S_S_S_S_S_S_S_S_S_S_S_S_S_S_S_S_S_S_S_S_S_S_S_S_S_S_S_S_S_S_S_S_S_S_S_S_S_S_S_S_S_S_S_S_S_S_S_S_S_S_S_S_S_S_S_S_S_S_S_S_S_S_S_S_S_S_S_S_S_S_S_S_S_S_S_S_S_S_S_S_S_S_S_S_S_S_S_S_S_S_S_S_S_S_S_S_S_S_S_S_S_S_S_S_S_S_S_S_S_S_S_S_S_S_S_S_S_S_S_S_S_S_S_S_S_S_S_S_S_S_S_S_S_S_S_S_S_S_S_S_S_S_S_S_S_S_S_S_S_S_S_S_S_S_S_S_S_S_S_S_S_S_S_S_S_S_S_S_S_S_S_S_S_S_S_S_S_S_S_S_S_S_S_S_S_S_S_S_S_S_S_S_S_S_S_S_S_S_S_S_S_S_S_S_S_S_S_S_S_S_S_S_S_S_S_S_S_S_S_S_S_S_S_S_S_S_S_S_S_S_S_S_S_S_S_S_S_S_S_S_S_S_S_S_S_S_S_S_S_S_S_S_S_S_S_S_S_S_S_S_S_S_S_S_S_S_S_S_S_S_S_S_S_S_S_S_S_S_S_S_S_S_S_S_S_S_S_S_S_S_S_S_S_S_S_S_S_S_S_S_S_S_S_S_S_S_S_S_S_S_S_S_S_S_S_S_S_S_S_S_S_S_S_S_S_S_S_S_S_S_S_S_S_S_S_S_S_S_S_S_S_S_S_S_S_S_S_S_S_S_S_S_S_S_S_S_S_S_S_S_S_S_S_S_S_S_S_S_S_S_S_S_S_S_S_S_S_S_S_S_S_S_S_S_S_S_S_S_S_S_S_S_S_S_S_S_S_S_S_S_S_S_S_S_S_S_S_S_S_S_S_S_S_S_S_S_S_S_S_S_S_S_S_S_S_S_S_S_S_S_S_S_S_S_S_S_S_S_S_S_S_S_S_S_S_S_S_S_S_S_S_S_S_S_S_S_S_S_S_S_S_S_S_S_S_S_S_S_S_S_S_S_S_S_S_S_S_S_S_S_S_S_S_S_S_S_S_S_S_S_S_S_S_S_S_S_S_S_S_S_S_S_S_S_S_S_S_S_S_S_S_S_S_S_S_S_S_S_S_S_S_S_S_S_S_S_S_S_S_S_S_S_S_S_S_S_S_S_S_S_S_S_S_S_S_S_S_S_S_S_S_S_S_S_S_S_S_S_S_S_S_S_S_S_S_S_S_S_S_S_S_S_S_S_S_S_S_S_S_S_S_S_S_S_S_S_S_S_S_S_S_S_S_S_S_S_S_S_S_S_S_S_S_S_S_S_S_S_S_S_S_S__param_280];
	ld.param.u64 	%rd282, [_Z4racePiS_S_S_S_S_S_S_S_S_S_S_S_S_S_S_S_S_S_S_S_S_S_S_S_S_S_S_S_S_S_S_S_S_S_S_S_S_S_S_S_S_S_S_S_S_S_S_S_S_S_S_S_S_S_S_S_S_S_S_S_S_S_S_S_S_S_S_S_S_S_S_S_S_S_S_S_S_S_S_S_S_S_S_S_S_S_S_S_S_S_S_S_S_S_S_S_S_S_S_S_S_S_S_S_S_S_S_S_S_S_S_S_S_S_S_S_S_S_S_S_S_S_S_S_S_S_S_S_S_S_S_S_S_S_S_S_S_S_S_S_S_S_S_S_S_S_S_S_S_S_S_S_S_S_S_S_S_S_S_S_S_S_S_S_S_S_S_S_S_S_S_S_S_S_S_S_S_S_S_S_S_S_S_S_S_S_S_S_S_S_S_S_S_S_S_S_S_S_S_S_S_S_S_S_S_S_S_S_S_S_S_S_S_S_S_S_S_S_S_S_S_S_S_S_S_S_S_S_S_S_S_S_S_S_S_S_S_S_S_S_S_S_S_S_S_S_S_S_S_S_S_S_S_S_S_S_S_S_S_S_S_S_S_S_S_S_S_S_S_S_S_S_S_S_S_S_S_S_S_S_S_S_S_S_S_S_S_S_S_S_S_S_S_S_S_S_S_S_S_S_S_S_S_S_S_S_S_S_S_S_S_S_S_S_S_S_S_S_S_S_S_S_S_S_S_S_S_S_S_S_S_S_S_S_S_S_S_S_S_S_S_S_S_S_S_S_S_S_S_S_S_S_S_S_S_S_S_S_S_S_S_S_S_S_S_S_S_S_S_S_S_S_S_S_S_S_S_S_S_S_S_S_S_S_S_S_S_S_S_S_S_S_S_S_S_S_S_S_S_S_S_S_S_S_S_S_S_S_S_S_S_S_S_S_S_S_S_S_S_S_S_S_S_S_S_S_S_S_S_S_S_S_S_S_S_S_S_S_S_S_S_S_S_S_S_S_S_S_S_S_S_S_S_S_S_S_S_S_S_S_S_S_S_S_S_S_S_S_S_S_S_S_S_S_S_S_S_S_S_S_S_S_S_S_S_S_S_S_S_S_S_S_S_S_S_S_S_S_S_S_S_S_S_S_S_S_S_S_S_S_S_S_S_S_S_S_S_S_S_S_S_S_S_S_S_S_S_S_S_S_S_S_S_S_S_S_S_S_S_S_S_S_S_S_S_S_S_S_S_S_S_S_S_S_S_S_S_S_S_S_S_S_S_S_S_S_S_S_S_S_S_S_S_S_S_S_S_S_S_S_S_S_S_S_S_S_S_S_S_S_S_S_S_S_S_S_S_S_S_S_S_S_S_S_S_S_S_S_S_S_S_S_S_S_S_S_S_S_S_S_S_S_S_S_S_S_S_S_S_S_S_S_S_S_S_S_S_S_S_S_S_S_S_S_S_S_S_S_S_S_S_S_S_S_S_S_S_S_S_S_S_S_S_S_S_S_S_S_S_S_S_S_S_S_S_S_S_S_S_S_S_S_S_S_S_S_S_S_S_S_S_S_S_S_S_S_S_S_S_S_S_S_S_S_S_S_S_S_S_S_S_S_S_S_S_S_S_S_S_S_S_S_S_S_S_S_S_S_S_S_S_S_S_S_S_S_S_S_S_S_S_S_S_S_S_S_S_S_S_S_S_S_S_S_S_S_S_S_S_S_S_S_S_S_S_S_S_S_S_S_S_S_S_S_S_S_S_S_S_S_S_S_S_S_S_S_S_S_S_S_S_S_S_S_S_S_S_S_S_S_S_S_S_S_S_S_S_S_S_S_S_S_S_S_S_S_S_S_S_S_S_S_S_S_S_S_S_S_S_S_S_S_S_S_S_S_S_S_S_S_S_S_S_S_S_S_S_S_S_S_S_S_S_S_S_S_S_S_S_S_S_S_S_S_S_S_S_S_S_S_S_S_S_S_S_S_S_S_S_S_S_S_S_S_S_S_S_S_S_S_S_S_S_S_S_S_S_S_S_S_S_S_S_S_S_S_S_S_S_S_S_S_S_S_S_S_S_S_S_S_S_S_S_S_S_S_S_S_S_S_S_S_S_S_S_S_S_S_S_S_S_S_S_S_S_S_S_S_S_S_S_S_S_S_S_S_S_S_S_S_S_S_S_S_S_S_S_S_S_S_S_S_S_S_S_S_S_S_S_S_S_S_S_S_S_S_S_S_S_S_S_S_S_S_S_S_S_S_S_S_S_S_S_S_S_S_S_S_S_S_S_S_S_S_S_S_S_S_S_S_S_S_S__param_281];
	ld.param.u64 	%rd283, [_Z4racePiS_S_S_S_S_S_S_S_S_S_S_S_S_S_S_S_S_S_S_S_S_S_S_S_S_S_S_S_S_S_S_S_S_S_S_S_S_S_S_S_S_S_S_S_S_S_S_S_S_S_S_S_S_S_S_S_S_S_S_S_S_S_S_S_S_S_S_S_S_S_S_S_S_S_S_S_S_S_S_S_S_S_S_S_S_S_S_S_S_S_S_S_S_S_S_S_S_S_S_S_S_S_S_S_S_S_S_S_S_S_S_S_S_S_S_S_S_S_S_S_S_S_S_S_S_S_S_S_S_S_S_S_S_S_S_S_S_S_S_S_S_S_S_S_S_S_S_S_S_S_S_S_S_S_S_S_S_S_S_S_S_S_S_S_S_S_S_S_S_S_S_S_S_S_S_S_S_S_S_S_S_S_S_S_S_S_S_S_S_S_S_S_S_S_S_S_S_S_S_S_S_S_S_S_S_S_S_S_S_S_S_S_S_S_S_S_S_S_S_S_S_S_S_S_S_S_S_S_S_S_S_S_S_S_S_S_S_S_S_S_S_S_S_S_S_S_S_S_S_S_S_S_S_S_S_S_S_S_S_S_S_S_S_S_S_S_S_S_S_S_S_S_S_S_S_S_S_S_S_S_S_S_S_S_S_S_S_S_S_S_S_S_S_S_S_S_S_S_S_S_S_S_S_S_S_S_S_S_S_S_S_S_S_S_S_S_S_S_S_S_S_S_S_S_S_S_S_S_S_S_S_S_S_S_S_S_S_S_S_S_S_S_S_S_S_S_S_S_S_S_S_S_S_S_S_S_S_S_S_S_S_S_S_S_S_S_S_S_S_S_S_S_S_S_S_S_S_S_S_S_S_S_S_S_S_S_S_S_S_S_S_S_S_S_S_S_S_S_S_S_S_S_S_S_S_S_S_S_S_S_S_S_S_S_S_S_S_S_S_S_S_S_S_S_S_S_S_S_S_S_S_S_S_S_S_S_S_S_S_S_S_S_S_S_S_S_S_S_S_S_S_S_S_S_S_S_S_S_S_S_S_S_S_S_S_S_S_S_S_S_S_S_S_S_S_S_S_S_S_S_S_S_S_S_S_S_S_S_S_S_S_S_S_S_S_S_S_S_S_S_S_S_S_S_S_S_S_S_S_S_S_S_S_S_S_S_S_S_S_S_S_S_S_S_S_S_S_S_S_S_S_S_S_S_S_S_S_S_S_S_S_S_S_S_S_S_S_S_S_S_S_S_S_S_S_S_S_S_S_S_S_S_S_S_S_S_S_S_S_S_S_S_S_S_S_S_S_S_S_S_S_S_S_S_S_S_S_S_S_S_S_S_S_S_S_S_S_S_S_S_S_S_S_S_S_S_S_S_S_S_S_S_S_S_S_S_S_S_S_S_S_S_S_S_S_S_S_S_S_S_S_S_S_S_S_S_S_S_S_S_S_S_S_S_S_S_S_S_S_S_S_S_S_S_S_S_S_S_S_S_S_S_S_S_S_S_S_S_S_S_S_S_S_S_S_S_S_S_S_S_S_S_S_S_S_S_S_S_S_S_S_S_S_S_S_S_S_S_S_S_S_S_S_S_S_S_S_S_S_S_S_S_S_S_S_S_S_S_S_S_S_S_S_S_S_S_S_S_S_S_S_S_S_S_S_S_S_S_S_S_S_S_S_S_S_S_S_S_S_S_S_S_S_S_S_S_S_S_S_S_S_S_S_S_S_S_S_S_S_S_S_S_S_S_S_S_S_S_S_S_S_S_S_S_S_S_S_S_S_S_S_S_S_S_S_S_S_S_S_S_S_S_S_S_S_S_S_S_S_S_S_S_S_S_S_S_S_S_S_S_S_S_S_S_S_S_S_S_S_S_S_S_S_S_S_S_S_S_S_S_S_S_S_S_S_S_S_S_S_S_S_S_S_S_S_S_S_S_S_S_S_S_S_S_S_S_S_S_S_S_S_S_S_S_S_S_S_S_S_S_S_S_S_S_S_S_S_S_S_S_S_S_S_S_S_S_S_S_S_S_S_S_S_S_S_S_S_S_S_S_S_S_S_S_S_S_S_S_S_S_S_S_S_S_S_S_S_S_S_S_S_S_S_S_S_S_S_S_S_S_S_S_S_S_S_S_S_S_S_S_S_S_S_S_S_S_S_S_S_S_S_S_S_S_S_S_S_S_S_S_S_S_S_S_S_S_S_S_S_S_S_S_S_S_S_S_S_S_S_S_S_S_S_S_S_S_S_S_S_S_S_S_S_S_S_S_S_S_S_S_S_S_S_S_S_S_S_S_S_S_S_S_S__param_282];
	ld.param.u64 	%rd284, [_Z4racePiS_S_S_S_S_S_S_S_S_S_S_S_S_S_S_S_S_S_S_S_S_S_S_S_S_S_S_S_S_S_S_S_S_S_S_S_S_S_S_S_S_S_S_S_S_S_S_S_S_S_S_S_S_S_S_S_S_S_S_S_S_S_S_S_S_S_S_S_S_S_S_S_S_S_S_S_S_S_S_S_S_S_S_S_S_S_S_S_S_S_S_S_S_S_S_S_S_S_S_S_S_S_S_S_S_S_S_S_S_S_S_S_S_S_S_S_S_S_S_S_S_S_S_S_S_S_S_S_S_S_S_S_S_S_S_S_S_S_S_S_S_S_S_S_S_S_S_S_S_S_S_S_S_S_S_S_S_S_S_S_S_S_S_S_S_S_S_S_S_S_S_S_S_S_S_S_S_S_S_S_S_S_S_S_S_S_S_S_S_S_S_S_S_S_S_S_S_S_S_S_S_S_S_S_S_S_S_S_S_S_S_S_S_S_S_S_S_S_S_S_S_S_S_S_S_S_S_S_S_S_S_S_S_S_S_S_S_S_S_S_S_S_S_S_S_S_S_S_S_S_S_S_S_S_S_S_S_S_S_S_S_S_S_S_S_S_S_S_S_S_S_S_S_S_S_S_S_S_S_S_S_S_S_S_S_S_S_S_S_S_S_S_S_S_S_S_S_S_S_S_S_S_S_S_S_S_S_S_S_S_S_S_S_S_S_S_S_S_S_S_S_S_S_S_S_S_S_S_S_S_S_S_S_S_S_S_S_S_S_S_S_S_S_S_S_S_S_S_S_S_S_S_S_S_S_S_S_S_S_S_S_S_S_S_S_S_S_S_S_S_S_S_S_S_S_S_S_S_S_S_S_S_S_S_S_S_S_S_S_S_S_S_S_S_S_S_S_S_S_S_S_S_S_S_S_S_S_S_S_S_S_S_S_S_S_S_S_S_S_S_S_S_S_S_S_S_S_S_S_S_S_S_S_S_S_S_S_S_S_S_S_S_S_S_S_S_S_S_S_S_S_S_S_S_S_S_S_S_S_S_S_S_S_S_S_S_S_S_S_S_S_S_S_S_S_S_S_S_S_S_S_S_S_S_S_S_S_S_S_S_S_S_S_S_S_S_S_S_S_S_S_S_S_S_S_S_S_S_S_S_S_S_S_S_S_S_S_S_S_S_S_S_S_S_S_S_S_S_S_S_S_S_S_S_S_S_S_S_S_S_S_S_S_S_S_S_S_S_S_S_S_S_S_S_S_S_S_S_S_S_S_S_S_S_S_S_S_S_S_S_S_S_S_S_S_S_S_S_S_S_S_S_S_S_S_S_S_S_S_S_S_S_S_S_S_S_S_S_S_S_S_S_S_S_S_S_S_S_S_S_S_S_S_S_S_S_S_S_S_S_S_S_S_S_S_S_S_S_S_S_S_S_S_S_S_S_S_S_S_S_S_S_S_S_S_S_S_S_S_S_S_S_S_S_S_S_S_S_S_S_S_S_S_S_S_S_S_S_S_S_S_S_S_S_S_S_S_S_S_S_S_S_S_S_S_S_S_S_S_S_S_S_S_S_S_S_S_S_S_S_S_S_S_S_S_S_S_S_S_S_S_S_S_S_S_S_S_S_S_S_S_S_S_S_S_S_S_S_S_S_S_S_S_S_S_S_S_S_S_S_S_S_S_S_S_S_S_S_S_S_S_S_S_S_S_S_S_S_S_S_S_S_S_S_S_S_S_S_S_S_S_S_S_S_S_S_S_S_S_S_S_S_S_S_S_S_S_S_S_S_S_S_S_S_S_S_S_S_S_S_S_S_S_S_S_S_S_S_S_S_S_S_S_S_S_S_S_S_S_S_S_S_S_S_S_S_S_S_S_S_S_S_S_S_S_S_S_S_S_S_S_S_S_S_S_S_S_S_S_S_S_S_S_S_S_S_S_S_S_S_S_S_S_S_S_S_S_S_S_S_S_S_S_S_S_S_S_S_S_S_S_S_S_S_S_S_S_S_S_S_S_S_S_S_S_S_S_S_S_S_S_S_S_S_S_S_S_S_S_S_S_S_S_S_S_S_S_S_S_S_S_S_S_S_S_S_S_S_S_S_S_S_S_S_S_S_S_S_S_S_S_S_S_S_S_S_S_S_S_S_S_S_S_S_S_S_S_S_S_S_S_S_S_S_S_S_S_S_S_S_S_S_S_S_S_S_S_S_S_S_S_S_S_S_S_S_S_S_S_S_S_S_S_S_S_S_S_S_S_S_S_S_S_S_S_S_S_S_S_S_S_S_S_S_S_S_S_S_S_S_S_S_S__param_283];
	ld.param.u64 	%rd285, [_Z4racePiS_S_S_S_S_S_S_S_S_S_S_S_S_S_S_S_S_S_S_S_S_S_S_S_S_S_S_S_S_S_S_S_S_S_S_S_S_S_S_S_S_S_S_S_S_S_S_S_S_S_S_S_S_S_S_S_S_S_S_S_S_S_S_S_S_S_S_S_S_S_S_S_S_S_S_S_S_S_S_S_S_S_S_S_S_S_S_S_S_S_S_S_S_S_S_S_S_S_S_S_S_S_S_S_S_S_S_S_S_S_S_S_S_S_S_S_S_S_S_S_S_S_S_S_S_S_S_S_S_S_S_S_S_S_S_S_S_S_S_S_S_S_S_S_S_S_S_S_S_S_S_S_S_S_S_S_S_S_S_S_S_S_S_S_S_S_S_S_S_S_S_S_S_S_S_S_S_S_S_S_S_S_S_S_S_S_S_S_S_S_S_S_S_S_S_S_S_S_S_S_S_S_S_S_S_S_S_S_S_S_S_S_S_S_S_S_S_S_S_S_S_S_S_S_S_S_S_S_S_S_S_S_S_S_S_S_S_S_S_S_S_S_S_S_S_S_S_S_S_S_S_S_S_S_S_S_S_S_S_S_S_S_S_S_S_S_S_S_S_S_S_S_S_S_S_S_S_S_S_S_S_S_S_S_S_S_S_S_S_S_S_S_S_S_S_S_S_S_S_S_S_S_S_S_S_S_S_S_S_S_S_S_S_S_S_S_S_S_S_S_S_S_S_S_S_S_S_S_S_S_S_S_S_S_S_S_S_S_S_S_S_S_S_S_S_S_S_S_S_S_S_S_S_S_S_S_S_S_S_S_S_S_S_S_S_S_S_S_S_S_S_S_S_S_S_S_S_S_S_S_S_S_S_S_S_S_S_S_S_S_S_S_S_S_S_S_S_S_S_S_S_S_S_S_S_S_S_S_S_S_S_S_S_S_S_S_S_S_S_S_S_S_S_S_S_S_S_S_S_S_S_S_S_S_S_S_S_S_S_S_S_S_S_S_S_S_S_S_S_S_S_S_S_S_S_S_S_S_S_S_S_S_S_S_S_S_S_S_S_S_S_S_S_S_S_S_S_S_S_S_S_S_S_S_S_S_S_S_S_S_S_S_S_S_S_S_S_S_S_S_S_S_S_S_S_S_S_S_S_S_S_S_S_S_S_S_S_S_S_S_S_S_S_S_S_S_S_S_S_S_S_S_S_S_S_S_S_S_S_S_S_S_S_S_S_S_S_S_S_S_S_S_S_S_S_S_S_S_S_S_S_S_S_S_S_S_S_S_S_S_S_S_S_S_S_S_S_S_S_S_S_S_S_S_S_S_S_S_S_S_S_S_S_S_S_S_S_S_S_S_S_S_S_S_S_S_S_S_S_S_S_S_S_S_S_S_S_S_S_S_S_S_S_S_S_S_S_S_S_S_S_S_S_S_S_S_S_S_S_S_S_S_S_S_S_S_S_S_S_S_S_S_S_S_S_S_S_S_S_S_S_S_S_S_S_S_S_S_S_S_S_S_S_S_S_S_S_S_S_S_S_S_S_S_S_S_S_S_S_S_S_S_S_S_S_S_S_S_S_S_S_S_S_S_S_S_S_S_S_S_S_S_S_S_S_S_S_S_S_S_S_S_S_S_S_S_S_S_S_S_S_S_S_S_S_S_S_S_S_S_S_S_S_S_S_S_S_S_S_S_S_S_S_S_S_S_S_S_S_S_S_S_S_S_S_S_S_S_S_S_S_S_S_S_S_S_S_S_S_S_S_S_S_S_S_S_S_S_S_S_S_S_S_S_S_S_S_S_S_S_S_S_S_S_S_S_S_S_S_S_S_S_S_S_S_S_S_S_S_S_S_S_S_S_S_S_S_S_S_S_S_S_S_S_S_S_S_S_S_S_S_S_S_S_S_S_S_S_S_S_S_S_S_S_S_S_S_S_S_S_S_S_S_S_S_S_S_S_S_S_S_S_S_S_S_S_S_S_S_S_S_S_S_S_S_S_S_S_S_S_S_S_S_S_S_S_S_S_S_S_S_S_S_S_S_S_S_S_S_S_S_S_S_S_S_S_S_S_S_S_S_S_S_S_S_S_S_S_S_S_S_S_S_S_S_S_S_S_S_S_S_S_S_S_S_S_S_S_S_S_S_S_S_S_S_S_S_S_S_S_S_S_S_S_S_S_S_S_S_S_S_S_S_S_S_S_S_S_S_S_S_S_S_S_S_S_S_S_S_S_S_S_S_S_S_S_S_S_S_S_S_S_S_S_S_S_S_S_S_S_S_S_S_S_S_S_S_S_S_S_S_S_S__param_284];
	ld.param.u64 	%rd286, [_Z4racePiS_S_S_S_S_S_S_S_S_S_S_S_S_S_S_S_S_S_S_S_S_S_S_S_S_S_S_S_S_S_S_S_S_S_S_S_S_S_S_S_S_S_S_S_S_S_S_S_S_S_S_S_S_S_S_S_S_S_S_S_S_S_S_S_S_S_S_S_S_S_S_S_S_S_S_S_S_S_S_S_S_S_S_S_S_S_S_S_S_S_S_S_S_S_S_S_S_S_S_S_S_S_S_S_S_S_S_S_S_S_S_S_S_S_S_S_S_S_S_S_S_S_S_S_S_S_S_S_S_S_S_S_S_S_S_S_S_S_S_S_S_S_S_S_S_S_S_S_S_S_S_S_S_S_S_S_S_S_S_S_S_S_S_S_S_S_S_S_S_S_S_S_S_S_S_S_S_S_S_S_S_S_S_S_S_S_S_S_S_S_S_S_S_S_S_S_S_S_S_S_S_S_S_S_S_S_S_S_S_S_S_S_S_S_S_S_S_S_S_S_S_S_S_S_S_S_S_S_S_S_S_S_S_S_S_S_S_S_S_S_S_S_S_S_S_S_S_S_S_S_S_S_S_S_S_S_S_S_S_S_S_S_S_S_S_S_S_S_S_S_S_S_S_S_S_S_S_S_S_S_S_S_S_S_S_S_S_S_S_S_S_S_S_S_S_S_S_S_S_S_S_S_S_S_S_S_S_S_S_S_S_S_S_S_S_S_S_S_S_S_S_S_S_S_S_S_S_S_S_S_S_S_S_S_S_S_S_S_S_S_S_S_S_S_S_S_S_S_S_S_S_S_S_S_S_S_S_S_S_S_S_S_S_S_S_S_S_S_S_S_S_S_S_S_S_S_S_S_S_S_S_S_S_S_S_S_S_S_S_S_S_S_S_S_S_S_S_S_S_S_S_S_S_S_S_S_S_S_S_S_S_S_S_S_S_S_S_S_S_S_S_S_S_S_S_S_S_S_S_S_S_S_S_S_S_S_S_S_S_S_S_S_S_S_S_S_S_S_S_S_S_S_S_S_S_S_S_S_S_S_S_S_S_S_S_S_S_S_S_S_S_S_S_S_S_S_S_S_S_S_S_S_S_S_S_S_S_S_S_S_S_S_S_S_S_S_S_S_S_S_S_S_S_S_S_S_S_S_S_S_S_S_S_S_S_S_S_S_S_S_S_S_S_S_S_S_S_S_S_S_S_S_S_S_S_S_S_S_S_S_S_S_S_S_S_S_S_S_S_S_S_S_S_S_S_S_S_S_S_S_S_S_S_S_S_S_S_S_S_S_S_S_S_S_S_S_S_S_S_S_S_S_S_S_S_S_S_S_S_S_S_S_S_S_S_S_S_S_S_S_S_S_S_S_S_S_S_S_S_S_S_S_S_S_S_S_S_S_S_S_S_S_S_S_S_S_S_S_S_S_S_S_S_S_S_S_S_S_S_S_S_S_S_S_S_S_S_S_S_S_S_S_S_S_S_S_S_S_S_S_S_S_S_S_S_S_S_S_S_S_S_S_S_S_S_S_S_S_S_S_S_S_S_S_S_S_S_S_S_S_S_S_S_S_S_S_S_S_S_S_S_S_S_S_S_S_S_S_S_S_S_S_S_S_S_S_S_S_S_S_S_S_S_S_S_S_S_S_S_S_S_S_S_S_S_S_S_S_S_S_S_S_S_S_S_S_S_S_S_S_S_S_S_S_S_S_S_S_S_S_S_S_S_S_S_S_S_S_S_S_S_S_S_S_S_S_S_S_S_S_S_S_S_S_S_S_S_S_S_S_S_S_S_S_S_S_S_S_S_S_S_S_S_S_S_S_S_S_S_S_S_S_S_S_S_S_S_S_S_S_S_S_S_S_S_S_S_S_S_S_S_S_S_S_S_S_S_S_S_S_S_S_S_S_S_S_S_S_S_S_S_S_S_S_S_S_S_S_S_S_S_S_S_S_S_S_S_S_S_S_S_S_S_S_S_S_S_S_S_S_S_S_S_S_S_S_S_S_S_S_S_S_S_S_S_S_S_S_S_S_S_S_S_S_S_S_S_S_S_S_S_S_S_S_S_S_S_S_S_S_S_S_S_S_S_S_S_S_S_S_S_S_S_S_S_S_S_S_S_S_S_S_S_S_S_S_S_S_S_S_S_S_S_S_S_S_S_S_S_S_S_S_S_S_S_S_S_S_S_S_S_S_S_S_S_S_S_S_S_S_S_S_S_S_S_S_S_S_S_S_S_S_S_S_S_S_S_S_S_S_S_S_S_S_S_S_S_S_S_S_S_S_S_S_S_S_S_S_S_S_S_S_S__param_285];
	ld.param.u64 	%rd287, [_Z4racePiS_S_S_S_S_S_S_S_S_S_S_S_S_S_S_S_S_S_S_S_S_S_S_S_S_S_S_S_S_S_S_S_S_S_S_S_S_S_S_S_S_S_S_S_S_S_S_S_S_S_S_S_S_S_S_S_S_S_S_S_S_S_S_S_S_S_S_S_S_S_S_S_S_S_S_S_S_S_S_S_S_S_S_S_S_S_S_S_S_S_S_S_S_S_S_S_S_S_S_S_S_S_S_S_S_S_S_S_S_S_S_S_S_S_S_S_S_S_S_S_S_S_S_S_S_S_S_S_S_S_S_S_S_S_S_S_S_S_S_S_S_S_S_S_S_S_S_S_S_S_S_S_S_S_S_S_S_S_S_S_S_S_S_S_S_S_S_S_S_S_S_S_S_S_S_S_S_S_S_S_S_S_S_S_S_S_S_S_S_S_S_S_S_S_S_S_S_S_S_S_S_S_S_S_S_S_S_S_S_S_S_S_S_S_S_S_S_S_S_S_S_S_S_S_S_S_S_S_S_S_S_S_S_S_S_S_S_S_S_S_S_S_S_S_S_S_S_S_S_S_S_S_S_S_S_S_S_S_S_S_S_S_S_S_S_S_S_S_S_S_S_S_S_S_S_S_S_S_S_S_S_S_S_S_S_S_S_S_S_S_S_S_S_S_S_S_S_S_S_S_S_S_S_S_S_S_S_S_S_S_S_S_S_S_S_S_S_S_S_S_S_S_S_S_S_S_S_S_S_S_S_S_S_S_S_S_S_S_S_S_S_S_S_S_S_S_S_S_S_S_S_S_S_S_S_S_S_S_S_S_S_S_S_S_S_S_S_S_S_S_S_S_S_S_S_S_S_S_S_S_S_S_S_S_S_S_S_S_S_S_S_S_S_S_S_S_S_S_S_S_S_S_S_S_S_S_S_S_S_S_S_S_S_S_S_S_S_S_S_S_S_S_S_S_S_S_S_S_S_S_S_S_S_S_S_S_S_S_S_S_S_S_S_S_S_S_S_S_S_S_S_S_S_S_S_S_S_S_S_S_S_S_S_S_S_S_S_S_S_S_S_S_S_S_S_S_S_S_S_S_S_S_S_S_S_S_S_S_S_S_S_S_S_S_S_S_S_S_S_S_S_S_S_S_S_S_S_S_S_S_S_S_S_S_S_S_S_S_S_S_S_S_S_S_S_S_S_S_S_S_S_S_S_S_S_S_S_S_S_S_S_S_S_S_S_S_S_S_S_S_S_S_S_S_S_S_S_S_S_S_S_S_S_S_S_S_S_S_S_S_S_S_S_S_S_S_S_S_S_S_S_S_S_S_S_S_S_S_S_S_S_S_S_S_S_S_S_S_S_S_S_S_S_S_S_S_S_S_S_S_S_S_S_S_S_S_S_S_S_S_S_S_S_S_S_S_S_S_S_S_S_S_S_S_S_S_S_S_S_S_S_S_S_S_S_S_S_S_S_S_S_S_S_S_S_S_S_S_S_S_S_S_S_S_S_S_S_S_S_S_S_S_S_S_S_S_S_S_S_S_S_S_S_S_S_S_S_S_S_S_S_S_S_S_S_S_S_S_S_S_S_S_S_S_S_S_S_S_S_S_S_S_S_S_S_S_S_S_S_S_S_S_S_S_S_S_S_S_S_S_S_S_S_S_S_S_S_S_S_S_S_S_S_S_S_S_S_S_S_S_S_S_S_S_S_S_S_S_S_S_S_S_S_S_S_S_S_S_S_S_S_S_S_S_S_S_S_S_S_S_S_S_S_S_S_S_S_S_S_S_S_S_S_S_S_S_S_S_S_S_S_S_S_S_S_S_S_S_S_S_S_S_S_S_S_S_S_S_S_S_S_S_S_S_S_S_S_S_S_S_S_S_S_S_S_S_S_S_S_S_S_S_S_S_S_S_S_S_S_S_S_S_S_S_S_S_S_S_S_S_S_S_S_S_S_S_S_S_S_S_S_S_S_S_S_S_S_S_S_S_S_S_S_S_S_S_S_S_S_S_S_S_S_S_S_S_S_S_S_S_S_S_S_S_S_S_S_S_S_S_S_S_S_S_S_S_S_S_S_S_S_S_S_S_S_S_S_S_S_S_S_S_S_S_S_S_S_S_S_S_S_S_S_S_S_S_S_S_S_S_S_S_S_S_S_S_S_S_S_S_S_S_S_S_S_S_S_S_S_S_S_S_S_S_S_S_S_S_S_S_S_S_S_S_S_S_S_S_S_S_S_S_S_S_S_S_S_S_S_S_S_S_S_S_S_S_S_S_S_S_S_S_S_S_S_S_S_S_S_S_S_S_S__param_286];
	ld.param.u64 	%rd288, [_Z4racePiS_S_S_S_S_S_S_S_S_S_S_S_S_S_S_S_S_S_S_S_S_S_S_S_S_S_S_S_S_S_S_S_S_S_S_S_S_S_S_S_S_S_S_S_S_S_S_S_S_S_S_S_S_S_S_S_S_S_S_S_S_S_S_S_S_S_S_S_S_S_S_S_S_S_S_S_S_S_S_S_S_S_S_S_S_S_S_S_S_S_S_S_S_S_S_S_S_S_S_S_S_S_S_S_S_S_S_S_S_S_S_S_S_S_S_S_S_S_S_S_S_S_S_S_S_S_S_S_S_S_S_S_S_S_S_S_S_S_S_S_S_S_S_S_S_S_S_S_S_S_S_S_S_S_S_S_S_S_S_S_S_S_S_S_S_S_S_S_S_S_S_S_S_S_S_S_S_S_S_S_S_S_S_S_S_S_S_S_S_S_S_S_S_S_S_S_S_S_S_S_S_S_S_S_S_S_S_S_S_S_S_S_S_S_S_S_S_S_S_S_S_S_S_S_S_S_S_S_S_S_S_S_S_S_S_S_S_S_S_S_S_S_S_S_S_S_S_S_S_S_S_S_S_S_S_S_S_S_S_S_S_S_S_S_S_S_S_S_S_S_S_S_S_S_S_S_S_S_S_S_S_S_S_S_S_S_S_S_S_S_S_S_S_S_S_S_S_S_S_S_S_S_S_S_S_S_S_S_S_S_S_S_S_S_S_S_S_S_S_S_S_S_S_S_S_S_S_S_S_S_S_S_S_S_S_S_S_S_S_S_S_S_S_S_S_S_S_S_S_S_S_S_S_S_S_S_S_S_S_S_S_S_S_S_S_S_S_S_S_S_S_S_S_S_S_S_S_S_S_S_S_S_S_S_S_S_S_S_S_S_S_S_S_S_S_S_S_S_S_S_S_S_S_S_S_S_S_S_S_S_S_S_S_S_S_S_S_S_S_S_S_S_S_S_S_S_S_S_S_S_S_S_S_S_S_S_S_S_S_S_S_S_S_S_S_S_S_S_S_S_S_S_S_S_S_S_S_S_S_S_S_S_S_S_S_S_S_S_S_S_S_S_S_S_S_S_S_S_S_S_S_S_S_S_S_S_S_S_S_S_S_S_S_S_S_S_S_S_S_S_S_S_S_S_S_S_S_S_S_S_S_S_S_S_S_S_S_S_S_S_S_S_S_S_S_S_S_S_S_S_S_S_S_S_S_S_S_S_S_S_S_S_S_S_S_S_S_S_S_S_S_S_S_S_S_S_S_S_S_S_S_S_S_S_S_S_S_S_S_S_S_S_S_S_S_S_S_S_S_S_S_S_S_S_S_S_S_S_S_S_S_S_S_S_S_S_S_S_S_S_S_S_S_S_S_S_S_S_S_S_S_S_S_S_S_S_S_S_S_S_S_S_S_S_S_S_S_S_S_S_S_S_S_S_S_S_S_S_S_S_S_S_S_S_S_S_S_S_S_S_S_S_S_S_S_S_S_S_S_S_S_S_S_S_S_S_S_S_S_S_S_S_S_S_S_S_S_S_S_S_S_S_S_S_S_S_S_S_S_S_S_S_S_S_S_S_S_S_S_S_S_S_S_S_S_S_S_S_S_S_S_S_S_S_S_S_S_S_S_S_S_S_S_S_S_S_S_S_S_S_S_S_S_S_S_S_S_S_S_S_S_S_S_S_S_S_S_S_S_S_S_S_S_S_S_S_S_S_S_S_S_S_S_S_S_S_S_S_S_S_S_S_S_S_S_S_S_S_S_S_S_S_S_S_S_S_S_S_S_S_S_S_S_S_S_S_S_S_S_S_S_S_S_S_S_S_S_S_S_S_S_S_S_S_S_S_S_S_S_S_S_S_S_S_S_S_S_S_S_S_S_S_S_S_S_S_S_S_S_S_S_S_S_S_S_S_S_S_S_S_S_S_S_S_S_S_S_S_S_S_S_S_S_S_S_S_S_S_S_S_S_S_S_S_S_S_S_S_S_S_S_S_S_S_S_S_S_S_S_S_S_S_S_S_S_S_S_S_S_S_S_S_S_S_S_S_S_S_S_S_S_S_S_S_S_S_S_S_S_S_S_S_S_S_S_S_S_S_S_S_S_S_S_S_S_S_S_S_S_S_S_S_S_S_S_S_S_S_S_S_S_S_S_S_S_S_S_S_S_S_S_S_S_S_S_S_S_S_S_S_S_S_S_S_S_S_S_S_S_S_S_S_S_S_S_S_S_S_S_S_S_S_S_S_S_S_S_S_S_S_S_S_S_S_S_S_S_S_S_S_S_S_S_S_S_S_S_S_S_S_S_S_S__param_287];
	ld.param.u64 	%rd289, [_Z4racePiS_S_S_S_S_S_S_S_S_S_S_S_S_S_S_S_S_S_S_S_S_S_S_S_S_S_S_S_S_S_S_S_S_S_S_S_S_S_S_S_S_S_S_S_S_S_S_S_S_S_S_S_S_S_S_S_S_S_S_S_S_S_S_S_S_S_S_S_S_S_S_S_S_S_S_S_S_S_S_S_S_S_S_S_S_S_S_S_S_S_S_S_S_S_S_S_S_S_S_S_S_S_S_S_S_S_S_S_S_S_S_S_S_S_S_S_S_S_S_S_S_S_S_S_S_S_S_S_S_S_S_S_S_S_S_S_S_S_S_S_S_S_S_S_S_S_S_S_S_S_S_S_S_S_S_S_S_S_S_S_S_S_S_S_S_S_S_S_S_S_S_S_S_S_S_S_S_S_S_S_S_S_S_S_S_S_S_S_S_S_S_S_S_S_S_S_S_S_S_S_S_S_S_S_S_S_S_S_S_S_S_S_S_S_S_S_S_S_S_S_S_S_S_S_S_S_S_S_S_S_S_S_S_S_S_S_S_S_S_S_S_S_S_S_S_S_S_S_S_S_S_S_S_S_S_S_S_S_S_S_S_S_S_S_S_S_S_S_S_S_S_S_S_S_S_S_S_S_S_S_S_S_S_S_S_S_S_S_S_S_S_S_S_S_S_S_S_S_S_S_S_S_S_S_S_S_S_S_S_S_S_S_S_S_S_S_S_S_S_S_S_S_S_S_S_S_S_S_S_S_S_S_S_S_S_S_S_S_S_S_S_S_S_S_S_S_S_S_S_S_S_S_S_S_S_S_S_S_S_S_S_S_S_S_S_S_S_S_S_S_S_S_S_S_S_S_S_S_S_S_S_S_S_S_S_S_S_S_S_S_S_S_S_S_S_S_S_S_S_S_S_S_S_S_S_S_S_S_S_S_S_S_S_S_S_S_S_S_S_S_S_S_S_S_S_S_S_S_S_S_S_S_S_S_S_S_S_S_S_S_S_S_S_S_S_S_S_S_S_S_S_S_S_S_S_S_S_S_S_S_S_S_S_S_S_S_S_S_S_S_S_S_S_S_S_S_S_S_S_S_S_S_S_S_S_S_S_S_S_S_S_S_S_S_S_S_S_S_S_S_S_S_S_S_S_S_S_S_S_S_S_S_S_S_S_S_S_S_S_S_S_S_S_S_S_S_S_S_S_S_S_S_S_S_S_S_S_S_S_S_S_S_S_S_S_S_S_S_S_S_S_S_S_S_S_S_S_S_S_S_S_S_S_S_S_S_S_S_S_S_S_S_S_S_S_S_S_S_S_S_S_S_S_S_S_S_S_S_S_S_S_S_S_S_S_S_S_S_S_S_S_S_S_S_S_S_S_S_S_S_S_S_S_S_S_S_S_S_S_S_S_S_S_S_S_S_S_S_S_S_S_S_S_S_S_S_S_S_S_S_S_S_S_S_S_S_S_S_S_S_S_S_S_S_S_S_S_S_S_S_S_S_S_S_S_S_S_S_S_S_S_S_S_S_S_S_S_S_S_S_S_S_S_S_S_S_S_S_S_S_S_S_S_S_S_S_S_S_S_S_S_S_S_S_S_S_S_S_S_S_S_S_S_S_S_S_S_S_S_S_S_S_S_S_S_S_S_S_S_S_S_S_S_S_S_S_S_S_S_S_S_S_S_S_S_S_S_S_S_S_S_S_S_S_S_S_S_S_S_S_S_S_S_S_S_S_S_S_S_S_S_S_S_S_S_S_S_S_S_S_S_S_S_S_S_S_S_S_S_S_S_S_S_S_S_S_S_S_S_S_S_S_S_S_S_S_S_S_S_S_S_S_S_S_S_S_S_S_S_S_S_S_S_S_S_S_S_S_S_S_S_S_S_S_S_S_S_S_S_S_S_S_S_S_S_S_S_S_S_S_S_S_S_S_S_S_S_S_S_S_S_S_S_S_S_S_S_S_S_S_S_S_S_S_S_S_S_S_S_S_S_S_S_S_S_S_S_S_S_S_S_S_S_S_S_S_S_S_S_S_S_S_S_S_S_S_S_S_S_S_S_S_S_S_S_S_S_S_S_S_S_S_S_S_S_S_S_S_S_S_S_S_S_S_S_S_S_S_S_S_S_S_S_S_S_S_S_S_S_S_S_S_S_S_S_S_S_S_S_S_S_S_S_S_S_S_S_S_S_S_S_S_S_S_S_S_S_S_S_S_S_S_S_S_S_S_S_S_S_S_S_S_S_S_S_S_S_S_S_S_S_S_S_S_S_S_S_S_S_S_S_S_S_S_S_S_S_S_S_S_S_S_S__param_288];
	ld.param.u64 	%rd290, [_Z4racePiS_S_S_S_S_S_S_S_S_S_S_S_S_S_S_S_S_S_S_S_S_S_S_S_S_S_S_S_S_S_S_S_S_S_S_S_S_S_S_S_S_S_S_S_S_S_S_S_S_S_S_S_S_S_S_S_S_S_S_S_S_S_S_S_S_S_S_S_S_S_S_S_S_S_S_S_S_S_S_S_S_S_S_S_S_S_S_S_S_S_S_S_S_S_S_S_S_S_S_S_S_S_S_S_S_S_S_S_S_S_S_S_S_S_S_S_S_S_S_S_S_S_S_S_S_S_S_S_S_S_S_S_S_S_S_S_S_S_S_S_S_S_S_S_S_S_S_S_S_S_S_S_S_S_S_S_S_S_S_S_S_S_S_S_S_S_S_S_S_S_S_S_S_S_S_S_S_S_S_S_S_S_S_S_S_S_S_S_S_S_S_S_S_S_S_S_S_S_S_S_S_S_S_S_S_S_S_S_S_S_S_S_S_S_S_S_S_S_S_S_S_S_S_S_S_S_S_S_S_S_S_S_S_S_S_S_S_S_S_S_S_S_S_S_S_S_S_S_S_S_S_S_S_S_S_S_S_S_S_S_S_S_S_S_S_S_S_S_S_S_S_S_S_S_S_S_S_S_S_S_S_S_S_S_S_S_S_S_S_S_S_S_S_S_S_S_S_S_S_S_S_S_S_S_S_S_S_S_S_S_S_S_S_S_S_S_S_S_S_S_S_S_S_S_S_S_S_S_S_S_S_S_S_S_S_S_S_S_S_S_S_S_S_S_S_S_S_S_S_S_S_S_S_S_S_S_S_S_S_S_S_S_S_S_S_S_S_S_S_S_S_S_S_S_S_S_S_S_S_S_S_S_S_S_S_S_S_S_S_S_S_S_S_S_S_S_S_S_S_S_S_S_S_S_S_S_S_S_S_S_S_S_S_S_S_S_S_S_S_S_S_S_S_S_S_S_S_S_S_S_S_S_S_S_S_S_S_S_S_S_S_S_S_S_S_S_S_S_S_S_S_S_S_S_S_S_S_S_S_S_S_S_S_S_S_S_S_S_S_S_S_S_S_S_S_S_S_S_S_S_S_S_S_S_S_S_S_S_S_S_S_S_S_S_S_S_S_S_S_S_S_S_S_S_S_S_S_S_S_S_S_S_S_S_S_S_S_S_S_S_S_S_S_S_S_S_S_S_S_S_S_S_S_S_S_S_S_S_S_S_S_S_S_S_S_S_S_S_S_S_S_S_S_S_S_S_S_S_S_S_S_S_S_S_S_S_S_S_S_S_S_S_S_S_S_S_S_S_S_S_S_S_S_S_S_S_S_S_S_S_S_S_S_S_S_S_S_S_S_S_S_S_S_S_S_S_S_S_S_S_S_S_S_S_S_S_S_S_S_S_S_S_S_S_S_S_S_S_S_S_S_S_S_S_S_S_S_S_S_S_S_S_S_S_S_S_S_S_S_S_S_S_S_S_S_S_S_S_S_S_S_S_S_S_S_S_S_S_S_S_S_S_S_S_S_S_S_S_S_S_S_S_S_S_S_S_S_S_S_S_S_S_S_S_S_S_S_S_S_S_S_S_S_S_S_S_S_S_S_S_S_S_S_S_S_S_S_S_S_S_S_S_S_S_S_S_S_S_S_S_S_S_S_S_S_S_S_S_S_S_S_S_S_S_S_S_S_S_S_S_S_S_S_S_S_S_S_S_S_S_S_S_S_S_S_S_S_S_S_S_S_S_S_S_S_S_S_S_S_S_S_S_S_S_S_S_S_S_S_S_S_S_S_S_S_S_S_S_S_S_S_S_S_S_S_S_S_S_S_S_S_S_S_S_S_S_S_S_S_S_S_S_S_S_S_S_S_S_S_S_S_S_S_S_S_S_S_S_S_S_S_S_S_S_S_S_S_S_S_S_S_S_S_S_S_S_S_S_S_S_S_S_S_S_S_S_S_S_S_S_S_S_S_S_S_S_S_S_S_S_S_S_S_S_S_S_S_S_S_S_S_S_S_S_S_S_S_S_S_S_S_S_S_S_S_S_S_S_S_S_S_S_S_S_S_S_S_S_S_S_S_S_S_S_S_S_S_S_S_S_S_S_S_S_S_S_S_S_S_S_S_S_S_S_S_S_S_S_S_S_S_S_S_S_S_S_S_S_S_S_S_S_S_S_S_S_S_S_S_S_S_S_S_S_S_S_S_S_S_S_S_S_S_S_S_S_S_S_S_S_S_S_S_S_S_S_S_S_S_S_S_S_S_S_S_S_S_S_S_S_S_S_S_S_S_S_S_S_S_S_S_S_S__param_289];
	ld.param.u64 	%rd291, [_Z4racePiS_S_S_S_S_S_S_S_S_S_S_S_S_S_S_S_S_S_S_S_S_S_S_S_S_S_S_S_S_S_S_S_S_S_S_S_S_S_S_S_S_S_S_S_S_S_S_S_S_S_S_S_S_S_S_S_S_S_S_S_S_S_S_S_S_S_S_S_S_S_S_S_S_S_S_S_S_S_S_S_S_S_S_S_S_S_S_S_S_S_S_S_S_S_S_S_S_S_S_S_S_S_S_S_S_S_S_S_S_S_S_S_S_S_S_S_S_S_S_S_S_S_S_S_S_S_S_S_S_S_S_S_S_S_S_S_S_S_S_S_S_S_S_S_S_S_S_S_S_S_S_S_S_S_S_S_S_S_S_S_S_S_S_S_S_S_S_S_S_S_S_S_S_S_S_S_S_S_S_S_S_S_S_S_S_S_S_S_S_S_S_S_S_S_S_S_S_S_S_S_S_S_S_S_S_S_S_S_S_S_S_S_S_S_S_S_S_S_S_S_S_S_S_S_S_S_S_S_S_S_S_S_S_S_S_S_S_S_S_S_S_S_S_S_S_S_S_S_S_S_S_S_S_S_S_S_S_S_S_S_S_S_S_S_S_S_S_S_S_S_S_S_S_S_S_S_S_S_S_S_S_S_S_S_S_S_S_S_S_S_S_S_S_S_S_S_S_S_S_S_S_S_S_S_S_S_S_S_S_S_S_S_S_S_S_S_S_S_S_S_S_S_S_S_S_S_S_S_S_S_S_S_S_S_S_S_S_S_S_S_S_S_S_S_S_S_S_S_S_S_S_S_S_S_S_S_S_S_S_S_S_S_S_S_S_S_S_S_S_S_S_S_S_S_S_S_S_S_S_S_S_S_S_S_S_S_S_S_S_S_S_S_S_S_S_S_S_S_S_S_S_S_S_S_S_S_S_S_S_S_S_S_S_S_S_S_S_S_S_S_S_S_S_S_S_S_S_S_S_S_S_S_S_S_S_S_S_S_S_S_S_S_S_S_S_S_S_S_S_S_S_S_S_S_S_S_S_S_S_S_S_S_S_S_S_S_S_S_S_S_S_S_S_S_S_S_S_S_S_S_S_S_S_S_S_S_S_S_S_S_S_S_S_S_S_S_S_S_S_S_S_S_S_S_S_S_S_S_S_S_S_S_S_S_S_S_S_S_S_S_S_S_S_S_S_S_S_S_S_S_S_S_S_S_S_S_S_S_S_S_S_S_S_S_S_S_S_S_S_S_S_S_S_S_S_S_S_S_S_S_S_S_S_S_S_S_S_S_S_S_S_S_S_S_S_S_S_S_S_S_S_S_S_S_S_S_S_S_S_S_S_S_S_S_S_S_S_S_S_S_S_S_S_S_S_S_S_S_S_S_S_S_S_S_S_S_S_S_S_S_S_S_S_S_S_S_S_S_S_S_S_S_S_S_S_S_S_S_S_S_S_S_S_S_S_S_S_S_S_S_S_S_S_S_S_S_S_S_S_S_S_S_S_S_S_S_S_S_S_S_S_S_S_S_S_S_S_S_S_S_S_S_S_S_S_S_S_S_S_S_S_S_S_S_S_S_S_S_S_S_S_S_S_S_S_S_S_S_S_S_S_S_S_S_S_S_S_S_S_S_S_S_S_S_S_S_S_S_S_S_S_S_S_S_S_S_S_S_S_S_S_S_S_S_S_S_S_S_S_S_S_S_S_S_S_S_S_S_S_S_S_S_S_S_S_S_S_S_S_S_S_S_S_S_S_S_S_S_S_S_S_S_S_S_S_S_S_S_S_S_S_S_S_S_S_S_S_S_S_S_S_S_S_S_S_S_S_S_S_S_S_S_S_S_S_S_S_S_S_S_S_S_S_S_S_S_S_S_S_S_S_S_S_S_S_S_S_S_S_S_S_S_S_S_S_S_S_S_S_S_S_S_S_S_S_S_S_S_S_S_S_S_S_S_S_S_S_S_S_S_S_S_S_S_S_S_S_S_S_S_S_S_S_S_S_S_S_S_S_S_S_S_S_S_S_S_S_S_S_S_S_S_S_S_S_S_S_S_S_S_S_S_S_S_S_S_S_S_S_S_S_S_S_S_S_S_S_S_S_S_S_S_S_S_S_S_S_S_S_S_S_S_S_S_S_S_S_S_S_S_S_S_S_S_S_S_S_S_S_S_S_S_S_S_S_S_S_S_S_S_S_S_S_S_S_S_S_S_S_S_S_S_S_S_S_S_S_S_S_S_S_S_S_S_S_S_S_S_S_S_S_S_S_S_S_S_S_S_S_S_S_S_S_S_S_S_S_S_S_S_S_S_S__param_290];
	ld.param.u64 	%rd292, [_Z4racePiS_S_S_S_S_S_S_S_S_S_S_S_S_S_S_S_S_S_S_S_S_S_S_S_S_S_S_S_S_S_S_S_S_S_S_S_S_S_S_S_S_S_S_S_S_S_S_S_S_S_S_S_S_S_S_S_S_S_S_S_S_S_S_S_S_S_S_S_S_S_S_S_S_S_S_S_S_S_S_S_S_S_S_S_S_S_S_S_S_S_S_S_S_S_S_S_S_S_S_S_S_S_S_S_S_S_S_S_S_S_S_S_S_S_S_S_S_S_S_S_S_S_S_S_S_S_S_S_S_S_S_S_S_S_S_S_S_S_S_S_S_S_S_S_S_S_S_S_S_S_S_S_S_S_S_S_S_S_S_S_S_S_S_S_S_S_S_S_S_S_S_S_S_S_S_S_S_S_S_S_S_S_S_S_S_S_S_S_S_S_S_S_S_S_S_S_S_S_S_S_S_S_S_S_S_S_S_S_S_S_S_S_S_S_S_S_S_S_S_S_S_S_S_S_S_S_S_S_S_S_S_S_S_S_S_S_S_S_S_S_S_S_S_S_S_S_S_S_S_S_S_S_S_S_S_S_S_S_S_S_S_S_S_S_S_S_S_S_S_S_S_S_S_S_S_S_S_S_S_S_S_S_S_S_S_S_S_S_S_S_S_S_S_S_S_S_S_S_S_S_S_S_S_S_S_S_S_S_S_S_S_S_S_S_S_S_S_S_S_S_S_S_S_S_S_S_S_S_S_S_S_S_S_S_S_S_S_S_S_S_S_S_S_S_S_S_S_S_S_S_S_S_S_S_S_S_S_S_S_S_S_S_S_S_S_S_S_S_S_S_S_S_S_S_S_S_S_S_S_S_S_S_S_S_S_S_S_S_S_S_S_S_S_S_S_S_S_S_S_S_S_S_S_S_S_S_S_S_S_S_S_S_S_S_S_S_S_S_S_S_S_S_S_S_S_S_S_S_S_S_S_S_S_S_S_S_S_S_S_S_S_S_S_S_S_S_S_S_S_S_S_S_S_S_S_S_S_S_S_S_S_S_S_S_S_S_S_S_S_S_S_S_S_S_S_S_S_S_S_S_S_S_S_S_S_S_S_S_S_S_S_S_S_S_S_S_S_S_S_S_S_S_S_S_S_S_S_S_S_S_S_S_S_S_S_S_S_S_S_S_S_S_S_S_S_S_S_S_S_S_S_S_S_S_S_S_S_S_S_S_S_S_S_S_S_S_S_S_S_S_S_S_S_S_S_S_S_S_S_S_S_S_S_S_S_S_S_S_S_S_S_S_S_S_S_S_S_S_S_S_S_S_S_S_S_S_S_S_S_S_S_S_S_S_S_S_S_S_S_S_S_S_S_S_S_S_S_S_S_S_S_S_S_S_S_S_S_S_S_S_S_S_S_S_S_S_S_S_S_S_S_S_S_S_S_S_S_S_S_S_S_S_S_S_S_S_S_S_S_S_S_S_S_S_S_S_S_S_S_S_S_S_S_S_S_S_S_S_S_S_S_S_S_S_S_S_S_S_S_S_S_S_S_S_S_S_S_S_S_S_S_S_S_S_S_S_S_S_S_S_S_S_S_S_S_S_S_S_S_S_S_S_S_S_S_S_S_S_S_S_S_S_S_S_S_S_S_S_S_S_S_S_S_S_S_S_S_S_S_S_S_S_S_S_S_S_S_S_S_S_S_S_S_S_S_S_S_S_S_S_S_S_S_S_S_S_S_S_S_S_S_S_S_S_S_S_S_S_S_S_S_S_S_S_S_S_S_S_S_S_S_S_S_S_S_S_S_S_S_S_S_S_S_S_S_S_S_S_S_S_S_S_S_S_S_S_S_S_S_S_S_S_S_S_S_S_S_S_S_S_S_S_S_S_S_S_S_S_S_S_S_S_S_S_S_S_S_S_S_S_S_S_S_S_S_S_S_S_S_S_S_S_S_S_S_S_S_S_S_S_S_S_S_S_S_S_S_S_S_S_S_S_S_S_S_S_S_S_S_S_S_S_S_S_S_S_S_S_S_S_S_S_S_S_S_S_S_S_S_S_S_S_S_S_S_S_S_S_S_S_S_S_S_S_S_S_S_S_S_S_S_S_S_S_S_S_S_S_S_S_S_S_S_S_S_S_S_S_S_S_S_S_S_S_S_S_S_S_S_S_S_S_S_S_S_S_S_S_S_S_S_S_S_S_S_S_S_S_S_S_S_S_S_S_S_S_S_S_S_S_S_S_S_S_S_S_S_S_S_S_S_S_S_S_S_S_S_S_S_S_S_S_S_S_S_S_S_S_S_S_S_S_S__param_291];
	ld.param.u64 	%rd293, [_Z4racePiS_S_S_S_S_S_S_S_S_S_S_S_S_S_S_S_S_S_S_S_S_S_S_S_S_S_S_S_S_S_S_S_S_S_S_S_S_S_S_S_S_S_S_S_S_S_S_S_S_S_S_S_S_S_S_S_S_S_S_S_S_S_S_S_S_S_S_S_S_S_S_S_S_S_S_S_S_S_S_S_S_S_S_S_S_S_S_S_S_S_S_S_S_S_S_S_S_S_S_S_S_S_S_S_S_S_S_S_S_S_S_S_S_S_S_S_S_S_S_S_S_S_S_S_S_S_S_S_S_S_S_S_S_S_S_S_S_S_S_S_S_S_S_S_S_S_S_S_S_S_S_S_S_S_S_S_S_S_S_S_S_S_S_S_S_S_S_S_S_S_S_S_S_S_S_S_S_S_S_S_S_S_S_S_S_S_S_S_S_S_S_S_S_S_S_S_S_S_S_S_S_S_S_S_S_S_S_S_S_S_S_S_S_S_S_S_S_S_S_S_S_S_S_S_S_S_S_S_S_S_S_S_S_S_S_S_S_S_S_S_S_S_S_S_S_S_S_S_S_S_S_S_S_S_S_S_S_S_S_S_S_S_S_S_S_S_S_S_S_S_S_S_S_S_S_S_S_S_S_S_S_S_S_S_S_S_S_S_S_S_S_S_S_S_S_S_S_S_S_S_S_S_S_S_S_S_S_S_S_S_S_S_S_S_S_S_S_S_S_S_S_S_S_S_S_S_S_S_S_S_S_S_S_S_S_S_S_S_S_S_S_S_S_S_S_S_S_S_S_S_S_S_S_S_S_S_S_S_S_S_S_S_S_S_S_S_S_S_S_S_S_S_S_S_S_S_S_S_S_S_S_S_S_S_S_S_S_S_S_S_S_S_S_S_S_S_S_S_S_S_S_S_S_S_S_S_S_S_S_S_S_S_S_S_S_S_S_S_S_S_S_S_S_S_S_S_S_S_S_S_S_S_S_S_S_S_S_S_S_S_S_S_S_S_S_S_S_S_S_S_S_S_S_S_S_S_S_S_S_S_S_S_S_S_S_S_S_S_S_S_S_S_S_S_S_S_S_S_S_S_S_S_S_S_S_S_S_S_S_S_S_S_S_S_S_S_S_S_S_S_S_S_S_S_S_S_S_S_S_S_S_S_S_S_S_S_S_S_S_S_S_S_S_S_S_S_S_S_S_S_S_S_S_S_S_S_S_S_S_S_S_S_S_S_S_S_S_S_S_S_S_S_S_S_S_S_S_S_S_S_S_S_S_S_S_S_S_S_S_S_S_S_S_S_S_S_S_S_S_S_S_S_S_S_S_S_S_S_S_S_S_S_S_S_S_S_S_S_S_S_S_S_S_S_S_S_S_S_S_S_S_S_S_S_S_S_S_S_S_S_S_S_S_S_S_S_S_S_S_S_S_S_S_S_S_S_S_S_S_S_S_S_S_S_S_S_S_S_S_S_S_S_S_S_S_S_S_S_S_S_S_S_S_S_S_S_S_S_S_S_S_S_S_S_S_S_S_S_S_S_S_S_S_S_S_S_S_S_S_S_S_S_S_S_S_S_S_S_S_S_S_S_S_S_S_S_S_S_S_S_S_S_S_S_S_S_S_S_S_S_S_S_S_S_S_S_S_S_S_S_S_S_S_S_S_S_S_S_S_S_S_S_S_S_S_S_S_S_S_S_S_S_S_S_S_S_S_S_S_S_S_S_S_S_S_S_S_S_S_S_S_S_S_S_S_S_S_S_S_S_S_S_S_S_S_S_S_S_S_S_S_S_S_S_S_S_S_S_S_S_S_S_S_S_S_S_S_S_S_S_S_S_S_S_S_S_S_S_S_S_S_S_S_S_S_S_S_S_S_S_S_S_S_S_S_S_S_S_S_S_S_S_S_S_S_S_S_S_S_S_S_S_S_S_S_S_S_S_S_S_S_S_S_S_S_S_S_S_S_S_S_S_S_S_S_S_S_S_S_S_S_S_S_S_S_S_S_S_S_S_S_S_S_S_S_S_S_S_S_S_S_S_S_S_S_S_S_S_S_S_S_S_S_S_S_S_S_S_S_S_S_S_S_S_S_S_S_S_S_S_S_S_S_S_S_S_S_S_S_S_S_S_S_S_S_S_S_S_S_S_S_S_S_S_S_S_S_S_S_S_S_S_S_S_S_S_S_S_S_S_S_S_S_S_S_S_S_S_S_S_S_S_S_S_S_S_S_S_S_S_S_S_S_S_S_S_S_S_S_S_S_S_S_S_S_S_S_S_S_S_S_S_S_S_S_S_S_S_S_S_S_S_S__param_292];
	ld.param.u64 	%rd294, [_Z4racePiS_S_S_S_S_S_S_S_S_S_S_S_S_S_S_S_S_S_S_S_S_S_S_S_S_S_S_S_S_S_S_S_S_S_S_S_S_S_S_S_S_S_S_S_S_S_S_S_S_S_S_S_S_S_S_S_S_S_S_S_S_S_S_S_S_S_S_S_S_S_S_S_S_S_S_S_S_S_S_S_S_S_S_S_S_S_S_S_S_S_S_S_S_S_S_S_S_S_S_S_S_S_S_S_S_S_S_S_S_S_S_S_S_S_S_S_S_S_S_S_S_S_S_S_S_S_S_S_S_S_S_S_S_S_S_S_S_S_S_S_S_S_S_S_S_S_S_S_S_S_S_S_S_S_S_S_S_S_S_S_S_S_S_S_S_S_S_S_S_S_S_S_S_S_S_S_S_S_S_S_S_S_S_S_S_S_S_S_S_S_S_S_S_S_S_S_S_S_S_S_S_S_S_S_S_S_S_S_S_S_S_S_S_S_S_S_S_S_S_S_S_S_S_S_S_S_S_S_S_S_S_S_S_S_S_S_S_S_S_S_S_S_S_S_S_S_S_S_S_S_S_S_S_S_S_S_S_S_S_S_S_S_S_S_S_S_S_S_S_S_S_S_S_S_S_S_S_S_S_S_S_S_S_S_S_S_S_S_S_S_S_S_S_S_S_S_S_S_S_S_S_S_S_S_S_S_S_S_S_S_S_S_S_S_S_S_S_S_S_S_S_S_S_S_S_S_S_S_S_S_S_S_S_S_S_S_S_S_S_S_S_S_S_S_S_S_S_S_S_S_S_S_S_S_S_S_S_S_S_S_S_S_S_S_S_S_S_S_S_S_S_S_S_S_S_S_S_S_S_S_S_S_S_S_S_S_S_S_S_S_S_S_S_S_S_S_S_S_S_S_S_S_S_S_S_S_S_S_S_S_S_S_S_S_S_S_S_S_S_S_S_S_S_S_S_S_S_S_S_S_S_S_S_S_S_S_S_S_S_S_S_S_S_S_S_S_S_S_S_S_S_S_S_S_S_S_S_S_S_S_S_S_S_S_S_S_S_S_S_S_S_S_S_S_S_S_S_S_S_S_S_S_S_S_S_S_S_S_S_S_S_S_S_S_S_S_S_S_S_S_S_S_S_S_S_S_S_S_S_S_S_S_S_S_S_S_S_S_S_S_S_S_S_S_S_S_S_S_S_S_S_S_S_S_S_S_S_S_S_S_S_S_S_S_S_S_S_S_S_S_S_S_S_S_S_S_S_S_S_S_S_S_S_S_S_S_S_S_S_S_S_S_S_S_S_S_S_S_S_S_S_S_S_S_S_S_S_S_S_S_S_S_S_S_S_S_S_S_S_S_S_S_S_S_S_S_S_S_S_S_S_S_S_S_S_S_S_S_S_S_S_S_S_S_S_S_S_S_S_S_S_S_S_S_S_S_S_S_S_S_S_S_S_S_S_S_S_S_S_S_S_S_S_S_S_S_S_S_S_S_S_S_S_S_S_S_S_S_S_S_S_S_S_S_S_S_S_S_S_S_S_S_S_S_S_S_S_S_S_S_S_S_S_S_S_S_S_S_S_S_S_S_S_S_S_S_S_S_S_S_S_S_S_S_S_S_S_S_S_S_S_S_S_S_S_S_S_S_S_S_S_S_S_S_S_S_S_S_S_S_S_S_S_S_S_S_S_S_S_S_S_S_S_S_S_S_S_S_S_S_S_S_S_S_S_S_S_S_S_S_S_S_S_S_S_S_S_S_S_S_S_S_S_S_S_S_S_S_S_S_S_S_S_S_S_S_S_S_S_S_S_S_S_S_S_S_S_S_S_S_S_S_S_S_S_S_S_S_S_S_S_S_S_S_S_S_S_S_S_S_S_S_S_S_S_S_S_S_S_S_S_S_S_S_S_S_S_S_S_S_S_S_S_S_S_S_S_S_S_S_S_S_S_S_S_S_S_S_S_S_S_S_S_S_S_S_S_S_S_S_S_S_S_S_S_S_S_S_S_S_S_S_S_S_S_S_S_S_S_S_S_S_S_S_S_S_S_S_S_S_S_S_S_S_S_S_S_S_S_S_S_S_S_S_S_S_S_S_S_S_S_S_S_S_S_S_S_S_S_S_S_S_S_S_S_S_S_S_S_S_S_S_S_S_S_S_S_S_S_S_S_S_S_S_S_S_S_S_S_S_S_S_S_S_S_S_S_S_S_S_S_S_S_S_S_S_S_S_S_S_S_S_S_S_S_S_S_S_S_S_S_S_S_S_S_S_S_S_S_S_S_S_S_S_S_S_S_S_S_S_S_S_S__param_293];
	ld.param.u64 	%rd295, [_Z4racePiS_S_S_S_S_S_S_S_S_S_S_S_S_S_S_S_S_S_S_S_S_S_S_S_S_S_S_S_S_S_S_S_S_S_S_S_S_S_S_S_S_S_S_S_S_S_S_S_S_S_S_S_S_S_S_S_S_S_S_S_S_S_S_S_S_S_S_S_S_S_S_S_S_S_S_S_S_S_S_S_S_S_S_S_S_S_S_S_S_S_S_S_S_S_S_S_S_S_S_S_S_S_S_S_S_S_S_S_S_S_S_S_S_S_S_S_S_S_S_S_S_S_S_S_S_S_S_S_S_S_S_S_S_S_S_S_S_S_S_S_S_S_S_S_S_S_S_S_S_S_S_S_S_S_S_S_S_S_S_S_S_S_S_S_S_S_S_S_S_S_S_S_S_S_S_S_S_S_S_S_S_S_S_S_S_S_S_S_S_S_S_S_S_S_S_S_S_S_S_S_S_S_S_S_S_S_S_S_S_S_S_S_S_S_S_S_S_S_S_S_S_S_S_S_S_S_S_S_S_S_S_S_S_S_S_S_S_S_S_S_S_S_S_S_S_S_S_S_S_S_S_S_S_S_S_S_S_S_S_S_S_S_S_S_S_S_S_S_S_S_S_S_S_S_S_S_S_S_S_S_S_S_S_S_S_S_S_S_S_S_S_S_S_S_S_S_S_S_S_S_S_S_S_S_S_S_S_S_S_S_S_S_S_S_S_S_S_S_S_S_S_S_S_S_S_S_S_S_S_S_S_S_S_S_S_S_S_S_S_S_S_S_S_S_S_S_S_S_S_S_S_S_S_S_S_S_S_S_S_S_S_S_S_S_S_S_S_S_S_S_S_S_S_S_S_S_S_S_S_S_S_S_S_S_S_S_S_S_S_S_S_S_S_S_S_S_S_S_S_S_S_S_S_S_S_S_S_S_S_S_S_S_S_S_S_S_S_S_S_S_S_S_S_S_S_S_S_S_S_S_S_S_S_S_S_S_S_S_S_S_S_S_S_S_S_S_S_S_S_S_S_S_S_S_S_S_S_S_S_S_S_S_S_S_S_S_S_S_S_S_S_S_S_S_S_S_S_S_S_S_S_S_S_S_S_S_S_S_S_S_S_S_S_S_S_S_S_S_S_S_S_S_S_S_S_S_S_S_S_S_S_S_S_S_S_S_S_S_S_S_S_S_S_S_S_S_S_S_S_S_S_S_S_S_S_S_S_S_S_S_S_S_S_S_S_S_S_S_S_S_S_S_S_S_S_S_S_S_S_S_S_S_S_S_S_S_S_S_S_S_S_S_S_S_S_S_S_S_S_S_S_S_S_S_S_S_S_S_S_S_S_S_S_S_S_S_S_S_S_S_S_S_S_S_S_S_S_S_S_S_S_S_S_S_S_S_S_S_S_S_S_S_S_S_S_S_S_S_S_S_S_S_S_S_S_S_S_S_S_S_S_S_S_S_S_S_S_S_S_S_S_S_S_S_S_S_S_S_S_S_S_S_S_S_S_S_S_S_S_S_S_S_S_S_S_S_S_S_S_S_S_S_S_S_S_S_S_S_S_S_S_S_S_S_S_S_S_S_S_S_S_S_S_S_S_S_S_S_S_S_S_S_S_S_S_S_S_S_S_S_S_S_S_S_S_S_S_S_S_S_S_S_S_S_S_S_S_S_S_S_S_S_S_S_S_S_S_S_S_S_S_S_S_S_S_S_S_S_S_S_S_S_S_S_S_S_S_S_S_S_S_S_S_S_S_S_S_S_S_S_S_S_S_S_S_S_S_S_S_S_S_S_S_S_S_S_S_S_S_S_S_S_S_S_S_S_S_S_S_S_S_S_S_S_S_S_S_S_S_S_S_S_S_S_S_S_S_S_S_S_S_S_S_S_S_S_S_S_S_S_S_S_S_S_S_S_S_S_S_S_S_S_S_S_S_S_S_S_S_S_S_S_S_S_S_S_S_S_S_S_S_S_S_S_S_S_S_S_S_S_S_S_S_S_S_S_S_S_S_S_S_S_S_S_S_S_S_S_S_S_S_S_S_S_S_S_S_S_S_S_S_S_S_S_S_S_S_S_S_S_S_S_S_S_S_S_S_S_S_S_S_S_S_S_S_S_S_S_S_S_S_S_S_S_S_S_S_S_S_S_S_S_S_S_S_S_S_S_S_S_S_S_S_S_S_S_S_S_S_S_S_S_S_S_S_S_S_S_S_S_S_S_S_S_S_S_S_S_S_S_S_S_S_S_S_S_S_S_S_S_S_S_S_S_S_S_S_S_S_S_S_S_S_S_S_S_S_S_S_S_S_S_S__param_294];
	ld.param.u64 	%rd296, [_Z4racePiS_S_S_S_S_S_S_S_S_S_S_S_S_S_S_S_S_S_S_S_S_S_S_S_S_S_S_S_S_S_S_S_S_S_S_S_S_S_S_S_S_S_S_S_S_S_S_S_S_S_S_S_S_S_S_S_S_S_S_S_S_S_S_S_S_S_S_S_S_S_S_S_S_S_S_S_S_S_S_S_S_S_S_S_S_S_S_S_S_S_S_S_S_S_S_S_S_S_S_S_S_S_S_S_S_S_S_S_S_S_S_S_S_S_S_S_S_S_S_S_S_S_S_S_S_S_S_S_S_S_S_S_S_S_S_S_S_S_S_S_S_S_S_S_S_S_S_S_S_S_S_S_S_S_S_S_S_S_S_S_S_S_S_S_S_S_S_S_S_S_S_S_S_S_S_S_S_S_S_S_S_S_S_S_S_S_S_S_S_S_S_S_S_S_S_S_S_S_S_S_S_S_S_S_S_S_S_S_S_S_S_S_S_S_S_S_S_S_S_S_S_S_S_S_S_S_S_S_S_S_S_S_S_S_S_S_S_S_S_S_S_S_S_S_S_S_S_S_S_S_S_S_S_S_S_S_S_S_S_S_S_S_S_S_S_S_S_S_S_S_S_S_S_S_S_S_S_S_S_S_S_S_S_S_S_S_S_S_S_S_S_S_S_S_S_S_S_S_S_S_S_S_S_S_S_S_S_S_S_S_S_S_S_S_S_S_S_S_S_S_S_S_S_S_S_S_S_S_S_S_S_S_S_S_S_S_S_S_S_S_S_S_S_S_S_S_S_S_S_S_S_S_S_S_S_S_S_S_S_S_S_S_S_S_S_S_S_S_S_S_S_S_S_S_S_S_S_S_S_S_S_S_S_S_S_S_S_S_S_S_S_S_S_S_S_S_S_S_S_S_S_S_S_S_S_S_S_S_S_S_S_S_S_S_S_S_S_S_S_S_S_S_S_S_S_S_S_S_S_S_S_S_S_S_S_S_S_S_S_S_S_S_S_S_S_S_S_S_S_S_S_S_S_S_S_S_S_S_S_S_S_S_S_S_S_S_S_S_S_S_S_S_S_S_S_S_S_S_S_S_S_S_S_S_S_S_S_S_S_S_S_S_S_S_S_S_S_S_S_S_S_S_S_S_S_S_S_S_S_S_S_S_S_S_S_S_S_S_S_S_S_S_S_S_S_S_S_S_S_S_S_S_S_S_S_S_S_S_S_S_S_S_S_S_S_S_S_S_S_S_S_S_S_S_S_S_S_S_S_S_S_S_S_S_S_S_S_S_S_S_S_S_S_S_S_S_S_S_S_S_S_S_S_S_S_S_S_S_S_S_S_S_S_S_S_S_S_S_S_S_S_S_S_S_S_S_S_S_S_S_S_S_S_S_S_S_S_S_S_S_S_S_S_S_S_S_S_S_S_S_S_S_S_S_S_S_S_S_S_S_S_S_S_S_S_S_S_S_S_S_S_S_S_S_S_S_S_S_S_S_S_S_S_S_S_S_S_S_S_S_S_S_S_S_S_S_S_S_S_S_S_S_S_S_S_S_S_S_S_S_S_S_S_S_S_S_S_S_S_S_S_S_S_S_S_S_S_S_S_S_S_S_S_S_S_S_S_S_S_S_S_S_S_S_S_S_S_S_S_S_S_S_S_S_S_S_S_S_S_S_S_S_S_S_S_S_S_S_S_S_S_S_S_S_S_S_S_S_S_S_S_S_S_S_S_S_S_S_S_S_S_S_S_S_S_S_S_S_S_S_S_S_S_S_S_S_S_S_S_S_S_S_S_S_S_S_S_S_S_S_S_S_S_S_S_S_S_S_S_S_S_S_S_S_S_S_S_S_S_S_S_S_S_S_S_S_S_S_S_S_S_S_S_S_S_S_S_S_S_S_S_S_S_S_S_S_S_S_S_S_S_S_S_S_S_S_S_S_S_S_S_S_S_S_S_S_S_S_S_S_S_S_S_S_S_S_S_S_S_S_S_S_S_S_S_S_S_S_S_S_S_S_S_S_S_S_S_S_S_S_S_S_S_S_S_S_S_S_S_S_S_S_S_S_S_S_S_S_S_S_S_S_S_S_S_S_S_S_S_S_S_S_S_S_S_S_S_S_S_S_S_S_S_S_S_S_S_S_S_S_S_S_S_S_S_S_S_S_S_S_S_S_S_S_S_S_S_S_S_S_S_S_S_S_S_S_S_S_S_S_S_S_S_S_S_S_S_S_S_S_S_S_S_S_S_S_S_S_S_S_S_S_S_S_S_S_S_S_S_S_S_S_S_S_S_S_S_S_S_S_S_S_S__param_295];
	ld.param.u64 	%rd297, [_Z4racePiS_S_S_S_S_S_S_S_S_S_S_S_S_S_S_S_S_S_S_S_S_S_S_S_S_S_S_S_S_S_S_S_S_S_S_S_S_S_S_S_S_S_S_S_S_S_S_S_S_S_S_S_S_S_S_S_S_S_S_S_S_S_S_S_S_S_S_S_S_S_S_S_S_S_S_S_S_S_S_S_S_S_S_S_S_S_S_S_S_S_S_S_S_S_S_S_S_S_S_S_S_S_S_S_S_S_S_S_S_S_S_S_S_S_S_S_S_S_S_S_S_S_S_S_S_S_S_S_S_S_S_S_S_S_S_S_S_S_S_S_S_S_S_S_S_S_S_S_S_S_S_S_S_S_S_S_S_S_S_S_S_S_S_S_S_S_S_S_S_S_S_S_S_S_S_S_S_S_S_S_S_S_S_S_S_S_S_S_S_S_S_S_S_S_S_S_S_S_S_S_S_S_S_S_S_S_S_S_S_S_S_S_S_S_S_S_S_S_S_S_S_S_S_S_S_S_S_S_S_S_S_S_S_S_S_S_S_S_S_S_S_S_S_S_S_S_S_S_S_S_S_S_S_S_S_S_S_S_S_S_S_S_S_S_S_S_S_S_S_S_S_S_S_S_S_S_S_S_S_S_S_S_S_S_S_S_S_S_S_S_S_S_S_S_S_S_S_S_S_S_S_S_S_S_S_S_S_S_S_S_S_S_S_S_S_S_S_S_S_S_S_S_S_S_S_S_S_S_S_S_S_S_S_S_S_S_S_S_S_S_S_S_S_S_S_S_S_S_S_S_S_S_S_S_S_S_S_S_S_S_S_S_S_S_S_S_S_S_S_S_S_S_S_S_S_S_S_S_S_S_S_S_S_S_S_S_S_S_S_S_S_S_S_S_S_S_S_S_S_S_S_S_S_S_S_S_S_S_S_S_S_S_S_S_S_S_S_S_S_S_S_S_S_S_S_S_S_S_S_S_S_S_S_S_S_S_S_S_S_S_S_S_S_S_S_S_S_S_S_S_S_S_S_S_S_S_S_S_S_S_S_S_S_S_S_S_S_S_S_S_S_S_S_S_S_S_S_S_S_S_S_S_S_S_S_S_S_S_S_S_S_S_S_S_S_S_S_S_S_S_S_S_S_S_S_S_S_S_S_S_S_S_S_S_S_S_S_S_S_S_S_S_S_S_S_S_S_S_S_S_S_S_S_S_S_S_S_S_S_S_S_S_S_S_S_S_S_S_S_S_S_S_S_S_S_S_S_S_S_S_S_S_S_S_S_S_S_S_S_S_S_S_S_S_S_S_S_S_S_S_S_S_S_S_S_S_S_S_S_S_S_S_S_S_S_S_S_S_S_S_S_S_S_S_S_S_S_S_S_S_S_S_S_S_S_S_S_S_S_S_S_S_S_S_S_S_S_S_S_S_S_S_S_S_S_S_S_S_S_S_S_S_S_S_S_S_S_S_S_S_S_S_S_S_S_S_S_S_S_S_S_S_S_S_S_S_S_S_S_S_S_S_S_S_S_S_S_S_S_S_S_S_S_S_S_S_S_S_S_S_S_S_S_S_S_S_S_S_S_S_S_S_S_S_S_S_S_S_S_S_S_S_S_S_S_S_S_S_S_S_S_S_S_S_S_S_S_S_S_S_S_S_S_S_S_S_S_S_S_S_S_S_S_S_S_S_S_S_S_S_S_S_S_S_S_S_S_S_S_S_S_S_S_S_S_S_S_S_S_S_S_S_S_S_S_S_S_S_S_S_S_S_S_S_S_S_S_S_S_S_S_S_S_S_S_S_S_S_S_S_S_S_S_S_S_S_S_S_S_S_S_S_S_S_S_S_S_S_S_S_S_S_S_S_S_S_S_S_S_S_S_S_S_S_S_S_S_S_S_S_S_S_S_S_S_S_S_S_S_S_S_S_S_S_S_S_S_S_S_S_S_S_S_S_S_S_S_S_S_S_S_S_S_S_S_S_S_S_S_S_S_S_S_S_S_S_S_S_S_S_S_S_S_S_S_S_S_S_S_S_S_S_S_S_S_S_S_S_S_S_S_S_S_S_S_S_S_S_S_S_S_S_S_S_S_S_S_S_S_S_S_S_S_S_S_S_S_S_S_S_S_S_S_S_S_S_S_S_S_S_S_S_S_S_S_S_S_S_S_S_S_S_S_S_S_S_S_S_S_S_S_S_S_S_S_S_S_S_S_S_S_S_S_S_S_S_S_S_S_S_S_S_S_S_S_S_S_S_S_S_S_S_S_S_S_S_S_S_S_S_S_S_S_S_S_S_S_S_S_S_S_S_S__param_296];
	ld.param.u64 	%rd298, [_Z4racePiS_S_S_S_S_S_S_S_S_S_S_S_S_S_S_S_S_S_S_S_S_S_S_S_S_S_S_S_S_S_S_S_S_S_S_S_S_S_S_S_S_S_S_S_S_S_S_S_S_S_S_S_S_S_S_S_S_S_S_S_S_S_S_S_S_S_S_S_S_S_S_S_S_S_S_S_S_S_S_S_S_S_S_S_S_S_S_S_S_S_S_S_S_S_S_S_S_S_S_S_S_S_S_S_S_S_S_S_S_S_S_S_S_S_S_S_S_S_S_S_S_S_S_S_S_S_S_S_S_S_S_S_S_S_S_S_S_S_S_S_S_S_S_S_S_S_S_S_S_S_S_S_S_S_S_S_S_S_S_S_S_S_S_S_S_S_S_S_S_S_S_S_S_S_S_S_S_S_S_S_S_S_S_S_S_S_S_S_S_S_S_S_S_S_S_S_S_S_S_S_S_S_S_S_S_S_S_S_S_S_S_S_S_S_S_S_S_S_S_S_S_S_S_S_S_S_S_S_S_S_S_S_S_S_S_S_S_S_S_S_S_S_S_S_S_S_S_S_S_S_S_S_S_S_S_S_S_S_S_S_S_S_S_S_S_S_S_S_S_S_S_S_S_S_S_S_S_S_S_S_S_S_S_S_S_S_S_S_S_S_S_S_S_S_S_S_S_S_S_S_S_S_S_S_S_S_S_S_S_S_S_S_S_S_S_S_S_S_S_S_S_S_S_S_S_S_S_S_S_S_S_S_S_S_S_S_S_S_S_S_S_S_S_S_S_S_S_S_S_S_S_S_S_S_S_S_S_S_S_S_S_S_S_S_S_S_S_S_S_S_S_S_S_S_S_S_S_S_S_S_S_S_S_S_S_S_S_S_S_S_S_S_S_S_S_S_S_S_S_S_S_S_S_S_S_S_S_S_S_S_S_S_S_S_S_S_S_S_S_S_S_S_S_S_S_S_S_S_S_S_S_S_S_S_S_S_S_S_S_S_S_S_S_S_S_S_S_S_S_S_S_S_S_S_S_S_S_S_S_S_S_S_S_S_S_S_S_S_S_S_S_S_S_S_S_S_S_S_S_S_S_S_S_S_S_S_S_S_S_S_S_S_S_S_S_S_S_S_S_S_S_S_S_S_S_S_S_S_S_S_S_S_S_S_S_S_S_S_S_S_S_S_S_S_S_S_S_S_S_S_S_S_S_S_S_S_S_S_S_S_S_S_S_S_S_S_S_S_S_S_S_S_S_S_S_S_S_S_S_S_S_S_S_S_S_S_S_S_S_S_S_S_S_S_S_S_S_S_S_S_S_S_S_S_S_S_S_S_S_S_S_S_S_S_S_S_S_S_S_S_S_S_S_S_S_S_S_S_S_S_S_S_S_S_S_S_S_S_S_S_S_S_S_S_S_S_S_S_S_S_S_S_S_S_S_S_S_S_S_S_S_S_S_S_S_S_S_S_S_S_S_S_S_S_S_S_S_S_S_S_S_S_S_S_S_S_S_S_S_S_S_S_S_S_S_S_S_S_S_S_S_S_S_S_S_S_S_S_S_S_S_S_S_S_S_S_S_S_S_S_S_S_S_S_S_S_S_S_S_S_S_S_S_S_S_S_S_S_S_S_S_S_S_S_S_S_S_S_S_S_S_S_S_S_S_S_S_S_S_S_S_S_S_S_S_S_S_S_S_S_S_S_S_S_S_S_S_S_S_S_S_S_S_S_S_S_S_S_S_S_S_S_S_S_S_S_S_S_S_S_S_S_S_S_S_S_S_S_S_S_S_S_S_S_S_S_S_S_S_S_S_S_S_S_S_S_S_S_S_S_S_S_S_S_S_S_S_S_S_S_S_S_S_S_S_S_S_S_S_S_S_S_S_S_S_S_S_S_S_S_S_S_S_S_S_S_S_S_S_S_S_S_S_S_S_S_S_S_S_S_S_S_S_S_S_S_S_S_S_S_S_S_S_S_S_S_S_S_S_S_S_S_S_S_S_S_S_S_S_S_S_S_S_S_S_S_S_S_S_S_S_S_S_S_S_S_S_S_S_S_S_S_S_S_S_S_S_S_S_S_S_S_S_S_S_S_S_S_S_S_S_S_S_S_S_S_S_S_S_S_S_S_S_S_S_S_S_S_S_S_S_S_S_S_S_S_S_S_S_S_S_S_S_S_S_S_S_S_S_S_S_S_S_S_S_S_S_S_S_S_S_S_S_S_S_S_S_S_S_S_S_S_S_S_S_S_S_S_S_S_S_S_S_S_S_S_S_S_S_S_S_S_S_S_S_S_S_S_S_S_S_S_S__param_297];
	ld.param.u64 	%rd299, [_Z4racePiS_S_S_S_S_S_S_S_S_S_S_S_S_S_S_S_S_S_S_S_S_S_S_S_S_S_S_S_S_S_S_S_S_S_S_S_S_S_S_S_S_S_S_S_S_S_S_S_S_S_S_S_S_S_S_S_S_S_S_S_S_S_S_S_S_S_S_S_S_S_S_S_S_S_S_S_S_S_S_S_S_S_S_S_S_S_S_S_S_S_S_S_S_S_S_S_S_S_S_S_S_S_S_S_S_S_S_S_S_S_S_S_S_S_S_S_S_S_S_S_S_S_S_S_S_S_S_S_S_S_S_S_S_S_S_S_S_S_S_S_S_S_S_S_S_S_S_S_S_S_S_S_S_S_S_S_S_S_S_S_S_S_S_S_S_S_S_S_S_S_S_S_S_S_S_S_S_S_S_S_S_S_S_S_S_S_S_S_S_S_S_S_S_S_S_S_S_S_S_S_S_S_S_S_S_S_S_S_S_S_S_S_S_S_S_S_S_S_S_S_S_S_S_S_S_S_S_S_S_S_S_S_S_S_S_S_S_S_S_S_S_S_S_S_S_S_S_S_S_S_S_S_S_S_S_S_S_S_S_S_S_S_S_S_S_S_S_S_S_S_S_S_S_S_S_S_S_S_S_S_S_S_S_S_S_S_S_S_S_S_S_S_S_S_S_S_S_S_S_S_S_S_S_S_S_S_S_S_S_S_S_S_S_S_S_S_S_S_S_S_S_S_S_S_S_S_S_S_S_S_S_S_S_S_S_S_S_S_S_S_S_S_S_S_S_S_S_S_S_S_S_S_S_S_S_S_S_S_S_S_S_S_S_S_S_S_S_S_S_S_S_S_S_S_S_S_S_S_S_S_S_S_S_S_S_S_S_S_S_S_S_S_S_S_S_S_S_S_S_S_S_S_S_S_S_S_S_S_S_S_S_S_S_S_S_S_S_S_S_S_S_S_S_S_S_S_S_S_S_S_S_S_S_S_S_S_S_S_S_S_S_S_S_S_S_S_S_S_S_S_S_S_S_S_S_S_S_S_S_S_S_S_S_S_S_S_S_S_S_S_S_S_S_S_S_S_S_S_S_S_S_S_S_S_S_S_S_S_S_S_S_S_S_S_S_S_S_S_S_S_S_S_S_S_S_S_S_S_S_S_S_S_S_S_S_S_S_S_S_S_S_S_S_S_S_S_S_S_S_S_S_S_S_S_S_S_S_S_S_S_S_S_S_S_S_S_S_S_S_S_S_S_S_S_S_S_S_S_S_S_S_S_S_S_S_S_S_S_S_S_S_S_S_S_S_S_S_S_S_S_S_S_S_S_S_S_S_S_S_S_S_S_S_S_S_S_S_S_S_S_S_S_S_S_S_S_S_S_S_S_S_S_S_S_S_S_S_S_S_S_S_S_S_S_S_S_S_S_S_S_S_S_S_S_S_S_S_S_S_S_S_S_S_S_S_S_S_S_S_S_S_S_S_S_S_S_S_S_S_S_S_S_S_S_S_S_S_S_S_S_S_S_S_S_S_S_S_S_S_S_S_S_S_S_S_S_S_S_S_S_S_S_S_S_S_S_S_S_S_S_S_S_S_S_S_S_S_S_S_S_S_S_S_S_S_S_S_S_S_S_S_S_S_S_S_S_S_S_S_S_S_S_S_S_S_S_S_S_S_S_S_S_S_S_S_S_S_S_S_S_S_S_S_S_S_S_S_S_S_S_S_S_S_S_S_S_S_S_S_S_S_S_S_S_S_S_S_S_S_S_S_S_S_S_S_S_S_S_S_S_S_S_S_S_S_S_S_S_S_S_S_S_S_S_S_S_S_S_S_S_S_S_S_S_S_S_S_S_S_S_S_S_S_S_S_S_S_S_S_S_S_S_S_S_S_S_S_S_S_S_S_S_S_S_S_S_S_S_S_S_S_S_S_S_S_S_S_S_S_S_S_S_S_S_S_S_S_S_S_S_S_S_S_S_S_S_S_S_S_S_S_S_S_S_S_S_S_S_S_S_S_S_S_S_S_S_S_S_S_S_S_S_S_S_S_S_S_S_S_S_S_S_S_S_S_S_S_S_S_S_S_S_S_S_S_S_S_S_S_S_S_S_S_S_S_S_S_S_S_S_S_S_S_S_S_S_S_S_S_S_S_S_S_S_S_S_S_S_S_S_S_S_S_S_S_S_S_S_S_S_S_S_S_S_S_S_S_S_S_S_S_S_S_S_S_S_S_S_S_S_S_S_S_S_S_S_S_S_S_S_S_S_S_S_S_S_S_S_S_S_S_S_S_S_S_S_S_S_S_S_S_S_S__param_298];
	ld.param.u64 	%rd300, [_Z4racePiS_S_S_S_S_S_S_S_S_S_S_S_S_S_S_S_S_S_S_S_S_S_S_S_S_S_S_S_S_S_S_S_S_S_S_S_S_S_S_S_S_S_S_S_S_S_S_S_S_S_S_S_S_S_S_S_S_S_S_S_S_S_S_S_S_S_S_S_S_S_S_S_S_S_S_S_S_S_S_S_S_S_S_S_S_S_S_S_S_S_S_S_S_S_S_S_S_S_S_S_S_S_S_S_S_S_S_S_S_S_S_S_S_S_S_S_S_S_S_S_S_S_S_S_S_S_S_S_S_S_S_S_S_S_S_S_S_S_S_S_S_S_S_S_S_S_S_S_S_S_S_S_S_S_S_S_S_S_S_S_S_S_S_S_S_S_S_S_S_S_S_S_S_S_S_S_S_S_S_S_S_S_S_S_S_S_S_S_S_S_S_S_S_S_S_S_S_S_S_S_S_S_S_S_S_S_S_S_S_S_S_S_S_S_S_S_S_S_S_S_S_S_S_S_S_S_S_S_S_S_S_S_S_S_S_S_S_S_S_S_S_S_S_S_S_S_S_S_S_S_S_S_S_S_S_S_S_S_S_S_S_S_S_S_S_S_S_S_S_S_S_S_S_S_S_S_S_S_S_S_S_S_S_S_S_S_S_S_S_S_S_S_S_S_S_S_S_S_S_S_S_S_S_S_S_S_S_S_S_S_S_S_S_S_S_S_S_S_S_S_S_S_S_S_S_S_S_S_S_S_S_S_S_S_S_S_S_S_S_S_S_S_S_S_S_S_S_S_S_S_S_S_S_S_S_S_S_S_S_S_S_S_S_S_S_S_S_S_S_S_S_S_S_S_S_S_S_S_S_S_S_S_S_S_S_S_S_S_S_S_S_S_S_S_S_S_S_S_S_S_S_S_S_S_S_S_S_S_S_S_S_S_S_S_S_S_S_S_S_S_S_S_S_S_S_S_S_S_S_S_S_S_S_S_S_S_S_S_S_S_S_S_S_S_S_S_S_S_S_S_S_S_S_S_S_S_S_S_S_S_S_S_S_S_S_S_S_S_S_S_S_S_S_S_S_S_S_S_S_S_S_S_S_S_S_S_S_S_S_S_S_S_S_S_S_S_S_S_S_S_S_S_S_S_S_S_S_S_S_S_S_S_S_S_S_S_S_S_S_S_S_S_S_S_S_S_S_S_S_S_S_S_S_S_S_S_S_S_S_S_S_S_S_S_S_S_S_S_S_S_S_S_S_S_S_S_S_S_S_S_S_S_S_S_S_S_S_S_S_S_S_S_S_S_S_S_S_S_S_S_S_S_S_S_S_S_S_S_S_S_S_S_S_S_S_S_S_S_S_S_S_S_S_S_S_S_S_S_S_S_S_S_S_S_S_S_S_S_S_S_S_S_S_S_S_S_S_S_S_S_S_S_S_S_S_S_S_S_S_S_S_S_S_S_S_S_S_S_S_S_S_S_S_S_S_S_S_S_S_S_S_S_S_S_S_S_S_S_S_S_S_S_S_S_S_S_S_S_S_S_S_S_S_S_S_S_S_S_S_S_S_S_S_S_S_S_S_S_S_S_S_S_S_S_S_S_S_S_S_S_S_S_S_S_S_S_S_S_S_S_S_S_S_S_S_S_S_S_S_S_S_S_S_S_S_S_S_S_S_S_S_S_S_S_S_S_S_S_S_S_S_S_S_S_S_S_S_S_S_S_S_S_S_S_S_S_S_S_S_S_S_S_S_S_S_S_S_S_S_S_S_S_S_S_S_S_S_S_S_S_S_S_S_S_S_S_S_S_S_S_S_S_S_S_S_S_S_S_S_S_S_S_S_S_S_S_S_S_S_S_S_S_S_S_S_S_S_S_S_S_S_S_S_S_S_S_S_S_S_S_S_S_S_S_S_S_S_S_S_S_S_S_S_S_S_S_S_S_S_S_S_S_S_S_S_S_S_S_S_S_S_S_S_S_S_S_S_S_S_S_S_S_S_S_S_S_S_S_S_S_S_S_S_S_S_S_S_S_S_S_S_S_S_S_S_S_S_S_S_S_S_S_S_S_S_S_S_S_S_S_S_S_S_S_S_S_S_S_S_S_S_S_S_S_S_S_S_S_S_S_S_S_S_S_S_S_S_S_S_S_S_S_S_S_S_S_S_S_S_S_S_S_S_S_S_S_S_S_S_S_S_S_S_S_S_S_S_S_S_S_S_S_S_S_S_S_S_S_S_S_S_S_S_S_S_S_S_S_S_S_S_S_S_S_S_S_S_S_S_S_S_S_S_S_S_S_S_S_S_S_S_S_S__param_299];
	ld.param.u64 	%rd301, [_Z4racePiS_S_S_S_S_S_S_S_S_S_S_S_S_S_S_S_S_S_S_S_S_S_S_S_S_S_S_S_S_S_S_S_S_S_S_S_S_S_S_S_S_S_S_S_S_S_S_S_S_S_S_S_S_S_S_S_S_S_S_S_S_S_S_S_S_S_S_S_S_S_S_S_S_S_S_S_S_S_S_S_S_S_S_S_S_S_S_S_S_S_S_S_S_S_S_S_S_S_S_S_S_S_S_S_S_S_S_S_S_S_S_S_S_S_S_S_S_S_S_S_S_S_S_S_S_S_S_S_S_S_S_S_S_S_S_S_S_S_S_S_S_S_S_S_S_S_S_S_S_S_S_S_S_S_S_S_S_S_S_S_S_S_S_S_S_S_S_S_S_S_S_S_S_S_S_S_S_S_S_S_S_S_S_S_S_S_S_S_S_S_S_S_S_S_S_S_S_S_S_S_S_S_S_S_S_S_S_S_S_S_S_S_S_S_S_S_S_S_S_S_S_S_S_S_S_S_S_S_S_S_S_S_S_S_S_S_S_S_S_S_S_S_S_S_S_S_S_S_S_S_S_S_S_S_S_S_S_S_S_S_S_S_S_S_S_S_S_S_S_S_S_S_S_S_S_S_S_S_S_S_S_S_S_S_S_S_S_S_S_S_S_S_S_S_S_S_S_S_S_S_S_S_S_S_S_S_S_S_S_S_S_S_S_S_S_S_S_S_S_S_S_S_S_S_S_S_S_S_S_S_S_S_S_S_S_S_S_S_S_S_S_S_S_S_S_S_S_S_S_S_S_S_S_S_S_S_S_S_S_S_S_S_S_S_S_S_S_S_S_S_S_S_S_S_S_S_S_S_S_S_S_S_S_S_S_S_S_S_S_S_S_S_S_S_S_S_S_S_S_S_S_S_S_S_S_S_S_S_S_S_S_S_S_S_S_S_S_S_S_S_S_S_S_S_S_S_S_S_S_S_S_S_S_S_S_S_S_S_S_S_S_S_S_S_S_S_S_S_S_S_S_S_S_S_S_S_S_S_S_S_S_S_S_S_S_S_S_S_S_S_S_S_S_S_S_S_S_S_S_S_S_S_S_S_S_S_S_S_S_S_S_S_S_S_S_S_S_S_S_S_S_S_S_S_S_S_S_S_S_S_S_S_S_S_S_S_S_S_S_S_S_S_S_S_S_S_S_S_S_S_S_S_S_S_S_S_S_S_S_S_S_S_S_S_S_S_S_S_S_S_S_S_S_S_S_S_S_S_S_S_S_S_S_S_S_S_S_S_S_S_S_S_S_S_S_S_S_S_S_S_S_S_S_S_S_S_S_S_S_S_S_S_S_S_S_S_S_S_S_S_S_S_S_S_S_S_S_S_S_S_S_S_S_S_S_S_S_S_S_S_S_S_S_S_S_S_S_S_S_S_S_S_S_S_S_S_S_S_S_S_S_S_S_S_S_S_S_S_S_S_S_S_S_S_S_S_S_S_S_S_S_S_S_S_S_S_S_S_S_S_S_S_S_S_S_S_S_S_S_S_S_S_S_S_S_S_S_S_S_S_S_S_S_S_S_S_S_S_S_S_S_S_S_S_S_S_S_S_S_S_S_S_S_S_S_S_S_S_S_S_S_S_S_S_S_S_S_S_S_S_S_S_S_S_S_S_S_S_S_S_S_S_S_S_S_S_S_S_S_S_S_S_S_S_S_S_S_S_S_S_S_S_S_S_S_S_S_S_S_S_S_S_S_S_S_S_S_S_S_S_S_S_S_S_S_S_S_S_S_S_S_S_S_S_S_S_S_S_S_S_S_S_S_S_S_S_S_S_S_S_S_S_S_S_S_S_S_S_S_S_S_S_S_S_S_S_S_S_S_S_S_S_S_S_S_S_S_S_S_S_S_S_S_S_S_S_S_S_S_S_S_S_S_S_S_S_S_S_S_S_S_S_S_S_S_S_S_S_S_S_S_S_S_S_S_S_S_S_S_S_S_S_S_S_S_S_S_S_S_S_S_S_S_S_S_S_S_S_S_S_S_S_S_S_S_S_S_S_S_S_S_S_S_S_S_S_S_S_S_S_S_S_S_S_S_S_S_S_S_S_S_S_S_S_S_S_S_S_S_S_S_S_S_S_S_S_S_S_S_S_S_S_S_S_S_S_S_S_S_S_S_S_S_S_S_S_S_S_S_S_S_S_S_S_S_S_S_S_S_S_S_S_S_S_S_S_S_S_S_S_S_S_S_S_S_S_S_S_S_S_S_S_S_S_S_S_S_S_S_S_S_S_S_S_S_S_S_S_S_S_S_S_S__param_300];
	ld.param.u64 	%rd302, [_Z4racePiS_S_S_S_S_S_S_S_S_S_S_S_S_S_S_S_S_S_S_S_S_S_S_S_S_S_S_S_S_S_S_S_S_S_S_S_S_S_S_S_S_S_S_S_S_S_S_S_S_S_S_S_S_S_S_S_S_S_S_S_S_S_S_S_S_S_S_S_S_S_S_S_S_S_S_S_S_S_S_S_S_S_S_S_S_S_S_S_S_S_S_S_S_S_S_S_S_S_S_S_S_S_S_S_S_S_S_S_S_S_S_S_S_S_S_S_S_S_S_S_S_S_S_S_S_S_S_S_S_S_S_S_S_S_S_S_S_S_S_S_S_S_S_S_S_S_S_S_S_S_S_S_S_S_S_S_S_S_S_S_S_S_S_S_S_S_S_S_S_S_S_S_S_S_S_S_S_S_S_S_S_S_S_S_S_S_S_S_S_S_S_S_S_S_S_S_S_S_S_S_S_S_S_S_S_S_S_S_S_S_S_S_S_S_S_S_S_S_S_S_S_S_S_S_S_S_S_S_S_S_S_S_S_S_S_S_S_S_S_S_S_S_S_S_S_S_S_S_S_S_S_S_S_S_S_S_S_S_S_S_S_S_S_S_S_S_S_S_S_S_S_S_S_S_S_S_S_S_S_S_S_S_S_S_S_S_S_S_S_S_S_S_S_S_S_S_S_S_S_S_S_S_S_S_S_S_S_S_S_S_S_S_S_S_S_S_S_S_S_S_S_S_S_S_S_S_S_S_S_S_S_S_S_S_S_S_S_S_S_S_S_S_S_S_S_S_S_S_S_S_S_S_S_S_S_S_S_S_S_S_S_S_S_S_S_S_S_S_S_S_S_S_S_S_S_S_S_S_S_S_S_S_S_S_S_S_S_S_S_S_S_S_S_S_S_S_S_S_S_S_S_S_S_S_S_S_S_S_S_S_S_S_S_S_S_S_S_S_S_S_S_S_S_S_S_S_S_S_S_S_S_S_S_S_S_S_S_S_S_S_S_S_S_S_S_S_S_S_S_S_S_S_S_S_S_S_S_S_S_S_S_S_S_S_S_S_S_S_S_S_S_S_S_S_S_S_S_S_S_S_S_S_S_S_S_S_S_S_S_S_S_S_S_S_S_S_S_S_S_S_S_S_S_S_S_S_S_S_S_S_S_S_S_S_S_S_S_S_S_S_S_S_S_S_S_S_S_S_S_S_S_S_S_S_S_S_S_S_S_S_S_S_S_S_S_S_S_S_S_S_S_S_S_S_S_S_S_S_S_S_S_S_S_S_S_S_S_S_S_S_S_S_S_S_S_S_S_S_S_S_S_S_S_S_S_S_S_S_S_S_S_S_S_S_S_S_S_S_S_S_S_S_S_S_S_S_S_S_S_S_S_S_S_S_S_S_S_S_S_S_S_S_S_S_S_S_S_S_S_S_S_S_S_S_S_S_S_S_S_S_S_S_S_S_S_S_S_S_S_S_S_S_S_S_S_S_S_S_S_S_S_S_S_S_S_S_S_S_S_S_S_S_S_S_S_S_S_S_S_S_S_S_S_S_S_S_S_S_S_S_S_S_S_S_S_S_S_S_S_S_S_S_S_S_S_S_S_S_S_S_S_S_S_S_S_S_S_S_S_S_S_S_S_S_S_S_S_S_S_S_S_S_S_S_S_S_S_S_S_S_S_S_S_S_S_S_S_S_S_S_S_S_S_S_S_S_S_S_S_S_S_S_S_S_S_S_S_S_S_S_S_S_S_S_S_S_S_S_S_S_S_S_S_S_S_S_S_S_S_S_S_S_S_S_S_S_S_S_S_S_S_S_S_S_S_S_S_S_S_S_S_S_S_S_S_S_S_S_S_S_S_S_S_S_S_S_S_S_S_S_S_S_S_S_S_S_S_S_S_S_S_S_S_S_S_S_S_S_S_S_S_S_S_S_S_S_S_S_S_S_S_S_S_S_S_S_S_S_S_S_S_S_S_S_S_S_S_S_S_S_S_S_S_S_S_S_S_S_S_S_S_S_S_S_S_S_S_S_S_S_S_S_S_S_S_S_S_S_S_S_S_S_S_S_S_S_S_S_S_S_S_S_S_S_S_S_S_S_S_S_S_S_S_S_S_S_S_S_S_S_S_S_S_S_S_S_S_S_S_S_S_S_S_S_S_S_S_S_S_S_S_S_S_S_S_S_S_S_S_S_S_S_S_S_S_S_S_S_S_S_S_S_S_S_S_S_S_S_S_S_S_S_S_S_S_S_S_S_S_S_S_S_S_S_S_S_S_S_S_S_S_S_S_S_S_S_S_S_S_S_S_S_S__param_301];
	ld.param.u64 	%rd303, [_Z4racePiS_S_S_S_S_S_S_S_S_S_S_S_S_S_S_S_S_S_S_S_S_S_S_S_S_S_S_S_S_S_S_S_S_S_S_S_S_S_S_S_S_S_S_S_S_S_S_S_S_S_S_S_S_S_S_S_S_S_S_S_S_S_S_S_S_S_S_S_S_S_S_S_S_S_S_S_S_S_S_S_S_S_S_S_S_S_S_S_S_S_S_S_S_S_S_S_S_S_S_S_S_S_S_S_S_S_S_S_S_S_S_S_S_S_S_S_S_S_S_S_S_S_S_S_S_S_S_S_S_S_S_S_S_S_S_S_S_S_S_S_S_S_S_S_S_S_S_S_S_S_S_S_S_S_S_S_S_S_S_S_S_S_S_S_S_S_S_S_S_S_S_S_S_S_S_S_S_S_S_S_S_S_S_S_S_S_S_S_S_S_S_S_S_S_S_S_S_S_S_S_S_S_S_S_S_S_S_S_S_S_S_S_S_S_S_S_S_S_S_S_S_S_S_S_S_S_S_S_S_S_S_S_S_S_S_S_S_S_S_S_S_S_S_S_S_S_S_S_S_S_S_S_S_S_S_S_S_S_S_S_S_S_S_S_S_S_S_S_S_S_S_S_S_S_S_S_S_S_S_S_S_S_S_S_S_S_S_S_S_S_S_S_S_S_S_S_S_S_S_S_S_S_S_S_S_S_S_S_S_S_S_S_S_S_S_S_S_S_S_S_S_S_S_S_S_S_S_S_S_S_S_S_S_S_S_S_S_S_S_S_S_S_S_S_S_S_S_S_S_S_S_S_S_S_S_S_S_S_S_S_S_S_S_S_S_S_S_S_S_S_S_S_S_S_S_S_S_S_S_S_S_S_S_S_S_S_S_S_S_S_S_S_S_S_S_S_S_S_S_S_S_S_S_S_S_S_S_S_S_S_S_S_S_S_S_S_S_S_S_S_S_S_S_S_S_S_S_S_S_S_S_S_S_S_S_S_S_S_S_S_S_S_S_S_S_S_S_S_S_S_S_S_S_S_S_S_S_S_S_S_S_S_S_S_S_S_S_S_S_S_S_S_S_S_S_S_S_S_S_S_S_S_S_S_S_S_S_S_S_S_S_S_S_S_S_S_S_S_S_S_S_S_S_S_S_S_S_S_S_S_S_S_S_S_S_S_S_S_S_S_S_S_S_S_S_S_S_S_S_S_S_S_S_S_S_S_S_S_S_S_S_S_S_S_S_S_S_S_S_S_S_S_S_S_S_S_S_S_S_S_S_S_S_S_S_S_S_S_S_S_S_S_S_S_S_S_S_S_S_S_S_S_S_S_S_S_S_S_S_S_S_S_S_S_S_S_S_S_S_S_S_S_S_S_S_S_S_S_S_S_S_S_S_S_S_S_S_S_S_S_S_S_S_S_S_S_S_S_S_S_S_S_S_S_S_S_S_S_S_S_S_S_S_S_S_S_S_S_S_S_S_S_S_S_S_S_S_S_S_S_S_S_S_S_S_S_S_S_S_S_S_S_S_S_S_S_S_S_S_S_S_S_S_S_S_S_S_S_S_S_S_S_S_S_S_S_S_S_S_S_S_S_S_S_S_S_S_S_S_S_S_S_S_S_S_S_S_S_S_S_S_S_S_S_S_S_S_S_S_S_S_S_S_S_S_S_S_S_S_S_S_S_S_S_S_S_S_S_S_S_S_S_S_S_S_S_S_S_S_S_S_S_S_S_S_S_S_S_S_S_S_S_S_S_S_S_S_S_S_S_S_S_S_S_S_S_S_S_S_S_S_S_S_S_S_S_S_S_S_S_S_S_S_S_S_S_S_S_S_S_S_S_S_S_S_S_S_S_S_S_S_S_S_S_S_S_S_S_S_S_S_S_S_S_S_S_S_S_S_S_S_S_S_S_S_S_S_S_S_S_S_S_S_S_S_S_S_S_S_S_S_S_S_S_S_S_S_S_S_S_S_S_S_S_S_S_S_S_S_S_S_S_S_S_S_S_S_S_S_S_S_S_S_S_S_S_S_S_S_S_S_S_S_S_S_S_S_S_S_S_S_S_S_S_S_S_S_S_S_S_S_S_S_S_S_S_S_S_S_S_S_S_S_S_S_S_S_S_S_S_S_S_S_S_S_S_S_S_S_S_S_S_S_S_S_S_S_S_S_S_S_S_S_S_S_S_S_S_S_S_S_S_S_S_S_S_S_S_S_S_S_S_S_S_S_S_S_S_S_S_S_S_S_S_S_S_S_S_S_S_S_S_S_S_S_S_S_S_S_S_S_S_S_S_S_S_S_S_S_S_S_S_S__param_302];
	ld.param.u64 	%rd304, [_Z4racePiS_S_S_S_S_S_S_S_S_S_S_S_S_S_S_S_S_S_S_S_S_S_S_S_S_S_S_S_S_S_S_S_S_S_S_S_S_S_S_S_S_S_S_S_S_S_S_S_S_S_S_S_S_S_S_S_S_S_S_S_S_S_S_S_S_S_S_S_S_S_S_S_S_S_S_S_S_S_S_S_S_S_S_S_S_S_S_S_S_S_S_S_S_S_S_S_S_S_S_S_S_S_S_S_S_S_S_S_S_S_S_S_S_S_S_S_S_S_S_S_S_S_S_S_S_S_S_S_S_S_S_S_S_S_S_S_S_S_S_S_S_S_S_S_S_S_S_S_S_S_S_S_S_S_S_S_S_S_S_S_S_S_S_S_S_S_S_S_S_S_S_S_S_S_S_S_S_S_S_S_S_S_S_S_S_S_S_S_S_S_S_S_S_S_S_S_S_S_S_S_S_S_S_S_S_S_S_S_S_S_S_S_S_S_S_S_S_S_S_S_S_S_S_S_S_S_S_S_S_S_S_S_S_S_S_S_S_S_S_S_S_S_S_S_S_S_S_S_S_S_S_S_S_S_S_S_S_S_S_S_S_S_S_S_S_S_S_S_S_S_S_S_S_S_S_S_S_S_S_S_S_S_S_S_S_S_S_S_S_S_S_S_S_S_S_S_S_S_S_S_S_S_S_S_S_S_S_S_S_S_S_S_S_S_S_S_S_S_S_S_S_S_S_S_S_S_S_S_S_S_S_S_S_S_S_S_S_S_S_S_S_S_S_S_S_S_S_S_S_S_S_S_S_S_S_S_S_S_S_S_S_S_S_S_S_S_S_S_S_S_S_S_S_S_S_S_S_S_S_S_S_S_S_S_S_S_S_S_S_S_S_S_S_S_S_S_S_S_S_S_S_S_S_S_S_S_S_S_S_S_S_S_S_S_S_S_S_S_S_S_S_S_S_S_S_S_S_S_S_S_S_S_S_S_S_S_S_S_S_S_S_S_S_S_S_S_S_S_S_S_S_S_S_S_S_S_S_S_S_S_S_S_S_S_S_S_S_S_S_S_S_S_S_S_S_S_S_S_S_S_S_S_S_S_S_S_S_S_S_S_S_S_S_S_S_S_S_S_S_S_S_S_S_S_S_S_S_S_S_S_S_S_S_S_S_S_S_S_S_S_S_S_S_S_S_S_S_S_S_S_S_S_S_S_S_S_S_S_S_S_S_S_S_S_S_S_S_S_S_S_S_S_S_S_S_S_S_S_S_S_S_S_S_S_S_S_S_S_S_S_S_S_S_S_S_S_S_S_S_S_S_S_S_S_S_S_S_S_S_S_S_S_S_S_S_S_S_S_S_S_S_S_S_S_S_S_S_S_S_S_S_S_S_S_S_S_S_S_S_S_S_S_S_S_S_S_S_S_S_S_S_S_S_S_S_S_S_S_S_S_S_S_S_S_S_S_S_S_S_S_S_S_S_S_S_S_S_S_S_S_S_S_S_S_S_S_S_S_S_S_S_S_S_S_S_S_S_S_S_S_S_S_S_S_S_S_S_S_S_S_S_S_S_S_S_S_S_S_S_S_S_S_S_S_S_S_S_S_S_S_S_S_S_S_S_S_S_S_S_S_S_S_S_S_S_S_S_S_S_S_S_S_S_S_S_S_S_S_S_S_S_S_S_S_S_S_S_S_S_S_S_S_S_S_S_S_S_S_S_S_S_S_S_S_S_S_S_S_S_S_S_S_S_S_S_S_S_S_S_S_S_S_S_S_S_S_S_S_S_S_S_S_S_S_S_S_S_S_S_S_S_S_S_S_S_S_S_S_S_S_S_S_S_S_S_S_S_S_S_S_S_S_S_S_S_S_S_S_S_S_S_S_S_S_S_S_S_S_S_S_S_S_S_S_S_S_S_S_S_S_S_S_S_S_S_S_S_S_S_S_S_S_S_S_S_S_S_S_S_S_S_S_S_S_S_S_S_S_S_S_S_S_S_S_S_S_S_S_S_S_S_S_S_S_S_S_S_S_S_S_S_S_S_S_S_S_S_S_S_S_S_S_S_S_S_S_S_S_S_S_S_S_S_S_S_S_S_S_S_S_S_S_S_S_S_S_S_S_S_S_S_S_S_S_S_S_S_S_S_S_S_S_S_S_S_S_S_S_S_S_S_S_S_S_S_S_S_S_S_S_S_S_S_S_S_S_S_S_S_S_S_S_S_S_S_S_S_S_S_S_S_S_S_S_S_S_S_S_S_S_S_S_S_S_S_S_S_S_S_S_S_S_S_S_S_S_S_S_S_S_S_S_S__param_303];
	ld.param.u64 	%rd305, [_Z4racePiS_S_S_S_S_S_S_S_S_S_S_S_S_S_S_S_S_S_S_S_S_S_S_S_S_S_S_S_S_S_S_S_S_S_S_S_S_S_S_S_S_S_S_S_S_S_S_S_S_S_S_S_S_S_S_S_S_S_S_S_S_S_S_S_S_S_S_S_S_S_S_S_S_S_S_S_S_S_S_S_S_S_S_S_S_S_S_S_S_S_S_S_S_S_S_S_S_S_S_S_S_S_S_S_S_S_S_S_S_S_S_S_S_S_S_S_S_S_S_S_S_S_S_S_S_S_S_S_S_S_S_S_S_S_S_S_S_S_S_S_S_S_S_S_S_S_S_S_S_S_S_S_S_S_S_S_S_S_S_S_S_S_S_S_S_S_S_S_S_S_S_S_S_S_S_S_S_S_S_S_S_S_S_S_S_S_S_S_S_S_S_S_S_S_S_S_S_S_S_S_S_S_S_S_S_S_S_S_S_S_S_S_S_S_S_S_S_S_S_S_S_S_S_S_S_S_S_S_S_S_S_S_S_S_S_S_S_S_S_S_S_S_S_S_S_S_S_S_S_S_S_S_S_S_S_S_S_S_S_S_S_S_S_S_S_S_S_S_S_S_S_S_S_S_S_S_S_S_S_S_S_S_S_S_S_S_S_S_S_S_S_S_S_S_S_S_S_S_S_S_S_S_S_S_S_S_S_S_S_S_S_S_S_S_S_S_S_S_S_S_S_S_S_S_S_S_S_S_S_S_S_S_S_S_S_S_S_S_S_S_S_S_S_S_S_S_S_S_S_S_S_S_S_S_S_S_S_S_S_S_S_S_S_S_S_S_S_S_S_S_S_S_S_S_S_S_S_S_S_S_S_S_S_S_S_S_S_S_S_S_S_S_S_S_S_S_S_S_S_S_S_S_S_S_S_S_S_S_S_S_S_S_S_S_S_S_S_S_S_S_S_S_S_S_S_S_S_S_S_S_S_S_S_S_S_S_S_S_S_S_S_S_S_S_S_S_S_S_S_S_S_S_S_S_S_S_S_S_S_S_S_S_S_S_S_S_S_S_S_S_S_S_S_S_S_S_S_S_S_S_S_S_S_S_S_S_S_S_S_S_S_S_S_S_S_S_S_S_S_S_S_S_S_S_S_S_S_S_S_S_S_S_S_S_S_S_S_S_S_S_S_S_S_S_S_S_S_S_S_S_S_S_S_S_S_S_S_S_S_S_S_S_S_S_S_S_S_S_S_S_S_S_S_S_S_S_S_S_S_S_S_S_S_S_S_S_S_S_S_S_S_S_S_S_S_S_S_S_S_S_S_S_S_S_S_S_S_S_S_S_S_S_S_S_S_S_S_S_S_S_S_S_S_S_S_S_S_S_S_S_S_S_S_S_S_S_S_S_S_S_S_S_S_S_S_S_S_S_S_S_S_S_S_S_S_S_S_S_S_S_S_S_S_S_S_S_S_S_S_S_S_S_S_S_S_S_S_S_S_S_S_S_S_S_S_S_S_S_S_S_S_S_S_S_S_S_S_S_S_S_S_S_S_S_S_S_S_S_S_S_S_S_S_S_S_S_S_S_S_S_S_S_S_S_S_S_S_S_S_S_S_S_S_S_S_S_S_S_S_S_S_S_S_S_S_S_S_S_S_S_S_S_S_S_S_S_S_S_S_S_S_S_S_S_S_S_S_S_S_S_S_S_S_S_S_S_S_S_S_S_S_S_S_S_S_S_S_S_S_S_S_S_S_S_S_S_S_S_S_S_S_S_S_S_S_S_S_S_S_S_S_S_S_S_S_S_S_S_S_S_S_S_S_S_S_S_S_S_S_S_S_S_S_S_S_S_S_S_S_S_S_S_S_S_S_S_S_S_S_S_S_S_S_S_S_S_S_S_S_S_S_S_S_S_S_S_S_S_S_S_S_S_S_S_S_S_S_S_S_S_S_S_S_S_S_S_S_S_S_S_S_S_S_S_S_S_S_S_S_S_S_S_S_S_S_S_S_S_S_S_S_S_S_S_S_S_S_S_S_S_S_S_S_S_S_S_S_S_S_S_S_S_S_S_S_S_S_S_S_S_S_S_S_S_S_S_S_S_S_S_S_S_S_S_S_S_S_S_S_S_S_S_S_S_S_S_S_S_S_S_S_S_S_S_S_S_S_S_S_S_S_S_S_S_S_S_S_S_S_S_S_S_S_S_S_S_S_S_S_S_S_S_S_S_S_S_S_S_S_S_S_S_S_S_S_S_S_S_S_S_S_S_S_S_S_S_S_S_S_S_S_S_S_S_S_S_S_S_S_S_S_S_S__param_304];
	ld.param.u64 	%rd306, [_Z4racePiS_S_S_S_S_S_S_S_S_S_S_S_S_S_S_S_S_S_S_S_S_S_S_S_S_S_S_S_S_S_S_S_S_S_S_S_S_S_S_S_S_S_S_S_S_S_S_S_S_S_S_S_S_S_S_S_S_S_S_S_S_S_S_S_S_S_S_S_S_S_S_S_S_S_S_S_S_S_S_S_S_S_S_S_S_S_S_S_S_S_S_S_S_S_S_S_S_S_S_S_S_S_S_S_S_S_S_S_S_S_S_S_S_S_S_S_S_S_S_S_S_S_S_S_S_S_S_S_S_S_S_S_S_S_S_S_S_S_S_S_S_S_S_S_S_S_S_S_S_S_S_S_S_S_S_S_S_S_S_S_S_S_S_S_S_S_S_S_S_S_S_S_S_S_S_S_S_S_S_S_S_S_S_S_S_S_S_S_S_S_S_S_S_S_S_S_S_S_S_S_S_S_S_S_S_S_S_S_S_S_S_S_S_S_S_S_S_S_S_S_S_S_S_S_S_S_S_S_S_S_S_S_S_S_S_S_S_S_S_S_S_S_S_S_S_S_S_S_S_S_S_S_S_S_S_S_S_S_S_S_S_S_S_S_S_S_S_S_S_S_S_S_S_S_S_S_S_S_S_S_S_S_S_S_S_S_S_S_S_S_S_S_S_S_S_S_S_S_S_S_S_S_S_S_S_S_S_S_S_S_S_S_S_S_S_S_S_S_S_S_S_S_S_S_S_S_S_S_S_S_S_S_S_S_S_S_S_S_S_S_S_S_S_S_S_S_S_S_S_S_S_S_S_S_S_S_S_S_S_S_S_S_S_S_S_S_S_S_S_S_S_S_S_S_S_S_S_S_S_S_S_S_S_S_S_S_S_S_S_S_S_S_S_S_S_S_S_S_S_S_S_S_S_S_S_S_S_S_S_S_S_S_S_S_S_S_S_S_S_S_S_S_S_S_S_S_S_S_S_S_S_S_S_S_S_S_S_S_S_S_S_S_S_S_S_S_S_S_S_S_S_S_S_S_S_S_S_S_S_S_S_S_S_S_S_S_S_S_S_S_S_S_S_S_S_S_S_S_S_S_S_S_S_S_S_S_S_S_S_S_S_S_S_S_S_S_S_S_S_S_S_S_S_S_S_S_S_S_S_S_S_S_S_S_S_S_S_S_S_S_S_S_S_S_S_S_S_S_S_S_S_S_S_S_S_S_S_S_S_S_S_S_S_S_S_S_S_S_S_S_S_S_S_S_S_S_S_S_S_S_S_S_S_S_S_S_S_S_S_S_S_S_S_S_S_S_S_S_S_S_S_S_S_S_S_S_S_S_S_S_S_S_S_S_S_S_S_S_S_S_S_S_S_S_S_S_S_S_S_S_S_S_S_S_S_S_S_S_S_S_S_S_S_S_S_S_S_S_S_S_S_S_S_S_S_S_S_S_S_S_S_S_S_S_S_S_S_S_S_S_S_S_S_S_S_S_S_S_S_S_S_S_S_S_S_S_S_S_S_S_S_S_S_S_S_S_S_S_S_S_S_S_S_S_S_S_S_S_S_S_S_S_S_S_S_S_S_S_S_S_S_S_S_S_S_S_S_S_S_S_S_S_S_S_S_S_S_S_S_S_S_S_S_S_S_S_S_S_S_S_S_S_S_S_S_S_S_S_S_S_S_S_S_S_S_S_S_S_S_S_S_S_S_S_S_S_S_S_S_S_S_S_S_S_S_S_S_S_S_S_S_S_S_S_S_S_S_S_S_S_S_S_S_S_S_S_S_S_S_S_S_S_S_S_S_S_S_S_S_S_S_S_S_S_S_S_S_S_S_S_S_S_S_S_S_S_S_S_S_S_S_S_S_S_S_S_S_S_S_S_S_S_S_S_S_S_S_S_S_S_S_S_S_S_S_S_S_S_S_S_S_S_S_S_S_S_S_S_S_S_S_S_S_S_S_S_S_S_S_S_S_S_S_S_S_S_S_S_S_S_S_S_S_S_S_S_S_S_S_S_S_S_S_S_S_S_S_S_S_S_S_S_S_S_S_S_S_S_S_S_S_S_S_S_S_S_S_S_S_S_S_S_S_S_S_S_S_S_S_S_S_S_S_S_S_S_S_S_S_S_S_S_S_S_S_S_S_S_S_S_S_S_S_S_S_S_S_S_S_S_S_S_S_S_S_S_S_S_S_S_S_S_S_S_S_S_S_S_S_S_S_S_S_S_S_S_S_S_S_S_S_S_S_S_S_S_S_S_S_S_S_S_S_S_S_S_S_S_S_S_S_S_S_S_S_S_S_S_S_S_S_S_S__param_305];
	ld.param.u64 	%rd307, [_Z4racePiS_S_S_S_S_S_S_S_S_S_S_S_S_S_S_S_S_S_S_S_S_S_S_S_S_S_S_S_S_S_S_S_S_S_S_S_S_S_S_S_S_S_S_S_S_S_S_S_S_S_S_S_S_S_S_S_S_S_S_S_S_S_S_S_S_S_S_S_S_S_S_S_S_S_S_S_S_S_S_S_S_S_S_S_S_S_S_S_S_S_S_S_S_S_S_S_S_S_S_S_S_S_S_S_S_S_S_S_S_S_S_S_S_S_S_S_S_S_S_S_S_S_S_S_S_S_S_S_S_S_S_S_S_S_S_S_S_S_S_S_S_S_S_S_S_S_S_S_S_S_S_S_S_S_S_S_S_S_S_S_S_S_S_S_S_S_S_S_S_S_S_S_S_S_S_S_S_S_S_S_S_S_S_S_S_S_S_S_S_S_S_S_S_S_S_S_S_S_S_S_S_S_S_S_S_S_S_S_S_S_S_S_S_S_S_S_S_S_S_S_S_S_S_S_S_S_S_S_S_S_S_S_S_S_S_S_S_S_S_S_S_S_S_S_S_S_S_S_S_S_S_S_S_S_S_S_S_S_S_S_S_S_S_S_S_S_S_S_S_S_S_S_S_S_S_S_S_S_S_S_S_S_S_S_S_S_S_S_S_S_S_S_S_S_S_S_S_S_S_S_S_S_S_S_S_S_S_S_S_S_S_S_S_S_S_S_S_S_S_S_S_S_S_S_S_S_S_S_S_S_S_S_S_S_S_S_S_S_S_S_S_S_S_S_S_S_S_S_S_S_S_S_S_S_S_S_S_S_S_S_S_S_S_S_S_S_S_S_S_S_S_S_S_S_S_S_S_S_S_S_S_S_S_S_S_S_S_S_S_S_S_S_S_S_S_S_S_S_S_S_S_S_S_S_S_S_S_S_S_S_S_S_S_S_S_S_S_S_S_S_S_S_S_S_S_S_S_S_S_S_S_S_S_S_S_S_S_S_S_S_S_S_S_S_S_S_S_S_S_S_S_S_S_S_S_S_S_S_S_S_S_S_S_S_S_S_S_S_S_S_S_S_S_S_S_S_S_S_S_S_S_S_S_S_S_S_S_S_S_S_S_S_S_S_S_S_S_S_S_S_S_S_S_S_S_S_S_S_S_S_S_S_S_S_S_S_S_S_S_S_S_S_S_S_S_S_S_S_S_S_S_S_S_S_S_S_S_S_S_S_S_S_S_S_S_S_S_S_S_S_S_S_S_S_S_S_S_S_S_S_S_S_S_S_S_S_S_S_S_S_S_S_S_S_S_S_S_S_S_S_S_S_S_S_S_S_S_S_S_S_S_S_S_S_S_S_S_S_S_S_S_S_S_S_S_S_S_S_S_S_S_S_S_S_S_S_S_S_S_S_S_S_S_S_S_S_S_S_S_S_S_S_S_S_S_S_S_S_S_S_S_S_S_S_S_S_S_S_S_S_S_S_S_S_S_S_S_S_S_S_S_S_S_S_S_S_S_S_S_S_S_S_S_S_S_S_S_S_S_S_S_S_S_S_S_S_S_S_S_S_S_S_S_S_S_S_S_S_S_S_S_S_S_S_S_S_S_S_S_S_S_S_S_S_S_S_S_S_S_S_S_S_S_S_S_S_S_S_S_S_S_S_S_S_S_S_S_S_S_S_S_S_S_S_S_S_S_S_S_S_S_S_S_S_S_S_S_S_S_S_S_S_S_S_S_S_S_S_S_S_S_S_S_S_S_S_S_S_S_S_S_S_S_S_S_S_S_S_S_S_S_S_S_S_S_S_S_S_S_S_S_S_S_S_S_S_S_S_S_S_S_S_S_S_S_S_S_S_S_S_S_S_S_S_S_S_S_S_S_S_S_S_S_S_S_S_S_S_S_S_S_S_S_S_S_S_S_S_S_S_S_S_S_S_S_S_S_S_S_S_S_S_S_S_S_S_S_S_S_S_S_S_S_S_S_S_S_S_S_S_S_S_S_S_S_S_S_S_S_S_S_S_S_S_S_S_S_S_S_S_S_S_S_S_S_S_S_S_S_S_S_S_S_S_S_S_S_S_S_S_S_S_S_S_S_S_S_S_S_S_S_S_S_S_S_S_S_S_S_S_S_S_S_S_S_S_S_S_S_S_S_S_S_S_S_S_S_S_S_S_S_S_S_S_S_S_S_S_S_S_S_S_S_S_S_S_S_S_S_S_S_S_S_S_S_S_S_S_S_S_S_S_S_S_S_S_S_S_S_S_S_S_S_S_S_S_S_S_S_S_S_S_S_S_S_S_S_S_S_S_S_S_S__param_306];
	ld.param.u64 	%rd308, [_Z4racePiS_S_S_S_S_S_S_S_S_S_S_S_S_S_S_S_S_S_S_S_S_S_S_S_S_S_S_S_S_S_S_S_S_S_S_S_S_S_S_S_S_S_S_S_S_S_S_S_S_S_S_S_S_S_S_S_S_S_S_S_S_S_S_S_S_S_S_S_S_S_S_S_S_S_S_S_S_S_S_S_S_S_S_S_S_S_S_S_S_S_S_S_S_S_S_S_S_S_S_S_S_S_S_S_S_S_S_S_S_S_S_S_S_S_S_S_S_S_S_S_S_S_S_S_S_S_S_S_S_S_S_S_S_S_S_S_S_S_S_S_S_S_S_S_S_S_S_S_S_S_S_S_S_S_S_S_S_S_S_S_S_S_S_S_S_S_S_S_S_S_S_S_S_S_S_S_S_S_S_S_S_S_S_S_S_S_S_S_S_S_S_S_S_S_S_S_S_S_S_S_S_S_S_S_S_S_S_S_S_S_S_S_S_S_S_S_S_S_S_S_S_S_S_S_S_S_S_S_S_S_S_S_S_S_S_S_S_S_S_S_S_S_S_S_S_S_S_S_S_S_S_S_S_S_S_S_S_S_S_S_S_S_S_S_S_S_S_S_S_S_S_S_S_S_S_S_S_S_S_S_S_S_S_S_S_S_S_S_S_S_S_S_S_S_S_S_S_S_S_S_S_S_S_S_S_S_S_S_S_S_S_S_S_S_S_S_S_S_S_S_S_S_S_S_S_S_S_S_S_S_S_S_S_S_S_S_S_S_S_S_S_S_S_S_S_S_S_S_S_S_S_S_S_S_S_S_S_S_S_S_S_S_S_S_S_S_S_S_S_S_S_S_S_S_S_S_S_S_S_S_S_S_S_S_S_S_S_S_S_S_S_S_S_S_S_S_S_S_S_S_S_S_S_S_S_S_S_S_S_S_S_S_S_S_S_S_S_S_S_S_S_S_S_S_S_S_S_S_S_S_S_S_S_S_S_S_S_S_S_S_S_S_S_S_S_S_S_S_S_S_S_S_S_S_S_S_S_S_S_S_S_S_S_S_S_S_S_S_S_S_S_S_S_S_S_S_S_S_S_S_S_S_S_S_S_S_S_S_S_S_S_S_S_S_S_S_S_S_S_S_S_S_S_S_S_S_S_S_S_S_S_S_S_S_S_S_S_S_S_S_S_S_S_S_S_S_S_S_S_S_S_S_S_S_S_S_S_S_S_S_S_S_S_S_S_S_S_S_S_S_S_S_S_S_S_S_S_S_S_S_S_S_S_S_S_S_S_S_S_S_S_S_S_S_S_S_S_S_S_S_S_S_S_S_S_S_S_S_S_S_S_S_S_S_S_S_S_S_S_S_S_S_S_S_S_S_S_S_S_S_S_S_S_S_S_S_S_S_S_S_S_S_S_S_S_S_S_S_S_S_S_S_S_S_S_S_S_S_S_S_S_S_S_S_S_S_S_S_S_S_S_S_S_S_S_S_S_S_S_S_S_S_S_S_S_S_S_S_S_S_S_S_S_S_S_S_S_S_S_S_S_S_S_S_S_S_S_S_S_S_S_S_S_S_S_S_S_S_S_S_S_S_S_S_S_S_S_S_S_S_S_S_S_S_S_S_S_S_S_S_S_S_S_S_S_S_S_S_S_S_S_S_S_S_S_S_S_S_S_S_S_S_S_S_S_S_S_S_S_S_S_S_S_S_S_S_S_S_S_S_S_S_S_S_S_S_S_S_S_S_S_S_S_S_S_S_S_S_S_S_S_S_S_S_S_S_S_S_S_S_S_S_S_S_S_S_S_S_S_S_S_S_S_S_S_S_S_S_S_S_S_S_S_S_S_S_S_S_S_S_S_S_S_S_S_S_S_S_S_S_S_S_S_S_S_S_S_S_S_S_S_S_S_S_S_S_S_S_S_S_S_S_S_S_S_S_S_S_S_S_S_S_S_S_S_S_S_S_S_S_S_S_S_S_S_S_S_S_S_S_S_S_S_S_S_S_S_S_S_S_S_S_S_S_S_S_S_S_S_S_S_S_S_S_S_S_S_S_S_S_S_S_S_S_S_S_S_S_S_S_S_S_S_S_S_S_S_S_S_S_S_S_S_S_S_S_S_S_S_S_S_S_S_S_S_S_S_S_S_S_S_S_S_S_S_S_S_S_S_S_S_S_S_S_S_S_S_S_S_S_S_S_S_S_S_S_S_S_S_S_S_S_S_S_S_S_S_S_S_S_S_S_S_S_S_S_S_S_S_S_S_S_S_S_S_S_S_S_S_S_S_S_S_S_S_S_S_S_S_S_S_S_S__param_307];
	ld.param.u64 	%rd309, [_Z4racePiS_S_S_S_S_S_S_S_S_S_S_S_S_S_S_S_S_S_S_S_S_S_S_S_S_S_S_S_S_S_S_S_S_S_S_S_S_S_S_S_S_S_S_S_S_S_S_S_S_S_S_S_S_S_S_S_S_S_S_S_S_S_S_S_S_S_S_S_S_S_S_S_S_S_S_S_S_S_S_S_S_S_S_S_S_S_S_S_S_S_S_S_S_S_S_S_S_S_S_S_S_S_S_S_S_S_S_S_S_S_S_S_S_S_S_S_S_S_S_S_S_S_S_S_S_S_S_S_S_S_S_S_S_S_S_S_S_S_S_S_S_S_S_S_S_S_S_S_S_S_S_S_S_S_S_S_S_S_S_S_S_S_S_S_S_S_S_S_S_S_S_S_S_S_S_S_S_S_S_S_S_S_S_S_S_S_S_S_S_S_S_S_S_S_S_S_S_S_S_S_S_S_S_S_S_S_S_S_S_S_S_S_S_S_S_S_S_S_S_S_S_S_S_S_S_S_S_S_S_S_S_S_S_S_S_S_S_S_S_S_S_S_S_S_S_S_S_S_S_S_S_S_S_S_S_S_S_S_S_S_S_S_S_S_S_S_S_S_S_S_S_S_S_S_S_S_S_S_S_S_S_S_S_S_S_S_S_S_S_S_S_S_S_S_S_S_S_S_S_S_S_S_S_S_S_S_S_S_S_S_S_S_S_S_S_S_S_S_S_S_S_S_S_S_S_S_S_S_S_S_S_S_S_S_S_S_S_S_S_S_S_S_S_S_S_S_S_S_S_S_S_S_S_S_S_S_S_S_S_S_S_S_S_S_S_S_S_S_S_S_S_S_S_S_S_S_S_S_S_S_S_S_S_S_S_S_S_S_S_S_S_S_S_S_S_S_S_S_S_S_S_S_S_S_S_S_S_S_S_S_S_S_S_S_S_S_S_S_S_S_S_S_S_S_S_S_S_S_S_S_S_S_S_S_S_S_S_S_S_S_S_S_S_S_S_S_S_S_S_S_S_S_S_S_S_S_S_S_S_S_S_S_S_S_S_S_S_S_S_S_S_S_S_S_S_S_S_S_S_S_S_S_S_S_S_S_S_S_S_S_S_S_S_S_S_S_S_S_S_S_S_S_S_S_S_S_S_S_S_S_S_S_S_S_S_S_S_S_S_S_S_S_S_S_S_S_S_S_S_S_S_S_S_S_S_S_S_S_S_S_S_S_S_S_S_S_S_S_S_S_S_S_S_S_S_S_S_S_S_S_S_S_S_S_S_S_S_S_S_S_S_S_S_S_S_S_S_S_S_S_S_S_S_S_S_S_S_S_S_S_S_S_S_S_S_S_S_S_S_S_S_S_S_S_S_S_S_S_S_S_S_S_S_S_S_S_S_S_S_S_S_S_S_S_S_S_S_S_S_S_S_S_S_S_S_S_S_S_S_S_S_S_S_S_S_S_S_S_S_S_S_S_S_S_S_S_S_S_S_S_S_S_S_S_S_S_S_S_S_S_S_S_S_S_S_S_S_S_S_S_S_S_S_S_S_S_S_S_S_S_S_S_S_S_S_S_S_S_S_S_S_S_S_S_S_S_S_S_S_S_S_S_S_S_S_S_S_S_S_S_S_S_S_S_S_S_S_S_S_S_S_S_S_S_S_S_S_S_S_S_S_S_S_S_S_S_S_S_S_S_S_S_S_S_S_S_S_S_S_S_S_S_S_S_S_S_S_S_S_S_S_S_S_S_S_S_S_S_S_S_S_S_S_S_S_S_S_S_S_S_S_S_S_S_S_S_S_S_S_S_S_S_S_S_S_S_S_S_S_S_S_S_S_S_S_S_S_S_S_S_S_S_S_S_S_S_S_S_S_S_S_S_S_S_S_S_S_S_S_S_S_S_S_S_S_S_S_S_S_S_S_S_S_S_S_S_S_S_S_S_S_S_S_S_S_S_S_S_S_S_S_S_S_S_S_S_S_S_S_S_S_S_S_S_S_S_S_S_S_S_S_S_S_S_S_S_S_S_S_S_S_S_S_S_S_S_S_S_S_S_S_S_S_S_S_S_S_S_S_S_S_S_S_S_S_S_S_S_S_S_S_S_S_S_S_S_S_S_S_S_S_S_S_S_S_S_S_S_S_S_S_S_S_S_S_S_S_S_S_S_S_S_S_S_S_S_S_S_S_S_S_S_S_S_S_S_S_S_S_S_S_S_S_S_S_S_S_S_S_S_S_S_S_S_S_S_S_S_S_S_S_S_S_S_S_S_S_S_S_S_S_S_S_S_S_S_S_S_S_S_S_S_S__param_308];
	ld.param.u64 	%rd310, [_Z4racePiS_S_S_S_S_S_S_S_S_S_S_S_S_S_S_S_S_S_S_S_S_S_S_S_S_S_S_S_S_S_S_S_S_S_S_S_S_S_S_S_S_S_S_S_S_S_S_S_S_S_S_S_S_S_S_S_S_S_S_S_S_S_S_S_S_S_S_S_S_S_S_S_S_S_S_S_S_S_S_S_S_S_S_S_S_S_S_S_S_S_S_S_S_S_S_S_S_S_S_S_S_S_S_S_S_S_S_S_S_S_S_S_S_S_S_S_S_S_S_S_S_S_S_S_S_S_S_S_S_S_S_S_S_S_S_S_S_S_S_S_S_S_S_S_S_S_S_S_S_S_S_S_S_S_S_S_S_S_S_S_S_S_S_S_S_S_S_S_S_S_S_S_S_S_S_S_S_S_S_S_S_S_S_S_S_S_S_S_S_S_S_S_S_S_S_S_S_S_S_S_S_S_S_S_S_S_S_S_S_S_S_S_S_S_S_S_S_S_S_S_S_S_S_S_S_S_S_S_S_S_S_S_S_S_S_S_S_S_S_S_S_S_S_S_S_S_S_S_S_S_S_S_S_S_S_S_S_S_S_S_S_S_S_S_S_S_S_S_S_S_S_S_S_S_S_S_S_S_S_S_S_S_S_S_S_S_S_S_S_S_S_S_S_S_S_S_S_S_S_S_S_S_S_S_S_S_S_S_S_S_S_S_S_S_S_S_S_S_S_S_S_S_S_S_S_S_S_S_S_S_S_S_S_S_S_S_S_S_S_S_S_S_S_S_S_S_S_S_S_S_S_S_S_S_S_S_S_S_S_S_S_S_S_S_S_S_S_S_S_S_S_S_S_S_S_S_S_S_S_S_S_S_S_S_S_S_S_S_S_S_S_S_S_S_S_S_S_S_S_S_S_S_S_S_S_S_S_S_S_S_S_S_S_S_S_S_S_S_S_S_S_S_S_S_S_S_S_S_S_S_S_S_S_S_S_S_S_S_S_S_S_S_S_S_S_S_S_S_S_S_S_S_S_S_S_S_S_S_S_S_S_S_S_S_S_S_S_S_S_S_S_S_S_S_S_S_S_S_S_S_S_S_S_S_S_S_S_S_S_S_S_S_S_S_S_S_S_S_S_S_S_S_S_S_S_S_S_S_S_S_S_S_S_S_S_S_S_S_S_S_S_S_S_S_S_S_S_S_S_S_S_S_S_S_S_S_S_S_S_S_S_S_S_S_S_S_S_S_S_S_S_S_S_S_S_S_S_S_S_S_S_S_S_S_S_S_S_S_S_S_S_S_S_S_S_S_S_S_S_S_S_S_S_S_S_S_S_S_S_S_S_S_S_S_S_S_S_S_S_S_S_S_S_S_S_S_S_S_S_S_S_S_S_S_S_S_S_S_S_S_S_S_S_S_S_S_S_S_S_S_S_S_S_S_S_S_S_S_S_S_S_S_S_S_S_S_S_S_S_S_S_S_S_S_S_S_S_S_S_S_S_S_S_S_S_S_S_S_S_S_S_S_S_S_S_S_S_S_S_S_S_S_S_S_S_S_S_S_S_S_S_S_S_S_S_S_S_S_S_S_S_S_S_S_S_S_S_S_S_S_S_S_S_S_S_S_S_S_S_S_S_S_S_S_S_S_S_S_S_S_S_S_S_S_S_S_S_S_S_S_S_S_S_S_S_S_S_S_S_S_S_S_S_S_S_S_S_S_S_S_S_S_S_S_S_S_S_S_S_S_S_S_S_S_S_S_S_S_S_S_S_S_S_S_S_S_S_S_S_S_S_S_S_S_S_S_S_S_S_S_S_S_S_S_S_S_S_S_S_S_S_S_S_S_S_S_S_S_S_S_S_S_S_S_S_S_S_S_S_S_S_S_S_S_S_S_S_S_S_S_S_S_S_S_S_S_S_S_S_S_S_S_S_S_S_S_S_S_S_S_S_S_S_S_S_S_S_S_S_S_S_S_S_S_S_S_S_S_S_S_S_S_S_S_S_S_S_S_S_S_S_S_S_S_S_S_S_S_S_S_S_S_S_S_S_S_S_S_S_S_S_S_S_S_S_S_S_S_S_S_S_S_S_S_S_S_S_S_S_S_S_S_S_S_S_S_S_S_S_S_S_S_S_S_S_S_S_S_S_S_S_S_S_S_S_S_S_S_S_S_S_S_S_S_S_S_S_S_S_S_S_S_S_S_S_S_S_S_S_S_S_S_S_S_S_S_S_S_S_S_S_S_S_S_S_S_S_S_S_S_S_S_S_S_S_S_S_S_S_S_S_S_S_S_S_S_S_S_S_S_S_S_S__param_309];
	ld.param.u64 	%rd311, [_Z4racePiS_S_S_S_S_S_S_S_S_S_S_S_S_S_S_S_S_S_S_S_S_S_S_S_S_S_S_S_S_S_S_S_S_S_S_S_S_S_S_S_S_S_S_S_S_S_S_S_S_S_S_S_S_S_S_S_S_S_S_S_S_S_S_S_S_S_S_S_S_S_S_S_S_S_S_S_S_S_S_S_S_S_S_S_S_S_S_S_S_S_S_S_S_S_S_S_S_S_S_S_S_S_S_S_S_S_S_S_S_S_S_S_S_S_S_S_S_S_S_S_S_S_S_S_S_S_S_S_S_S_S_S_S_S_S_S_S_S_S_S_S_S_S_S_S_S_S_S_S_S_S_S_S_S_S_S_S_S_S_S_S_S_S_S_S_S_S_S_S_S_S_S_S_S_S_S_S_S_S_S_S_S_S_S_S_S_S_S_S_S_S_S_S_S_S_S_S_S_S_S_S_S_S_S_S_S_S_S_S_S_S_S_S_S_S_S_S_S_S_S_S_S_S_S_S_S_S_S_S_S_S_S_S_S_S_S_S_S_S_S_S_S_S_S_S_S_S_S_S_S_S_S_S_S_S_S_S_S_S_S_S_S_S_S_S_S_S_S_S_S_S_S_S_S_S_S_S_S_S_S_S_S_S_S_S_S_S_S_S_S_S_S_S_S_S_S_S_S_S_S_S_S_S_S_S_S_S_S_S_S_S_S_S_S_S_S_S_S_S_S_S_S_S_S_S_S_S_S_S_S_S_S_S_S_S_S_S_S_S_S_S_S_S_S_S_S_S_S_S_S_S_S_S_S_S_S_S_S_S_S_S_S_S_S_S_S_S_S_S_S_S_S_S_S_S_S_S_S_S_S_S_S_S_S_S_S_S_S_S_S_S_S_S_S_S_S_S_S_S_S_S_S_S_S_S_S_S_S_S_S_S_S_S_S_S_S_S_S_S_S_S_S_S_S_S_S_S_S_S_S_S_S_S_S_S_S_S_S_S_S_S_S_S_S_S_S_S_S_S_S_S_S_S_S_S_S_S_S_S_S_S_S_S_S_S_S_S_S_S_S_S_S_S_S_S_S_S_S_S_S_S_S_S_S_S_S_S_S_S_S_S_S_S_S_S_S_S_S_S_S_S_S_S_S_S_S_S_S_S_S_S_S_S_S_S_S_S_S_S_S_S_S_S_S_S_S_S_S_S_S_S_S_S_S_S_S_S_S_S_S_S_S_S_S_S_S_S_S_S_S_S_S_S_S_S_S_S_S_S_S_S_S_S_S_S_S_S_S_S_S_S_S_S_S_S_S_S_S_S_S_S_S_S_S_S_S_S_S_S_S_S_S_S_S_S_S_S_S_S_S_S_S_S_S_S_S_S_S_S_S_S_S_S_S_S_S_S_S_S_S_S_S_S_S_S_S_S_S_S_S_S_S_S_S_S_S_S_S_S_S_S_S_S_S_S_S_S_S_S_S_S_S_S_S_S_S_S_S_S_S_S_S_S_S_S_S_S_S_S_S_S_S_S_S_S_S_S_S_S_S_S_S_S_S_S_S_S_S_S_S_S_S_S_S_S_S_S_S_S_S_S_S_S_S_S_S_S_S_S_S_S_S_S_S_S_S_S_S_S_S_S_S_S_S_S_S_S_S_S_S_S_S_S_S_S_S_S_S_S_S_S_S_S_S_S_S_S_S_S_S_S_S_S_S_S_S_S_S_S_S_S_S_S_S_S_S_S_S_S_S_S_S_S_S_S_S_S_S_S_S_S_S_S_S_S_S_S_S_S_S_S_S_S_S_S_S_S_S_S_S_S_S_S_S_S_S_S_S_S_S_S_S_S_S_S_S_S_S_S_S_S_S_S_S_S_S_S_S_S_S_S_S_S_S_S_S_S_S_S_S_S_S_S_S_S_S_S_S_S_S_S_S_S_S_S_S_S_S_S_S_S_S_S_S_S_S_S_S_S_S_S_S_S_S_S_S_S_S_S_S_S_S_S_S_S_S_S_S_S_S_S_S_S_S_S_S_S_S_S_S_S_S_S_S_S_S_S_S_S_S_S_S_S_S_S_S_S_S_S_S_S_S_S_S_S_S_S_S_S_S_S_S_S_S_S_S_S_S_S_S_S_S_S_S_S_S_S_S_S_S_S_S_S_S_S_S_S_S_S_S_S_S_S_S_S_S_S_S_S_S_S_S_S_S_S_S_S_S_S_S_S_S_S_S_S_S_S_S_S_S_S_S_S_S_S_S_S_S_S_S_S_S_S_S_S_S_S_S_S_S_S_S_S_S_S_S_S_S_S_S_S_S_S__param_310];
	ld.param.u64 	%rd312, [_Z4racePiS_S_S_S_S_S_S_S_S_S_S_S_S_S_S_S_S_S_S_S_S_S_S_S_S_S_S_S_S_S_S_S_S_S_S_S_S_S_S_S_S_S_S_S_S_S_S_S_S_S_S_S_S_S_S_S_S_S_S_S_S_S_S_S_S_S_S_S_S_S_S_S_S_S_S_S_S_S_S_S_S_S_S_S_S_S_S_S_S_S_S_S_S_S_S_S_S_S_S_S_S_S_S_S_S_S_S_S_S_S_S_S_S_S_S_S_S_S_S_S_S_S_S_S_S_S_S_S_S_S_S_S_S_S_S_S_S_S_S_S_S_S_S_S_S_S_S_S_S_S_S_S_S_S_S_S_S_S_S_S_S_S_S_S_S_S_S_S_S_S_S_S_S_S_S_S_S_S_S_S_S_S_S_S_S_S_S_S_S_S_S_S_S_S_S_S_S_S_S_S_S_S_S_S_S_S_S_S_S_S_S_S_S_S_S_S_S_S_S_S_S_S_S_S_S_S_S_S_S_S_S_S_S_S_S_S_S_S_S_S_S_S_S_S_S_S_S_S_S_S_S_S_S_S_S_S_S_S_S_S_S_S_S_S_S_S_S_S_S_S_S_S_S_S_S_S_S_S_S_S_S_S_S_S_S_S_S_S_S_S_S_S_S_S_S_S_S_S_S_S_S_S_S_S_S_S_S_S_S_S_S_S_S_S_S_S_S_S_S_S_S_S_S_S_S_S_S_S_S_S_S_S_S_S_S_S_S_S_S_S_S_S_S_S_S_S_S_S_S_S_S_S_S_S_S_S_S_S_S_S_S_S_S_S_S_S_S_S_S_S_S_S_S_S_S_S_S_S_S_S_S_S_S_S_S_S_S_S_S_S_S_S_S_S_S_S_S_S_S_S_S_S_S_S_S_S_S_S_S_S_S_S_S_S_S_S_S_S_S_S_S_S_S_S_S_S_S_S_S_S_S_S_S_S_S_S_S_S_S_S_S_S_S_S_S_S_S_S_S_S_S_S_S_S_S_S_S_S_S_S_S_S_S_S_S_S_S_S_S_S_S_S_S_S_S_S_S_S_S_S_S_S_S_S_S_S_S_S_S_S_S_S_S_S_S_S_S_S_S_S_S_S_S_S_S_S_S_S_S_S_S_S_S_S_S_S_S_S_S_S_S_S_S_S_S_S_S_S_S_S_S_S_S_S_S_S_S_S_S_S_S_S_S_S_S_S_S_S_S_S_S_S_S_S_S_S_S_S_S_S_S_S_S_S_S_S_S_S_S_S_S_S_S_S_S_S_S_S_S_S_S_S_S_S_S_S_S_S_S_S_S_S_S_S_S_S_S_S_S_S_S_S_S_S_S_S_S_S_S_S_S_S_S_S_S_S_S_S_S_S_S_S_S_S_S_S_S_S_S_S_S_S_S_S_S_S_S_S_S_S_S_S_S_S_S_S_S_S_S_S_S_S_S_S_S_S_S_S_S_S_S_S_S_S_S_S_S_S_S_S_S_S_S_S_S_S_S_S_S_S_S_S_S_S_S_S_S_S_S_S_S_S_S_S_S_S_S_S_S_S_S_S_S_S_S_S_S_S_S_S_S_S_S_S_S_S_S_S_S_S_S_S_S_S_S_S_S_S_S_S_S_S_S_S_S_S_S_S_S_S_S_S_S_S_S_S_S_S_S_S_S_S_S_S_S_S_S_S_S_S_S_S_S_S_S_S_S_S_S_S_S_S_S_S_S_S_S_S_S_S_S_S_S_S_S_S_S_S_S_S_S_S_S_S_S_S_S_S_S_S_S_S_S_S_S_S_S_S_S_S_S_S_S_S_S_S_S_S_S_S_S_S_S_S_S_S_S_S_S_S_S_S_S_S_S_S_S_S_S_S_S_S_S_S_S_S_S_S_S_S_S_S_S_S_S_S_S_S_S_S_S_S_S_S_S_S_S_S_S_S_S_S_S_S_S_S_S_S_S_S_S_S_S_S_S_S_S_S_S_S_S_S_S_S_S_S_S_S_S_S_S_S_S_S_S_S_S_S_S_S_S_S_S_S_S_S_S_S_S_S_S_S_S_S_S_S_S_S_S_S_S_S_S_S_S_S_S_S_S_S_S_S_S_S_S_S_S_S_S_S_S_S_S_S_S_S_S_S_S_S_S_S_S_S_S_S_S_S_S_S_S_S_S_S_S_S_S_S_S_S_S_S_S_S_S_S_S_S_S_S_S_S_S_S_S_S_S_S_S_S_S_S_S_S_S_S_S_S_S_S_S_S_S_S_S_S_S_S_S_S_S_S_S__param_311];
	ld.param.u64 	%rd313, [_Z4racePiS_S_S_S_S_S_S_S_S_S_S_S_S_S_S_S_S_S_S_S_S_S_S_S_S_S_S_S_S_S_S_S_S_S_S_S_S_S_S_S_S_S_S_S_S_S_S_S_S_S_S_S_S_S_S_S_S_S_S_S_S_S_S_S_S_S_S_S_S_S_S_S_S_S_S_S_S_S_S_S_S_S_S_S_S_S_S_S_S_S_S_S_S_S_S_S_S_S_S_S_S_S_S_S_S_S_S_S_S_S_S_S_S_S_S_S_S_S_S_S_S_S_S_S_S_S_S_S_S_S_S_S_S_S_S_S_S_S_S_S_S_S_S_S_S_S_S_S_S_S_S_S_S_S_S_S_S_S_S_S_S_S_S_S_S_S_S_S_S_S_S_S_S_S_S_S_S_S_S_S_S_S_S_S_S_S_S_S_S_S_S_S_S_S_S_S_S_S_S_S_S_S_S_S_S_S_S_S_S_S_S_S_S_S_S_S_S_S_S_S_S_S_S_S_S_S_S_S_S_S_S_S_S_S_S_S_S_S_S_S_S_S_S_S_S_S_S_S_S_S_S_S_S_S_S_S_S_S_S_S_S_S_S_S_S_S_S_S_S_S_S_S_S_S_S_S_S_S_S_S_S_S_S_S_S_S_S_S_S_S_S_S_S_S_S_S_S_S_S_S_S_S_S_S_S_S_S_S_S_S_S_S_S_S_S_S_S_S_S_S_S_S_S_S_S_S_S_S_S_S_S_S_S_S_S_S_S_S_S_S_S_S_S_S_S_S_S_S_S_S_S_S_S_S_S_S_S_S_S_S_S_S_S_S_S_S_S_S_S_S_S_S_S_S_S_S_S_S_S_S_S_S_S_S_S_S_S_S_S_S_S_S_S_S_S_S_S_S_S_S_S_S_S_S_S_S_S_S_S_S_S_S_S_S_S_S_S_S_S_S_S_S_S_S_S_S_S_S_S_S_S_S_S_S_S_S_S_S_S_S_S_S_S_S_S_S_S_S_S_S_S_S_S_S_S_S_S_S_S_S_S_S_S_S_S_S_S_S_S_S_S_S_S_S_S_S_S_S_S_S_S_S_S_S_S_S_S_S_S_S_S_S_S_S_S_S_S_S_S_S_S_S_S_S_S_S_S_S_S_S_S_S_S_S_S_S_S_S_S_S_S_S_S_S_S_S_S_S_S_S_S_S_S_S_S_S_S_S_S_S_S_S_S_S_S_S_S_S_S_S_S_S_S_S_S_S_S_S_S_S_S_S_S_S_S_S_S_S_S_S_S_S_S_S_S_S_S_S_S_S_S_S_S_S_S_S_S_S_S_S_S_S_S_S_S_S_S_S_S_S_S_S_S_S_S_S_S_S_S_S_S_S_S_S_S_S_S_S_S_S_S_S_S_S_S_S_S_S_S_S_S_S_S_S_S_S_S_S_S_S_S_S_S_S_S_S_S_S_S_S_S_S_S_S_S_S_S_S_S_S_S_S_S_S_S_S_S_S_S_S_S_S_S_S_S_S_S_S_S_S_S_S_S_S_S_S_S_S_S_S_S_S_S_S_S_S_S_S_S_S_S_S_S_S_S_S_S_S_S_S_S_S_S_S_S_S_S_S_S_S_S_S_S_S_S_S_S_S_S_S_S_S_S_S_S_S_S_S_S_S_S_S_S_S_S_S_S_S_S_S_S_S_S_S_S_S_S_S_S_S_S_S_S_S_S_S_S_S_S_S_S_S_S_S_S_S_S_S_S_S_S_S_S_S_S_S_S_S_S_S_S_S_S_S_S_S_S_S_S_S_S_S_S_S_S_S_S_S_S_S_S_S_S_S_S_S_S_S_S_S_S_S_S_S_S_S_S_S_S_S_S_S_S_S_S_S_S_S_S_S_S_S_S_S_S_S_S_S_S_S_S_S_S_S_S_S_S_S_S_S_S_S_S_S_S_S_S_S_S_S_S_S_S_S_S_S_S_S_S_S_S_S_S_S_S_S_S_S_S_S_S_S_S_S_S_S_S_S_S_S_S_S_S_S_S_S_S_S_S_S_S_S_S_S_S_S_S_S_S_S_S_S_S_S_S_S_S_S_S_S_S_S_S_S_S_S_S_S_S_S_S_S_S_S_S_S_S_S_S_S_S_S_S_S_S_S_S_S_S_S_S_S_S_S_S_S_S_S_S_S_S_S_S_S_S_S_S_S_S_S_S_S_S_S_S_S_S_S_S_S_S_S_S_S_S_S_S_S_S_S_S_S_S_S_S_S_S_S_S_S_S_S_S_S_S_S_S_S_S_S_S_S_S__param_312];
	ld.param.u64 	%rd314, [_Z4racePiS_S_S_S_S_S_S_S_S_S_S_S_S_S_S_S_S_S_S_S_S_S_S_S_S_S_S_S_S_S_S_S_S_S_S_S_S_S_S_S_S_S_S_S_S_S_S_S_S_S_S_S_S_S_S_S_S_S_S_S_S_S_S_S_S_S_S_S_S_S_S_S_S_S_S_S_S_S_S_S_S_S_S_S_S_S_S_S_S_S_S_S_S_S_S_S_S_S_S_S_S_S_S_S_S_S_S_S_S_S_S_S_S_S_S_S_S_S_S_S_S_S_S_S_S_S_S_S_S_S_S_S_S_S_S_S_S_S_S_S_S_S_S_S_S_S_S_S_S_S_S_S_S_S_S_S_S_S_S_S_S_S_S_S_S_S_S_S_S_S_S_S_S_S_S_S_S_S_S_S_S_S_S_S_S_S_S_S_S_S_S_S_S_S_S_S_S_S_S_S_S_S_S_S_S_S_S_S_S_S_S_S_S_S_S_S_S_S_S_S_S_S_S_S_S_S_S_S_S_S_S_S_S_S_S_S_S_S_S_S_S_S_S_S_S_S_S_S_S_S_S_S_S_S_S_S_S_S_S_S_S_S_S_S_S_S_S_S_S_S_S_S_S_S_S_S_S_S_S_S_S_S_S_S_S_S_S_S_S_S_S_S_S_S_S_S_S_S_S_S_S_S_S_S_S_S_S_S_S_S_S_S_S_S_S_S_S_S_S_S_S_S_S_S_S_S_S_S_S_S_S_S_S_S_S_S_S_S_S_S_S_S_S_S_S_S_S_S_S_S_S_S_S_S_S_S_S_S_S_S_S_S_S_S_S_S_S_S_S_S_S_S_S_S_S_S_S_S_S_S_S_S_S_S_S_S_S_S_S_S_S_S_S_S_S_S_S_S_S_S_S_S_S_S_S_S_S_S_S_S_S_S_S_S_S_S_S_S_S_S_S_S_S_S_S_S_S_S_S_S_S_S_S_S_S_S_S_S_S_S_S_S_S_S_S_S_S_S_S_S_S_S_S_S_S_S_S_S_S_S_S_S_S_S_S_S_S_S_S_S_S_S_S_S_S_S_S_S_S_S_S_S_S_S_S_S_S_S_S_S_S_S_S_S_S_S_S_S_S_S_S_S_S_S_S_S_S_S_S_S_S_S_S_S_S_S_S_S_S_S_S_S_S_S_S_S_S_S_S_S_S_S_S_S_S_S_S_S_S_S_S_S_S_S_S_S_S_S_S_S_S_S_S_S_S_S_S_S_S_S_S_S_S_S_S_S_S_S_S_S_S_S_S_S_S_S_S_S_S_S_S_S_S_S_S_S_S_S_S_S_S_S_S_S_S_S_S_S_S_S_S_S_S_S_S_S_S_S_S_S_S_S_S_S_S_S_S_S_S_S_S_S_S_S_S_S_S_S_S_S_S_S_S_S_S_S_S_S_S_S_S_S_S_S_S_S_S_S_S_S_S_S_S_S_S_S_S_S_S_S_S_S_S_S_S_S_S_S_S_S_S_S_S_S_S_S_S_S_S_S_S_S_S_S_S_S_S_S_S_S_S_S_S_S_S_S_S_S_S_S_S_S_S_S_S_S_S_S_S_S_S_S_S_S_S_S_S_S_S_S_S_S_S_S_S_S_S_S_S_S_S_S_S_S_S_S_S_S_S_S_S_S_S_S_S_S_S_S_S_S_S_S_S_S_S_S_S_S_S_S_S_S_S_S_S_S_S_S_S_S_S_S_S_S_S_S_S_S_S_S_S_S_S_S_S_S_S_S_S_S_S_S_S_S_S_S_S_S_S_S_S_S_S_S_S_S_S_S_S_S_S_S_S_S_S_S_S_S_S_S_S_S_S_S_S_S_S_S_S_S_S_S_S_S_S_S_S_S_S_S_S_S_S_S_S_S_S_S_S_S_S_S_S_S_S_S_S_S_S_S_S_S_S_S_S_S_S_S_S_S_S_S_S_S_S_S_S_S_S_S_S_S_S_S_S_S_S_S_S_S_S_S_S_S_S_S_S_S_S_S_S_S_S_S_S_S_S_S_S_S_S_S_S_S_S_S_S_S_S_S_S_S_S_S_S_S_S_S_S_S_S_S_S_S_S_S_S_S_S_S_S_S_S_S_S_S_S_S_S_S_S_S_S_S_S_S_S_S_S_S_S_S_S_S_S_S_S_S_S_S_S_S_S_S_S_S_S_S_S_S_S_S_S_S_S_S_S_S_S_S_S_S_S_S_S_S_S_S_S_S_S_S_S_S_S_S_S_S_S_S_S_S_S_S_S_S_S_S_S_S_S_S_S__param_313];
	ld.param.u64 	%rd315, [_Z4racePiS_S_S_S_S_S_S_S_S_S_S_S_S_S_S_S_S_S_S_S_S_S_S_S_S_S_S_S_S_S_S_S_S_S_S_S_S_S_S_S_S_S_S_S_S_S_S_S_S_S_S_S_S_S_S_S_S_S_S_S_S_S_S_S_S_S_S_S_S_S_S_S_S_S_S_S_S_S_S_S_S_S_S_S_S_S_S_S_S_S_S_S_S_S_S_S_S_S_S_S_S_S_S_S_S_S_S_S_S_S_S_S_S_S_S_S_S_S_S_S_S_S_S_S_S_S_S_S_S_S_S_S_S_S_S_S_S_S_S_S_S_S_S_S_S_S_S_S_S_S_S_S_S_S_S_S_S_S_S_S_S_S_S_S_S_S_S_S_S_S_S_S_S_S_S_S_S_S_S_S_S_S_S_S_S_S_S_S_S_S_S_S_S_S_S_S_S_S_S_S_S_S_S_S_S_S_S_S_S_S_S_S_S_S_S_S_S_S_S_S_S_S_S_S_S_S_S_S_S_S_S_S_S_S_S_S_S_S_S_S_S_S_S_S_S_S_S_S_S_S_S_S_S_S_S_S_S_S_S_S_S_S_S_S_S_S_S_S_S_S_S_S_S_S_S_S_S_S_S_S_S_S_S_S_S_S_S_S_S_S_S_S_S_S_S_S_S_S_S_S_S_S_S_S_S_S_S_S_S_S_S_S_S_S_S_S_S_S_S_S_S_S_S_S_S_S_S_S_S_S_S_S_S_S_S_S_S_S_S_S_S_S_S_S_S_S_S_S_S_S_S_S_S_S_S_S_S_S_S_S_S_S_S_S_S_S_S_S_S_S_S_S_S_S_S_S_S_S_S_S_S_S_S_S_S_S_S_S_S_S_S_S_S_S_S_S_S_S_S_S_S_S_S_S_S_S_S_S_S_S_S_S_S_S_S_S_S_S_S_S_S_S_S_S_S_S_S_S_S_S_S_S_S_S_S_S_S_S_S_S_S_S_S_S_S_S_S_S_S_S_S_S_S_S_S_S_S_S_S_S_S_S_S_S_S_S_S_S_S_S_S_S_S_S_S_S_S_S_S_S_S_S_S_S_S_S_S_S_S_S_S_S_S_S_S_S_S_S_S_S_S_S_S_S_S_S_S_S_S_S_S_S_S_S_S_S_S_S_S_S_S_S_S_S_S_S_S_S_S_S_S_S_S_S_S_S_S_S_S_S_S_S_S_S_S_S_S_S_S_S_S_S_S_S_S_S_S_S_S_S_S_S_S_S_S_S_S_S_S_S_S_S_S_S_S_S_S_S_S_S_S_S_S_S_S_S_S_S_S_S_S_S_S_S_S_S_S_S_S_S_S_S_S_S_S_S_S_S_S_S_S_S_S_S_S_S_S_S_S_S_S_S_S_S_S_S_S_S_S_S_S_S_S_S_S_S_S_S_S_S_S_S_S_S_S_S_S_S_S_S_S_S_S_S_S_S_S_S_S_S_S_S_S_S_S_S_S_S_S_S_S_S_S_S_S_S_S_S_S_S_S_S_S_S_S_S_S_S_S_S_S_S_S_S_S_S_S_S_S_S_S_S_S_S_S_S_S_S_S_S_S_S_S_S_S_S_S_S_S_S_S_S_S_S_S_S_S_S_S_S_S_S_S_S_S_S_S_S_S_S_S_S_S_S_S_S_S_S_S_S_S_S_S_S_S_S_S_S_S_S_S_S_S_S_S_S_S_S_S_S_S_S_S_S_S_S_S_S_S_S_S_S_S_S_S_S_S_S_S_S_S_S_S_S_S_S_S_S_S_S_S_S_S_S_S_S_S_S_S_S_S_S_S_S_S_S_S_S_S_S_S_S_S_S_S_S_S_S_S_S_S_S_S_S_S_S_S_S_S_S_S_S_S_S_S_S_S_S_S_S_S_S_S_S_S_S_S_S_S_S_S_S_S_S_S_S_S_S_S_S_S_S_S_S_S_S_S_S_S_S_S_S_S_S_S_S_S_S_S_S_S_S_S_S_S_S_S_S_S_S_S_S_S_S_S_S_S_S_S_S_S_S_S_S_S_S_S_S_S_S_S_S_S_S_S_S_S_S_S_S_S_S_S_S_S_S_S_S_S_S_S_S_S_S_S_S_S_S_S_S_S_S_S_S_S_S_S_S_S_S_S_S_S_S_S_S_S_S_S_S_S_S_S_S_S_S_S_S_S_S_S_S_S_S_S_S_S_S_S_S_S_S_S_S_S_S_S_S_S_S_S_S_S_S_S_S_S_S_S_S_S_S_S_S_S_S_S_S_S_S_S_S_S__param_314];
	ld.param.u64 	%rd316, [_Z4racePiS_S_S_S_S_S_S_S_S_S_S_S_S_S_S_S_S_S_S_S_S_S_S_S_S_S_S_S_S_S_S_S_S_S_S_S_S_S_S_S_S_S_S_S_S_S_S_S_S_S_S_S_S_S_S_S_S_S_S_S_S_S_S_S_S_S_S_S_S_S_S_S_S_S_S_S_S_S_S_S_S_S_S_S_S_S_S_S_S_S_S_S_S_S_S_S_S_S_S_S_S_S_S_S_S_S_S_S_S_S_S_S_S_S_S_S_S_S_S_S_S_S_S_S_S_S_S_S_S_S_S_S_S_S_S_S_S_S_S_S_S_S_S_S_S_S_S_S_S_S_S_S_S_S_S_S_S_S_S_S_S_S_S_S_S_S_S_S_S_S_S_S_S_S_S_S_S_S_S_S_S_S_S_S_S_S_S_S_S_S_S_S_S_S_S_S_S_S_S_S_S_S_S_S_S_S_S_S_S_S_S_S_S_S_S_S_S_S_S_S_S_S_S_S_S_S_S_S_S_S_S_S_S_S_S_S_S_S_S_S_S_S_S_S_S_S_S_S_S_S_S_S_S_S_S_S_S_S_S_S_S_S_S_S_S_S_S_S_S_S_S_S_S_S_S_S_S_S_S_S_S_S_S_S_S_S_S_S_S_S_S_S_S_S_S_S_S_S_S_S_S_S_S_S_S_S_S_S_S_S_S_S_S_S_S_S_S_S_S_S_S_S_S_S_S_S_S_S_S_S_S_S_S_S_S_S_S_S_S_S_S_S_S_S_S_S_S_S_S_S_S_S_S_S_S_S_S_S_S_S_S_S_S_S_S_S_S_S_S_S_S_S_S_S_S_S_S_S_S_S_S_S_S_S_S_S_S_S_S_S_S_S_S_S_S_S_S_S_S_S_S_S_S_S_S_S_S_S_S_S_S_S_S_S_S_S_S_S_S_S_S_S_S_S_S_S_S_S_S_S_S_S_S_S_S_S_S_S_S_S_S_S_S_S_S_S_S_S_S_S_S_S_S_S_S_S_S_S_S_S_S_S_S_S_S_S_S_S_S_S_S_S_S_S_S_S_S_S_S_S_S_S_S_S_S_S_S_S_S_S_S_S_S_S_S_S_S_S_S_S_S_S_S_S_S_S_S_S_S_S_S_S_S_S_S_S_S_S_S_S_S_S_S_S_S_S_S_S_S_S_S_S_S_S_S_S_S_S_S_S_S_S_S_S_S_S_S_S_S_S_S_S_S_S_S_S_S_S_S_S_S_S_S_S_S_S_S_S_S_S_S_S_S_S_S_S_S_S_S_S_S_S_S_S_S_S_S_S_S_S_S_S_S_S_S_S_S_S_S_S_S_S_S_S_S_S_S_S_S_S_S_S_S_S_S_S_S_S_S_S_S_S_S_S_S_S_S_S_S_S_S_S_S_S_S_S_S_S_S_S_S_S_S_S_S_S_S_S_S_S_S_S_S_S_S_S_S_S_S_S_S_S_S_S_S_S_S_S_S_S_S_S_S_S_S_S_S_S_S_S_S_S_S_S_S_S_S_S_S_S_S_S_S_S_S_S_S_S_S_S_S_S_S_S_S_S_S_S_S_S_S_S_S_S_S_S_S_S_S_S_S_S_S_S_S_S_S_S_S_S_S_S_S_S_S_S_S_S_S_S_S_S_S_S_S_S_S_S_S_S_S_S_S_S_S_S_S_S_S_S_S_S_S_S_S_S_S_S_S_S_S_S_S_S_S_S_S_S_S_S_S_S_S_S_S_S_S_S_S_S_S_S_S_S_S_S_S_S_S_S_S_S_S_S_S_S_S_S_S_S_S_S_S_S_S_S_S_S_S_S_S_S_S_S_S_S_S_S_S_S_S_S_S_S_S_S_S_S_S_S_S_S_S_S_S_S_S_S_S_S_S_S_S_S_S_S_S_S_S_S_S_S_S_S_S_S_S_S_S_S_S_S_S_S_S_S_S_S_S_S_S_S_S_S_S_S_S_S_S_S_S_S_S_S_S_S_S_S_S_S_S_S_S_S_S_S_S_S_S_S_S_S_S_S_S_S_S_S_S_S_S_S_S_S_S_S_S_S_S_S_S_S_S_S_S_S_S_S_S_S_S_S_S_S_S_S_S_S_S_S_S_S_S_S_S_S_S_S_S_S_S_S_S_S_S_S_S_S_S_S_S_S_S_S_S_S_S_S_S_S_S_S_S_S_S_S_S_S_S_S_S_S_S_S_S_S_S_S_S_S_S_S_S_S_S_S_S_S_S_S_S_S_S_S_S_S_S_S_S_S_S_S_S__param_315];
	ld.param.u64 	%rd317, [_Z4racePiS_S_S_S_S_S_S_S_S_S_S_S_S_S_S_S_S_S_S_S_S_S_S_S_S_S_S_S_S_S_S_S_S_S_S_S_S_S_S_S_S_S_S_S_S_S_S_S_S_S_S_S_S_S_S_S_S_S_S_S_S_S_S_S_S_S_S_S_S_S_S_S_S_S_S_S_S_S_S_S_S_S_S_S_S_S_S_S_S_S_S_S_S_S_S_S_S_S_S_S_S_S_S_S_S_S_S_S_S_S_S_S_S_S_S_S_S_S_S_S_S_S_S_S_S_S_S_S_S_S_S_S_S_S_S_S_S_S_S_S_S_S_S_S_S_S_S_S_S_S_S_S_S_S_S_S_S_S_S_S_S_S_S_S_S_S_S_S_S_S_S_S_S_S_S_S_S_S_S_S_S_S_S_S_S_S_S_S_S_S_S_S_S_S_S_S_S_S_S_S_S_S_S_S_S_S_S_S_S_S_S_S_S_S_S_S_S_S_S_S_S_S_S_S_S_S_S_S_S_S_S_S_S_S_S_S_S_S_S_S_S_S_S_S_S_S_S_S_S_S_S_S_S_S_S_S_S_S_S_S_S_S_S_S_S_S_S_S_S_S_S_S_S_S_S_S_S_S_S_S_S_S_S_S_S_S_S_S_S_S_S_S_S_S_S_S_S_S_S_S_S_S_S_S_S_S_S_S_S_S_S_S_S_S_S_S_S_S_S_S_S_S_S_S_S_S_S_S_S_S_S_S_S_S_S_S_S_S_S_S_S_S_S_S_S_S_S_S_S_S_S_S_S_S_S_S_S_S_S_S_S_S_S_S_S_S_S_S_S_S_S_S_S_S_S_S_S_S_S_S_S_S_S_S_S_S_S_S_S_S_S_S_S_S_S_S_S_S_S_S_S_S_S_S_S_S_S_S_S_S_S_S_S_S_S_S_S_S_S_S_S_S_S_S_S_S_S_S_S_S_S_S_S_S_S_S_S_S_S_S_S_S_S_S_S_S_S_S_S_S_S_S_S_S_S_S_S_S_S_S_S_S_S_S_S_S_S_S_S_S_S_S_S_S_S_S_S_S_S_S_S_S_S_S_S_S_S_S_S_S_S_S_S_S_S_S_S_S_S_S_S_S_S_S_S_S_S_S_S_S_S_S_S_S_S_S_S_S_S_S_S_S_S_S_S_S_S_S_S_S_S_S_S_S_S_S_S_S_S_S_S_S_S_S_S_S_S_S_S_S_S_S_S_S_S_S_S_S_S_S_S_S_S_S_S_S_S_S_S_S_S_S_S_S_S_S_S_S_S_S_S_S_S_S_S_S_S_S_S_S_S_S_S_S_S_S_S_S_S_S_S_S_S_S_S_S_S_S_S_S_S_S_S_S_S_S_S_S_S_S_S_S_S_S_S_S_S_S_S_S_S_S_S_S_S_S_S_S_S_S_S_S_S_S_S_S_S_S_S_S_S_S_S_S_S_S_S_S_S_S_S_S_S_S_S_S_S_S_S_S_S_S_S_S_S_S_S_S_S_S_S_S_S_S_S_S_S_S_S_S_S_S_S_S_S_S_S_S_S_S_S_S_S_S_S_S_S_S_S_S_S_S_S_S_S_S_S_S_S_S_S_S_S_S_S_S_S_S_S_S_S_S_S_S_S_S_S_S_S_S_S_S_S_S_S_S_S_S_S_S_S_S_S_S_S_S_S_S_S_S_S_S_S_S_S_S_S_S_S_S_S_S_S_S_S_S_S_S_S_S_S_S_S_S_S_S_S_S_S_S_S_S_S_S_S_S_S_S_S_S_S_S_S_S_S_S_S_S_S_S_S_S_S_S_S_S_S_S_S_S_S_S_S_S_S_S_S_S_S_S_S_S_S_S_S_S_S_S_S_S_S_S_S_S_S_S_S_S_S_S_S_S_S_S_S_S_S_S_S_S_S_S_S_S_S_S_S_S_S_S_S_S_S_S_S_S_S_S_S_S_S_S_S_S_S_S_S_S_S_S_S_S_S_S_S_S_S_S_S_S_S_S_S_S_S_S_S_S_S_S_S_S_S_S_S_S_S_S_S_S_S_S_S_S_S_S_S_S_S_S_S_S_S_S_S_S_S_S_S_S_S_S_S_S_S_S_S_S_S_S_S_S_S_S_S_S_S_S_S_S_S_S_S_S_S_S_S_S_S_S_S_S_S_S_S_S_S_S_S_S_S_S_S_S_S_S_S_S_S_S_S_S_S_S_S_S_S_S_S_S_S_S_S_S_S_S_S_S_S_S_S_S_S_S_S_S_S_S_S_S_S_S_S__param_316];
	ld.param.u64 	%rd318, [_Z4racePiS_S_S_S_S_S_S_S_S_S_S_S_S_S_S_S_S_S_S_S_S_S_S_S_S_S_S_S_S_S_S_S_S_S_S_S_S_S_S_S_S_S_S_S_S_S_S_S_S_S_S_S_S_S_S_S_S_S_S_S_S_S_S_S_S_S_S_S_S_S_S_S_S_S_S_S_S_S_S_S_S_S_S_S_S_S_S_S_S_S_S_S_S_S_S_S_S_S_S_S_S_S_S_S_S_S_S_S_S_S_S_S_S_S_S_S_S_S_S_S_S_S_S_S_S_S_S_S_S_S_S_S_S_S_S_S_S_S_S_S_S_S_S_S_S_S_S_S_S_S_S_S_S_S_S_S_S_S_S_S_S_S_S_S_S_S_S_S_S_S_S_S_S_S_S_S_S_S_S_S_S_S_S_S_S_S_S_S_S_S_S_S_S_S_S_S_S_S_S_S_S_S_S_S_S_S_S_S_S_S_S_S_S_S_S_S_S_S_S_S_S_S_S_S_S_S_S_S_S_S_S_S_S_S_S_S_S_S_S_S_S_S_S_S_S_S_S_S_S_S_S_S_S_S_S_S_S_S_S_S_S_S_S_S_S_S_S_S_S_S_S_S_S_S_S_S_S_S_S_S_S_S_S_S_S_S_S_S_S_S_S_S_S_S_S_S_S_S_S_S_S_S_S_S_S_S_S_S_S_S_S_S_S_S_S_S_S_S_S_S_S_S_S_S_S_S_S_S_S_S_S_S_S_S_S_S_S_S_S_S_S_S_S_S_S_S_S_S_S_S_S_S_S_S_S_S_S_S_S_S_S_S_S_S_S_S_S_S_S_S_S_S_S_S_S_S_S_S_S_S_S_S_S_S_S_S_S_S_S_S_S_S_S_S_S_S_S_S_S_S_S_S_S_S_S_S_S_S_S_S_S_S_S_S_S_S_S_S_S_S_S_S_S_S_S_S_S_S_S_S_S_S_S_S_S_S_S_S_S_S_S_S_S_S_S_S_S_S_S_S_S_S_S_S_S_S_S_S_S_S_S_S_S_S_S_S_S_S_S_S_S_S_S_S_S_S_S_S_S_S_S_S_S_S_S_S_S_S_S_S_S_S_S_S_S_S_S_S_S_S_S_S_S_S_S_S_S_S_S_S_S_S_S_S_S_S_S_S_S_S_S_S_S_S_S_S_S_S_S_S_S_S_S_S_S_S_S_S_S_S_S_S_S_S_S_S_S_S_S_S_S_S_S_S_S_S_S_S_S_S_S_S_S_S_S_S_S_S_S_S_S_S_S_S_S_S_S_S_S_S_S_S_S_S_S_S_S_S_S_S_S_S_S_S_S_S_S_S_S_S_S_S_S_S_S_S_S_S_S_S_S_S_S_S_S_S_S_S_S_S_S_S_S_S_S_S_S_S_S_S_S_S_S_S_S_S_S_S_S_S_S_S_S_S_S_S_S_S_S_S_S_S_S_S_S_S_S_S_S_S_S_S_S_S_S_S_S_S_S_S_S_S_S_S_S_S_S_S_S_S_S_S_S_S_S_S_S_S_S_S_S_S_S_S_S_S_S_S_S_S_S_S_S_S_S_S_S_S_S_S_S_S_S_S_S_S_S_S_S_S_S_S_S_S_S_S_S_S_S_S_S_S_S_S_S_S_S_S_S_S_S_S_S_S_S_S_S_S_S_S_S_S_S_S_S_S_S_S_S_S_S_S_S_S_S_S_S_S_S_S_S_S_S_S_S_S_S_S_S_S_S_S_S_S_S_S_S_S_S_S_S_S_S_S_S_S_S_S_S_S_S_S_S_S_S_S_S_S_S_S_S_S_S_S_S_S_S_S_S_S_S_S_S_S_S_S_S_S_S_S_S_S_S_S_S_S_S_S_S_S_S_S_S_S_S_S_S_S_S_S_S_S_S_S_S_S_S_S_S_S_S_S_S_S_S_S_S_S_S_S_S_S_S_S_S_S_S_S_S_S_S_S_S_S_S_S_S_S_S_S_S_S_S_S_S_S_S_S_S_S_S_S_S_S_S_S_S_S_S_S_S_S_S_S_S_S_S_S_S_S_S_S_S_S_S_S_S_S_S_S_S_S_S_S_S_S_S_S_S_S_S_S_S_S_S_S_S_S_S_S_S_S_S_S_S_S_S_S_S_S_S_S_S_S_S_S_S_S_S_S_S_S_S_S_S_S_S_S_S_S_S_S_S_S_S_S_S_S_S_S_S_S_S_S_S_S_S_S_S_S_S_S_S_S_S_S_S_S_S_S_S_S_S_S_S_S_S_S_S_S_S_S_S__param_317];
	ld.param.u64 	%rd319, [_Z4racePiS_S_S_S_S_S_S_S_S_S_S_S_S_S_S_S_S_S_S_S_S_S_S_S_S_S_S_S_S_S_S_S_S_S_S_S_S_S_S_S_S_S_S_S_S_S_S_S_S_S_S_S_S_S_S_S_S_S_S_S_S_S_S_S_S_S_S_S_S_S_S_S_S_S_S_S_S_S_S_S_S_S_S_S_S_S_S_S_S_S_S_S_S_S_S_S_S_S_S_S_S_S_S_S_S_S_S_S_S_S_S_S_S_S_S_S_S_S_S_S_S_S_S_S_S_S_S_S_S_S_S_S_S_S_S_S_S_S_S_S_S_S_S_S_S_S_S_S_S_S_S_S_S_S_S_S_S_S_S_S_S_S_S_S_S_S_S_S_S_S_S_S_S_S_S_S_S_S_S_S_S_S_S_S_S_S_S_S_S_S_S_S_S_S_S_S_S_S_S_S_S_S_S_S_S_S_S_S_S_S_S_S_S_S_S_S_S_S_S_S_S_S_S_S_S_S_S_S_S_S_S_S_S_S_S_S_S_S_S_S_S_S_S_S_S_S_S_S_S_S_S_S_S_S_S_S_S_S_S_S_S_S_S_S_S_S_S_S_S_S_S_S_S_S_S_S_S_S_S_S_S_S_S_S_S_S_S_S_S_S_S_S_S_S_S_S_S_S_S_S_S_S_S_S_S_S_S_S_S_S_S_S_S_S_S_S_S_S_S_S_S_S_S_S_S_S_S_S_S_S_S_S_S_S_S_S_S_S_S_S_S_S_S_S_S_S_S_S_S_S_S_S_S_S_S_S_S_S_S_S_S_S_S_S_S_S_S_S_S_S_S_S_S_S_S_S_S_S_S_S_S_S_S_S_S_S_S_S_S_S_S_S_S_S_S_S_S_S_S_S_S_S_S_S_S_S_S_S_S_S_S_S_S_S_S_S_S_S_S_S_S_S_S_S_S_S_S_S_S_S_S_S_S_S_S_S_S_S_S_S_S_S_S_S_S_S_S_S_S_S_S_S_S_S_S_S_S_S_S_S_S_S_S_S_S_S_S_S_S_S_S_S_S_S_S_S_S_S_S_S_S_S_S_S_S_S_S_S_S_S_S_S_S_S_S_S_S_S_S_S_S_S_S_S_S_S_S_S_S_S_S_S_S_S_S_S_S_S_S_S_S_S_S_S_S_S_S_S_S_S_S_S_S_S_S_S_S_S_S_S_S_S_S_S_S_S_S_S_S_S_S_S_S_S_S_S_S_S_S_S_S_S_S_S_S_S_S_S_S_S_S_S_S_S_S_S_S_S_S_S_S_S_S_S_S_S_S_S_S_S_S_S_S_S_S_S_S_S_S_S_S_S_S_S_S_S_S_S_S_S_S_S_S_S_S_S_S_S_S_S_S_S_S_S_S_S_S_S_S_S_S_S_S_S_S_S_S_S_S_S_S_S_S_S_S_S_S_S_S_S_S_S_S_S_S_S_S_S_S_S_S_S_S_S_S_S_S_S_S_S_S_S_S_S_S_S_S_S_S_S_S_S_S_S_S_S_S_S_S_S_S_S_S_S_S_S_S_S_S_S_S_S_S_S_S_S_S_S_S_S_S_S_S_S_S_S_S_S_S_S_S_S_S_S_S_S_S_S_S_S_S_S_S_S_S_S_S_S_S_S_S_S_S_S_S_S_S_S_S_S_S_S_S_S_S_S_S_S_S_S_S_S_S_S_S_S_S_S_S_S_S_S_S_S_S_S_S_S_S_S_S_S_S_S_S_S_S_S_S_S_S_S_S_S_S_S_S_S_S_S_S_S_S_S_S_S_S_S_S_S_S_S_S_S_S_S_S_S_S_S_S_S_S_S_S_S_S_S_S_S_S_S_S_S_S_S_S_S_S_S_S_S_S_S_S_S_S_S_S_S_S_S_S_S_S_S_S_S_S_S_S_S_S_S_S_S_S_S_S_S_S_S_S_S_S_S_S_S_S_S_S_S_S_S_S_S_S_S_S_S_S_S_S_S_S_S_S_S_S_S_S_S_S_S_S_S_S_S_S_S_S_S_S_S_S_S_S_S_S_S_S_S_S_S_S_S_S_S_S_S_S_S_S_S_S_S_S_S_S_S_S_S_S_S_S_S_S_S_S_S_S_S_S_S_S_S_S_S_S_S_S_S_S_S_S_S_S_S_S_S_S_S_S_S_S_S_S_S_S_S_S_S_S_S_S_S_S_S_S_S_S_S_S_S_S_S_S_S_S_S_S_S_S_S_S_S_S_S_S_S_S_S_S_S_S_S_S_S_S_S_S_S_S__param_318];
	ld.param.u64 	%rd320, [_Z4racePiS_S_S_S_S_S_S_S_S_S_S_S_S_S_S_S_S_S_S_S_S_S_S_S_S_S_S_S_S_S_S_S_S_S_S_S_S_S_S_S_S_S_S_S_S_S_S_S_S_S_S_S_S_S_S_S_S_S_S_S_S_S_S_S_S_S_S_S_S_S_S_S_S_S_S_S_S_S_S_S_S_S_S_S_S_S_S_S_S_S_S_S_S_S_S_S_S_S_S_S_S_S_S_S_S_S_S_S_S_S_S_S_S_S_S_S_S_S_S_S_S_S_S_S_S_S_S_S_S_S_S_S_S_S_S_S_S_S_S_S_S_S_S_S_S_S_S_S_S_S_S_S_S_S_S_S_S_S_S_S_S_S_S_S_S_S_S_S_S_S_S_S_S_S_S_S_S_S_S_S_S_S_S_S_S_S_S_S_S_S_S_S_S_S_S_S_S_S_S_S_S_S_S_S_S_S_S_S_S_S_S_S_S_S_S_S_S_S_S_S_S_S_S_S_S_S_S_S_S_S_S_S_S_S_S_S_S_S_S_S_S_S_S_S_S_S_S_S_S_S_S_S_S_S_S_S_S_S_S_S_S_S_S_S_S_S_S_S_S_S_S_S_S_S_S_S_S_S_S_S_S_S_S_S_S_S_S_S_S_S_S_S_S_S_S_S_S_S_S_S_S_S_S_S_S_S_S_S_S_S_S_S_S_S_S_S_S_S_S_S_S_S_S_S_S_S_S_S_S_S_S_S_S_S_S_S_S_S_S_S_S_S_S_S_S_S_S_S_S_S_S_S_S_S_S_S_S_S_S_S_S_S_S_S_S_S_S_S_S_S_S_S_S_S_S_S_S_S_S_S_S_S_S_S_S_S_S_S_S_S_S_S_S_S_S_S_S_S_S_S_S_S_S_S_S_S_S_S_S_S_S_S_S_S_S_S_S_S_S_S_S_S_S_S_S_S_S_S_S_S_S_S_S_S_S_S_S_S_S_S_S_S_S_S_S_S_S_S_S_S_S_S_S_S_S_S_S_S_S_S_S_S_S_S_S_S_S_S_S_S_S_S_S_S_S_S_S_S_S_S_S_S_S_S_S_S_S_S_S_S_S_S_S_S_S_S_S_S_S_S_S_S_S_S_S_S_S_S_S_S_S_S_S_S_S_S_S_S_S_S_S_S_S_S_S_S_S_S_S_S_S_S_S_S_S_S_S_S_S_S_S_S_S_S_S_S_S_S_S_S_S_S_S_S_S_S_S_S_S_S_S_S_S_S_S_S_S_S_S_S_S_S_S_S_S_S_S_S_S_S_S_S_S_S_S_S_S_S_S_S_S_S_S_S_S_S_S_S_S_S_S_S_S_S_S_S_S_S_S_S_S_S_S_S_S_S_S_S_S_S_S_S_S_S_S_S_S_S_S_S_S_S_S_S_S_S_S_S_S_S_S_S_S_S_S_S_S_S_S_S_S_S_S_S_S_S_S_S_S_S_S_S_S_S_S_S_S_S_S_S_S_S_S_S_S_S_S_S_S_S_S_S_S_S_S_S_S_S_S_S_S_S_S_S_S_S_S_S_S_S_S_S_S_S_S_S_S_S_S_S_S_S_S_S_S_S_S_S_S_S_S_S_S_S_S_S_S_S_S_S_S_S_S_S_S_S_S_S_S_S_S_S_S_S_S_S_S_S_S_S_S_S_S_S_S_S_S_S_S_S_S_S_S_S_S_S_S_S_S_S_S_S_S_S_S_S_S_S_S_S_S_S_S_S_S_S_S_S_S_S_S_S_S_S_S_S_S_S_S_S_S_S_S_S_S_S_S_S_S_S_S_S_S_S_S_S_S_S_S_S_S_S_S_S_S_S_S_S_S_S_S_S_S_S_S_S_S_S_S_S_S_S_S_S_S_S_S_S_S_S_S_S_S_S_S_S_S_S_S_S_S_S_S_S_S_S_S_S_S_S_S_S_S_S_S_S_S_S_S_S_S_S_S_S_S_S_S_S_S_S_S_S_S_S_S_S_S_S_S_S_S_S_S_S_S_S_S_S_S_S_S_S_S_S_S_S_S_S_S_S_S_S_S_S_S_S_S_S_S_S_S_S_S_S_S_S_S_S_S_S_S_S_S_S_S_S_S_S_S_S_S_S_S_S_S_S_S_S_S_S_S_S_S_S_S_S_S_S_S_S_S_S_S_S_S_S_S_S_S_S_S_S_S_S_S_S_S_S_S_S_S_S_S_S_S_S_S_S_S_S_S_S_S_S_S_S_S_S_S_S_S_S_S_S_S_S_S_S_S_S_S_S_S__param_319];
	ld.param.u64 	%rd321, [_Z4racePiS_S_S_S_S_S_S_S_S_S_S_S_S_S_S_S_S_S_S_S_S_S_S_S_S_S_S_S_S_S_S_S_S_S_S_S_S_S_S_S_S_S_S_S_S_S_S_S_S_S_S_S_S_S_S_S_S_S_S_S_S_S_S_S_S_S_S_S_S_S_S_S_S_S_S_S_S_S_S_S_S_S_S_S_S_S_S_S_S_S_S_S_S_S_S_S_S_S_S_S_S_S_S_S_S_S_S_S_S_S_S_S_S_S_S_S_S_S_S_S_S_S_S_S_S_S_S_S_S_S_S_S_S_S_S_S_S_S_S_S_S_S_S_S_S_S_S_S_S_S_S_S_S_S_S_S_S_S_S_S_S_S_S_S_S_S_S_S_S_S_S_S_S_S_S_S_S_S_S_S_S_S_S_S_S_S_S_S_S_S_S_S_S_S_S_S_S_S_S_S_S_S_S_S_S_S_S_S_S_S_S_S_S_S_S_S_S_S_S_S_S_S_S_S_S_S_S_S_S_S_S_S_S_S_S_S_S_S_S_S_S_S_S_S_S_S_S_S_S_S_S_S_S_S_S_S_S_S_S_S_S_S_S_S_S_S_S_S_S_S_S_S_S_S_S_S_S_S_S_S_S_S_S_S_S_S_S_S_S_S_S_S_S_S_S_S_S_S_S_S_S_S_S_S_S_S_S_S_S_S_S_S_S_S_S_S_S_S_S_S_S_S_S_S_S_S_S_S_S_S_S_S_S_S_S_S_S_S_S_S_S_S_S_S_S_S_S_S_S_S_S_S_S_S_S_S_S_S_S_S_S_S_S_S_S_S_S_S_S_S_S_S_S_S_S_S_S_S_S_S_S_S_S_S_S_S_S_S_S_S_S_S_S_S_S_S_S_S_S_S_S_S_S_S_S_S_S_S_S_S_S_S_S_S_S_S_S_S_S_S_S_S_S_S_S_S_S_S_S_S_S_S_S_S_S_S_S_S_S_S_S_S_S_S_S_S_S_S_S_S_S_S_S_S_S_S_S_S_S_S_S_S_S_S_S_S_S_S_S_S_S_S_S_S_S_S_S_S_S_S_S_S_S_S_S_S_S_S_S_S_S_S_S_S_S_S_S_S_S_S_S_S_S_S_S_S_S_S_S_S_S_S_S_S_S_S_S_S_S_S_S_S_S_S_S_S_S_S_S_S_S_S_S_S_S_S_S_S_S_S_S_S_S_S_S_S_S_S_S_S_S_S_S_S_S_S_S_S_S_S_S_S_S_S_S_S_S_S_S_S_S_S_S_S_S_S_S_S_S_S_S_S_S_S_S_S_S_S_S_S_S_S_S_S_S_S_S_S_S_S_S_S_S_S_S_S_S_S_S_S_S_S_S_S_S_S_S_S_S_S_S_S_S_S_S_S_S_S_S_S_S_S_S_S_S_S_S_S_S_S_S_S_S_S_S_S_S_S_S_S_S_S_S_S_S_S_S_S_S_S_S_S_S_S_S_S_S_S_S_S_S_S_S_S_S_S_S_S_S_S_S_S_S_S_S_S_S_S_S_S_S_S_S_S_S_S_S_S_S_S_S_S_S_S_S_S_S_S_S_S_S_S_S_S_S_S_S_S_S_S_S_S_S_S_S_S_S_S_S_S_S_S_S_S_S_S_S_S_S_S_S_S_S_S_S_S_S_S_S_S_S_S_S_S_S_S_S_S_S_S_S_S_S_S_S_S_S_S_S_S_S_S_S_S_S_S_S_S_S_S_S_S_S_S_S_S_S_S_S_S_S_S_S_S_S_S_S_S_S_S_S_S_S_S_S_S_S_S_S_S_S_S_S_S_S_S_S_S_S_S_S_S_S_S_S_S_S_S_S_S_S_S_S_S_S_S_S_S_S_S_S_S_S_S_S_S_S_S_S_S_S_S_S_S_S_S_S_S_S_S_S_S_S_S_S_S_S_S_S_S_S_S_S_S_S_S_S_S_S_S_S_S_S_S_S_S_S_S_S_S_S_S_S_S_S_S_S_S_S_S_S_S_S_S_S_S_S_S_S_S_S_S_S_S_S_S_S_S_S_S_S_S_S_S_S_S_S_S_S_S_S_S_S_S_S_S_S_S_S_S_S_S_S_S_S_S_S_S_S_S_S_S_S_S_S_S_S_S_S_S_S_S_S_S_S_S_S_S_S_S_S_S_S_S_S_S_S_S_S_S_S_S_S_S_S_S_S_S_S_S_S_S_S_S_S_S_S_S_S_S_S_S_S_S_S_S_S_S_S_S_S_S_S_S_S_S_S_S_S_S_S_S_S__param_320];
	ld.param.u64 	%rd322, [_Z4racePiS_S_S_S_S_S_S_S_S_S_S_S_S_S_S_S_S_S_S_S_S_S_S_S_S_S_S_S_S_S_S_S_S_S_S_S_S_S_S_S_S_S_S_S_S_S_S_S_S_S_S_S_S_S_S_S_S_S_S_S_S_S_S_S_S_S_S_S_S_S_S_S_S_S_S_S_S_S_S_S_S_S_S_S_S_S_S_S_S_S_S_S_S_S_S_S_S_S_S_S_S_S_S_S_S_S_S_S_S_S_S_S_S_S_S_S_S_S_S_S_S_S_S_S_S_S_S_S_S_S_S_S_S_S_S_S_S_S_S_S_S_S_S_S_S_S_S_S_S_S_S_S_S_S_S_S_S_S_S_S_S_S_S_S_S_S_S_S_S_S_S_S_S_S_S_S_S_S_S_S_S_S_S_S_S_S_S_S_S_S_S_S_S_S_S_S_S_S_S_S_S_S_S_S_S_S_S_S_S_S_S_S_S_S_S_S_S_S_S_S_S_S_S_S_S_S_S_S_S_S_S_S_S_S_S_S_S_S_S_S_S_S_S_S_S_S_S_S_S_S_S_S_S_S_S_S_S_S_S_S_S_S_S_S_S_S_S_S_S_S_S_S_S_S_S_S_S_S_S_S_S_S_S_S_S_S_S_S_S_S_S_S_S_S_S_S_S_S_S_S_S_S_S_S_S_S_S_S_S_S_S_S_S_S_S_S_S_S_S_S_S_S_S_S_S_S_S_S_S_S_S_S_S_S_S_S_S_S_S_S_S_S_S_S_S_S_S_S_S_S_S_S_S_S_S_S_S_S_S_S_S_S_S_S_S_S_S_S_S_S_S_S_S_S_S_S_S_S_S_S_S_S_S_S_S_S_S_S_S_S_S_S_S_S_S_S_S_S_S_S_S_S_S_S_S_S_S_S_S_S_S_S_S_S_S_S_S_S_S_S_S_S_S_S_S_S_S_S_S_S_S_S_S_S_S_S_S_S_S_S_S_S_S_S_S_S_S_S_S_S_S_S_S_S_S_S_S_S_S_S_S_S_S_S_S_S_S_S_S_S_S_S_S_S_S_S_S_S_S_S_S_S_S_S_S_S_S_S_S_S_S_S_S_S_S_S_S_S_S_S_S_S_S_S_S_S_S_S_S_S_S_S_S_S_S_S_S_S_S_S_S_S_S_S_S_S_S_S_S_S_S_S_S_S_S_S_S_S_S_S_S_S_S_S_S_S_S_S_S_S_S_S_S_S_S_S_S_S_S_S_S_S_S_S_S_S_S_S_S_S_S_S_S_S_S_S_S_S_S_S_S_S_S_S_S_S_S_S_S_S_S_S_S_S_S_S_S_S_S_S_S_S_S_S_S_S_S_S_S_S_S_S_S_S_S_S_S_S_S_S_S_S_S_S_S_S_S_S_S_S_S_S_S_S_S_S_S_S_S_S_S_S_S_S_S_S_S_S_S_S_S_S_S_S_S_S_S_S_S_S_S_S_S_S_S_S_S_S_S_S_S_S_S_S_S_S_S_S_S_S_S_S_S_S_S_S_S_S_S_S_S_S_S_S_S_S_S_S_S_S_S_S_S_S_S_S_S_S_S_S_S_S_S_S_S_S_S_S_S_S_S_S_S_S_S_S_S_S_S_S_S_S_S_S_S_S_S_S_S_S_S_S_S_S_S_S_S_S_S_S_S_S_S_S_S_S_S_S_S_S_S_S_S_S_S_S_S_S_S_S_S_S_S_S_S_S_S_S_S_S_S_S_S_S_S_S_S_S_S_S_S_S_S_S_S_S_S_S_S_S_S_S_S_S_S_S_S_S_S_S_S_S_S_S_S_S_S_S_S_S_S_S_S_S_S_S_S_S_S_S_S_S_S_S_S_S_S_S_S_S_S_S_S_S_S_S_S_S_S_S_S_S_S_S_S_S_S_S_S_S_S_S_S_S_S_S_S_S_S_S_S_S_S_S_S_S_S_S_S_S_S_S_S_S_S_S_S_S_S_S_S_S_S_S_S_S_S_S_S_S_S_S_S_S_S_S_S_S_S_S_S_S_S_S_S_S_S_S_S_S_S_S_S_S_S_S_S_S_S_S_S_S_S_S_S_S_S_S_S_S_S_S_S_S_S_S_S_S_S_S_S_S_S_S_S_S_S_S_S_S_S_S_S_S_S_S_S_S_S_S_S_S_S_S_S_S_S_S_S_S_S_S_S_S_S_S_S_S_S_S_S_S_S_S_S_S_S_S_S_S_S_S_S_S_S_S_S_S_S_S_S_S_S_S_S_S_S_S_S_S_S_S_S__param_321];
	ld.param.u64 	%rd323, [_Z4racePiS_S_S_S_S_S_S_S_S_S_S_S_S_S_S_S_S_S_S_S_S_S_S_S_S_S_S_S_S_S_S_S_S_S_S_S_S_S_S_S_S_S_S_S_S_S_S_S_S_S_S_S_S_S_S_S_S_S_S_S_S_S_S_S_S_S_S_S_S_S_S_S_S_S_S_S_S_S_S_S_S_S_S_S_S_S_S_S_S_S_S_S_S_S_S_S_S_S_S_S_S_S_S_S_S_S_S_S_S_S_S_S_S_S_S_S_S_S_S_S_S_S_S_S_S_S_S_S_S_S_S_S_S_S_S_S_S_S_S_S_S_S_S_S_S_S_S_S_S_S_S_S_S_S_S_S_S_S_S_S_S_S_S_S_S_S_S_S_S_S_S_S_S_S_S_S_S_S_S_S_S_S_S_S_S_S_S_S_S_S_S_S_S_S_S_S_S_S_S_S_S_S_S_S_S_S_S_S_S_S_S_S_S_S_S_S_S_S_S_S_S_S_S_S_S_S_S_S_S_S_S_S_S_S_S_S_S_S_S_S_S_S_S_S_S_S_S_S_S_S_S_S_S_S_S_S_S_S_S_S_S_S_S_S_S_S_S_S_S_S_S_S_S_S_S_S_S_S_S_S_S_S_S_S_S_S_S_S_S_S_S_S_S_S_S_S_S_S_S_S_S_S_S_S_S_S_S_S_S_S_S_S_S_S_S_S_S_S_S_S_S_S_S_S_S_S_S_S_S_S_S_S_S_S_S_S_S_S_S_S_S_S_S_S_S_S_S_S_S_S_S_S_S_S_S_S_S_S_S_S_S_S_S_S_S_S_S_S_S_S_S_S_S_S_S_S_S_S_S_S_S_S_S_S_S_S_S_S_S_S_S_S_S_S_S_S_S_S_S_S_S_S_S_S_S_S_S_S_S_S_S_S_S_S_S_S_S_S_S_S_S_S_S_S_S_S_S_S_S_S_S_S_S_S_S_S_S_S_S_S_S_S_S_S_S_S_S_S_S_S_S_S_S_S_S_S_S_S_S_S_S_S_S_S_S_S_S_S_S_S_S_S_S_S_S_S_S_S_S_S_S_S_S_S_S_S_S_S_S_S_S_S_S_S_S_S_S_S_S_S_S_S_S_S_S_S_S_S_S_S_S_S_S_S_S_S_S_S_S_S_S_S_S_S_S_S_S_S_S_S_S_S_S_S_S_S_S_S_S_S_S_S_S_S_S_S_S_S_S_S_S_S_S_S_S_S_S_S_S_S_S_S_S_S_S_S_S_S_S_S_S_S_S_S_S_S_S_S_S_S_S_S_S_S_S_S_S_S_S_S_S_S_S_S_S_S_S_S_S_S_S_S_S_S_S_S_S_S_S_S_S_S_S_S_S_S_S_S_S_S_S_S_S_S_S_S_S_S_S_S_S_S_S_S_S_S_S_S_S_S_S_S_S_S_S_S_S_S_S_S_S_S_S_S_S_S_S_S_S_S_S_S_S_S_S_S_S_S_S_S_S_S_S_S_S_S_S_S_S_S_S_S_S_S_S_S_S_S_S_S_S_S_S_S_S_S_S_S_S_S_S_S_S_S_S_S_S_S_S_S_S_S_S_S_S_S_S_S_S_S_S_S_S_S_S_S_S_S_S_S_S_S_S_S_S_S_S_S_S_S_S_S_S_S_S_S_S_S_S_S_S_S_S_S_S_S_S_S_S_S_S_S_S_S_S_S_S_S_S_S_S_S_S_S_S_S_S_S_S_S_S_S_S_S_S_S_S_S_S_S_S_S_S_S_S_S_S_S_S_S_S_S_S_S_S_S_S_S_S_S_S_S_S_S_S_S_S_S_S_S_S_S_S_S_S_S_S_S_S_S_S_S_S_S_S_S_S_S_S_S_S_S_S_S_S_S_S_S_S_S_S_S_S_S_S_S_S_S_S_S_S_S_S_S_S_S_S_S_S_S_S_S_S_S_S_S_S_S_S_S_S_S_S_S_S_S_S_S_S_S_S_S_S_S_S_S_S_S_S_S_S_S_S_S_S_S_S_S_S_S_S_S_S_S_S_S_S_S_S_S_S_S_S_S_S_S_S_S_S_S_S_S_S_S_S_S_S_S_S_S_S_S_S_S_S_S_S_S_S_S_S_S_S_S_S_S_S_S_S_S_S_S_S_S_S_S_S_S_S_S_S_S_S_S_S_S_S_S_S_S_S_S_S_S_S_S_S_S_S_S_S_S_S_S_S_S_S_S_S_S_S_S_S_S_S_S_S_S_S_S_S_S_S_S_S_S_S_S_S_S_S_S_S__param_322];
	ld.param.u64 	%rd324, [_Z4racePiS_S_S_S_S_S_S_S_S_S_S_S_S_S_S_S_S_S_S_S_S_S_S_S_S_S_S_S_S_S_S_S_S_S_S_S_S_S_S_S_S_S_S_S_S_S_S_S_S_S_S_S_S_S_S_S_S_S_S_S_S_S_S_S_S_S_S_S_S_S_S_S_S_S_S_S_S_S_S_S_S_S_S_S_S_S_S_S_S_S_S_S_S_S_S_S_S_S_S_S_S_S_S_S_S_S_S_S_S_S_S_S_S_S_S_S_S_S_S_S_S_S_S_S_S_S_S_S_S_S_S_S_S_S_S_S_S_S_S_S_S_S_S_S_S_S_S_S_S_S_S_S_S_S_S_S_S_S_S_S_S_S_S_S_S_S_S_S_S_S_S_S_S_S_S_S_S_S_S_S_S_S_S_S_S_S_S_S_S_S_S_S_S_S_S_S_S_S_S_S_S_S_S_S_S_S_S_S_S_S_S_S_S_S_S_S_S_S_S_S_S_S_S_S_S_S_S_S_S_S_S_S_S_S_S_S_S_S_S_S_S_S_S_S_S_S_S_S_S_S_S_S_S_S_S_S_S_S_S_S_S_S_S_S_S_S_S_S_S_S_S_S_S_S_S_S_S_S_S_S_S_S_S_S_S_S_S_S_S_S_S_S_S_S_S_S_S_S_S_S_S_S_S_S_S_S_S_S_S_S_S_S_S_S_S_S_S_S_S_S_S_S_S_S_S_S_S_S_S_S_S_S_S_S_S_S_S_S_S_S_S_S_S_S_S_S_S_S_S_S_S_S_S_S_S_S_S_S_S_S_S_S_S_S_S_S_S_S_S_S_S_S_S_S_S_S_S_S_S_S_S_S_S_S_S_S_S_S_S_S_S_S_S_S_S_S_S_S_S_S_S_S_S_S_S_S_S_S_S_S_S_S_S_S_S_S_S_S_S_S_S_S_S_S_S_S_S_S_S_S_S_S_S_S_S_S_S_S_S_S_S_S_S_S_S_S_S_S_S_S_S_S_S_S_S_S_S_S_S_S_S_S_S_S_S_S_S_S_S_S_S_S_S_S_S_S_S_S_S_S_S_S_S_S_S_S_S_S_S_S_S_S_S_S_S_S_S_S_S_S_S_S_S_S_S_S_S_S_S_S_S_S_S_S_S_S_S_S_S_S_S_S_S_S_S_S_S_S_S_S_S_S_S_S_S_S_S_S_S_S_S_S_S_S_S_S_S_S_S_S_S_S_S_S_S_S_S_S_S_S_S_S_S_S_S_S_S_S_S_S_S_S_S_S_S_S_S_S_S_S_S_S_S_S_S_S_S_S_S_S_S_S_S_S_S_S_S_S_S_S_S_S_S_S_S_S_S_S_S_S_S_S_S_S_S_S_S_S_S_S_S_S_S_S_S_S_S_S_S_S_S_S_S_S_S_S_S_S_S_S_S_S_S_S_S_S_S_S_S_S_S_S_S_S_S_S_S_S_S_S_S_S_S_S_S_S_S_S_S_S_S_S_S_S_S_S_S_S_S_S_S_S_S_S_S_S_S_S_S_S_S_S_S_S_S_S_S_S_S_S_S_S_S_S_S_S_S_S_S_S_S_S_S_S_S_S_S_S_S_S_S_S_S_S_S_S_S_S_S_S_S_S_S_S_S_S_S_S_S_S_S_S_S_S_S_S_S_S_S_S_S_S_S_S_S_S_S_S_S_S_S_S_S_S_S_S_S_S_S_S_S_S_S_S_S_S_S_S_S_S_S_S_S_S_S_S_S_S_S_S_S_S_S_S_S_S_S_S_S_S_S_S_S_S_S_S_S_S_S_S_S_S_S_S_S_S_S_S_S_S_S_S_S_S_S_S_S_S_S_S_S_S_S_S_S_S_S_S_S_S_S_S_S_S_S_S_S_S_S_S_S_S_S_S_S_S_S_S_S_S_S_S_S_S_S_S_S_S_S_S_S_S_S_S_S_S_S_S_S_S_S_S_S_S_S_S_S_S_S_S_S_S_S_S_S_S_S_S_S_S_S_S_S_S_S_S_S_S_S_S_S_S_S_S_S_S_S_S_S_S_S_S_S_S_S_S_S_S_S_S_S_S_S_S_S_S_S_S_S_S_S_S_S_S_S_S_S_S_S_S_S_S_S_S_S_S_S_S_S_S_S_S_S_S_S_S_S_S_S_S_S_S_S_S_S_S_S_S_S_S_S_S_S_S_S_S_S_S_S_S_S_S_S_S_S_S_S_S_S_S_S_S_S_S_S_S_S_S_S_S_S_S_S_S_S_S_S_S_S_S_S_S_S__param_323];
	ld.param.u64 	%rd325, [_Z4racePiS_S_S_S_S_S_S_S_S_S_S_S_S_S_S_S_S_S_S_S_S_S_S_S_S_S_S_S_S_S_S_S_S_S_S_S_S_S_S_S_S_S_S_S_S_S_S_S_S_S_S_S_S_S_S_S_S_S_S_S_S_S_S_S_S_S_S_S_S_S_S_S_S_S_S_S_S_S_S_S_S_S_S_S_S_S_S_S_S_S_S_S_S_S_S_S_S_S_S_S_S_S_S_S_S_S_S_S_S_S_S_S_S_S_S_S_S_S_S_S_S_S_S_S_S_S_S_S_S_S_S_S_S_S_S_S_S_S_S_S_S_S_S_S_S_S_S_S_S_S_S_S_S_S_S_S_S_S_S_S_S_S_S_S_S_S_S_S_S_S_S_S_S_S_S_S_S_S_S_S_S_S_S_S_S_S_S_S_S_S_S_S_S_S_S_S_S_S_S_S_S_S_S_S_S_S_S_S_S_S_S_S_S_S_S_S_S_S_S_S_S_S_S_S_S_S_S_S_S_S_S_S_S_S_S_S_S_S_S_S_S_S_S_S_S_S_S_S_S_S_S_S_S_S_S_S_S_S_S_S_S_S_S_S_S_S_S_S_S_S_S_S_S_S_S_S_S_S_S_S_S_S_S_S_S_S_S_S_S_S_S_S_S_S_S_S_S_S_S_S_S_S_S_S_S_S_S_S_S_S_S_S_S_S_S_S_S_S_S_S_S_S_S_S_S_S_S_S_S_S_S_S_S_S_S_S_S_S_S_S_S_S_S_S_S_S_S_S_S_S_S_S_S_S_S_S_S_S_S_S_S_S_S_S_S_S_S_S_S_S_S_S_S_S_S_S_S_S_S_S_S_S_S_S_S_S_S_S_S_S_S_S_S_S_S_S_S_S_S_S_S_S_S_S_S_S_S_S_S_S_S_S_S_S_S_S_S_S_S_S_S_S_S_S_S_S_S_S_S_S_S_S_S_S_S_S_S_S_S_S_S_S_S_S_S_S_S_S_S_S_S_S_S_S_S_S_S_S_S_S_S_S_S_S_S_S_S_S_S_S_S_S_S_S_S_S_S_S_S_S_S_S_S_S_S_S_S_S_S_S_S_S_S_S_S_S_S_S_S_S_S_S_S_S_S_S_S_S_S_S_S_S_S_S_S_S_S_S_S_S_S_S_S_S_S_S_S_S_S_S_S_S_S_S_S_S_S_S_S_S_S_S_S_S_S_S_S_S_S_S_S_S_S_S_S_S_S_S_S_S_S_S_S_S_S_S_S_S_S_S_S_S_S_S_S_S_S_S_S_S_S_S_S_S_S_S_S_S_S_S_S_S_S_S_S_S_S_S_S_S_S_S_S_S_S_S_S_S_S_S_S_S_S_S_S_S_S_S_S_S_S_S_S_S_S_S_S_S_S_S_S_S_S_S_S_S_S_S_S_S_S_S_S_S_S_S_S_S_S_S_S_S_S_S_S_S_S_S_S_S_S_S_S_S_S_S_S_S_S_S_S_S_S_S_S_S_S_S_S_S_S_S_S_S_S_S_S_S_S_S_S_S_S_S_S_S_S_S_S_S_S_S_S_S_S_S_S_S_S_S_S_S_S_S_S_S_S_S_S_S_S_S_S_S_S_S_S_S_S_S_S_S_S_S_S_S_S_S_S_S_S_S_S_S_S_S_S_S_S_S_S_S_S_S_S_S_S_S_S_S_S_S_S_S_S_S_S_S_S_S_S_S_S_S_S_S_S_S_S_S_S_S_S_S_S_S_S_S_S_S_S_S_S_S_S_S_S_S_S_S_S_S_S_S_S_S_S_S_S_S_S_S_S_S_S_S_S_S_S_S_S_S_S_S_S_S_S_S_S_S_S_S_S_S_S_S_S_S_S_S_S_S_S_S_S_S_S_S_S_S_S_S_S_S_S_S_S_S_S_S_S_S_S_S_S_S_S_S_S_S_S_S_S_S_S_S_S_S_S_S_S_S_S_S_S_S_S_S_S_S_S_S_S_S_S_S_S_S_S_S_S_S_S_S_S_S_S_S_S_S_S_S_S_S_S_S_S_S_S_S_S_S_S_S_S_S_S_S_S_S_S_S_S_S_S_S_S_S_S_S_S_S_S_S_S_S_S_S_S_S_S_S_S_S_S_S_S_S_S_S_S_S_S_S_S_S_S_S_S_S_S_S_S_S_S_S_S_S_S_S_S_S_S_S_S_S_S_S_S_S_S_S_S_S_S_S_S_S_S_S_S_S_S_S_S_S_S_S_S_S_S_S_S_S_S_S_S_S_S_S_S_S_S__param_324];
	ld.param.u64 	%rd326, [_Z4racePiS_S_S_S_S_S_S_S_S_S_S_S_S_S_S_S_S_S_S_S_S_S_S_S_S_S_S_S_S_S_S_S_S_S_S_S_S_S_S_S_S_S_S_S_S_S_S_S_S_S_S_S_S_S_S_S_S_S_S_S_S_S_S_S_S_S_S_S_S_S_S_S_S_S_S_S_S_S_S_S_S_S_S_S_S_S_S_S_S_S_S_S_S_S_S_S_S_S_S_S_S_S_S_S_S_S_S_S_S_S_S_S_S_S_S_S_S_S_S_S_S_S_S_S_S_S_S_S_S_S_S_S_S_S_S_S_S_S_S_S_S_S_S_S_S_S_S_S_S_S_S_S_S_S_S_S_S_S_S_S_S_S_S_S_S_S_S_S_S_S_S_S_S_S_S_S_S_S_S_S_S_S_S_S_S_S_S_S_S_S_S_S_S_S_S_S_S_S_S_S_S_S_S_S_S_S_S_S_S_S_S_S_S_S_S_S_S_S_S_S_S_S_S_S_S_S_S_S_S_S_S_S_S_S_S_S_S_S_S_S_S_S_S_S_S_S_S_S_S_S_S_S_S_S_S_S_S_S_S_S_S_S_S_S_S_S_S_S_S_S_S_S_S_S_S_S_S_S_S_S_S_S_S_S_S_S_S_S_S_S_S_S_S_S_S_S_S_S_S_S_S_S_S_S_S_S_S_S_S_S_S_S_S_S_S_S_S_S_S_S_S_S_S_S_S_S_S_S_S_S_S_S_S_S_S_S_S_S_S_S_S_S_S_S_S_S_S_S_S_S_S_S_S_S_S_S_S_S_S_S_S_S_S_S_S_S_S_S_S_S_S_S_S_S_S_S_S_S_S_S_S_S_S_S_S_S_S_S_S_S_S_S_S_S_S_S_S_S_S_S_S_S_S_S_S_S_S_S_S_S_S_S_S_S_S_S_S_S_S_S_S_S_S_S_S_S_S_S_S_S_S_S_S_S_S_S_S_S_S_S_S_S_S_S_S_S_S_S_S_S_S_S_S_S_S_S_S_S_S_S_S_S_S_S_S_S_S_S_S_S_S_S_S_S_S_S_S_S_S_S_S_S_S_S_S_S_S_S_S_S_S_S_S_S_S_S_S_S_S_S_S_S_S_S_S_S_S_S_S_S_S_S_S_S_S_S_S_S_S_S_S_S_S_S_S_S_S_S_S_S_S_S_S_S_S_S_S_S_S_S_S_S_S_S_S_S_S_S_S_S_S_S_S_S_S_S_S_S_S_S_S_S_S_S_S_S_S_S_S_S_S_S_S_S_S_S_S_S_S_S_S_S_S_S_S_S_S_S_S_S_S_S_S_S_S_S_S_S_S_S_S_S_S_S_S_S_S_S_S_S_S_S_S_S_S_S_S_S_S_S_S_S_S_S_S_S_S_S_S_S_S_S_S_S_S_S_S_S_S_S_S_S_S_S_S_S_S_S_S_S_S_S_S_S_S_S_S_S_S_S_S_S_S_S_S_S_S_S_S_S_S_S_S_S_S_S_S_S_S_S_S_S_S_S_S_S_S_S_S_S_S_S_S_S_S_S_S_S_S_S_S_S_S_S_S_S_S_S_S_S_S_S_S_S_S_S_S_S_S_S_S_S_S_S_S_S_S_S_S_S_S_S_S_S_S_S_S_S_S_S_S_S_S_S_S_S_S_S_S_S_S_S_S_S_S_S_S_S_S_S_S_S_S_S_S_S_S_S_S_S_S_S_S_S_S_S_S_S_S_S_S_S_S_S_S_S_S_S_S_S_S_S_S_S_S_S_S_S_S_S_S_S_S_S_S_S_S_S_S_S_S_S_S_S_S_S_S_S_S_S_S_S_S_S_S_S_S_S_S_S_S_S_S_S_S_S_S_S_S_S_S_S_S_S_S_S_S_S_S_S_S_S_S_S_S_S_S_S_S_S_S_S_S_S_S_S_S_S_S_S_S_S_S_S_S_S_S_S_S_S_S_S_S_S_S_S_S_S_S_S_S_S_S_S_S_S_S_S_S_S_S_S_S_S_S_S_S_S_S_S_S_S_S_S_S_S_S_S_S_S_S_S_S_S_S_S_S_S_S_S_S_S_S_S_S_S_S_S_S_S_S_S_S_S_S_S_S_S_S_S_S_S_S_S_S_S_S_S_S_S_S_S_S_S_S_S_S_S_S_S_S_S_S_S_S_S_S_S_S_S_S_S_S_S_S_S_S_S_S_S_S_S_S_S_S_S_S_S_S_S_S_S_S_S_S_S_S_S_S_S_S_S_S_S_S_S_S_S_S_S_S_S_S__param_325];
	ld.param.u64 	%rd327, [_Z4racePiS_S_S_S_S_S_S_S_S_S_S_S_S_S_S_S_S_S_S_S_S_S_S_S_S_S_S_S_S_S_S_S_S_S_S_S_S_S_S_S_S_S_S_S_S_S_S_S_S_S_S_S_S_S_S_S_S_S_S_S_S_S_S_S_S_S_S_S_S_S_S_S_S_S_S_S_S_S_S_S_S_S_S_S_S_S_S_S_S_S_S_S_S_S_S_S_S_S_S_S_S_S_S_S_S_S_S_S_S_S_S_S_S_S_S_S_S_S_S_S_S_S_S_S_S_S_S_S_S_S_S_S_S_S_S_S_S_S_S_S_S_S_S_S_S_S_S_S_S_S_S_S_S_S_S_S_S_S_S_S_S_S_S_S_S_S_S_S_S_S_S_S_S_S_S_S_S_S_S_S_S_S_S_S_S_S_S_S_S_S_S_S_S_S_S_S_S_S_S_S_S_S_S_S_S_S_S_S_S_S_S_S_S_S_S_S_S_S_S_S_S_S_S_S_S_S_S_S_S_S_S_S_S_S_S_S_S_S_S_S_S_S_S_S_S_S_S_S_S_S_S_S_S_S_S_S_S_S_S_S_S_S_S_S_S_S_S_S_S_S_S_S_S_S_S_S_S_S_S_S_S_S_S_S_S_S_S_S_S_S_S_S_S_S_S_S_S_S_S_S_S_S_S_S_S_S_S_S_S_S_S_S_S_S_S_S_S_S_S_S_S_S_S_S_S_S_S_S_S_S_S_S_S_S_S_S_S_S_S_S_S_S_S_S_S_S_S_S_S_S_S_S_S_S_S_S_S_S_S_S_S_S_S_S_S_S_S_S_S_S_S_S_S_S_S_S_S_S_S_S_S_S_S_S_S_S_S_S_S_S_S_S_S_S_S_S_S_S_S_S_S_S_S_S_S_S_S_S_S_S_S_S_S_S_S_S_S_S_S_S_S_S_S_S_S_S_S_S_S_S_S_S_S_S_S_S_S_S_S_S_S_S_S_S_S_S_S_S_S_S_S_S_S_S_S_S_S_S_S_S_S_S_S_S_S_S_S_S_S_S_S_S_S_S_S_S_S_S_S_S_S_S_S_S_S_S_S_S_S_S_S_S_S_S_S_S_S_S_S_S_S_S_S_S_S_S_S_S_S_S_S_S_S_S_S_S_S_S_S_S_S_S_S_S_S_S_S_S_S_S_S_S_S_S_S_S_S_S_S_S_S_S_S_S_S_S_S_S_S_S_S_S_S_S_S_S_S_S_S_S_S_S_S_S_S_S_S_S_S_S_S_S_S_S_S_S_S_S_S_S_S_S_S_S_S_S_S_S_S_S_S_S_S_S_S_S_S_S_S_S_S_S_S_S_S_S_S_S_S_S_S_S_S_S_S_S_S_S_S_S_S_S_S_S_S_S_S_S_S_S_S_S_S_S_S_S_S_S_S_S_S_S_S_S_S_S_S_S_S_S_S_S_S_S_S_S_S_S_S_S_S_S_S_S_S_S_S_S_S_S_S_S_S_S_S_S_S_S_S_S_S_S_S_S_S_S_S_S_S_S_S_S_S_S_S_S_S_S_S_S_S_S_S_S_S_S_S_S_S_S_S_S_S_S_S_S_S_S_S_S_S_S_S_S_S_S_S_S_S_S_S_S_S_S_S_S_S_S_S_S_S_S_S_S_S_S_S_S_S_S_S_S_S_S_S_S_S_S_S_S_S_S_S_S_S_S_S_S_S_S_S_S_S_S_S_S_S_S_S_S_S_S_S_S_S_S_S_S_S_S_S_S_S_S_S_S_S_S_S_S_S_S_S_S_S_S_S_S_S_S_S_S_S_S_S_S_S_S_S_S_S_S_S_S_S_S_S_S_S_S_S_S_S_S_S_S_S_S_S_S_S_S_S_S_S_S_S_S_S_S_S_S_S_S_S_S_S_S_S_S_S_S_S_S_S_S_S_S_S_S_S_S_S_S_S_S_S_S_S_S_S_S_S_S_S_S_S_S_S_S_S_S_S_S_S_S_S_S_S_S_S_S_S_S_S_S_S_S_S_S_S_S_S_S_S_S_S_S_S_S_S_S_S_S_S_S_S_S_S_S_S_S_S_S_S_S_S_S_S_S_S_S_S_S_S_S_S_S_S_S_S_S_S_S_S_S_S_S_S_S_S_S_S_S_S_S_S_S_S_S_S_S_S_S_S_S_S_S_S_S_S_S_S_S_S_S_S_S_S_S_S_S_S_S_S_S_S_S_S_S_S_S_S_S_S_S_S_S_S_S_S_S_S_S_S_S_S_S_S_S_S_S_S__param_326];
	ld.param.u64 	%rd328, [_Z4racePiS_S_S_S_S_S_S_S_S_S_S_S_S_S_S_S_S_S_S_S_S_S_S_S_S_S_S_S_S_S_S_S_S_S_S_S_S_S_S_S_S_S_S_S_S_S_S_S_S_S_S_S_S_S_S_S_S_S_S_S_S_S_S_S_S_S_S_S_S_S_S_S_S_S_S_S_S_S_S_S_S_S_S_S_S_S_S_S_S_S_S_S_S_S_S_S_S_S_S_S_S_S_S_S_S_S_S_S_S_S_S_S_S_S_S_S_S_S_S_S_S_S_S_S_S_S_S_S_S_S_S_S_S_S_S_S_S_S_S_S_S_S_S_S_S_S_S_S_S_S_S_S_S_S_S_S_S_S_S_S_S_S_S_S_S_S_S_S_S_S_S_S_S_S_S_S_S_S_S_S_S_S_S_S_S_S_S_S_S_S_S_S_S_S_S_S_S_S_S_S_S_S_S_S_S_S_S_S_S_S_S_S_S_S_S_S_S_S_S_S_S_S_S_S_S_S_S_S_S_S_S_S_S_S_S_S_S_S_S_S_S_S_S_S_S_S_S_S_S_S_S_S_S_S_S_S_S_S_S_S_S_S_S_S_S_S_S_S_S_S_S_S_S_S_S_S_S_S_S_S_S_S_S_S_S_S_S_S_S_S_S_S_S_S_S_S_S_S_S_S_S_S_S_S_S_S_S_S_S_S_S_S_S_S_S_S_S_S_S_S_S_S_S_S_S_S_S_S_S_S_S_S_S_S_S_S_S_S_S_S_S_S_S_S_S_S_S_S_S_S_S_S_S_S_S_S_S_S_S_S_S_S_S_S_S_S_S_S_S_S_S_S_S_S_S_S_S_S_S_S_S_S_S_S_S_S_S_S_S_S_S_S_S_S_S_S_S_S_S_S_S_S_S_S_S_S_S_S_S_S_S_S_S_S_S_S_S_S_S_S_S_S_S_S_S_S_S_S_S_S_S_S_S_S_S_S_S_S_S_S_S_S_S_S_S_S_S_S_S_S_S_S_S_S_S_S_S_S_S_S_S_S_S_S_S_S_S_S_S_S_S_S_S_S_S_S_S_S_S_S_S_S_S_S_S_S_S_S_S_S_S_S_S_S_S_S_S_S_S_S_S_S_S_S_S_S_S_S_S_S_S_S_S_S_S_S_S_S_S_S_S_S_S_S_S_S_S_S_S_S_S_S_S_S_S_S_S_S_S_S_S_S_S_S_S_S_S_S_S_S_S_S_S_S_S_S_S_S_S_S_S_S_S_S_S_S_S_S_S_S_S_S_S_S_S_S_S_S_S_S_S_S_S_S_S_S_S_S_S_S_S_S_S_S_S_S_S_S_S_S_S_S_S_S_S_S_S_S_S_S_S_S_S_S_S_S_S_S_S_S_S_S_S_S_S_S_S_S_S_S_S_S_S_S_S_S_S_S_S_S_S_S_S_S_S_S_S_S_S_S_S_S_S_S_S_S_S_S_S_S_S_S_S_S_S_S_S_S_S_S_S_S_S_S_S_S_S_S_S_S_S_S_S_S_S_S_S_S_S_S_S_S_S_S_S_S_S_S_S_S_S_S_S_S_S_S_S_S_S_S_S_S_S_S_S_S_S_S_S_S_S_S_S_S_S_S_S_S_S_S_S_S_S_S_S_S_S_S_S_S_S_S_S_S_S_S_S_S_S_S_S_S_S_S_S_S_S_S_S_S_S_S_S_S_S_S_S_S_S_S_S_S_S_S_S_S_S_S_S_S_S_S_S_S_S_S_S_S_S_S_S_S_S_S_S_S_S_S_S_S_S_S_S_S_S_S_S_S_S_S_S_S_S_S_S_S_S_S_S_S_S_S_S_S_S_S_S_S_S_S_S_S_S_S_S_S_S_S_S_S_S_S_S_S_S_S_S_S_S_S_S_S_S_S_S_S_S_S_S_S_S_S_S_S_S_S_S_S_S_S_S_S_S_S_S_S_S_S_S_S_S_S_S_S_S_S_S_S_S_S_S_S_S_S_S_S_S_S_S_S_S_S_S_S_S_S_S_S_S_S_S_S_S_S_S_S_S_S_S_S_S_S_S_S_S_S_S_S_S_S_S_S_S_S_S_S_S_S_S_S_S_S_S_S_S_S_S_S_S_S_S_S_S_S_S_S_S_S_S_S_S_S_S_S_S_S_S_S_S_S_S_S_S_S_S_S_S_S_S_S_S_S_S_S_S_S_S_S_S_S_S_S_S_S_S_S_S_S_S_S_S_S_S_S_S_S_S_S_S_S_S_S_S_S_S_S_S_S_S_S_S_S_S__param_327];
	ld.param.u64 	%rd329, [_Z4racePiS_S_S_S_S_S_S_S_S_S_S_S_S_S_S_S_S_S_S_S_S_S_S_S_S_S_S_S_S_S_S_S_S_S_S_S_S_S_S_S_S_S_S_S_S_S_S_S_S_S_S_S_S_S_S_S_S_S_S_S_S_S_S_S_S_S_S_S_S_S_S_S_S_S_S_S_S_S_S_S_S_S_S_S_S_S_S_S_S_S_S_S_S_S_S_S_S_S_S_S_S_S_S_S_S_S_S_S_S_S_S_S_S_S_S_S_S_S_S_S_S_S_S_S_S_S_S_S_S_S_S_S_S_S_S_S_S_S_S_S_S_S_S_S_S_S_S_S_S_S_S_S_S_S_S_S_S_S_S_S_S_S_S_S_S_S_S_S_S_S_S_S_S_S_S_S_S_S_S_S_S_S_S_S_S_S_S_S_S_S_S_S_S_S_S_S_S_S_S_S_S_S_S_S_S_S_S_S_S_S_S_S_S_S_S_S_S_S_S_S_S_S_S_S_S_S_S_S_S_S_S_S_S_S_S_S_S_S_S_S_S_S_S_S_S_S_S_S_S_S_S_S_S_S_S_S_S_S_S_S_S_S_S_S_S_S_S_S_S_S_S_S_S_S_S_S_S_S_S_S_S_S_S_S_S_S_S_S_S_S_S_S_S_S_S_S_S_S_S_S_S_S_S_S_S_S_S_S_S_S_S_S_S_S_S_S_S_S_S_S_S_S_S_S_S_S_S_S_S_S_S_S_S_S_S_S_S_S_S_S_S_S_S_S_S_S_S_S_S_S_S_S_S_S_S_S_S_S_S_S_S_S_S_S_S_S_S_S_S_S_S_S_S_S_S_S_S_S_S_S_S_S_S_S_S_S_S_S_S_S_S_S_S_S_S_S_S_S_S_S_S_S_S_S_S_S_S_S_S_S_S_S_S_S_S_S_S_S_S_S_S_S_S_S_S_S_S_S_S_S_S_S_S_S_S_S_S_S_S_S_S_S_S_S_S_S_S_S_S_S_S_S_S_S_S_S_S_S_S_S_S_S_S_S_S_S_S_S_S_S_S_S_S_S_S_S_S_S_S_S_S_S_S_S_S_S_S_S_S_S_S_S_S_S_S_S_S_S_S_S_S_S_S_S_S_S_S_S_S_S_S_S_S_S_S_S_S_S_S_S_S_S_S_S_S_S_S_S_S_S_S_S_S_S_S_S_S_S_S_S_S_S_S_S_S_S_S_S_S_S_S_S_S_S_S_S_S_S_S_S_S_S_S_S_S_S_S_S_S_S_S_S_S_S_S_S_S_S_S_S_S_S_S_S_S_S_S_S_S_S_S_S_S_S_S_S_S_S_S_S_S_S_S_S_S_S_S_S_S_S_S_S_S_S_S_S_S_S_S_S_S_S_S_S_S_S_S_S_S_S_S_S_S_S_S_S_S_S_S_S_S_S_S_S_S_S_S_S_S_S_S_S_S_S_S_S_S_S_S_S_S_S_S_S_S_S_S_S_S_S_S_S_S_S_S_S_S_S_S_S_S_S_S_S_S_S_S_S_S_S_S_S_S_S_S_S_S_S_S_S_S_S_S_S_S_S_S_S_S_S_S_S_S_S_S_S_S_S_S_S_S_S_S_S_S_S_S_S_S_S_S_S_S_S_S_S_S_S_S_S_S_S_S_S_S_S_S_S_S_S_S_S_S_S_S_S_S_S_S_S_S_S_S_S_S_S_S_S_S_S_S_S_S_S_S_S_S_S_S_S_S_S_S_S_S_S_S_S_S_S_S_S_S_S_S_S_S_S_S_S_S_S_S_S_S_S_S_S_S_S_S_S_S_S_S_S_S_S_S_S_S_S_S_S_S_S_S_S_S_S_S_S_S_S_S_S_S_S_S_S_S_S_S_S_S_S_S_S_S_S_S_S_S_S_S_S_S_S_S_S_S_S_S_S_S_S_S_S_S_S_S_S_S_S_S_S_S_S_S_S_S_S_S_S_S_S_S_S_S_S_S_S_S_S_S_S_S_S_S_S_S_S_S_S_S_S_S_S_S_S_S_S_S_S_S_S_S_S_S_S_S_S_S_S_S_S_S_S_S_S_S_S_S_S_S_S_S_S_S_S_S_S_S_S_S_S_S_S_S_S_S_S_S_S_S_S_S_S_S_S_S_S_S_S_S_S_S_S_S_S_S_S_S_S_S_S_S_S_S_S_S_S_S_S_S_S_S_S_S_S_S_S_S_S_S_S_S_S_S_S_S_S_S_S_S_S_S_S_S_S_S_S_S_S_S_S_S_S_S_S_S_S_S__param_328];
	ld.param.u64 	%rd330, [_Z4racePiS_S_S_S_S_S_S_S_S_S_S_S_S_S_S_S_S_S_S_S_S_S_S_S_S_S_S_S_S_S_S_S_S_S_S_S_S_S_S_S_S_S_S_S_S_S_S_S_S_S_S_S_S_S_S_S_S_S_S_S_S_S_S_S_S_S_S_S_S_S_S_S_S_S_S_S_S_S_S_S_S_S_S_S_S_S_S_S_S_S_S_S_S_S_S_S_S_S_S_S_S_S_S_S_S_S_S_S_S_S_S_S_S_S_S_S_S_S_S_S_S_S_S_S_S_S_S_S_S_S_S_S_S_S_S_S_S_S_S_S_S_S_S_S_S_S_S_S_S_S_S_S_S_S_S_S_S_S_S_S_S_S_S_S_S_S_S_S_S_S_S_S_S_S_S_S_S_S_S_S_S_S_S_S_S_S_S_S_S_S_S_S_S_S_S_S_S_S_S_S_S_S_S_S_S_S_S_S_S_S_S_S_S_S_S_S_S_S_S_S_S_S_S_S_S_S_S_S_S_S_S_S_S_S_S_S_S_S_S_S_S_S_S_S_S_S_S_S_S_S_S_S_S_S_S_S_S_S_S_S_S_S_S_S_S_S_S_S_S_S_S_S_S_S_S_S_S_S_S_S_S_S_S_S_S_S_S_S_S_S_S_S_S_S_S_S_S_S_S_S_S_S_S_S_S_S_S_S_S_S_S_S_S_S_S_S_S_S_S_S_S_S_S_S_S_S_S_S_S_S_S_S_S_S_S_S_S_S_S_S_S_S_S_S_S_S_S_S_S_S_S_S_S_S_S_S_S_S_S_S_S_S_S_S_S_S_S_S_S_S_S_S_S_S_S_S_S_S_S_S_S_S_S_S_S_S_S_S_S_S_S_S_S_S_S_S_S_S_S_S_S_S_S_S_S_S_S_S_S_S_S_S_S_S_S_S_S_S_S_S_S_S_S_S_S_S_S_S_S_S_S_S_S_S_S_S_S_S_S_S_S_S_S_S_S_S_S_S_S_S_S_S_S_S_S_S_S_S_S_S_S_S_S_S_S_S_S_S_S_S_S_S_S_S_S_S_S_S_S_S_S_S_S_S_S_S_S_S_S_S_S_S_S_S_S_S_S_S_S_S_S_S_S_S_S_S_S_S_S_S_S_S_S_S_S_S_S_S_S_S_S_S_S_S_S_S_S_S_S_S_S_S_S_S_S_S_S_S_S_S_S_S_S_S_S_S_S_S_S_S_S_S_S_S_S_S_S_S_S_S_S_S_S_S_S_S_S_S_S_S_S_S_S_S_S_S_S_S_S_S_S_S_S_S_S_S_S_S_S_S_S_S_S_S_S_S_S_S_S_S_S_S_S_S_S_S_S_S_S_S_S_S_S_S_S_S_S_S_S_S_S_S_S_S_S_S_S_S_S_S_S_S_S_S_S_S_S_S_S_S_S_S_S_S_S_S_S_S_S_S_S_S_S_S_S_S_S_S_S_S_S_S_S_S_S_S_S_S_S_S_S_S_S_S_S_S_S_S_S_S_S_S_S_S_S_S_S_S_S_S_S_S_S_S_S_S_S_S_S_S_S_S_S_S_S_S_S_S_S_S_S_S_S_S_S_S_S_S_S_S_S_S_S_S_S_S_S_S_S_S_S_S_S_S_S_S_S_S_S_S_S_S_S_S_S_S_S_S_S_S_S_S_S_S_S_S_S_S_S_S_S_S_S_S_S_S_S_S_S_S_S_S_S_S_S_S_S_S_S_S_S_S_S_S_S_S_S_S_S_S_S_S_S_S_S_S_S_S_S_S_S_S_S_S_S_S_S_S_S_S_S_S_S_S_S_S_S_S_S_S_S_S_S_S_S_S_S_S_S_S_S_S_S_S_S_S_S_S_S_S_S_S_S_S_S_S_S_S_S_S_S_S_S_S_S_S_S_S_S_S_S_S_S_S_S_S_S_S_S_S_S_S_S_S_S_S_S_S_S_S_S_S_S_S_S_S_S_S_S_S_S_S_S_S_S_S_S_S_S_S_S_S_S_S_S_S_S_S_S_S_S_S_S_S_S_S_S_S_S_S_S_S_S_S_S_S_S_S_S_S_S_S_S_S_S_S_S_S_S_S_S_S_S_S_S_S_S_S_S_S_S_S_S_S_S_S_S_S_S_S_S_S_S_S_S_S_S_S_S_S_S_S_S_S_S_S_S_S_S_S_S_S_S_S_S_S_S_S_S_S_S_S_S_S_S_S_S_S_S_S_S_S_S_S_S_S_S_S_S_S_S_S_S_S_S_S_S_S_S_S_S_S_S__param_329];
	ld.param.u64 	%rd331, [_Z4racePiS_S_S_S_S_S_S_S_S_S_S_S_S_S_S_S_S_S_S_S_S_S_S_S_S_S_S_S_S_S_S_S_S_S_S_S_S_S_S_S_S_S_S_S_S_S_S_S_S_S_S_S_S_S_S_S_S_S_S_S_S_S_S_S_S_S_S_S_S_S_S_S_S_S_S_S_S_S_S_S_S_S_S_S_S_S_S_S_S_S_S_S_S_S_S_S_S_S_S_S_S_S_S_S_S_S_S_S_S_S_S_S_S_S_S_S_S_S_S_S_S_S_S_S_S_S_S_S_S_S_S_S_S_S_S_S_S_S_S_S_S_S_S_S_S_S_S_S_S_S_S_S_S_S_S_S_S_S_S_S_S_S_S_S_S_S_S_S_S_S_S_S_S_S_S_S_S_S_S_S_S_S_S_S_S_S_S_S_S_S_S_S_S_S_S_S_S_S_S_S_S_S_S_S_S_S_S_S_S_S_S_S_S_S_S_S_S_S_S_S_S_S_S_S_S_S_S_S_S_S_S_S_S_S_S_S_S_S_S_S_S_S_S_S_S_S_S_S_S_S_S_S_S_S_S_S_S_S_S_S_S_S_S_S_S_S_S_S_S_S_S_S_S_S_S_S_S_S_S_S_S_S_S_S_S_S_S_S_S_S_S_S_S_S_S_S_S_S_S_S_S_S_S_S_S_S_S_S_S_S_S_S_S_S_S_S_S_S_S_S_S_S_S_S_S_S_S_S_S_S_S_S_S_S_S_S_S_S_S_S_S_S_S_S_S_S_S_S_S_S_S_S_S_S_S_S_S_S_S_S_S_S_S_S_S_S_S_S_S_S_S_S_S_S_S_S_S_S_S_S_S_S_S_S_S_S_S_S_S_S_S_S_S_S_S_S_S_S_S_S_S_S_S_S_S_S_S_S_S_S_S_S_S_S_S_S_S_S_S_S_S_S_S_S_S_S_S_S_S_S_S_S_S_S_S_S_S_S_S_S_S_S_S_S_S_S_S_S_S_S_S_S_S_S_S_S_S_S_S_S_S_S_S_S_S_S_S_S_S_S_S_S_S_S_S_S_S_S_S_S_S_S_S_S_S_S_S_S_S_S_S_S_S_S_S_S_S_S_S_S_S_S_S_S_S_S_S_S_S_S_S_S_S_S_S_S_S_S_S_S_S_S_S_S_S_S_S_S_S_S_S_S_S_S_S_S_S_S_S_S_S_S_S_S_S_S_S_S_S_S_S_S_S_S_S_S_S_S_S_S_S_S_S_S_S_S_S_S_S_S_S_S_S_S_S_S_S_S_S_S_S_S_S_S_S_S_S_S_S_S_S_S_S_S_S_S_S_S_S_S_S_S_S_S_S_S_S_S_S_S_S_S_S_S_S_S_S_S_S_S_S_S_S_S_S_S_S_S_S_S_S_S_S_S_S_S_S_S_S_S_S_S_S_S_S_S_S_S_S_S_S_S_S_S_S_S_S_S_S_S_S_S_S_S_S_S_S_S_S_S_S_S_S_S_S_S_S_S_S_S_S_S_S_S_S_S_S_S_S_S_S_S_S_S_S_S_S_S_S_S_S_S_S_S_S_S_S_S_S_S_S_S_S_S_S_S_S_S_S_S_S_S_S_S_S_S_S_S_S_S_S_S_S_S_S_S_S_S_S_S_S_S_S_S_S_S_S_S_S_S_S_S_S_S_S_S_S_S_S_S_S_S_S_S_S_S_S_S_S_S_S_S_S_S_S_S_S_S_S_S_S_S_S_S_S_S_S_S_S_S_S_S_S_S_S_S_S_S_S_S_S_S_S_S_S_S_S_S_S_S_S_S_S_S_S_S_S_S_S_S_S_S_S_S_S_S_S_S_S_S_S_S_S_S_S_S_S_S_S_S_S_S_S_S_S_S_S_S_S_S_S_S_S_S_S_S_S_S_S_S_S_S_S_S_S_S_S_S_S_S_S_S_S_S_S_S_S_S_S_S_S_S_S_S_S_S_S_S_S_S_S_S_S_S_S_S_S_S_S_S_S_S_S_S_S_S_S_S_S_S_S_S_S_S_S_S_S_S_S_S_S_S_S_S_S_S_S_S_S_S_S_S_S_S_S_S_S_S_S_S_S_S_S_S_S_S_S_S_S_S_S_S_S_S_S_S_S_S_S_S_S_S_S_S_S_S_S_S_S_S_S_S_S_S_S_S_S_S_S_S_S_S_S_S_S_S_S_S_S_S_S_S_S_S_S_S_S_S_S_S_S_S_S_S_S_S_S_S_S_S_S_S_S_S_S_S_S_S_S_S_S_S_S__param_330];
	ld.param.u64 	%rd332, [_Z4racePiS_S_S_S_S_S_S_S_S_S_S_S_S_S_S_S_S_S_S_S_S_S_S_S_S_S_S_S_S_S_S_S_S_S_S_S_S_S_S_S_S_S_S_S_S_S_S_S_S_S_S_S_S_S_S_S_S_S_S_S_S_S_S_S_S_S_S_S_S_S_S_S_S_S_S_S_S_S_S_S_S_S_S_S_S_S_S_S_S_S_S_S_S_S_S_S_S_S_S_S_S_S_S_S_S_S_S_S_S_S_S_S_S_S_S_S_S_S_S_S_S_S_S_S_S_S_S_S_S_S_S_S_S_S_S_S_S_S_S_S_S_S_S_S_S_S_S_S_S_S_S_S_S_S_S_S_S_S_S_S_S_S_S_S_S_S_S_S_S_S_S_S_S_S_S_S_S_S_S_S_S_S_S_S_S_S_S_S_S_S_S_S_S_S_S_S_S_S_S_S_S_S_S_S_S_S_S_S_S_S_S_S_S_S_S_S_S_S_S_S_S_S_S_S_S_S_S_S_S_S_S_S_S_S_S_S_S_S_S_S_S_S_S_S_S_S_S_S_S_S_S_S_S_S_S_S_S_S_S_S_S_S_S_S_S_S_S_S_S_S_S_S_S_S_S_S_S_S_S_S_S_S_S_S_S_S_S_S_S_S_S_S_S_S_S_S_S_S_S_S_S_S_S_S_S_S_S_S_S_S_S_S_S_S_S_S_S_S_S_S_S_S_S_S_S_S_S_S_S_S_S_S_S_S_S_S_S_S_S_S_S_S_S_S_S_S_S_S_S_S_S_S_S_S_S_S_S_S_S_S_S_S_S_S_S_S_S_S_S_S_S_S_S_S_S_S_S_S_S_S_S_S_S_S_S_S_S_S_S_S_S_S_S_S_S_S_S_S_S_S_S_S_S_S_S_S_S_S_S_S_S_S_S_S_S_S_S_S_S_S_S_S_S_S_S_S_S_S_S_S_S_S_S_S_S_S_S_S_S_S_S_S_S_S_S_S_S_S_S_S_S_S_S_S_S_S_S_S_S_S_S_S_S_S_S_S_S_S_S_S_S_S_S_S_S_S_S_S_S_S_S_S_S_S_S_S_S_S_S_S_S_S_S_S_S_S_S_S_S_S_S_S_S_S_S_S_S_S_S_S_S_S_S_S_S_S_S_S_S_S_S_S_S_S_S_S_S_S_S_S_S_S_S_S_S_S_S_S_S_S_S_S_S_S_S_S_S_S_S_S_S_S_S_S_S_S_S_S_S_S_S_S_S_S_S_S_S_S_S_S_S_S_S_S_S_S_S_S_S_S_S_S_S_S_S_S_S_S_S_S_S_S_S_S_S_S_S_S_S_S_S_S_S_S_S_S_S_S_S_S_S_S_S_S_S_S_S_S_S_S_S_S_S_S_S_S_S_S_S_S_S_S_S_S_S_S_S_S_S_S_S_S_S_S_S_S_S_S_S_S_S_S_S_S_S_S_S_S_S_S_S_S_S_S_S_S_S_S_S_S_S_S_S_S_S_S_S_S_S_S_S_S_S_S_S_S_S_S_S_S_S_S_S_S_S_S_S_S_S_S_S_S_S_S_S_S_S_S_S_S_S_S_S_S_S_S_S_S_S_S_S_S_S_S_S_S_S_S_S_S_S_S_S_S_S_S_S_S_S_S_S_S_S_S_S_S_S_S_S_S_S_S_S_S_S_S_S_S_S_S_S_S_S_S_S_S_S_S_S_S_S_S_S_S_S_S_S_S_S_S_S_S_S_S_S_S_S_S_S_S_S_S_S_S_S_S_S_S_S_S_S_S_S_S_S_S_S_S_S_S_S_S_S_S_S_S_S_S_S_S_S_S_S_S_S_S_S_S_S_S_S_S_S_S_S_S_S_S_S_S_S_S_S_S_S_S_S_S_S_S_S_S_S_S_S_S_S_S_S_S_S_S_S_S_S_S_S_S_S_S_S_S_S_S_S_S_S_S_S_S_S_S_S_S_S_S_S_S_S_S_S_S_S_S_S_S_S_S_S_S_S_S_S_S_S_S_S_S_S_S_S_S_S_S_S_S_S_S_S_S_S_S_S_S_S_S_S_S_S_S_S_S_S_S_S_S_S_S_S_S_S_S_S_S_S_S_S_S_S_S_S_S_S_S_S_S_S_S_S_S_S_S_S_S_S_S_S_S_S_S_S_S_S_S_S_S_S_S_S_S_S_S_S_S_S_S_S_S_S_S_S_S_S_S_S_S_S_S_S_S_S_S_S_S_S_S_S_S_S_S_S_S_S_S_S_S_S_S_S_S_S_S_S__param_331];
	ld.param.u64 	%rd333, [_Z4racePiS_S_S_S_S_S_S_S_S_S_S_S_S_S_S_S_S_S_S_S_S_S_S_S_S_S_S_S_S_S_S_S_S_S_S_S_S_S_S_S_S_S_S_S_S_S_S_S_S_S_S_S_S_S_S_S_S_S_S_S_S_S_S_S_S_S_S_S_S_S_S_S_S_S_S_S_S_S_S_S_S_S_S_S_S_S_S_S_S_S_S_S_S_S_S_S_S_S_S_S_S_S_S_S_S_S_S_S_S_S_S_S_S_S_S_S_S_S_S_S_S_S_S_S_S_S_S_S_S_S_S_S_S_S_S_S_S_S_S_S_S_S_S_S_S_S_S_S_S_S_S_S_S_S_S_S_S_S_S_S_S_S_S_S_S_S_S_S_S_S_S_S_S_S_S_S_S_S_S_S_S_S_S_S_S_S_S_S_S_S_S_S_S_S_S_S_S_S_S_S_S_S_S_S_S_S_S_S_S_S_S_S_S_S_S_S_S_S_S_S_S_S_S_S_S_S_S_S_S_S_S_S_S_S_S_S_S_S_S_S_S_S_S_S_S_S_S_S_S_S_S_S_S_S_S_S_S_S_S_S_S_S_S_S_S_S_S_S_S_S_S_S_S_S_S_S_S_S_S_S_S_S_S_S_S_S_S_S_S_S_S_S_S_S_S_S_S_S_S_S_S_S_S_S_S_S_S_S_S_S_S_S_S_S_S_S_S_S_S_S_S_S_S_S_S_S_S_S_S_S_S_S_S_S_S_S_S_S_S_S_S_S_S_S_S_S_S_S_S_S_S_S_S_S_S_S_S_S_S_S_S_S_S_S_S_S_S_S_S_S_S_S_S_S_S_S_S_S_S_S_S_S_S_S_S_S_S_S_S_S_S_S_S_S_S_S_S_S_S_S_S_S_S_S_S_S_S_S_S_S_S_S_S_S_S_S_S_S_S_S_S_S_S_S_S_S_S_S_S_S_S_S_S_S_S_S_S_S_S_S_S_S_S_S_S_S_S_S_S_S_S_S_S_S_S_S_S_S_S_S_S_S_S_S_S_S_S_S_S_S_S_S_S_S_S_S_S_S_S_S_S_S_S_S_S_S_S_S_S_S_S_S_S_S_S_S_S_S_S_S_S_S_S_S_S_S_S_S_S_S_S_S_S_S_S_S_S_S_S_S_S_S_S_S_S_S_S_S_S_S_S_S_S_S_S_S_S_S_S_S_S_S_S_S_S_S_S_S_S_S_S_S_S_S_S_S_S_S_S_S_S_S_S_S_S_S_S_S_S_S_S_S_S_S_S_S_S_S_S_S_S_S_S_S_S_S_S_S_S_S_S_S_S_S_S_S_S_S_S_S_S_S_S_S_S_S_S_S_S_S_S_S_S_S_S_S_S_S_S_S_S_S_S_S_S_S_S_S_S_S_S_S_S_S_S_S_S_S_S_S_S_S_S_S_S_S_S_S_S_S_S_S_S_S_S_S_S_S_S_S_S_S_S_S_S_S_S_S_S_S_S_S_S_S_S_S_S_S_S_S_S_S_S_S_S_S_S_S_S_S_S_S_S_S_S_S_S_S_S_S_S_S_S_S_S_S_S_S_S_S_S_S_S_S_S_S_S_S_S_S_S_S_S_S_S_S_S_S_S_S_S_S_S_S_S_S_S_S_S_S_S_S_S_S_S_S_S_S_S_S_S_S_S_S_S_S_S_S_S_S_S_S_S_S_S_S_S_S_S_S_S_S_S_S_S_S_S_S_S_S_S_S_S_S_S_S_S_S_S_S_S_S_S_S_S_S_S_S_S_S_S_S_S_S_S_S_S_S_S_S_S_S_S_S_S_S_S_S_S_S_S_S_S_S_S_S_S_S_S_S_S_S_S_S_S_S_S_S_S_S_S_S_S_S_S_S_S_S_S_S_S_S_S_S_S_S_S_S_S_S_S_S_S_S_S_S_S_S_S_S_S_S_S_S_S_S_S_S_S_S_S_S_S_S_S_S_S_S_S_S_S_S_S_S_S_S_S_S_S_S_S_S_S_S_S_S_S_S_S_S_S_S_S_S_S_S_S_S_S_S_S_S_S_S_S_S_S_S_S_S_S_S_S_S_S_S_S_S_S_S_S_S_S_S_S_S_S_S_S_S_S_S_S_S_S_S_S_S_S_S_S_S_S_S_S_S_S_S_S_S_S_S_S_S_S_S_S_S_S_S_S_S_S_S_S_S_S_S_S_S_S_S_S_S_S_S_S_S_S_S_S_S_S_S_S_S_S_S_S_S_S_S_S_S_S_S_S_S_S_S_S_S_S__param_332];
	ld.param.u64 	%rd334, [_Z4racePiS_S_S_S_S_S_S_S_S_S_S_S_S_S_S_S_S_S_S_S_S_S_S_S_S_S_S_S_S_S_S_S_S_S_S_S_S_S_S_S_S_S_S_S_S_S_S_S_S_S_S_S_S_S_S_S_S_S_S_S_S_S_S_S_S_S_S_S_S_S_S_S_S_S_S_S_S_S_S_S_S_S_S_S_S_S_S_S_S_S_S_S_S_S_S_S_S_S_S_S_S_S_S_S_S_S_S_S_S_S_S_S_S_S_S_S_S_S_S_S_S_S_S_S_S_S_S_S_S_S_S_S_S_S_S_S_S_S_S_S_S_S_S_S_S_S_S_S_S_S_S_S_S_S_S_S_S_S_S_S_S_S_S_S_S_S_S_S_S_S_S_S_S_S_S_S_S_S_S_S_S_S_S_S_S_S_S_S_S_S_S_S_S_S_S_S_S_S_S_S_S_S_S_S_S_S_S_S_S_S_S_S_S_S_S_S_S_S_S_S_S_S_S_S_S_S_S_S_S_S_S_S_S_S_S_S_S_S_S_S_S_S_S_S_S_S_S_S_S_S_S_S_S_S_S_S_S_S_S_S_S_S_S_S_S_S_S_S_S_S_S_S_S_S_S_S_S_S_S_S_S_S_S_S_S_S_S_S_S_S_S_S_S_S_S_S_S_S_S_S_S_S_S_S_S_S_S_S_S_S_S_S_S_S_S_S_S_S_S_S_S_S_S_S_S_S_S_S_S_S_S_S_S_S_S_S_S_S_S_S_S_S_S_S_S_S_S_S_S_S_S_S_S_S_S_S_S_S_S_S_S_S_S_S_S_S_S_S_S_S_S_S_S_S_S_S_S_S_S_S_S_S_S_S_S_S_S_S_S_S_S_S_S_S_S_S_S_S_S_S_S_S_S_S_S_S_S_S_S_S_S_S_S_S_S_S_S_S_S_S_S_S_S_S_S_S_S_S_S_S_S_S_S_S_S_S_S_S_S_S_S_S_S_S_S_S_S_S_S_S_S_S_S_S_S_S_S_S_S_S_S_S_S_S_S_S_S_S_S_S_S_S_S_S_S_S_S_S_S_S_S_S_S_S_S_S_S_S_S_S_S_S_S_S_S_S_S_S_S_S_S_S_S_S_S_S_S_S_S_S_S_S_S_S_S_S_S_S_S_S_S_S_S_S_S_S_S_S_S_S_S_S_S_S_S_S_S_S_S_S_S_S_S_S_S_S_S_S_S_S_S_S_S_S_S_S_S_S_S_S_S_S_S_S_S_S_S_S_S_S_S_S_S_S_S_S_S_S_S_S_S_S_S_S_S_S_S_S_S_S_S_S_S_S_S_S_S_S_S_S_S_S_S_S_S_S_S_S_S_S_S_S_S_S_S_S_S_S_S_S_S_S_S_S_S_S_S_S_S_S_S_S_S_S_S_S_S_S_S_S_S_S_S_S_S_S_S_S_S_S_S_S_S_S_S_S_S_S_S_S_S_S_S_S_S_S_S_S_S_S_S_S_S_S_S_S_S_S_S_S_S_S_S_S_S_S_S_S_S_S_S_S_S_S_S_S_S_S_S_S_S_S_S_S_S_S_S_S_S_S_S_S_S_S_S_S_S_S_S_S_S_S_S_S_S_S_S_S_S_S_S_S_S_S_S_S_S_S_S_S_S_S_S_S_S_S_S_S_S_S_S_S_S_S_S_S_S_S_S_S_S_S_S_S_S_S_S_S_S_S_S_S_S_S_S_S_S_S_S_S_S_S_S_S_S_S_S_S_S_S_S_S_S_S_S_S_S_S_S_S_S_S_S_S_S_S_S_S_S_S_S_S_S_S_S_S_S_S_S_S_S_S_S_S_S_S_S_S_S_S_S_S_S_S_S_S_S_S_S_S_S_S_S_S_S_S_S_S_S_S_S_S_S_S_S_S_S_S_S_S_S_S_S_S_S_S_S_S_S_S_S_S_S_S_S_S_S_S_S_S_S_S_S_S_S_S_S_S_S_S_S_S_S_S_S_S_S_S_S_S_S_S_S_S_S_S_S_S_S_S_S_S_S_S_S_S_S_S_S_S_S_S_S_S_S_S_S_S_S_S_S_S_S_S_S_S_S_S_S_S_S_S_S_S_S_S_S_S_S_S_S_S_S_S_S_S_S_S_S_S_S_S_S_S_S_S_S_S_S_S_S_S_S_S_S_S_S_S_S_S_S_S_S_S_S_S_S_S_S_S_S_S_S_S_S_S_S_S_S_S_S_S_S_S_S_S_S_S_S_S_S_S_S_S_S_S_S_S_S_S_S_S_S__param_333];
	ld.param.u64 	%rd335, [_Z4racePiS_S_S_S_S_S_S_S_S_S_S_S_S_S_S_S_S_S_S_S_S_S_S_S_S_S_S_S_S_S_S_S_S_S_S_S_S_S_S_S_S_S_S_S_S_S_S_S_S_S_S_S_S_S_S_S_S_S_S_S_S_S_S_S_S_S_S_S_S_S_S_S_S_S_S_S_S_S_S_S_S_S_S_S_S_S_S_S_S_S_S_S_S_S_S_S_S_S_S_S_S_S_S_S_S_S_S_S_S_S_S_S_S_S_S_S_S_S_S_S_S_S_S_S_S_S_S_S_S_S_S_S_S_S_S_S_S_S_S_S_S_S_S_S_S_S_S_S_S_S_S_S_S_S_S_S_S_S_S_S_S_S_S_S_S_S_S_S_S_S_S_S_S_S_S_S_S_S_S_S_S_S_S_S_S_S_S_S_S_S_S_S_S_S_S_S_S_S_S_S_S_S_S_S_S_S_S_S_S_S_S_S_S_S_S_S_S_S_S_S_S_S_S_S_S_S_S_S_S_S_S_S_S_S_S_S_S_S_S_S_S_S_S_S_S_S_S_S_S_S_S_S_S_S_S_S_S_S_S_S_S_S_S_S_S_S_S_S_S_S_S_S_S_S_S_S_S_S_S_S_S_S_S_S_S_S_S_S_S_S_S_S_S_S_S_S_S_S_S_S_S_S_S_S_S_S_S_S_S_S_S_S_S_S_S_S_S_S_S_S_S_S_S_S_S_S_S_S_S_S_S_S_S_S_S_S_S_S_S_S_S_S_S_S_S_S_S_S_S_S_S_S_S_S_S_S_S_S_S_S_S_S_S_S_S_S_S_S_S_S_S_S_S_S_S_S_S_S_S_S_S_S_S_S_S_S_S_S_S_S_S_S_S_S_S_S_S_S_S_S_S_S_S_S_S_S_S_S_S_S_S_S_S_S_S_S_S_S_S_S_S_S_S_S_S_S_S_S_S_S_S_S_S_S_S_S_S_S_S_S_S_S_S_S_S_S_S_S_S_S_S_S_S_S_S_S_S_S_S_S_S_S_S_S_S_S_S_S_S_S_S_S_S_S_S_S_S_S_S_S_S_S_S_S_S_S_S_S_S_S_S_S_S_S_S_S_S_S_S_S_S_S_S_S_S_S_S_S_S_S_S_S_S_S_S_S_S_S_S_S_S_S_S_S_S_S_S_S_S_S_S_S_S_S_S_S_S_S_S_S_S_S_S_S_S_S_S_S_S_S_S_S_S_S_S_S_S_S_S_S_S_S_S_S_S_S_S_S_S_S_S_S_S_S_S_S_S_S_S_S_S_S_S_S_S_S_S_S_S_S_S_S_S_S_S_S_S_S_S_S_S_S_S_S_S_S_S_S_S_S_S_S_S_S_S_S_S_S_S_S_S_S_S_S_S_S_S_S_S_S_S_S_S_S_S_S_S_S_S_S_S_S_S_S_S_S_S_S_S_S_S_S_S_S_S_S_S_S_S_S_S_S_S_S_S_S_S_S_S_S_S_S_S_S_S_S_S_S_S_S_S_S_S_S_S_S_S_S_S_S_S_S_S_S_S_S_S_S_S_S_S_S_S_S_S_S_S_S_S_S_S_S_S_S_S_S_S_S_S_S_S_S_S_S_S_S_S_S_S_S_S_S_S_S_S_S_S_S_S_S_S_S_S_S_S_S_S_S_S_S_S_S_S_S_S_S_S_S_S_S_S_S_S_S_S_S_S_S_S_S_S_S_S_S_S_S_S_S_S_S_S_S_S_S_S_S_S_S_S_S_S_S_S_S_S_S_S_S_S_S_S_S_S_S_S_S_S_S_S_S_S_S_S_S_S_S_S_S_S_S_S_S_S_S_S_S_S_S_S_S_S_S_S_S_S_S_S_S_S_S_S_S_S_S_S_S_S_S_S_S_S_S_S_S_S_S_S_S_S_S_S_S_S_S_S_S_S_S_S_S_S_S_S_S_S_S_S_S_S_S_S_S_S_S_S_S_S_S_S_S_S_S_S_S_S_S_S_S_S_S_S_S_S_S_S_S_S_S_S_S_S_S_S_S_S_S_S_S_S_S_S_S_S_S_S_S_S_S_S_S_S_S_S_S_S_S_S_S_S_S_S_S_S_S_S_S_S_S_S_S_S_S_S_S_S_S_S_S_S_S_S_S_S_S_S_S_S_S_S_S_S_S_S_S_S_S_S_S_S_S_S_S_S_S_S_S_S_S_S_S_S_S_S_S_S_S_S_S_S_S_S_S_S_S_S_S_S_S_S_S_S_S_S_S_S_S_S_S_S_S_S_S_S__param_334];
	ld.param.u64 	%rd336, [_Z4racePiS_S_S_S_S_S_S_S_S_S_S_S_S_S_S_S_S_S_S_S_S_S_S_S_S_S_S_S_S_S_S_S_S_S_S_S_S_S_S_S_S_S_S_S_S_S_S_S_S_S_S_S_S_S_S_S_S_S_S_S_S_S_S_S_S_S_S_S_S_S_S_S_S_S_S_S_S_S_S_S_S_S_S_S_S_S_S_S_S_S_S_S_S_S_S_S_S_S_S_S_S_S_S_S_S_S_S_S_S_S_S_S_S_S_S_S_S_S_S_S_S_S_S_S_S_S_S_S_S_S_S_S_S_S_S_S_S_S_S_S_S_S_S_S_S_S_S_S_S_S_S_S_S_S_S_S_S_S_S_S_S_S_S_S_S_S_S_S_S_S_S_S_S_S_S_S_S_S_S_S_S_S_S_S_S_S_S_S_S_S_S_S_S_S_S_S_S_S_S_S_S_S_S_S_S_S_S_S_S_S_S_S_S_S_S_S_S_S_S_S_S_S_S_S_S_S_S_S_S_S_S_S_S_S_S_S_S_S_S_S_S_S_S_S_S_S_S_S_S_S_S_S_S_S_S_S_S_S_S_S_S_S_S_S_S_S_S_S_S_S_S_S_S_S_S_S_S_S_S_S_S_S_S_S_S_S_S_S_S_S_S_S_S_S_S_S_S_S_S_S_S_S_S_S_S_S_S_S_S_S_S_S_S_S_S_S_S_S_S_S_S_S_S_S_S_S_S_S_S_S_S_S_S_S_S_S_S_S_S_S_S_S_S_S_S_S_S_S_S_S_S_S_S_S_S_S_S_S_S_S_S_S_S_S_S_S_S_S_S_S_S_S_S_S_S_S_S_S_S_S_S_S_S_S_S_S_S_S_S_S_S_S_S_S_S_S_S_S_S_S_S_S_S_S_S_S_S_S_S_S_S_S_S_S_S_S_S_S_S_S_S_S_S_S_S_S_S_S_S_S_S_S_S_S_S_S_S_S_S_S_S_S_S_S_S_S_S_S_S_S_S_S_S_S_S_S_S_S_S_S_S_S_S_S_S_S_S_S_S_S_S_S_S_S_S_S_S_S_S_S_S_S_S_S_S_S_S_S_S_S_S_S_S_S_S_S_S_S_S_S_S_S_S_S_S_S_S_S_S_S_S_S_S_S_S_S_S_S_S_S_S_S_S_S_S_S_S_S_S_S_S_S_S_S_S_S_S_S_S_S_S_S_S_S_S_S_S_S_S_S_S_S_S_S_S_S_S_S_S_S_S_S_S_S_S_S_S_S_S_S_S_S_S_S_S_S_S_S_S_S_S_S_S_S_S_S_S_S_S_S_S_S_S_S_S_S_S_S_S_S_S_S_S_S_S_S_S_S_S_S_S_S_S_S_S_S_S_S_S_S_S_S_S_S_S_S_S_S_S_S_S_S_S_S_S_S_S_S_S_S_S_S_S_S_S_S_S_S_S_S_S_S_S_S_S_S_S_S_S_S_S_S_S_S_S_S_S_S_S_S_S_S_S_S_S_S_S_S_S_S_S_S_S_S_S_S_S_S_S_S_S_S_S_S_S_S_S_S_S_S_S_S_S_S_S_S_S_S_S_S_S_S_S_S_S_S_S_S_S_S_S_S_S_S_S_S_S_S_S_S_S_S_S_S_S_S_S_S_S_S_S_S_S_S_S_S_S_S_S_S_S_S_S_S_S_S_S_S_S_S_S_S_S_S_S_S_S_S_S_S_S_S_S_S_S_S_S_S_S_S_S_S_S_S_S_S_S_S_S_S_S_S_S_S_S_S_S_S_S_S_S_S_S_S_S_S_S_S_S_S_S_S_S_S_S_S_S_S_S_S_S_S_S_S_S_S_S_S_S_S_S_S_S_S_S_S_S_S_S_S_S_S_S_S_S_S_S_S_S_S_S_S_S_S_S_S_S_S_S_S_S_S_S_S_S_S_S_S_S_S_S_S_S_S_S_S_S_S_S_S_S_S_S_S_S_S_S_S_S_S_S_S_S_S_S_S_S_S_S_S_S_S_S_S_S_S_S_S_S_S_S_S_S_S_S_S_S_S_S_S_S_S_S_S_S_S_S_S_S_S_S_S_S_S_S_S_S_S_S_S_S_S_S_S_S_S_S_S_S_S_S_S_S_S_S_S_S_S_S_S_S_S_S_S_S_S_S_S_S_S_S_S_S_S_S_S_S_S_S_S_S_S_S_S_S_S_S_S_S_S_S_S_S_S_S_S_S_S_S_S_S_S_S_S_S_S_S_S_S_S_S_S_S_S_S_S_S_S_S_S_S_S_S__param_335];
	ld.param.u64 	%rd337, [_Z4racePiS_S_S_S_S_S_S_S_S_S_S_S_S_S_S_S_S_S_S_S_S_S_S_S_S_S_S_S_S_S_S_S_S_S_S_S_S_S_S_S_S_S_S_S_S_S_S_S_S_S_S_S_S_S_S_S_S_S_S_S_S_S_S_S_S_S_S_S_S_S_S_S_S_S_S_S_S_S_S_S_S_S_S_S_S_S_S_S_S_S_S_S_S_S_S_S_S_S_S_S_S_S_S_S_S_S_S_S_S_S_S_S_S_S_S_S_S_S_S_S_S_S_S_S_S_S_S_S_S_S_S_S_S_S_S_S_S_S_S_S_S_S_S_S_S_S_S_S_S_S_S_S_S_S_S_S_S_S_S_S_S_S_S_S_S_S_S_S_S_S_S_S_S_S_S_S_S_S_S_S_S_S_S_S_S_S_S_S_S_S_S_S_S_S_S_S_S_S_S_S_S_S_S_S_S_S_S_S_S_S_S_S_S_S_S_S_S_S_S_S_S_S_S_S_S_S_S_S_S_S_S_S_S_S_S_S_S_S_S_S_S_S_S_S_S_S_S_S_S_S_S_S_S_S_S_S_S_S_S_S_S_S_S_S_S_S_S_S_S_S_S_S_S_S_S_S_S_S_S_S_S_S_S_S_S_S_S_S_S_S_S_S_S_S_S_S_S_S_S_S_S_S_S_S_S_S_S_S_S_S_S_S_S_S_S_S_S_S_S_S_S_S_S_S_S_S_S_S_S_S_S_S_S_S_S_S_S_S_S_S_S_S_S_S_S_S_S_S_S_S_S_S_S_S_S_S_S_S_S_S_S_S_S_S_S_S_S_S_S_S_S_S_S_S_S_S_S_S_S_S_S_S_S_S_S_S_S_S_S_S_S_S_S_S_S_S_S_S_S_S_S_S_S_S_S_S_S_S_S_S_S_S_S_S_S_S_S_S_S_S_S_S_S_S_S_S_S_S_S_S_S_S_S_S_S_S_S_S_S_S_S_S_S_S_S_S_S_S_S_S_S_S_S_S_S_S_S_S_S_S_S_S_S_S_S_S_S_S_S_S_S_S_S_S_S_S_S_S_S_S_S_S_S_S_S_S_S_S_S_S_S_S_S_S_S_S_S_S_S_S_S_S_S_S_S_S_S_S_S_S_S_S_S_S_S_S_S_S_S_S_S_S_S_S_S_S_S_S_S_S_S_S_S_S_S_S_S_S_S_S_S_S_S_S_S_S_S_S_S_S_S_S_S_S_S_S_S_S_S_S_S_S_S_S_S_S_S_S_S_S_S_S_S_S_S_S_S_S_S_S_S_S_S_S_S_S_S_S_S_S_S_S_S_S_S_S_S_S_S_S_S_S_S_S_S_S_S_S_S_S_S_S_S_S_S_S_S_S_S_S_S_S_S_S_S_S_S_S_S_S_S_S_S_S_S_S_S_S_S_S_S_S_S_S_S_S_S_S_S_S_S_S_S_S_S_S_S_S_S_S_S_S_S_S_S_S_S_S_S_S_S_S_S_S_S_S_S_S_S_S_S_S_S_S_S_S_S_S_S_S_S_S_S_S_S_S_S_S_S_S_S_S_S_S_S_S_S_S_S_S_S_S_S_S_S_S_S_S_S_S_S_S_S_S_S_S_S_S_S_S_S_S_S_S_S_S_S_S_S_S_S_S_S_S_S_S_S_S_S_S_S_S_S_S_S_S_S_S_S_S_S_S_S_S_S_S_S_S_S_S_S_S_S_S_S_S_S_S_S_S_S_S_S_S_S_S_S_S_S_S_S_S_S_S_S_S_S_S_S_S_S_S_S_S_S_S_S_S_S_S_S_S_S_S_S_S_S_S_S_S_S_S_S_S_S_S_S_S_S_S_S_S_S_S_S_S_S_S_S_S_S_S_S_S_S_S_S_S_S_S_S_S_S_S_S_S_S_S_S_S_S_S_S_S_S_S_S_S_S_S_S_S_S_S_S_S_S_S_S_S_S_S_S_S_S_S_S_S_S_S_S_S_S_S_S_S_S_S_S_S_S_S_S_S_S_S_S_S_S_S_S_S_S_S_S_S_S_S_S_S_S_S_S_S_S_S_S_S_S_S_S_S_S_S_S_S_S_S_S_S_S_S_S_S_S_S_S_S_S_S_S_S_S_S_S_S_S_S_S_S_S_S_S_S_S_S_S_S_S_S_S_S_S_S_S_S_S_S_S_S_S_S_S_S_S_S_S_S_S_S_S_S_S_S_S_S_S_S_S_S_S_S_S_S_S_S_S_S_S_S_S_S_S_S_S_S_S_S_S_S_S_S_S__param_336];
	ld.param.u64 	%rd338, [_Z4racePiS_S_S_S_S_S_S_S_S_S_S_S_S_S_S_S_S_S_S_S_S_S_S_S_S_S_S_S_S_S_S_S_S_S_S_S_S_S_S_S_S_S_S_S_S_S_S_S_S_S_S_S_S_S_S_S_S_S_S_S_S_S_S_S_S_S_S_S_S_S_S_S_S_S_S_S_S_S_S_S_S_S_S_S_S_S_S_S_S_S_S_S_S_S_S_S_S_S_S_S_S_S_S_S_S_S_S_S_S_S_S_S_S_S_S_S_S_S_S_S_S_S_S_S_S_S_S_S_S_S_S_S_S_S_S_S_S_S_S_S_S_S_S_S_S_S_S_S_S_S_S_S_S_S_S_S_S_S_S_S_S_S_S_S_S_S_S_S_S_S_S_S_S_S_S_S_S_S_S_S_S_S_S_S_S_S_S_S_S_S_S_S_S_S_S_S_S_S_S_S_S_S_S_S_S_S_S_S_S_S_S_S_S_S_S_S_S_S_S_S_S_S_S_S_S_S_S_S_S_S_S_S_S_S_S_S_S_S_S_S_S_S_S_S_S_S_S_S_S_S_S_S_S_S_S_S_S_S_S_S_S_S_S_S_S_S_S_S_S_S_S_S_S_S_S_S_S_S_S_S_S_S_S_S_S_S_S_S_S_S_S_S_S_S_S_S_S_S_S_S_S_S_S_S_S_S_S_S_S_S_S_S_S_S_S_S_S_S_S_S_S_S_S_S_S_S_S_S_S_S_S_S_S_S_S_S_S_S_S_S_S_S_S_S_S_S_S_S_S_S_S_S_S_S_S_S_S_S_S_S_S_S_S_S_S_S_S_S_S_S_S_S_S_S_S_S_S_S_S_S_S_S_S_S_S_S_S_S_S_S_S_S_S_S_S_S_S_S_S_S_S_S_S_S_S_S_S_S_S_S_S_S_S_S_S_S_S_S_S_S_S_S_S_S_S_S_S_S_S_S_S_S_S_S_S_S_S_S_S_S_S_S_S_S_S_S_S_S_S_S_S_S_S_S_S_S_S_S_S_S_S_S_S_S_S_S_S_S_S_S_S_S_S_S_S_S_S_S_S_S_S_S_S_S_S_S_S_S_S_S_S_S_S_S_S_S_S_S_S_S_S_S_S_S_S_S_S_S_S_S_S_S_S_S_S_S_S_S_S_S_S_S_S_S_S_S_S_S_S_S_S_S_S_S_S_S_S_S_S_S_S_S_S_S_S_S_S_S_S_S_S_S_S_S_S_S_S_S_S_S_S_S_S_S_S_S_S_S_S_S_S_S_S_S_S_S_S_S_S_S_S_S_S_S_S_S_S_S_S_S_S_S_S_S_S_S_S_S_S_S_S_S_S_S_S_S_S_S_S_S_S_S_S_S_S_S_S_S_S_S_S_S_S_S_S_S_S_S_S_S_S_S_S_S_S_S_S_S_S_S_S_S_S_S_S_S_S_S_S_S_S_S_S_S_S_S_S_S_S_S_S_S_S_S_S_S_S_S_S_S_S_S_S_S_S_S_S_S_S_S_S_S_S_S_S_S_S_S_S_S_S_S_S_S_S_S_S_S_S_S_S_S_S_S_S_S_S_S_S_S_S_S_S_S_S_S_S_S_S_S_S_S_S_S_S_S_S_S_S_S_S_S_S_S_S_S_S_S_S_S_S_S_S_S_S_S_S_S_S_S_S_S_S_S_S_S_S_S_S_S_S_S_S_S_S_S_S_S_S_S_S_S_S_S_S_S_S_S_S_S_S_S_S_S_S_S_S_S_S_S_S_S_S_S_S_S_S_S_S_S_S_S_S_S_S_S_S_S_S_S_S_S_S_S_S_S_S_S_S_S_S_S_S_S_S_S_S_S_S_S_S_S_S_S_S_S_S_S_S_S_S_S_S_S_S_S_S_S_S_S_S_S_S_S_S_S_S_S_S_S_S_S_S_S_S_S_S_S_S_S_S_S_S_S_S_S_S_S_S_S_S_S_S_S_S_S_S_S_S_S_S_S_S_S_S_S_S_S_S_S_S_S_S_S_S_S_S_S_S_S_S_S_S_S_S_S_S_S_S_S_S_S_S_S_S_S_S_S_S_S_S_S_S_S_S_S_S_S_S_S_S_S_S_S_S_S_S_S_S_S_S_S_S_S_S_S_S_S_S_S_S_S_S_S_S_S_S_S_S_S_S_S_S_S_S_S_S_S_S_S_S_S_S_S_S_S_S_S_S_S_S_S_S_S_S_S_S_S_S_S_S_S_S_S_S_S_S_S_S_S_S_S_S_S_S_S_S_S_S_S_S_S_S__param_337];
	ld.param.u64 	%rd339, [_Z4racePiS_S_S_S_S_S_S_S_S_S_S_S_S_S_S_S_S_S_S_S_S_S_S_S_S_S_S_S_S_S_S_S_S_S_S_S_S_S_S_S_S_S_S_S_S_S_S_S_S_S_S_S_S_S_S_S_S_S_S_S_S_S_S_S_S_S_S_S_S_S_S_S_S_S_S_S_S_S_S_S_S_S_S_S_S_S_S_S_S_S_S_S_S_S_S_S_S_S_S_S_S_S_S_S_S_S_S_S_S_S_S_S_S_S_S_S_S_S_S_S_S_S_S_S_S_S_S_S_S_S_S_S_S_S_S_S_S_S_S_S_S_S_S_S_S_S_S_S_S_S_S_S_S_S_S_S_S_S_S_S_S_S_S_S_S_S_S_S_S_S_S_S_S_S_S_S_S_S_S_S_S_S_S_S_S_S_S_S_S_S_S_S_S_S_S_S_S_S_S_S_S_S_S_S_S_S_S_S_S_S_S_S_S_S_S_S_S_S_S_S_S_S_S_S_S_S_S_S_S_S_S_S_S_S_S_S_S_S_S_S_S_S_S_S_S_S_S_S_S_S_S_S_S_S_S_S_S_S_S_S_S_S_S_S_S_S_S_S_S_S_S_S_S_S_S_S_S_S_S_S_S_S_S_S_S_S_S_S_S_S_S_S_S_S_S_S_S_S_S_S_S_S_S_S_S_S_S_S_S_S_S_S_S_S_S_S_S_S_S_S_S_S_S_S_S_S_S_S_S_S_S_S_S_S_S_S_S_S_S_S_S_S_S_S_S_S_S_S_S_S_S_S_S_S_S_S_S_S_S_S_S_S_S_S_S_S_S_S_S_S_S_S_S_S_S_S_S_S_S_S_S_S_S_S_S_S_S_S_S_S_S_S_S_S_S_S_S_S_S_S_S_S_S_S_S_S_S_S_S_S_S_S_S_S_S_S_S_S_S_S_S_S_S_S_S_S_S_S_S_S_S_S_S_S_S_S_S_S_S_S_S_S_S_S_S_S_S_S_S_S_S_S_S_S_S_S_S_S_S_S_S_S_S_S_S_S_S_S_S_S_S_S_S_S_S_S_S_S_S_S_S_S_S_S_S_S_S_S_S_S_S_S_S_S_S_S_S_S_S_S_S_S_S_S_S_S_S_S_S_S_S_S_S_S_S_S_S_S_S_S_S_S_S_S_S_S_S_S_S_S_S_S_S_S_S_S_S_S_S_S_S_S_S_S_S_S_S_S_S_S_S_S_S_S_S_S_S_S_S_S_S_S_S_S_S_S_S_S_S_S_S_S_S_S_S_S_S_S_S_S_S_S_S_S_S_S_S_S_S_S_S_S_S_S_S_S_S_S_S_S_S_S_S_S_S_S_S_S_S_S_S_S_S_S_S_S_S_S_S_S_S_S_S_S_S_S_S_S_S_S_S_S_S_S_S_S_S_S_S_S_S_S_S_S_S_S_S_S_S_S_S_S_S_S_S_S_S_S_S_S_S_S_S_S_S_S_S_S_S_S_S_S_S_S_S_S_S_S_S_S_S_S_S_S_S_S_S_S_S_S_S_S_S_S_S_S_S_S_S_S_S_S_S_S_S_S_S_S_S_S_S_S_S_S_S_S_S_S_S_S_S_S_S_S_S_S_S_S_S_S_S_S_S_S_S_S_S_S_S_S_S_S_S_S_S_S_S_S_S_S_S_S_S_S_S_S_S_S_S_S_S_S_S_S_S_S_S_S_S_S_S_S_S_S_S_S_S_S_S_S_S_S_S_S_S_S_S_S_S_S_S_S_S_S_S_S_S_S_S_S_S_S_S_S_S_S_S_S_S_S_S_S_S_S_S_S_S_S_S_S_S_S_S_S_S_S_S_S_S_S_S_S_S_S_S_S_S_S_S_S_S_S_S_S_S_S_S_S_S_S_S_S_S_S_S_S_S_S_S_S_S_S_S_S_S_S_S_S_S_S_S_S_S_S_S_S_S_S_S_S_S_S_S_S_S_S_S_S_S_S_S_S_S_S_S_S_S_S_S_S_S_S_S_S_S_S_S_S_S_S_S_S_S_S_S_S_S_S_S_S_S_S_S_S_S_S_S_S_S_S_S_S_S_S_S_S_S_S_S_S_S_S_S_S_S_S_S_S_S_S_S_S_S_S_S_S_S_S_S_S_S_S_S_S_S_S_S_S_S_S_S_S_S_S_S_S_S_S_S_S_S_S_S_S_S_S_S_S_S_S_S_S_S_S_S_S_S_S_S_S_S_S_S_S_S_S_S_S_S_S_S_S_S_S_S_S_S_S_S_S_S_S_S__param_338];
	ld.param.u64 	%rd340, [_Z4racePiS_S_S_S_S_S_S_S_S_S_S_S_S_S_S_S_S_S_S_S_S_S_S_S_S_S_S_S_S_S_S_S_S_S_S_S_S_S_S_S_S_S_S_S_S_S_S_S_S_S_S_S_S_S_S_S_S_S_S_S_S_S_S_S_S_S_S_S_S_S_S_S_S_S_S_S_S_S_S_S_S_S_S_S_S_S_S_S_S_S_S_S_S_S_S_S_S_S_S_S_S_S_S_S_S_S_S_S_S_S_S_S_S_S_S_S_S_S_S_S_S_S_S_S_S_S_S_S_S_S_S_S_S_S_S_S_S_S_S_S_S_S_S_S_S_S_S_S_S_S_S_S_S_S_S_S_S_S_S_S_S_S_S_S_S_S_S_S_S_S_S_S_S_S_S_S_S_S_S_S_S_S_S_S_S_S_S_S_S_S_S_S_S_S_S_S_S_S_S_S_S_S_S_S_S_S_S_S_S_S_S_S_S_S_S_S_S_S_S_S_S_S_S_S_S_S_S_S_S_S_S_S_S_S_S_S_S_S_S_S_S_S_S_S_S_S_S_S_S_S_S_S_S_S_S_S_S_S_S_S_S_S_S_S_S_S_S_S_S_S_S_S_S_S_S_S_S_S_S_S_S_S_S_S_S_S_S_S_S_S_S_S_S_S_S_S_S_S_S_S_S_S_S_S_S_S_S_S_S_S_S_S_S_S_S_S_S_S_S_S_S_S_S_S_S_S_S_S_S_S_S_S_S_S_S_S_S_S_S_S_S_S_S_S_S_S_S_S_S_S_S_S_S_S_S_S_S_S_S_S_S_S_S_S_S_S_S_S_S_S_S_S_S_S_S_S_S_S_S_S_S_S_S_S_S_S_S_S_S_S_S_S_S_S_S_S_S_S_S_S_S_S_S_S_S_S_S_S_S_S_S_S_S_S_S_S_S_S_S_S_S_S_S_S_S_S_S_S_S_S_S_S_S_S_S_S_S_S_S_S_S_S_S_S_S_S_S_S_S_S_S_S_S_S_S_S_S_S_S_S_S_S_S_S_S_S_S_S_S_S_S_S_S_S_S_S_S_S_S_S_S_S_S_S_S_S_S_S_S_S_S_S_S_S_S_S_S_S_S_S_S_S_S_S_S_S_S_S_S_S_S_S_S_S_S_S_S_S_S_S_S_S_S_S_S_S_S_S_S_S_S_S_S_S_S_S_S_S_S_S_S_S_S_S_S_S_S_S_S_S_S_S_S_S_S_S_S_S_S_S_S_S_S_S_S_S_S_S_S_S_S_S_S_S_S_S_S_S_S_S_S_S_S_S_S_S_S_S_S_S_S_S_S_S_S_S_S_S_S_S_S_S_S_S_S_S_S_S_S_S_S_S_S_S_S_S_S_S_S_S_S_S_S_S_S_S_S_S_S_S_S_S_S_S_S_S_S_S_S_S_S_S_S_S_S_S_S_S_S_S_S_S_S_S_S_S_S_S_S_S_S_S_S_S_S_S_S_S_S_S_S_S_S_S_S_S_S_S_S_S_S_S_S_S_S_S_S_S_S_S_S_S_S_S_S_S_S_S_S_S_S_S_S_S_S_S_S_S_S_S_S_S_S_S_S_S_S_S_S_S_S_S_S_S_S_S_S_S_S_S_S_S_S_S_S_S_S_S_S_S_S_S_S_S_S_S_S_S_S_S_S_S_S_S_S_S_S_S_S_S_S_S_S_S_S_S_S_S_S_S_S_S_S_S_S_S_S_S_S_S_S_S_S_S_S_S_S_S_S_S_S_S_S_S_S_S_S_S_S_S_S_S_S_S_S_S_S_S_S_S_S_S_S_S_S_S_S_S_S_S_S_S_S_S_S_S_S_S_S_S_S_S_S_S_S_S_S_S_S_S_S_S_S_S_S_S_S_S_S_S_S_S_S_S_S_S_S_S_S_S_S_S_S_S_S_S_S_S_S_S_S_S_S_S_S_S_S_S_S_S_S_S_S_S_S_S_S_S_S_S_S_S_S_S_S_S_S_S_S_S_S_S_S_S_S_S_S_S_S_S_S_S_S_S_S_S_S_S_S_S_S_S_S_S_S_S_S_S_S_S_S_S_S_S_S_S_S_S_S_S_S_S_S_S_S_S_S_S_S_S_S_S_S_S_S_S_S_S_S_S_S_S_S_S_S_S_S_S_S_S_S_S_S_S_S_S_S_S_S_S_S_S_S_S_S_S_S_S_S_S_S_S_S_S_S_S_S_S_S_S_S_S_S_S_S_S_S_S_S_S_S_S_S_S_S_S_S_S_S_S_S_S_S__param_339];
	ld.param.u64 	%rd341, [_Z4racePiS_S_S_S_S_S_S_S_S_S_S_S_S_S_S_S_S_S_S_S_S_S_S_S_S_S_S_S_S_S_S_S_S_S_S_S_S_S_S_S_S_S_S_S_S_S_S_S_S_S_S_S_S_S_S_S_S_S_S_S_S_S_S_S_S_S_S_S_S_S_S_S_S_S_S_S_S_S_S_S_S_S_S_S_S_S_S_S_S_S_S_S_S_S_S_S_S_S_S_S_S_S_S_S_S_S_S_S_S_S_S_S_S_S_S_S_S_S_S_S_S_S_S_S_S_S_S_S_S_S_S_S_S_S_S_S_S_S_S_S_S_S_S_S_S_S_S_S_S_S_S_S_S_S_S_S_S_S_S_S_S_S_S_S_S_S_S_S_S_S_S_S_S_S_S_S_S_S_S_S_S_S_S_S_S_S_S_S_S_S_S_S_S_S_S_S_S_S_S_S_S_S_S_S_S_S_S_S_S_S_S_S_S_S_S_S_S_S_S_S_S_S_S_S_S_S_S_S_S_S_S_S_S_S_S_S_S_S_S_S_S_S_S_S_S_S_S_S_S_S_S_S_S_S_S_S_S_S_S_S_S_S_S_S_S_S_S_S_S_S_S_S_S_S_S_S_S_S_S_S_S_S_S_S_S_S_S_S_S_S_S_S_S_S_S_S_S_S_S_S_S_S_S_S_S_S_S_S_S_S_S_S_S_S_S_S_S_S_S_S_S_S_S_S_S_S_S_S_S_S_S_S_S_S_S_S_S_S_S_S_S_S_S_S_S_S_S_S_S_S_S_S_S_S_S_S_S_S_S_S_S_S_S_S_S_S_S_S_S_S_S_S_S_S_S_S_S_S_S_S_S_S_S_S_S_S_S_S_S_S_S_S_S_S_S_S_S_S_S_S_S_S_S_S_S_S_S_S_S_S_S_S_S_S_S_S_S_S_S_S_S_S_S_S_S_S_S_S_S_S_S_S_S_S_S_S_S_S_S_S_S_S_S_S_S_S_S_S_S_S_S_S_S_S_S_S_S_S_S_S_S_S_S_S_S_S_S_S_S_S_S_S_S_S_S_S_S_S_S_S_S_S_S_S_S_S_S_S_S_S_S_S_S_S_S_S_S_S_S_S_S_S_S_S_S_S_S_S_S_S_S_S_S_S_S_S_S_S_S_S_S_S_S_S_S_S_S_S_S_S_S_S_S_S_S_S_S_S_S_S_S_S_S_S_S_S_S_S_S_S_S_S_S_S_S_S_S_S_S_S_S_S_S_S_S_S_S_S_S_S_S_S_S_S_S_S_S_S_S_S_S_S_S_S_S_S_S_S_S_S_S_S_S_S_S_S_S_S_S_S_S_S_S_S_S_S_S_S_S_S_S_S_S_S_S_S_S_S_S_S_S_S_S_S_S_S_S_S_S_S_S_S_S_S_S_S_S_S_S_S_S_S_S_S_S_S_S_S_S_S_S_S_S_S_S_S_S_S_S_S_S_S_S_S_S_S_S_S_S_S_S_S_S_S_S_S_S_S_S_S_S_S_S_S_S_S_S_S_S_S_S_S_S_S_S_S_S_S_S_S_S_S_S_S_S_S_S_S_S_S_S_S_S_S_S_S_S_S_S_S_S_S_S_S_S_S_S_S_S_S_S_S_S_S_S_S_S_S_S_S_S_S_S_S_S_S_S_S_S_S_S_S_S_S_S_S_S_S_S_S_S_S_S_S_S_S_S_S_S_S_S_S_S_S_S_S_S_S_S_S_S_S_S_S_S_S_S_S_S_S_S_S_S_S_S_S_S_S_S_S_S_S_S_S_S_S_S_S_S_S_S_S_S_S_S_S_S_S_S_S_S_S_S_S_S_S_S_S_S_S_S_S_S_S_S_S_S_S_S_S_S_S_S_S_S_S_S_S_S_S_S_S_S_S_S_S_S_S_S_S_S_S_S_S_S_S_S_S_S_S_S_S_S_S_S_S_S_S_S_S_S_S_S_S_S_S_S_S_S_S_S_S_S_S_S_S_S_S_S_S_S_S_S_S_S_S_S_S_S_S_S_S_S_S_S_S_S_S_S_S_S_S_S_S_S_S_S_S_S_S_S_S_S_S_S_S_S_S_S_S_S_S_S_S_S_S_S_S_S_S_S_S_S_S_S_S_S_S_S_S_S_S_S_S_S_S_S_S_S_S_S_S_S_S_S_S_S_S_S_S_S_S_S_S_S_S_S_S_S_S_S_S_S_S_S_S_S_S_S_S_S_S_S_S_S_S_S_S_S_S_S_S_S_S_S_S_S_S_S_S_S_S_S__param_340];
	ld.param.u64 	%rd342, [_Z4racePiS_S_S_S_S_S_S_S_S_S_S_S_S_S_S_S_S_S_S_S_S_S_S_S_S_S_S_S_S_S_S_S_S_S_S_S_S_S_S_S_S_S_S_S_S_S_S_S_S_S_S_S_S_S_S_S_S_S_S_S_S_S_S_S_S_S_S_S_S_S_S_S_S_S_S_S_S_S_S_S_S_S_S_S_S_S_S_S_S_S_S_S_S_S_S_S_S_S_S_S_S_S_S_S_S_S_S_S_S_S_S_S_S_S_S_S_S_S_S_S_S_S_S_S_S_S_S_S_S_S_S_S_S_S_S_S_S_S_S_S_S_S_S_S_S_S_S_S_S_S_S_S_S_S_S_S_S_S_S_S_S_S_S_S_S_S_S_S_S_S_S_S_S_S_S_S_S_S_S_S_S_S_S_S_S_S_S_S_S_S_S_S_S_S_S_S_S_S_S_S_S_S_S_S_S_S_S_S_S_S_S_S_S_S_S_S_S_S_S_S_S_S_S_S_S_S_S_S_S_S_S_S_S_S_S_S_S_S_S_S_S_S_S_S_S_S_S_S_S_S_S_S_S_S_S_S_S_S_S_S_S_S_S_S_S_S_S_S_S_S_S_S_S_S_S_S_S_S_S_S_S_S_S_S_S_S_S_S_S_S_S_S_S_S_S_S_S_S_S_S_S_S_S_S_S_S_S_S_S_S_S_S_S_S_S_S_S_S_S_S_S_S_S_S_S_S_S_S_S_S_S_S_S_S_S_S_S_S_S_S_S_S_S_S_S_S_S_S_S_S_S_S_S_S_S_S_S_S_S_S_S_S_S_S_S_S_S_S_S_S_S_S_S_S_S_S_S_S_S_S_S_S_S_S_S_S_S_S_S_S_S_S_S_S_S_S_S_S_S_S_S_S_S_S_S_S_S_S_S_S_S_S_S_S_S_S_S_S_S_S_S_S_S_S_S_S_S_S_S_S_S_S_S_S_S_S_S_S_S_S_S_S_S_S_S_S_S_S_S_S_S_S_S_S_S_S_S_S_S_S_S_S_S_S_S_S_S_S_S_S_S_S_S_S_S_S_S_S_S_S_S_S_S_S_S_S_S_S_S_S_S_S_S_S_S_S_S_S_S_S_S_S_S_S_S_S_S_S_S_S_S_S_S_S_S_S_S_S_S_S_S_S_S_S_S_S_S_S_S_S_S_S_S_S_S_S_S_S_S_S_S_S_S_S_S_S_S_S_S_S_S_S_S_S_S_S_S_S_S_S_S_S_S_S_S_S_S_S_S_S_S_S_S_S_S_S_S_S_S_S_S_S_S_S_S_S_S_S_S_S_S_S_S_S_S_S_S_S_S_S_S_S_S_S_S_S_S_S_S_S_S_S_S_S_S_S_S_S_S_S_S_S_S_S_S_S_S_S_S_S_S_S_S_S_S_S_S_S_S_S_S_S_S_S_S_S_S_S_S_S_S_S_S_S_S_S_S_S_S_S_S_S_S_S_S_S_S_S_S_S_S_S_S_S_S_S_S_S_S_S_S_S_S_S_S_S_S_S_S_S_S_S_S_S_S_S_S_S_S_S_S_S_S_S_S_S_S_S_S_S_S_S_S_S_S_S_S_S_S_S_S_S_S_S_S_S_S_S_S_S_S_S_S_S_S_S_S_S_S_S_S_S_S_S_S_S_S_S_S_S_S_S_S_S_S_S_S_S_S_S_S_S_S_S_S_S_S_S_S_S_S_S_S_S_S_S_S_S_S_S_S_S_S_S_S_S_S_S_S_S_S_S_S_S_S_S_S_S_S_S_S_S_S_S_S_S_S_S_S_S_S_S_S_S_S_S_S_S_S_S_S_S_S_S_S_S_S_S_S_S_S_S_S_S_S_S_S_S_S_S_S_S_S_S_S_S_S_S_S_S_S_S_S_S_S_S_S_S_S_S_S_S_S_S_S_S_S_S_S_S_S_S_S_S_S_S_S_S_S_S_S_S_S_S_S_S_S_S_S_S_S_S_S_S_S_S_S_S_S_S_S_S_S_S_S_S_S_S_S_S_S_S_S_S_S_S_S_S_S_S_S_S_S_S_S_S_S_S_S_S_S_S_S_S_S_S_S_S_S_S_S_S_S_S_S_S_S_S_S_S_S_S_S_S_S_S_S_S_S_S_S_S_S_S_S_S_S_S_S_S_S_S_S_S_S_S_S_S_S_S_S_S_S_S_S_S_S_S_S_S_S_S_S_S_S_S_S_S_S_S_S_S_S_S_S_S_S_S_S_S_S_S_S_S_S_S_S_S_S_S_S_S_S__param_341];
	ld.param.u64 	%rd343, [_Z4racePiS_S_S_S_S_S_S_S_S_S_S_S_S_S_S_S_S_S_S_S_S_S_S_S_S_S_S_S_S_S_S_S_S_S_S_S_S_S_S_S_S_S_S_S_S_S_S_S_S_S_S_S_S_S_S_S_S_S_S_S_S_S_S_S_S_S_S_S_S_S_S_S_S_S_S_S_S_S_S_S_S_S_S_S_S_S_S_S_S_S_S_S_S_S_S_S_S_S_S_S_S_S_S_S_S_S_S_S_S_S_S_S_S_S_S_S_S_S_S_S_S_S_S_S_S_S_S_S_S_S_S_S_S_S_S_S_S_S_S_S_S_S_S_S_S_S_S_S_S_S_S_S_S_S_S_S_S_S_S_S_S_S_S_S_S_S_S_S_S_S_S_S_S_S_S_S_S_S_S_S_S_S_S_S_S_S_S_S_S_S_S_S_S_S_S_S_S_S_S_S_S_S_S_S_S_S_S_S_S_S_S_S_S_S_S_S_S_S_S_S_S_S_S_S_S_S_S_S_S_S_S_S_S_S_S_S_S_S_S_S_S_S_S_S_S_S_S_S_S_S_S_S_S_S_S_S_S_S_S_S_S_S_S_S_S_S_S_S_S_S_S_S_S_S_S_S_S_S_S_S_S_S_S_S_S_S_S_S_S_S_S_S_S_S_S_S_S_S_S_S_S_S_S_S_S_S_S_S_S_S_S_S_S_S_S_S_S_S_S_S_S_S_S_S_S_S_S_S_S_S_S_S_S_S_S_S_S_S_S_S_S_S_S_S_S_S_S_S_S_S_S_S_S_S_S_S_S_S_S_S_S_S_S_S_S_S_S_S_S_S_S_S_S_S_S_S_S_S_S_S_S_S_S_S_S_S_S_S_S_S_S_S_S_S_S_S_S_S_S_S_S_S_S_S_S_S_S_S_S_S_S_S_S_S_S_S_S_S_S_S_S_S_S_S_S_S_S_S_S_S_S_S_S_S_S_S_S_S_S_S_S_S_S_S_S_S_S_S_S_S_S_S_S_S_S_S_S_S_S_S_S_S_S_S_S_S_S_S_S_S_S_S_S_S_S_S_S_S_S_S_S_S_S_S_S_S_S_S_S_S_S_S_S_S_S_S_S_S_S_S_S_S_S_S_S_S_S_S_S_S_S_S_S_S_S_S_S_S_S_S_S_S_S_S_S_S_S_S_S_S_S_S_S_S_S_S_S_S_S_S_S_S_S_S_S_S_S_S_S_S_S_S_S_S_S_S_S_S_S_S_S_S_S_S_S_S_S_S_S_S_S_S_S_S_S_S_S_S_S_S_S_S_S_S_S_S_S_S_S_S_S_S_S_S_S_S_S_S_S_S_S_S_S_S_S_S_S_S_S_S_S_S_S_S_S_S_S_S_S_S_S_S_S_S_S_S_S_S_S_S_S_S_S_S_S_S_S_S_S_S_S_S_S_S_S_S_S_S_S_S_S_S_S_S_S_S_S_S_S_S_S_S_S_S_S_S_S_S_S_S_S_S_S_S_S_S_S_S_S_S_S_S_S_S_S_S_S_S_S_S_S_S_S_S_S_S_S_S_S_S_S_S_S_S_S_S_S_S_S_S_S_S_S_S_S_S_S_S_S_S_S_S_S_S_S_S_S_S_S_S_S_S_S_S_S_S_S_S_S_S_S_S_S_S_S_S_S_S_S_S_S_S_S_S_S_S_S_S_S_S_S_S_S_S_S_S_S_S_S_S_S_S_S_S_S_S_S_S_S_S_S_S_S_S_S_S_S_S_S_S_S_S_S_S_S_S_S_S_S_S_S_S_S_S_S_S_S_S_S_S_S_S_S_S_S_S_S_S_S_S_S_S_S_S_S_S_S_S_S_S_S_S_S_S_S_S_S_S_S_S_S_S_S_S_S_S_S_S_S_S_S_S_S_S_S_S_S_S_S_S_S_S_S_S_S_S_S_S_S_S_S_S_S_S_S_S_S_S_S_S_S_S_S_S_S_S_S_S_S_S_S_S_S_S_S_S_S_S_S_S_S_S_S_S_S_S_S_S_S_S_S_S_S_S_S_S_S_S_S_S_S_S_S_S_S_S_S_S_S_S_S_S_S_S_S_S_S_S_S_S_S_S_S_S_S_S_S_S_S_S_S_S_S_S_S_S_S_S_S_S_S_S_S_S_S_S_S_S_S_S_S_S_S_S_S_S_S_S_S_S_S_S_S_S_S_S_S_S_S_S_S_S_S_S_S_S_S_S_S_S_S_S_S_S_S_S_S_S_S_S_S_S_S_S_S_S_S_S_S_S_S_S_S__param_342];
	ld.param.u64 	%rd344, [_Z4racePiS_S_S_S_S_S_S_S_S_S_S_S_S_S_S_S_S_S_S_S_S_S_S_S_S_S_S_S_S_S_S_S_S_S_S_S_S_S_S_S_S_S_S_S_S_S_S_S_S_S_S_S_S_S_S_S_S_S_S_S_S_S_S_S_S_S_S_S_S_S_S_S_S_S_S_S_S_S_S_S_S_S_S_S_S_S_S_S_S_S_S_S_S_S_S_S_S_S_S_S_S_S_S_S_S_S_S_S_S_S_S_S_S_S_S_S_S_S_S_S_S_S_S_S_S_S_S_S_S_S_S_S_S_S_S_S_S_S_S_S_S_S_S_S_S_S_S_S_S_S_S_S_S_S_S_S_S_S_S_S_S_S_S_S_S_S_S_S_S_S_S_S_S_S_S_S_S_S_S_S_S_S_S_S_S_S_S_S_S_S_S_S_S_S_S_S_S_S_S_S_S_S_S_S_S_S_S_S_S_S_S_S_S_S_S_S_S_S_S_S_S_S_S_S_S_S_S_S_S_S_S_S_S_S_S_S_S_S_S_S_S_S_S_S_S_S_S_S_S_S_S_S_S_S_S_S_S_S_S_S_S_S_S_S_S_S_S_S_S_S_S_S_S_S_S_S_S_S_S_S_S_S_S_S_S_S_S_S_S_S_S_S_S_S_S_S_S_S_S_S_S_S_S_S_S_S_S_S_S_S_S_S_S_S_S_S_S_S_S_S_S_S_S_S_S_S_S_S_S_S_S_S_S_S_S_S_S_S_S_S_S_S_S_S_S_S_S_S_S_S_S_S_S_S_S_S_S_S_S_S_S_S_S_S_S_S_S_S_S_S_S_S_S_S_S_S_S_S_S_S_S_S_S_S_S_S_S_S_S_S_S_S_S_S_S_S_S_S_S_S_S_S_S_S_S_S_S_S_S_S_S_S_S_S_S_S_S_S_S_S_S_S_S_S_S_S_S_S_S_S_S_S_S_S_S_S_S_S_S_S_S_S_S_S_S_S_S_S_S_S_S_S_S_S_S_S_S_S_S_S_S_S_S_S_S_S_S_S_S_S_S_S_S_S_S_S_S_S_S_S_S_S_S_S_S_S_S_S_S_S_S_S_S_S_S_S_S_S_S_S_S_S_S_S_S_S_S_S_S_S_S_S_S_S_S_S_S_S_S_S_S_S_S_S_S_S_S_S_S_S_S_S_S_S_S_S_S_S_S_S_S_S_S_S_S_S_S_S_S_S_S_S_S_S_S_S_S_S_S_S_S_S_S_S_S_S_S_S_S_S_S_S_S_S_S_S_S_S_S_S_S_S_S_S_S_S_S_S_S_S_S_S_S_S_S_S_S_S_S_S_S_S_S_S_S_S_S_S_S_S_S_S_S_S_S_S_S_S_S_S_S_S_S_S_S_S_S_S_S_S_S_S_S_S_S_S_S_S_S_S_S_S_S_S_S_S_S_S_S_S_S_S_S_S_S_S_S_S_S_S_S_S_S_S_S_S_S_S_S_S_S_S_S_S_S_S_S_S_S_S_S_S_S_S_S_S_S_S_S_S_S_S_S_S_S_S_S_S_S_S_S_S_S_S_S_S_S_S_S_S_S_S_S_S_S_S_S_S_S_S_S_S_S_S_S_S_S_S_S_S_S_S_S_S_S_S_S_S_S_S_S_S_S_S_S_S_S_S_S_S_S_S_S_S_S_S_S_S_S_S_S_S_S_S_S_S_S_S_S_S_S_S_S_S_S_S_S_S_S_S_S_S_S_S_S_S_S_S_S_S_S_S_S_S_S_S_S_S_S_S_S_S_S_S_S_S_S_S_S_S_S_S_S_S_S_S_S_S_S_S_S_S_S_S_S_S_S_S_S_S_S_S_S_S_S_S_S_S_S_S_S_S_S_S_S_S_S_S_S_S_S_S_S_S_S_S_S_S_S_S_S_S_S_S_S_S_S_S_S_S_S_S_S_S_S_S_S_S_S_S_S_S_S_S_S_S_S_S_S_S_S_S_S_S_S_S_S_S_S_S_S_S_S_S_S_S_S_S_S_S_S_S_S_S_S_S_S_S_S_S_S_S_S_S_S_S_S_S_S_S_S_S_S_S_S_S_S_S_S_S_S_S_S_S_S_S_S_S_S_S_S_S_S_S_S_S_S_S_S_S_S_S_S_S_S_S_S_S_S_S_S_S_S_S_S_S_S_S_S_S_S_S_S_S_S_S_S_S_S_S_S_S_S_S_S_S_S_S_S_S_S_S_S_S_S_S_S_S_S_S_S_S_S_S_S_S_S_S_S_S_S_S_S__param_343];
	ld.param.u64 	%rd345, [_Z4racePiS_S_S_S_S_S_S_S_S_S_S_S_S_S_S_S_S_S_S_S_S_S_S_S_S_S_S_S_S_S_S_S_S_S_S_S_S_S_S_S_S_S_S_S_S_S_S_S_S_S_S_S_S_S_S_S_S_S_S_S_S_S_S_S_S_S_S_S_S_S_S_S_S_S_S_S_S_S_S_S_S_S_S_S_S_S_S_S_S_S_S_S_S_S_S_S_S_S_S_S_S_S_S_S_S_S_S_S_S_S_S_S_S_S_S_S_S_S_S_S_S_S_S_S_S_S_S_S_S_S_S_S_S_S_S_S_S_S_S_S_S_S_S_S_S_S_S_S_S_S_S_S_S_S_S_S_S_S_S_S_S_S_S_S_S_S_S_S_S_S_S_S_S_S_S_S_S_S_S_S_S_S_S_S_S_S_S_S_S_S_S_S_S_S_S_S_S_S_S_S_S_S_S_S_S_S_S_S_S_S_S_S_S_S_S_S_S_S_S_S_S_S_S_S_S_S_S_S_S_S_S_S_S_S_S_S_S_S_S_S_S_S_S_S_S_S_S_S_S_S_S_S_S_S_S_S_S_S_S_S_S_S_S_S_S_S_S_S_S_S_S_S_S_S_S_S_S_S_S_S_S_S_S_S_S_S_S_S_S_S_S_S_S_S_S_S_S_S_S_S_S_S_S_S_S_S_S_S_S_S_S_S_S_S_S_S_S_S_S_S_S_S_S_S_S_S_S_S_S_S_S_S_S_S_S_S_S_S_S_S_S_S_S_S_S_S_S_S_S_S_S_S_S_S_S_S_S_S_S_S_S_S_S_S_S_S_S_S_S_S_S_S_S_S_S_S_S_S_S_S_S_S_S_S_S_S_S_S_S_S_S_S_S_S_S_S_S_S_S_S_S_S_S_S_S_S_S_S_S_S_S_S_S_S_S_S_S_S_S_S_S_S_S_S_S_S_S_S_S_S_S_S_S_S_S_S_S_S_S_S_S_S_S_S_S_S_S_S_S_S_S_S_S_S_S_S_S_S_S_S_S_S_S_S_S_S_S_S_S_S_S_S_S_S_S_S_S_S_S_S_S_S_S_S_S_S_S_S_S_S_S_S_S_S_S_S_S_S_S_S_S_S_S_S_S_S_S_S_S_S_S_S_S_S_S_S_S_S_S_S_S_S_S_S_S_S_S_S_S_S_S_S_S_S_S_S_S_S_S_S_S_S_S_S_S_S_S_S_S_S_S_S_S_S_S_S_S_S_S_S_S_S_S_S_S_S_S_S_S_S_S_S_S_S_S_S_S_S_S_S_S_S_S_S_S_S_S_S_S_S_S_S_S_S_S_S_S_S_S_S_S_S_S_S_S_S_S_S_S_S_S_S_S_S_S_S_S_S_S_S_S_S_S_S_S_S_S_S_S_S_S_S_S_S_S_S_S_S_S_S_S_S_S_S_S_S_S_S_S_S_S_S_S_S_S_S_S_S_S_S_S_S_S_S_S_S_S_S_S_S_S_S_S_S_S_S_S_S_S_S_S_S_S_S_S_S_S_S_S_S_S_S_S_S_S_S_S_S_S_S_S_S_S_S_S_S_S_S_S_S_S_S_S_S_S_S_S_S_S_S_S_S_S_S_S_S_S_S_S_S_S_S_S_S_S_S_S_S_S_S_S_S_S_S_S_S_S_S_S_S_S_S_S_S_S_S_S_S_S_S_S_S_S_S_S_S_S_S_S_S_S_S_S_S_S_S_S_S_S_S_S_S_S_S_S_S_S_S_S_S_S_S_S_S_S_S_S_S_S_S_S_S_S_S_S_S_S_S_S_S_S_S_S_S_S_S_S_S_S_S_S_S_S_S_S_S_S_S_S_S_S_S_S_S_S_S_S_S_S_S_S_S_S_S_S_S_S_S_S_S_S_S_S_S_S_S_S_S_S_S_S_S_S_S_S_S_S_S_S_S_S_S_S_S_S_S_S_S_S_S_S_S_S_S_S_S_S_S_S_S_S_S_S_S_S_S_S_S_S_S_S_S_S_S_S_S_S_S_S_S_S_S_S_S_S_S_S_S_S_S_S_S_S_S_S_S_S_S_S_S_S_S_S_S_S_S_S_S_S_S_S_S_S_S_S_S_S_S_S_S_S_S_S_S_S_S_S_S_S_S_S_S_S_S_S_S_S_S_S_S_S_S_S_S_S_S_S_S_S_S_S_S_S_S_S_S_S_S_S_S_S_S_S_S_S_S_S_S_S_S_S_S_S_S_S_S_S_S_S_S_S_S_S_S_S_S_S_S_S_S_S_S_S__param_344];
	ld.param.u64 	%rd346, [_Z4racePiS_S_S_S_S_S_S_S_S_S_S_S_S_S_S_S_S_S_S_S_S_S_S_S_S_S_S_S_S_S_S_S_S_S_S_S_S_S_S_S_S_S_S_S_S_S_S_S_S_S_S_S_S_S_S_S_S_S_S_S_S_S_S_S_S_S_S_S_S_S_S_S_S_S_S_S_S_S_S_S_S_S_S_S_S_S_S_S_S_S_S_S_S_S_S_S_S_S_S_S_S_S_S_S_S_S_S_S_S_S_S_S_S_S_S_S_S_S_S_S_S_S_S_S_S_S_S_S_S_S_S_S_S_S_S_S_S_S_S_S_S_S_S_S_S_S_S_S_S_S_S_S_S_S_S_S_S_S_S_S_S_S_S_S_S_S_S_S_S_S_S_S_S_S_S_S_S_S_S_S_S_S_S_S_S_S_S_S_S_S_S_S_S_S_S_S_S_S_S_S_S_S_S_S_S_S_S_S_S_S_S_S_S_S_S_S_S_S_S_S_S_S_S_S_S_S_S_S_S_S_S_S_S_S_S_S_S_S_S_S_S_S_S_S_S_S_S_S_S_S_S_S_S_S_S_S_S_S_S_S_S_S_S_S_S_S_S_S_S_S_S_S_S_S_S_S_S_S_S_S_S_S_S_S_S_S_S_S_S_S_S_S_S_S_S_S_S_S_S_S_S_S_S_S_S_S_S_S_S_S_S_S_S_S_S_S_S_S_S_S_S_S_S_S_S_S_S_S_S_S_S_S_S_S_S_S_S_S_S_S_S_S_S_S_S_S_S_S_S_S_S_S_S_S_S_S_S_S_S_S_S_S_S_S_S_S_S_S_S_S_S_S_S_S_S_S_S_S_S_S_S_S_S_S_S_S_S_S_S_S_S_S_S_S_S_S_S_S_S_S_S_S_S_S_S_S_S_S_S_S_S_S_S_S_S_S_S_S_S_S_S_S_S_S_S_S_S_S_S_S_S_S_S_S_S_S_S_S_S_S_S_S_S_S_S_S_S_S_S_S_S_S_S_S_S_S_S_S_S_S_S_S_S_S_S_S_S_S_S_S_S_S_S_S_S_S_S_S_S_S_S_S_S_S_S_S_S_S_S_S_S_S_S_S_S_S_S_S_S_S_S_S_S_S_S_S_S_S_S_S_S_S_S_S_S_S_S_S_S_S_S_S_S_S_S_S_S_S_S_S_S_S_S_S_S_S_S_S_S_S_S_S_S_S_S_S_S_S_S_S_S_S_S_S_S_S_S_S_S_S_S_S_S_S_S_S_S_S_S_S_S_S_S_S_S_S_S_S_S_S_S_S_S_S_S_S_S_S_S_S_S_S_S_S_S_S_S_S_S_S_S_S_S_S_S_S_S_S_S_S_S_S_S_S_S_S_S_S_S_S_S_S_S_S_S_S_S_S_S_S_S_S_S_S_S_S_S_S_S_S_S_S_S_S_S_S_S_S_S_S_S_S_S_S_S_S_S_S_S_S_S_S_S_S_S_S_S_S_S_S_S_S_S_S_S_S_S_S_S_S_S_S_S_S_S_S_S_S_S_S_S_S_S_S_S_S_S_S_S_S_S_S_S_S_S_S_S_S_S_S_S_S_S_S_S_S_S_S_S_S_S_S_S_S_S_S_S_S_S_S_S_S_S_S_S_S_S_S_S_S_S_S_S_S_S_S_S_S_S_S_S_S_S_S_S_S_S_S_S_S_S_S_S_S_S_S_S_S_S_S_S_S_S_S_S_S_S_S_S_S_S_S_S_S_S_S_S_S_S_S_S_S_S_S_S_S_S_S_S_S_S_S_S_S_S_S_S_S_S_S_S_S_S_S_S_S_S_S_S_S_S_S_S_S_S_S_S_S_S_S_S_S_S_S_S_S_S_S_S_S_S_S_S_S_S_S_S_S_S_S_S_S_S_S_S_S_S_S_S_S_S_S_S_S_S_S_S_S_S_S_S_S_S_S_S_S_S_S_S_S_S_S_S_S_S_S_S_S_S_S_S_S_S_S_S_S_S_S_S_S_S_S_S_S_S_S_S_S_S_S_S_S_S_S_S_S_S_S_S_S_S_S_S_S_S_S_S_S_S_S_S_S_S_S_S_S_S_S_S_S_S_S_S_S_S_S_S_S_S_S_S_S_S_S_S_S_S_S_S_S_S_S_S_S_S_S_S_S_S_S_S_S_S_S_S_S_S_S_S_S_S_S_S_S_S_S_S_S_S_S_S_S_S_S_S_S_S_S_S_S_S_S_S_S_S_S_S_S_S_S_S_S_S_S_S_S_S_S_S_S_S_S_S__param_345];
	ld.param.u64 	%rd347, [_Z4racePiS_S_S_S_S_S_S_S_S_S_S_S_S_S_S_S_S_S_S_S_S_S_S_S_S_S_S_S_S_S_S_S_S_S_S_S_S_S_S_S_S_S_S_S_S_S_S_S_S_S_S_S_S_S_S_S_S_S_S_S_S_S_S_S_S_S_S_S_S_S_S_S_S_S_S_S_S_S_S_S_S_S_S_S_S_S_S_S_S_S_S_S_S_S_S_S_S_S_S_S_S_S_S_S_S_S_S_S_S_S_S_S_S_S_S_S_S_S_S_S_S_S_S_S_S_S_S_S_S_S_S_S_S_S_S_S_S_S_S_S_S_S_S_S_S_S_S_S_S_S_S_S_S_S_S_S_S_S_S_S_S_S_S_S_S_S_S_S_S_S_S_S_S_S_S_S_S_S_S_S_S_S_S_S_S_S_S_S_S_S_S_S_S_S_S_S_S_S_S_S_S_S_S_S_S_S_S_S_S_S_S_S_S_S_S_S_S_S_S_S_S_S_S_S_S_S_S_S_S_S_S_S_S_S_S_S_S_S_S_S_S_S_S_S_S_S_S_S_S_S_S_S_S_S_S_S_S_S_S_S_S_S_S_S_S_S_S_S_S_S_S_S_S_S_S_S_S_S_S_S_S_S_S_S_S_S_S_S_S_S_S_S_S_S_S_S_S_S_S_S_S_S_S_S_S_S_S_S_S_S_S_S_S_S_S_S_S_S_S_S_S_S_S_S_S_S_S_S_S_S_S_S_S_S_S_S_S_S_S_S_S_S_S_S_S_S_S_S_S_S_S_S_S_S_S_S_S_S_S_S_S_S_S_S_S_S_S_S_S_S_S_S_S_S_S_S_S_S_S_S_S_S_S_S_S_S_S_S_S_S_S_S_S_S_S_S_S_S_S_S_S_S_S_S_S_S_S_S_S_S_S_S_S_S_S_S_S_S_S_S_S_S_S_S_S_S_S_S_S_S_S_S_S_S_S_S_S_S_S_S_S_S_S_S_S_S_S_S_S_S_S_S_S_S_S_S_S_S_S_S_S_S_S_S_S_S_S_S_S_S_S_S_S_S_S_S_S_S_S_S_S_S_S_S_S_S_S_S_S_S_S_S_S_S_S_S_S_S_S_S_S_S_S_S_S_S_S_S_S_S_S_S_S_S_S_S_S_S_S_S_S_S_S_S_S_S_S_S_S_S_S_S_S_S_S_S_S_S_S_S_S_S_S_S_S_S_S_S_S_S_S_S_S_S_S_S_S_S_S_S_S_S_S_S_S_S_S_S_S_S_S_S_S_S_S_S_S_S_S_S_S_S_S_S_S_S_S_S_S_S_S_S_S_S_S_S_S_S_S_S_S_S_S_S_S_S_S_S_S_S_S_S_S_S_S_S_S_S_S_S_S_S_S_S_S_S_S_S_S_S_S_S_S_S_S_S_S_S_S_S_S_S_S_S_S_S_S_S_S_S_S_S_S_S_S_S_S_S_S_S_S_S_S_S_S_S_S_S_S_S_S_S_S_S_S_S_S_S_S_S_S_S_S_S_S_S_S_S_S_S_S_S_S_S_S_S_S_S_S_S_S_S_S_S_S_S_S_S_S_S_S_S_S_S_S_S_S_S_S_S_S_S_S_S_S_S_S_S_S_S_S_S_S_S_S_S_S_S_S_S_S_S_S_S_S_S_S_S_S_S_S_S_S_S_S_S_S_S_S_S_S_S_S_S_S_S_S_S_S_S_S_S_S_S_S_S_S_S_S_S_S_S_S_S_S_S_S_S_S_S_S_S_S_S_S_S_S_S_S_S_S_S_S_S_S_S_S_S_S_S_S_S_S_S_S_S_S_S_S_S_S_S_S_S_S_S_S_S_S_S_S_S_S_S_S_S_S_S_S_S_S_S_S_S_S_S_S_S_S_S_S_S_S_S_S_S_S_S_S_S_S_S_S_S_S_S_S_S_S_S_S_S_S_S_S_S_S_S_S_S_S_S_S_S_S_S_S_S_S_S_S_S_S_S_S_S_S_S_S_S_S_S_S_S_S_S_S_S_S_S_S_S_S_S_S_S_S_S_S_S_S_S_S_S_S_S_S_S_S_S_S_S_S_S_S_S_S_S_S_S_S_S_S_S_S_S_S_S_S_S_S_S_S_S_S_S_S_S_S_S_S_S_S_S_S_S_S_S_S_S_S_S_S_S_S_S_S_S_S_S_S_S_S_S_S_S_S_S_S_S_S_S_S_S_S_S_S_S_S_S_S_S_S_S_S_S_S_S_S_S_S_S_S_S_S_S_S_S_S_S_S_S_S__param_346];
	ld.param.u64 	%rd348, [_Z4racePiS_S_S_S_S_S_S_S_S_S_S_S_S_S_S_S_S_S_S_S_S_S_S_S_S_S_S_S_S_S_S_S_S_S_S_S_S_S_S_S_S_S_S_S_S_S_S_S_S_S_S_S_S_S_S_S_S_S_S_S_S_S_S_S_S_S_S_S_S_S_S_S_S_S_S_S_S_S_S_S_S_S_S_S_S_S_S_S_S_S_S_S_S_S_S_S_S_S_S_S_S_S_S_S_S_S_S_S_S_S_S_S_S_S_S_S_S_S_S_S_S_S_S_S_S_S_S_S_S_S_S_S_S_S_S_S_S_S_S_S_S_S_S_S_S_S_S_S_S_S_S_S_S_S_S_S_S_S_S_S_S_S_S_S_S_S_S_S_S_S_S_S_S_S_S_S_S_S_S_S_S_S_S_S_S_S_S_S_S_S_S_S_S_S_S_S_S_S_S_S_S_S_S_S_S_S_S_S_S_S_S_S_S_S_S_S_S_S_S_S_S_S_S_S_S_S_S_S_S_S_S_S_S_S_S_S_S_S_S_S_S_S_S_S_S_S_S_S_S_S_S_S_S_S_S_S_S_S_S_S_S_S_S_S_S_S_S_S_S_S_S_S_S_S_S_S_S_S_S_S_S_S_S_S_S_S_S_S_S_S_S_S_S_S_S_S_S_S_S_S_S_S_S_S_S_S_S_S_S_S_S_S_S_S_S_S_S_S_S_S_S_S_S_S_S_S_S_S_S_S_S_S_S_S_S_S_S_S_S_S_S_S_S_S_S_S_S_S_S_S_S_S_S_S_S_S_S_S_S_S_S_S_S_S_S_S_S_S_S_S_S_S_S_S_S_S_S_S_S_S_S_S_S_S_S_S_S_S_S_S_S_S_S_S_S_S_S_S_S_S_S_S_S_S_S_S_S_S_S_S_S_S_S_S_S_S_S_S_S_S_S_S_S_S_S_S_S_S_S_S_S_S_S_S_S_S_S_S_S_S_S_S_S_S_S_S_S_S_S_S_S_S_S_S_S_S_S_S_S_S_S_S_S_S_S_S_S_S_S_S_S_S_S_S_S_S_S_S_S_S_S_S_S_S_S_S_S_S_S_S_S_S_S_S_S_S_S_S_S_S_S_S_S_S_S_S_S_S_S_S_S_S_S_S_S_S_S_S_S_S_S_S_S_S_S_S_S_S_S_S_S_S_S_S_S_S_S_S_S_S_S_S_S_S_S_S_S_S_S_S_S_S_S_S_S_S_S_S_S_S_S_S_S_S_S_S_S_S_S_S_S_S_S_S_S_S_S_S_S_S_S_S_S_S_S_S_S_S_S_S_S_S_S_S_S_S_S_S_S_S_S_S_S_S_S_S_S_S_S_S_S_S_S_S_S_S_S_S_S_S_S_S_S_S_S_S_S_S_S_S_S_S_S_S_S_S_S_S_S_S_S_S_S_S_S_S_S_S_S_S_S_S_S_S_S_S_S_S_S_S_S_S_S_S_S_S_S_S_S_S_S_S_S_S_S_S_S_S_S_S_S_S_S_S_S_S_S_S_S_S_S_S_S_S_S_S_S_S_S_S_S_S_S_S_S_S_S_S_S_S_S_S_S_S_S_S_S_S_S_S_S_S_S_S_S_S_S_S_S_S_S_S_S_S_S_S_S_S_S_S_S_S_S_S_S_S_S_S_S_S_S_S_S_S_S_S_S_S_S_S_S_S_S_S_S_S_S_S_S_S_S_S_S_S_S_S_S_S_S_S_S_S_S_S_S_S_S_S_S_S_S_S_S_S_S_S_S_S_S_S_S_S_S_S_S_S_S_S_S_S_S_S_S_S_S_S_S_S_S_S_S_S_S_S_S_S_S_S_S_S_S_S_S_S_S_S_S_S_S_S_S_S_S_S_S_S_S_S_S_S_S_S_S_S_S_S_S_S_S_S_S_S_S_S_S_S_S_S_S_S_S_S_S_S_S_S_S_S_S_S_S_S_S_S_S_S_S_S_S_S_S_S_S_S_S_S_S_S_S_S_S_S_S_S_S_S_S_S_S_S_S_S_S_S_S_S_S_S_S_S_S_S_S_S_S_S_S_S_S_S_S_S_S_S_S_S_S_S_S_S_S_S_S_S_S_S_S_S_S_S_S_S_S_S_S_S_S_S_S_S_S_S_S_S_S_S_S_S_S_S_S_S_S_S_S_S_S_S_S_S_S_S_S_S_S_S_S_S_S_S_S_S_S_S_S_S_S_S_S_S_S_S_S_S_S_S_S_S_S_S_S_S_S_S_S_S_S_S_S_S_S_S_S__param_347];
	ld.param.u64 	%rd349, [_Z4racePiS_S_S_S_S_S_S_S_S_S_S_S_S_S_S_S_S_S_S_S_S_S_S_S_S_S_S_S_S_S_S_S_S_S_S_S_S_S_S_S_S_S_S_S_S_S_S_S_S_S_S_S_S_S_S_S_S_S_S_S_S_S_S_S_S_S_S_S_S_S_S_S_S_S_S_S_S_S_S_S_S_S_S_S_S_S_S_S_S_S_S_S_S_S_S_S_S_S_S_S_S_S_S_S_S_S_S_S_S_S_S_S_S_S_S_S_S_S_S_S_S_S_S_S_S_S_S_S_S_S_S_S_S_S_S_S_S_S_S_S_S_S_S_S_S_S_S_S_S_S_S_S_S_S_S_S_S_S_S_S_S_S_S_S_S_S_S_S_S_S_S_S_S_S_S_S_S_S_S_S_S_S_S_S_S_S_S_S_S_S_S_S_S_S_S_S_S_S_S_S_S_S_S_S_S_S_S_S_S_S_S_S_S_S_S_S_S_S_S_S_S_S_S_S_S_S_S_S_S_S_S_S_S_S_S_S_S_S_S_S_S_S_S_S_S_S_S_S_S_S_S_S_S_S_S_S_S_S_S_S_S_S_S_S_S_S_S_S_S_S_S_S_S_S_S_S_S_S_S_S_S_S_S_S_S_S_S_S_S_S_S_S_S_S_S_S_S_S_S_S_S_S_S_S_S_S_S_S_S_S_S_S_S_S_S_S_S_S_S_S_S_S_S_S_S_S_S_S_S_S_S_S_S_S_S_S_S_S_S_S_S_S_S_S_S_S_S_S_S_S_S_S_S_S_S_S_S_S_S_S_S_S_S_S_S_S_S_S_S_S_S_S_S_S_S_S_S_S_S_S_S_S_S_S_S_S_S_S_S_S_S_S_S_S_S_S_S_S_S_S_S_S_S_S_S_S_S_S_S_S_S_S_S_S_S_S_S_S_S_S_S_S_S_S_S_S_S_S_S_S_S_S_S_S_S_S_S_S_S_S_S_S_S_S_S_S_S_S_S_S_S_S_S_S_S_S_S_S_S_S_S_S_S_S_S_S_S_S_S_S_S_S_S_S_S_S_S_S_S_S_S_S_S_S_S_S_S_S_S_S_S_S_S_S_S_S_S_S_S_S_S_S_S_S_S_S_S_S_S_S_S_S_S_S_S_S_S_S_S_S_S_S_S_S_S_S_S_S_S_S_S_S_S_S_S_S_S_S_S_S_S_S_S_S_S_S_S_S_S_S_S_S_S_S_S_S_S_S_S_S_S_S_S_S_S_S_S_S_S_S_S_S_S_S_S_S_S_S_S_S_S_S_S_S_S_S_S_S_S_S_S_S_S_S_S_S_S_S_S_S_S_S_S_S_S_S_S_S_S_S_S_S_S_S_S_S_S_S_S_S_S_S_S_S_S_S_S_S_S_S_S_S_S_S_S_S_S_S_S_S_S_S_S_S_S_S_S_S_S_S_S_S_S_S_S_S_S_S_S_S_S_S_S_S_S_S_S_S_S_S_S_S_S_S_S_S_S_S_S_S_S_S_S_S_S_S_S_S_S_S_S_S_S_S_S_S_S_S_S_S_S_S_S_S_S_S_S_S_S_S_S_S_S_S_S_S_S_S_S_S_S_S_S_S_S_S_S_S_S_S_S_S_S_S_S_S_S_S_S_S_S_S_S_S_S_S_S_S_S_S_S_S_S_S_S_S_S_S_S_S_S_S_S_S_S_S_S_S_S_S_S_S_S_S_S_S_S_S_S_S_S_S_S_S_S_S_S_S_S_S_S_S_S_S_S_S_S_S_S_S_S_S_S_S_S_S_S_S_S_S_S_S_S_S_S_S_S_S_S_S_S_S_S_S_S_S_S_S_S_S_S_S_S_S_S_S_S_S_S_S_S_S_S_S_S_S_S_S_S_S_S_S_S_S_S_S_S_S_S_S_S_S_S_S_S_S_S_S_S_S_S_S_S_S_S_S_S_S_S_S_S_S_S_S_S_S_S_S_S_S_S_S_S_S_S_S_S_S_S_S_S_S_S_S_S_S_S_S_S_S_S_S_S_S_S_S_S_S_S_S_S_S_S_S_S_S_S_S_S_S_S_S_S_S_S_S_S_S_S_S_S_S_S_S_S_S_S_S_S_S_S_S_S_S_S_S_S_S_S_S_S_S_S_S_S_S_S_S_S_S_S_S_S_S_S_S_S_S_S_S_S_S_S_S_S_S_S_S_S_S_S_S_S_S_S_S_S_S_S_S_S_S_S_S_S_S_S_S_S_S_S_S_S_S_S_S_S_S_S_S_S_S_S__param_348];
	ld.param.u64 	%rd350, [_Z4racePiS_S_S_S_S_S_S_S_S_S_S_S_S_S_S_S_S_S_S_S_S_S_S_S_S_S_S_S_S_S_S_S_S_S_S_S_S_S_S_S_S_S_S_S_S_S_S_S_S_S_S_S_S_S_S_S_S_S_S_S_S_S_S_S_S_S_S_S_S_S_S_S_S_S_S_S_S_S_S_S_S_S_S_S_S_S_S_S_S_S_S_S_S_S_S_S_S_S_S_S_S_S_S_S_S_S_S_S_S_S_S_S_S_S_S_S_S_S_S_S_S_S_S_S_S_S_S_S_S_S_S_S_S_S_S_S_S_S_S_S_S_S_S_S_S_S_S_S_S_S_S_S_S_S_S_S_S_S_S_S_S_S_S_S_S_S_S_S_S_S_S_S_S_S_S_S_S_S_S_S_S_S_S_S_S_S_S_S_S_S_S_S_S_S_S_S_S_S_S_S_S_S_S_S_S_S_S_S_S_S_S_S_S_S_S_S_S_S_S_S_S_S_S_S_S_S_S_S_S_S_S_S_S_S_S_S_S_S_S_S_S_S_S_S_S_S_S_S_S_S_S_S_S_S_S_S_S_S_S_S_S_S_S_S_S_S_S_S_S_S_S_S_S_S_S_S_S_S_S_S_S_S_S_S_S_S_S_S_S_S_S_S_S_S_S_S_S_S_S_S_S_S_S_S_S_S_S_S_S_S_S_S_S_S_S_S_S_S_S_S_S_S_S_S_S_S_S_S_S_S_S_S_S_S_S_S_S_S_S_S_S_S_S_S_S_S_S_S_S_S_S_S_S_S_S_S_S_S_S_S_S_S_S_S_S_S_S_S_S_S_S_S_S_S_S_S_S_S_S_S_S_S_S_S_S_S_S_S_S_S_S_S_S_S_S_S_S_S_S_S_S_S_S_S_S_S_S_S_S_S_S_S_S_S_S_S_S_S_S_S_S_S_S_S_S_S_S_S_S_S_S_S_S_S_S_S_S_S_S_S_S_S_S_S_S_S_S_S_S_S_S_S_S_S_S_S_S_S_S_S_S_S_S_S_S_S_S_S_S_S_S_S_S_S_S_S_S_S_S_S_S_S_S_S_S_S_S_S_S_S_S_S_S_S_S_S_S_S_S_S_S_S_S_S_S_S_S_S_S_S_S_S_S_S_S_S_S_S_S_S_S_S_S_S_S_S_S_S_S_S_S_S_S_S_S_S_S_S_S_S_S_S_S_S_S_S_S_S_S_S_S_S_S_S_S_S_S_S_S_S_S_S_S_S_S_S_S_S_S_S_S_S_S_S_S_S_S_S_S_S_S_S_S_S_S_S_S_S_S_S_S_S_S_S_S_S_S_S_S_S_S_S_S_S_S_S_S_S_S_S_S_S_S_S_S_S_S_S_S_S_S_S_S_S_S_S_S_S_S_S_S_S_S_S_S_S_S_S_S_S_S_S_S_S_S_S_S_S_S_S_S_S_S_S_S_S_S_S_S_S_S_S_S_S_S_S_S_S_S_S_S_S_S_S_S_S_S_S_S_S_S_S_S_S_S_S_S_S_S_S_S_S_S_S_S_S_S_S_S_S_S_S_S_S_S_S_S_S_S_S_S_S_S_S_S_S_S_S_S_S_S_S_S_S_S_S_S_S_S_S_S_S_S_S_S_S_S_S_S_S_S_S_S_S_S_S_S_S_S_S_S_S_S_S_S_S_S_S_S_S_S_S_S_S_S_S_S_S_S_S_S_S_S_S_S_S_S_S_S_S_S_S_S_S_S_S_S_S_S_S_S_S_S_S_S_S_S_S_S_S_S_S_S_S_S_S_S_S_S_S_S_S_S_S_S_S_S_S_S_S_S_S_S_S_S_S_S_S_S_S_S_S_S_S_S_S_S_S_S_S_S_S_S_S_S_S_S_S_S_S_S_S_S_S_S_S_S_S_S_S_S_S_S_S_S_S_S_S_S_S_S_S_S_S_S_S_S_S_S_S_S_S_S_S_S_S_S_S_S_S_S_S_S_S_S_S_S_S_S_S_S_S_S_S_S_S_S_S_S_S_S_S_S_S_S_S_S_S_S_S_S_S_S_S_S_S_S_S_S_S_S_S_S_S_S_S_S_S_S_S_S_S_S_S_S_S_S_S_S_S_S_S_S_S_S_S_S_S_S_S_S_S_S_S_S_S_S_S_S_S_S_S_S_S_S_S_S_S_S_S_S_S_S_S_S_S_S_S_S_S_S_S_S_S_S_S_S_S_S_S_S_S_S_S_S_S_S_S_S_S_S_S_S_S_S_S_S_S_S_S_S_S_S__param_349];
	ld.param.u64 	%rd351, [_Z4racePiS_S_S_S_S_S_S_S_S_S_S_S_S_S_S_S_S_S_S_S_S_S_S_S_S_S_S_S_S_S_S_S_S_S_S_S_S_S_S_S_S_S_S_S_S_S_S_S_S_S_S_S_S_S_S_S_S_S_S_S_S_S_S_S_S_S_S_S_S_S_S_S_S_S_S_S_S_S_S_S_S_S_S_S_S_S_S_S_S_S_S_S_S_S_S_S_S_S_S_S_S_S_S_S_S_S_S_S_S_S_S_S_S_S_S_S_S_S_S_S_S_S_S_S_S_S_S_S_S_S_S_S_S_S_S_S_S_S_S_S_S_S_S_S_S_S_S_S_S_S_S_S_S_S_S_S_S_S_S_S_S_S_S_S_S_S_S_S_S_S_S_S_S_S_S_S_S_S_S_S_S_S_S_S_S_S_S_S_S_S_S_S_S_S_S_S_S_S_S_S_S_S_S_S_S_S_S_S_S_S_S_S_S_S_S_S_S_S_S_S_S_S_S_S_S_S_S_S_S_S_S_S_S_S_S_S_S_S_S_S_S_S_S_S_S_S_S_S_S_S_S_S_S_S_S_S_S_S_S_S_S_S_S_S_S_S_S_S_S_S_S_S_S_S_S_S_S_S_S_S_S_S_S_S_S_S_S_S_S_S_S_S_S_S_S_S_S_S_S_S_S_S_S_S_S_S_S_S_S_S_S_S_S_S_S_S_S_S_S_S_S_S_S_S_S_S_S_S_S_S_S_S_S_S_S_S_S_S_S_S_S_S_S_S_S_S_S_S_S_S_S_S_S_S_S_S_S_S_S_S_S_S_S_S_S_S_S_S_S_S_S_S_S_S_S_S_S_S_S_S_S_S_S_S_S_S_S_S_S_S_S_S_S_S_S_S_S_S_S_S_S_S_S_S_S_S_S_S_S_S_S_S_S_S_S_S_S_S_S_S_S_S_S_S_S_S_S_S_S_S_S_S_S_S_S_S_S_S_S_S_S_S_S_S_S_S_S_S_S_S_S_S_S_S_S_S_S_S_S_S_S_S_S_S_S_S_S_S_S_S_S_S_S_S_S_S_S_S_S_S_S_S_S_S_S_S_S_S_S_S_S_S_S_S_S_S_S_S_S_S_S_S_S_S_S_S_S_S_S_S_S_S_S_S_S_S_S_S_S_S_S_S_S_S_S_S_S_S_S_S_S_S_S_S_S_S_S_S_S_S_S_S_S_S_S_S_S_S_S_S_S_S_S_S_S_S_S_S_S_S_S_S_S_S_S_S_S_S_S_S_S_S_S_S_S_S_S_S_S_S_S_S_S_S_S_S_S_S_S_S_S_S_S_S_S_S_S_S_S_S_S_S_S_S_S_S_S_S_S_S_S_S_S_S_S_S_S_S_S_S_S_S_S_S_S_S_S_S_S_S_S_S_S_S_S_S_S_S_S_S_S_S_S_S_S_S_S_S_S_S_S_S_S_S_S_S_S_S_S_S_S_S_S_S_S_S_S_S_S_S_S_S_S_S_S_S_S_S_S_S_S_S_S_S_S_S_S_S_S_S_S_S_S_S_S_S_S_S_S_S_S_S_S_S_S_S_S_S_S_S_S_S_S_S_S_S_S_S_S_S_S_S_S_S_S_S_S_S_S_S_S_S_S_S_S_S_S_S_S_S_S_S_S_S_S_S_S_S_S_S_S_S_S_S_S_S_S_S_S_S_S_S_S_S_S_S_S_S_S_S_S_S_S_S_S_S_S_S_S_S_S_S_S_S_S_S_S_S_S_S_S_S_S_S_S_S_S_S_S_S_S_S_S_S_S_S_S_S_S_S_S_S_S_S_S_S_S_S_S_S_S_S_S_S_S_S_S_S_S_S_S_S_S_S_S_S_S_S_S_S_S_S_S_S_S_S_S_S_S_S_S_S_S_S_S_S_S_S_S_S_S_S_S_S_S_S_S_S_S_S_S_S_S_S_S_S_S_S_S_S_S_S_S_S_S_S_S_S_S_S_S_S_S_S_S_S_S_S_S_S_S_S_S_S_S_S_S_S_S_S_S_S_S_S_S_S_S_S_S_S_S_S_S_S_S_S_S_S_S_S_S_S_S_S_S_S_S_S_S_S_S_S_S_S_S_S_S_S_S_S_S_S_S_S_S_S_S_S_S_S_S_S_S_S_S_S_S_S_S_S_S_S_S_S_S_S_S_S_S_S_S_S_S_S_S_S_S_S_S_S_S_S_S_S_S_S_S_S_S_S_S_S_S_S_S_S_S_S_S_S_S_S_S_S_S_S_S_S_S_S_S_S_S__param_350];
	ld.param.u64 	%rd352, [_Z4racePiS_S_S_S_S_S_S_S_S_S_S_S_S_S_S_S_S_S_S_S_S_S_S_S_S_S_S_S_S_S_S_S_S_S_S_S_S_S_S_S_S_S_S_S_S_S_S_S_S_S_S_S_S_S_S_S_S_S_S_S_S_S_S_S_S_S_S_S_S_S_S_S_S_S_S_S_S_S_S_S_S_S_S_S_S_S_S_S_S_S_S_S_S_S_S_S_S_S_S_S_S_S_S_S_S_S_S_S_S_S_S_S_S_S_S_S_S_S_S_S_S_S_S_S_S_S_S_S_S_S_S_S_S_S_S_S_S_S_S_S_S_S_S_S_S_S_S_S_S_S_S_S_S_S_S_S_S_S_S_S_S_S_S_S_S_S_S_S_S_S_S_S_S_S_S_S_S_S_S_S_S_S_S_S_S_S_S_S_S_S_S_S_S_S_S_S_S_S_S_S_S_S_S_S_S_S_S_S_S_S_S_S_S_S_S_S_S_S_S_S_S_S_S_S_S_S_S_S_S_S_S_S_S_S_S_S_S_S_S_S_S_S_S_S_S_S_S_S_S_S_S_S_S_S_S_S_S_S_S_S_S_S_S_S_S_S_S_S_S_S_S_S_S_S_S_S_S_S_S_S_S_S_S_S_S_S_S_S_S_S_S_S_S_S_S_S_S_S_S_S_S_S_S_S_S_S_S_S_S_S_S_S_S_S_S_S_S_S_S_S_S_S_S_S_S_S_S_S_S_S_S_S_S_S_S_S_S_S_S_S_S_S_S_S_S_S_S_S_S_S_S_S_S_S_S_S_S_S_S_S_S_S_S_S_S_S_S_S_S_S_S_S_S_S_S_S_S_S_S_S_S_S_S_S_S_S_S_S_S_S_S_S_S_S_S_S_S_S_S_S_S_S_S_S_S_S_S_S_S_S_S_S_S_S_S_S_S_S_S_S_S_S_S_S_S_S_S_S_S_S_S_S_S_S_S_S_S_S_S_S_S_S_S_S_S_S_S_S_S_S_S_S_S_S_S_S_S_S_S_S_S_S_S_S_S_S_S_S_S_S_S_S_S_S_S_S_S_S_S_S_S_S_S_S_S_S_S_S_S_S_S_S_S_S_S_S_S_S_S_S_S_S_S_S_S_S_S_S_S_S_S_S_S_S_S_S_S_S_S_S_S_S_S_S_S_S_S_S_S_S_S_S_S_S_S_S_S_S_S_S_S_S_S_S_S_S_S_S_S_S_S_S_S_S_S_S_S_S_S_S_S_S_S_S_S_S_S_S_S_S_S_S_S_S_S_S_S_S_S_S_S_S_S_S_S_S_S_S_S_S_S_S_S_S_S_S_S_S_S_S_S_S_S_S_S_S_S_S_S_S_S_S_S_S_S_S_S_S_S_S_S_S_S_S_S_S_S_S_S_S_S_S_S_S_S_S_S_S_S_S_S_S_S_S_S_S_S_S_S_S_S_S_S_S_S_S_S_S_S_S_S_S_S_S_S_S_S_S_S_S_S_S_S_S_S_S_S_S_S_S_S_S_S_S_S_S_S_S_S_S_S_S_S_S_S_S_S_S_S_S_S_S_S_S_S_S_S_S_S_S_S_S_S_S_S_S_S_S_S_S_S_S_S_S_S_S_S_S_S_S_S_S_S_S_S_S_S_S_S_S_S_S_S_S_S_S_S_S_S_S_S_S_S_S_S_S_S_S_S_S_S_S_S_S_S_S_S_S_S_S_S_S_S_S_S_S_S_S_S_S_S_S_S_S_S_S_S_S_S_S_S_S_S_S_S_S_S_S_S_S_S_S_S_S_S_S_S_S_S_S_S_S_S_S_S_S_S_S_S_S_S_S_S_S_S_S_S_S_S_S_S_S_S_S_S_S_S_S_S_S_S_S_S_S_S_S_S_S_S_S_S_S_S_S_S_S_S_S_S_S_S_S_S_S_S_S_S_S_S_S_S_S_S_S_S_S_S_S_S_S_S_S_S_S_S_S_S_S_S_S_S_S_S_S_S_S_S_S_S_S_S_S_S_S_S_S_S_S_S_S_S_S_S_S_S_S_S_S_S_S_S_S_S_S_S_S_S_S_S_S_S_S_S_S_S_S_S_S_S_S_S_S_S_S_S_S_S_S_S_S_S_S_S_S_S_S_S_S_S_S_S_S_S_S_S_S_S_S_S_S_S_S_S_S_S_S_S_S_S_S_S_S_S_S_S_S_S_S_S_S_S_S_S_S_S_S_S_S_S_S_S_S_S_S_S_S_S_S_S_S_S_S_S_S_S_S_S_S_S_S_S_S_S__param_351];
	ld.param.u64 	%rd353, [_Z4racePiS_S_S_S_S_S_S_S_S_S_S_S_S_S_S_S_S_S_S_S_S_S_S_S_S_S_S_S_S_S_S_S_S_S_S_S_S_S_S_S_S_S_S_S_S_S_S_S_S_S_S_S_S_S_S_S_S_S_S_S_S_S_S_S_S_S_S_S_S_S_S_S_S_S_S_S_S_S_S_S_S_S_S_S_S_S_S_S_S_S_S_S_S_S_S_S_S_S_S_S_S_S_S_S_S_S_S_S_S_S_S_S_S_S_S_S_S_S_S_S_S_S_S_S_S_S_S_S_S_S_S_S_S_S_S_S_S_S_S_S_S_S_S_S_S_S_S_S_S_S_S_S_S_S_S_S_S_S_S_S_S_S_S_S_S_S_S_S_S_S_S_S_S_S_S_S_S_S_S_S_S_S_S_S_S_S_S_S_S_S_S_S_S_S_S_S_S_S_S_S_S_S_S_S_S_S_S_S_S_S_S_S_S_S_S_S_S_S_S_S_S_S_S_S_S_S_S_S_S_S_S_S_S_S_S_S_S_S_S_S_S_S_S_S_S_S_S_S_S_S_S_S_S_S_S_S_S_S_S_S_S_S_S_S_S_S_S_S_S_S_S_S_S_S_S_S_S_S_S_S_S_S_S_S_S_S_S_S_S_S_S_S_S_S_S_S_S_S_S_S_S_S_S_S_S_S_S_S_S_S_S_S_S_S_S_S_S_S_S_S_S_S_S_S_S_S_S_S_S_S_S_S_S_S_S_S_S_S_S_S_S_S_S_S_S_S_S_S_S_S_S_S_S_S_S_S_S_S_S_S_S_S_S_S_S_S_S_S_S_S_S_S_S_S_S_S_S_S_S_S_S_S_S_S_S_S_S_S_S_S_S_S_S_S_S_S_S_S_S_S_S_S_S_S_S_S_S_S_S_S_S_S_S_S_S_S_S_S_S_S_S_S_S_S_S_S_S_S_S_S_S_S_S_S_S_S_S_S_S_S_S_S_S_S_S_S_S_S_S_S_S_S_S_S_S_S_S_S_S_S_S_S_S_S_S_S_S_S_S_S_S_S_S_S_S_S_S_S_S_S_S_S_S_S_S_S_S_S_S_S_S_S_S_S_S_S_S_S_S_S_S_S_S_S_S_S_S_S_S_S_S_S_S_S_S_S_S_S_S_S_S_S_S_S_S_S_S_S_S_S_S_S_S_S_S_S_S_S_S_S_S_S_S_S_S_S_S_S_S_S_S_S_S_S_S_S_S_S_S_S_S_S_S_S_S_S_S_S_S_S_S_S_S_S_S_S_S_S_S_S_S_S_S_S_S_S_S_S_S_S_S_S_S_S_S_S_S_S_S_S_S_S_S_S_S_S_S_S_S_S_S_S_S_S_S_S_S_S_S_S_S_S_S_S_S_S_S_S_S_S_S_S_S_S_S_S_S_S_S_S_S_S_S_S_S_S_S_S_S_S_S_S_S_S_S_S_S_S_S_S_S_S_S_S_S_S_S_S_S_S_S_S_S_S_S_S_S_S_S_S_S_S_S_S_S_S_S_S_S_S_S_S_S_S_S_S_S_S_S_S_S_S_S_S_S_S_S_S_S_S_S_S_S_S_S_S_S_S_S_S_S_S_S_S_S_S_S_S_S_S_S_S_S_S_S_S_S_S_S_S_S_S_S_S_S_S_S_S_S_S_S_S_S_S_S_S_S_S_S_S_S_S_S_S_S_S_S_S_S_S_S_S_S_S_S_S_S_S_S_S_S_S_S_S_S_S_S_S_S_S_S_S_S_S_S_S_S_S_S_S_S_S_S_S_S_S_S_S_S_S_S_S_S_S_S_S_S_S_S_S_S_S_S_S_S_S_S_S_S_S_S_S_S_S_S_S_S_S_S_S_S_S_S_S_S_S_S_S_S_S_S_S_S_S_S_S_S_S_S_S_S_S_S_S_S_S_S_S_S_S_S_S_S_S_S_S_S_S_S_S_S_S_S_S_S_S_S_S_S_S_S_S_S_S_S_S_S_S_S_S_S_S_S_S_S_S_S_S_S_S_S_S_S_S_S_S_S_S_S_S_S_S_S_S_S_S_S_S_S_S_S_S_S_S_S_S_S_S_S_S_S_S_S_S_S_S_S_S_S_S_S_S_S_S_S_S_S_S_S_S_S_S_S_S_S_S_S_S_S_S_S_S_S_S_S_S_S_S_S_S_S_S_S_S_S_S_S_S_S_S_S_S_S_S_S_S_S_S_S_S_S_S_S_S_S_S_S_S_S_S_S_S_S_S_S_S_S_S_S_S_S_S_S__param_352];
	ld.param.u64 	%rd354, [_Z4racePiS_S_S_S_S_S_S_S_S_S_S_S_S_S_S_S_S_S_S_S_S_S_S_S_S_S_S_S_S_S_S_S_S_S_S_S_S_S_S_S_S_S_S_S_S_S_S_S_S_S_S_S_S_S_S_S_S_S_S_S_S_S_S_S_S_S_S_S_S_S_S_S_S_S_S_S_S_S_S_S_S_S_S_S_S_S_S_S_S_S_S_S_S_S_S_S_S_S_S_S_S_S_S_S_S_S_S_S_S_S_S_S_S_S_S_S_S_S_S_S_S_S_S_S_S_S_S_S_S_S_S_S_S_S_S_S_S_S_S_S_S_S_S_S_S_S_S_S_S_S_S_S_S_S_S_S_S_S_S_S_S_S_S_S_S_S_S_S_S_S_S_S_S_S_S_S_S_S_S_S_S_S_S_S_S_S_S_S_S_S_S_S_S_S_S_S_S_S_S_S_S_S_S_S_S_S_S_S_S_S_S_S_S_S_S_S_S_S_S_S_S_S_S_S_S_S_S_S_S_S_S_S_S_S_S_S_S_S_S_S_S_S_S_S_S_S_S_S_S_S_S_S_S_S_S_S_S_S_S_S_S_S_S_S_S_S_S_S_S_S_S_S_S_S_S_S_S_S_S_S_S_S_S_S_S_S_S_S_S_S_S_S_S_S_S_S_S_S_S_S_S_S_S_S_S_S_S_S_S_S_S_S_S_S_S_S_S_S_S_S_S_S_S_S_S_S_S_S_S_S_S_S_S_S_S_S_S_S_S_S_S_S_S_S_S_S_S_S_S_S_S_S_S_S_S_S_S_S_S_S_S_S_S_S_S_S_S_S_S_S_S_S_S_S_S_S_S_S_S_S_S_S_S_S_S_S_S_S_S_S_S_S_S_S_S_S_S_S_S_S_S_S_S_S_S_S_S_S_S_S_S_S_S_S_S_S_S_S_S_S_S_S_S_S_S_S_S_S_S_S_S_S_S_S_S_S_S_S_S_S_S_S_S_S_S_S_S_S_S_S_S_S_S_S_S_S_S_S_S_S_S_S_S_S_S_S_S_S_S_S_S_S_S_S_S_S_S_S_S_S_S_S_S_S_S_S_S_S_S_S_S_S_S_S_S_S_S_S_S_S_S_S_S_S_S_S_S_S_S_S_S_S_S_S_S_S_S_S_S_S_S_S_S_S_S_S_S_S_S_S_S_S_S_S_S_S_S_S_S_S_S_S_S_S_S_S_S_S_S_S_S_S_S_S_S_S_S_S_S_S_S_S_S_S_S_S_S_S_S_S_S_S_S_S_S_S_S_S_S_S_S_S_S_S_S_S_S_S_S_S_S_S_S_S_S_S_S_S_S_S_S_S_S_S_S_S_S_S_S_S_S_S_S_S_S_S_S_S_S_S_S_S_S_S_S_S_S_S_S_S_S_S_S_S_S_S_S_S_S_S_S_S_S_S_S_S_S_S_S_S_S_S_S_S_S_S_S_S_S_S_S_S_S_S_S_S_S_S_S_S_S_S_S_S_S_S_S_S_S_S_S_S_S_S_S_S_S_S_S_S_S_S_S_S_S_S_S_S_S_S_S_S_S_S_S_S_S_S_S_S_S_S_S_S_S_S_S_S_S_S_S_S_S_S_S_S_S_S_S_S_S_S_S_S_S_S_S_S_S_S_S_S_S_S_S_S_S_S_S_S_S_S_S_S_S_S_S_S_S_S_S_S_S_S_S_S_S_S_S_S_S_S_S_S_S_S_S_S_S_S_S_S_S_S_S_S_S_S_S_S_S_S_S_S_S_S_S_S_S_S_S_S_S_S_S_S_S_S_S_S_S_S_S_S_S_S_S_S_S_S_S_S_S_S_S_S_S_S_S_S_S_S_S_S_S_S_S_S_S_S_S_S_S_S_S_S_S_S_S_S_S_S_S_S_S_S_S_S_S_S_S_S_S_S_S_S_S_S_S_S_S_S_S_S_S_S_S_S_S_S_S_S_S_S_S_S_S_S_S_S_S_S_S_S_S_S_S_S_S_S_S_S_S_S_S_S_S_S_S_S_S_S_S_S_S_S_S_S_S_S_S_S_S_S_S_S_S_S_S_S_S_S_S_S_S_S_S_S_S_S_S_S_S_S_S_S_S_S_S_S_S_S_S_S_S_S_S_S_S_S_S_S_S_S_S_S_S_S_S_S_S_S_S_S_S_S_S_S_S_S_S_S_S_S_S_S_S_S_S_S_S_S_S_S_S_S_S_S_S_S_S_S_S_S_S_S_S_S_S_S_S_S_S_S_S_S_S_S_S_S_S_S_S__param_353];
	ld.param.u64 	%rd355, [_Z4racePiS_S_S_S_S_S_S_S_S_S_S_S_S_S_S_S_S_S_S_S_S_S_S_S_S_S_S_S_S_S_S_S_S_S_S_S_S_S_S_S_S_S_S_S_S_S_S_S_S_S_S_S_S_S_S_S_S_S_S_S_S_S_S_S_S_S_S_S_S_S_S_S_S_S_S_S_S_S_S_S_S_S_S_S_S_S_S_S_S_S_S_S_S_S_S_S_S_S_S_S_S_S_S_S_S_S_S_S_S_S_S_S_S_S_S_S_S_S_S_S_S_S_S_S_S_S_S_S_S_S_S_S_S_S_S_S_S_S_S_S_S_S_S_S_S_S_S_S_S_S_S_S_S_S_S_S_S_S_S_S_S_S_S_S_S_S_S_S_S_S_S_S_S_S_S_S_S_S_S_S_S_S_S_S_S_S_S_S_S_S_S_S_S_S_S_S_S_S_S_S_S_S_S_S_S_S_S_S_S_S_S_S_S_S_S_S_S_S_S_S_S_S_S_S_S_S_S_S_S_S_S_S_S_S_S_S_S_S_S_S_S_S_S_S_S_S_S_S_S_S_S_S_S_S_S_S_S_S_S_S_S_S_S_S_S_S_S_S_S_S_S_S_S_S_S_S_S_S_S_S_S_S_S_S_S_S_S_S_S_S_S_S_S_S_S_S_S_S_S_S_S_S_S_S_S_S_S_S_S_S_S_S_S_S_S_S_S_S_S_S_S_S_S_S_S_S_S_S_S_S_S_S_S_S_S_S_S_S_S_S_S_S_S_S_S_S_S_S_S_S_S_S_S_S_S_S_S_S_S_S_S_S_S_S_S_S_S_S_S_S_S_S_S_S_S_S_S_S_S_S_S_S_S_S_S_S_S_S_S_S_S_S_S_S_S_S_S_S_S_S_S_S_S_S_S_S_S_S_S_S_S_S_S_S_S_S_S_S_S_S_S_S_S_S_S_S_S_S_S_S_S_S_S_S_S_S_S_S_S_S_S_S_S_S_S_S_S_S_S_S_S_S_S_S_S_S_S_S_S_S_S_S_S_S_S_S_S_S_S_S_S_S_S_S_S_S_S_S_S_S_S_S_S_S_S_S_S_S_S_S_S_S_S_S_S_S_S_S_S_S_S_S_S_S_S_S_S_S_S_S_S_S_S_S_S_S_S_S_S_S_S_S_S_S_S_S_S_S_S_S_S_S_S_S_S_S_S_S_S_S_S_S_S_S_S_S_S_S_S_S_S_S_S_S_S_S_S_S_S_S_S_S_S_S_S_S_S_S_S_S_S_S_S_S_S_S_S_S_S_S_S_S_S_S_S_S_S_S_S_S_S_S_S_S_S_S_S_S_S_S_S_S_S_S_S_S_S_S_S_S_S_S_S_S_S_S_S_S_S_S_S_S_S_S_S_S_S_S_S_S_S_S_S_S_S_S_S_S_S_S_S_S_S_S_S_S_S_S_S_S_S_S_S_S_S_S_S_S_S_S_S_S_S_S_S_S_S_S_S_S_S_S_S_S_S_S_S_S_S_S_S_S_S_S_S_S_S_S_S_S_S_S_S_S_S_S_S_S_S_S_S_S_S_S_S_S_S_S_S_S_S_S_S_S_S_S_S_S_S_S_S_S_S_S_S_S_S_S_S_S_S_S_S_S_S_S_S_S_S_S_S_S_S_S_S_S_S_S_S_S_S_S_S_S_S_S_S_S_S_S_S_S_S_S_S_S_S_S_S_S_S_S_S_S_S_S_S_S_S_S_S_S_S_S_S_S_S_S_S_S_S_S_S_S_S_S_S_S_S_S_S_S_S_S_S_S_S_S_S_S_S_S_S_S_S_S_S_S_S_S_S_S_S_S_S_S_S_S_S_S_S_S_S_S_S_S_S_S_S_S_S_S_S_S_S_S_S_S_S_S_S_S_S_S_S_S_S_S_S_S_S_S_S_S_S_S_S_S_S_S_S_S_S_S_S_S_S_S_S_S_S_S_S_S_S_S_S_S_S_S_S_S_S_S_S_S_S_S_S_S_S_S_S_S_S_S_S_S_S_S_S_S_S_S_S_S_S_S_S_S_S_S_S_S_S_S_S_S_S_S_S_S_S_S_S_S_S_S_S_S_S_S_S_S_S_S_S_S_S_S_S_S_S_S_S_S_S_S_S_S_S_S_S_S_S_S_S_S_S_S_S_S_S_S_S_S_S_S_S_S_S_S_S_S_S_S_S_S_S_S_S_S_S_S_S_S_S_S_S_S_S_S_S_S_S_S_S_S_S_S_S_S_S_S_S_S_S_S_S_S_S_S_S__param_354];
	ld.param.u64 	%rd356, [_Z4racePiS_S_S_S_S_S_S_S_S_S_S_S_S_S_S_S_S_S_S_S_S_S_S_S_S_S_S_S_S_S_S_S_S_S_S_S_S_S_S_S_S_S_S_S_S_S_S_S_S_S_S_S_S_S_S_S_S_S_S_S_S_S_S_S_S_S_S_S_S_S_S_S_S_S_S_S_S_S_S_S_S_S_S_S_S_S_S_S_S_S_S_S_S_S_S_S_S_S_S_S_S_S_S_S_S_S_S_S_S_S_S_S_S_S_S_S_S_S_S_S_S_S_S_S_S_S_S_S_S_S_S_S_S_S_S_S_S_S_S_S_S_S_S_S_S_S_S_S_S_S_S_S_S_S_S_S_S_S_S_S_S_S_S_S_S_S_S_S_S_S_S_S_S_S_S_S_S_S_S_S_S_S_S_S_S_S_S_S_S_S_S_S_S_S_S_S_S_S_S_S_S_S_S_S_S_S_S_S_S_S_S_S_S_S_S_S_S_S_S_S_S_S_S_S_S_S_S_S_S_S_S_S_S_S_S_S_S_S_S_S_S_S_S_S_S_S_S_S_S_S_S_S_S_S_S_S_S_S_S_S_S_S_S_S_S_S_S_S_S_S_S_S_S_S_S_S_S_S_S_S_S_S_S_S_S_S_S_S_S_S_S_S_S_S_S_S_S_S_S_S_S_S_S_S_S_S_S_S_S_S_S_S_S_S_S_S_S_S_S_S_S_S_S_S_S_S_S_S_S_S_S_S_S_S_S_S_S_S_S_S_S_S_S_S_S_S_S_S_S_S_S_S_S_S_S_S_S_S_S_S_S_S_S_S_S_S_S_S_S_S_S_S_S_S_S_S_S_S_S_S_S_S_S_S_S_S_S_S_S_S_S_S_S_S_S_S_S_S_S_S_S_S_S_S_S_S_S_S_S_S_S_S_S_S_S_S_S_S_S_S_S_S_S_S_S_S_S_S_S_S_S_S_S_S_S_S_S_S_S_S_S_S_S_S_S_S_S_S_S_S_S_S_S_S_S_S_S_S_S_S_S_S_S_S_S_S_S_S_S_S_S_S_S_S_S_S_S_S_S_S_S_S_S_S_S_S_S_S_S_S_S_S_S_S_S_S_S_S_S_S_S_S_S_S_S_S_S_S_S_S_S_S_S_S_S_S_S_S_S_S_S_S_S_S_S_S_S_S_S_S_S_S_S_S_S_S_S_S_S_S_S_S_S_S_S_S_S_S_S_S_S_S_S_S_S_S_S_S_S_S_S_S_S_S_S_S_S_S_S_S_S_S_S_S_S_S_S_S_S_S_S_S_S_S_S_S_S_S_S_S_S_S_S_S_S_S_S_S_S_S_S_S_S_S_S_S_S_S_S_S_S_S_S_S_S_S_S_S_S_S_S_S_S_S_S_S_S_S_S_S_S_S_S_S_S_S_S_S_S_S_S_S_S_S_S_S_S_S_S_S_S_S_S_S_S_S_S_S_S_S_S_S_S_S_S_S_S_S_S_S_S_S_S_S_S_S_S_S_S_S_S_S_S_S_S_S_S_S_S_S_S_S_S_S_S_S_S_S_S_S_S_S_S_S_S_S_S_S_S_S_S_S_S_S_S_S_S_S_S_S_S_S_S_S_S_S_S_S_S_S_S_S_S_S_S_S_S_S_S_S_S_S_S_S_S_S_S_S_S_S_S_S_S_S_S_S_S_S_S_S_S_S_S_S_S_S_S_S_S_S_S_S_S_S_S_S_S_S_S_S_S_S_S_S_S_S_S_S_S_S_S_S_S_S_S_S_S_S_S_S_S_S_S_S_S_S_S_S_S_S_S_S_S_S_S_S_S_S_S_S_S_S_S_S_S_S_S_S_S_S_S_S_S_S_S_S_S_S_S_S_S_S_S_S_S_S_S_S_S_S_S_S_S_S_S_S_S_S_S_S_S_S_S_S_S_S_S_S_S_S_S_S_S_S_S_S_S_S_S_S_S_S_S_S_S_S_S_S_S_S_S_S_S_S_S_S_S_S_S_S_S_S_S_S_S_S_S_S_S_S_S_S_S_S_S_S_S_S_S_S_S_S_S_S_S_S_S_S_S_S_S_S_S_S_S_S_S_S_S_S_S_S_S_S_S_S_S_S_S_S_S_S_S_S_S_S_S_S_S_S_S_S_S_S_S_S_S_S_S_S_S_S_S_S_S_S_S_S_S_S_S_S_S_S_S_S_S_S_S_S_S_S_S_S_S_S_S_S_S_S_S_S_S_S_S_S_S_S_S_S_S_S_S_S_S_S_S_S_S_S_S_S_S__param_355];
	ld.param.u64 	%rd357, [_Z4racePiS_S_S_S_S_S_S_S_S_S_S_S_S_S_S_S_S_S_S_S_S_S_S_S_S_S_S_S_S_S_S_S_S_S_S_S_S_S_S_S_S_S_S_S_S_S_S_S_S_S_S_S_S_S_S_S_S_S_S_S_S_S_S_S_S_S_S_S_S_S_S_S_S_S_S_S_S_S_S_S_S_S_S_S_S_S_S_S_S_S_S_S_S_S_S_S_S_S_S_S_S_S_S_S_S_S_S_S_S_S_S_S_S_S_S_S_S_S_S_S_S_S_S_S_S_S_S_S_S_S_S_S_S_S_S_S_S_S_S_S_S_S_S_S_S_S_S_S_S_S_S_S_S_S_S_S_S_S_S_S_S_S_S_S_S_S_S_S_S_S_S_S_S_S_S_S_S_S_S_S_S_S_S_S_S_S_S_S_S_S_S_S_S_S_S_S_S_S_S_S_S_S_S_S_S_S_S_S_S_S_S_S_S_S_S_S_S_S_S_S_S_S_S_S_S_S_S_S_S_S_S_S_S_S_S_S_S_S_S_S_S_S_S_S_S_S_S_S_S_S_S_S_S_S_S_S_S_S_S_S_S_S_S_S_S_S_S_S_S_S_S_S_S_S_S_S_S_S_S_S_S_S_S_S_S_S_S_S_S_S_S_S_S_S_S_S_S_S_S_S_S_S_S_S_S_S_S_S_S_S_S_S_S_S_S_S_S_S_S_S_S_S_S_S_S_S_S_S_S_S_S_S_S_S_S_S_S_S_S_S_S_S_S_S_S_S_S_S_S_S_S_S_S_S_S_S_S_S_S_S_S_S_S_S_S_S_S_S_S_S_S_S_S_S_S_S_S_S_S_S_S_S_S_S_S_S_S_S_S_S_S_S_S_S_S_S_S_S_S_S_S_S_S_S_S_S_S_S_S_S_S_S_S_S_S_S_S_S_S_S_S_S_S_S_S_S_S_S_S_S_S_S_S_S_S_S_S_S_S_S_S_S_S_S_S_S_S_S_S_S_S_S_S_S_S_S_S_S_S_S_S_S_S_S_S_S_S_S_S_S_S_S_S_S_S_S_S_S_S_S_S_S_S_S_S_S_S_S_S_S_S_S_S_S_S_S_S_S_S_S_S_S_S_S_S_S_S_S_S_S_S_S_S_S_S_S_S_S_S_S_S_S_S_S_S_S_S_S_S_S_S_S_S_S_S_S_S_S_S_S_S_S_S_S_S_S_S_S_S_S_S_S_S_S_S_S_S_S_S_S_S_S_S_S_S_S_S_S_S_S_S_S_S_S_S_S_S_S_S_S_S_S_S_S_S_S_S_S_S_S_S_S_S_S_S_S_S_S_S_S_S_S_S_S_S_S_S_S_S_S_S_S_S_S_S_S_S_S_S_S_S_S_S_S_S_S_S_S_S_S_S_S_S_S_S_S_S_S_S_S_S_S_S_S_S_S_S_S_S_S_S_S_S_S_S_S_S_S_S_S_S_S_S_S_S_S_S_S_S_S_S_S_S_S_S_S_S_S_S_S_S_S_S_S_S_S_S_S_S_S_S_S_S_S_S_S_S_S_S_S_S_S_S_S_S_S_S_S_S_S_S_S_S_S_S_S_S_S_S_S_S_S_S_S_S_S_S_S_S_S_S_S_S_S_S_S_S_S_S_S_S_S_S_S_S_S_S_S_S_S_S_S_S_S_S_S_S_S_S_S_S_S_S_S_S_S_S_S_S_S_S_S_S_S_S_S_S_S_S_S_S_S_S_S_S_S_S_S_S_S_S_S_S_S_S_S_S_S_S_S_S_S_S_S_S_S_S_S_S_S_S_S_S_S_S_S_S_S_S_S_S_S_S_S_S_S_S_S_S_S_S_S_S_S_S_S_S_S_S_S_S_S_S_S_S_S_S_S_S_S_S_S_S_S_S_S_S_S_S_S_S_S_S_S_S_S_S_S_S_S_S_S_S_S_S_S_S_S_S_S_S_S_S_S_S_S_S_S_S_S_S_S_S_S_S_S_S_S_S_S_S_S_S_S_S_S_S_S_S_S_S_S_S_S_S_S_S_S_S_S_S_S_S_S_S_S_S_S_S_S_S_S_S_S_S_S_S_S_S_S_S_S_S_S_S_S_S_S_S_S_S_S_S_S_S_S_S_S_S_S_S_S_S_S_S_S_S_S_S_S_S_S_S_S_S_S_S_S_S_S_S_S_S_S_S_S_S_S_S_S_S_S_S_S_S_S_S_S_S_S_S_S_S_S_S_S_S_S_S_S_S_S_S_S_S_S_S_S_S_S_S_S_S__param_356];
	ld.param.u64 	%rd358, [_Z4racePiS_S_S_S_S_S_S_S_S_S_S_S_S_S_S_S_S_S_S_S_S_S_S_S_S_S_S_S_S_S_S_S_S_S_S_S_S_S_S_S_S_S_S_S_S_S_S_S_S_S_S_S_S_S_S_S_S_S_S_S_S_S_S_S_S_S_S_S_S_S_S_S_S_S_S_S_S_S_S_S_S_S_S_S_S_S_S_S_S_S_S_S_S_S_S_S_S_S_S_S_S_S_S_S_S_S_S_S_S_S_S_S_S_S_S_S_S_S_S_S_S_S_S_S_S_S_S_S_S_S_S_S_S_S_S_S_S_S_S_S_S_S_S_S_S_S_S_S_S_S_S_S_S_S_S_S_S_S_S_S_S_S_S_S_S_S_S_S_S_S_S_S_S_S_S_S_S_S_S_S_S_S_S_S_S_S_S_S_S_S_S_S_S_S_S_S_S_S_S_S_S_S_S_S_S_S_S_S_S_S_S_S_S_S_S_S_S_S_S_S_S_S_S_S_S_S_S_S_S_S_S_S_S_S_S_S_S_S_S_S_S_S_S_S_S_S_S_S_S_S_S_S_S_S_S_S_S_S_S_S_S_S_S_S_S_S_S_S_S_S_S_S_S_S_S_S_S_S_S_S_S_S_S_S_S_S_S_S_S_S_S_S_S_S_S_S_S_S_S_S_S_S_S_S_S_S_S_S_S_S_S_S_S_S_S_S_S_S_S_S_S_S_S_S_S_S_S_S_S_S_S_S_S_S_S_S_S_S_S_S_S_S_S_S_S_S_S_S_S_S_S_S_S_S_S_S_S_S_S_S_S_S_S_S_S_S_S_S_S_S_S_S_S_S_S_S_S_S_S_S_S_S_S_S_S_S_S_S_S_S_S_S_S_S_S_S_S_S_S_S_S_S_S_S_S_S_S_S_S_S_S_S_S_S_S_S_S_S_S_S_S_S_S_S_S_S_S_S_S_S_S_S_S_S_S_S_S_S_S_S_S_S_S_S_S_S_S_S_S_S_S_S_S_S_S_S_S_S_S_S_S_S_S_S_S_S_S_S_S_S_S_S_S_S_S_S_S_S_S_S_S_S_S_S_S_S_S_S_S_S_S_S_S_S_S_S_S_S_S_S_S_S_S_S_S_S_S_S_S_S_S_S_S_S_S_S_S_S_S_S_S_S_S_S_S_S_S_S_S_S_S_S_S_S_S_S_S_S_S_S_S_S_S_S_S_S_S_S_S_S_S_S_S_S_S_S_S_S_S_S_S_S_S_S_S_S_S_S_S_S_S_S_S_S_S_S_S_S_S_S_S_S_S_S_S_S_S_S_S_S_S_S_S_S_S_S_S_S_S_S_S_S_S_S_S_S_S_S_S_S_S_S_S_S_S_S_S_S_S_S_S_S_S_S_S_S_S_S_S_S_S_S_S_S_S_S_S_S_S_S_S_S_S_S_S_S_S_S_S_S_S_S_S_S_S_S_S_S_S_S_S_S_S_S_S_S_S_S_S_S_S_S_S_S_S_S_S_S_S_S_S_S_S_S_S_S_S_S_S_S_S_S_S_S_S_S_S_S_S_S_S_S_S_S_S_S_S_S_S_S_S_S_S_S_S_S_S_S_S_S_S_S_S_S_S_S_S_S_S_S_S_S_S_S_S_S_S_S_S_S_S_S_S_S_S_S_S_S_S_S_S_S_S_S_S_S_S_S_S_S_S_S_S_S_S_S_S_S_S_S_S_S_S_S_S_S_S_S_S_S_S_S_S_S_S_S_S_S_S_S_S_S_S_S_S_S_S_S_S_S_S_S_S_S_S_S_S_S_S_S_S_S_S_S_S_S_S_S_S_S_S_S_S_S_S_S_S_S_S_S_S_S_S_S_S_S_S_S_S_S_S_S_S_S_S_S_S_S_S_S_S_S_S_S_S_S_S_S_S_S_S_S_S_S_S_S_S_S_S_S_S_S_S_S_S_S_S_S_S_S_S_S_S_S_S_S_S_S_S_S_S_S_S_S_S_S_S_S_S_S_S_S_S_S_S_S_S_S_S_S_S_S_S_S_S_S_S_S_S_S_S_S_S_S_S_S_S_S_S_S_S_S_S_S_S_S_S_S_S_S_S_S_S_S_S_S_S_S_S_S_S_S_S_S_S_S_S_S_S_S_S_S_S_S_S_S_S_S_S_S_S_S_S_S_S_S_S_S_S_S_S_S_S_S_S_S_S_S_S_S_S_S_S_S_S_S_S_S_S_S_S_S_S_S_S_S_S_S_S_S_S_S_S_S_S_S_S_S_S_S_S_S_S__param_357];
	ld.param.u64 	%rd359, [_Z4racePiS_S_S_S_S_S_S_S_S_S_S_S_S_S_S_S_S_S_S_S_S_S_S_S_S_S_S_S_S_S_S_S_S_S_S_S_S_S_S_S_S_S_S_S_S_S_S_S_S_S_S_S_S_S_S_S_S_S_S_S_S_S_S_S_S_S_S_S_S_S_S_S_S_S_S_S_S_S_S_S_S_S_S_S_S_S_S_S_S_S_S_S_S_S_S_S_S_S_S_S_S_S_S_S_S_S_S_S_S_S_S_S_S_S_S_S_S_S_S_S_S_S_S_S_S_S_S_S_S_S_S_S_S_S_S_S_S_S_S_S_S_S_S_S_S_S_S_S_S_S_S_S_S_S_S_S_S_S_S_S_S_S_S_S_S_S_S_S_S_S_S_S_S_S_S_S_S_S_S_S_S_S_S_S_S_S_S_S_S_S_S_S_S_S_S_S_S_S_S_S_S_S_S_S_S_S_S_S_S_S_S_S_S_S_S_S_S_S_S_S_S_S_S_S_S_S_S_S_S_S_S_S_S_S_S_S_S_S_S_S_S_S_S_S_S_S_S_S_S_S_S_S_S_S_S_S_S_S_S_S_S_S_S_S_S_S_S_S_S_S_S_S_S_S_S_S_S_S_S_S_S_S_S_S_S_S_S_S_S_S_S_S_S_S_S_S_S_S_S_S_S_S_S_S_S_S_S_S_S_S_S_S_S_S_S_S_S_S_S_S_S_S_S_S_S_S_S_S_S_S_S_S_S_S_S_S_S_S_S_S_S_S_S_S_S_S_S_S_S_S_S_S_S_S_S_S_S_S_S_S_S_S_S_S_S_S_S_S_S_S_S_S_S_S_S_S_S_S_S_S_S_S_S_S_S_S_S_S_S_S_S_S_S_S_S_S_S_S_S_S_S_S_S_S_S_S_S_S_S_S_S_S_S_S_S_S_S_S_S_S_S_S_S_S_S_S_S_S_S_S_S_S_S_S_S_S_S_S_S_S_S_S_S_S_S_S_S_S_S_S_S_S_S_S_S_S_S_S_S_S_S_S_S_S_S_S_S_S_S_S_S_S_S_S_S_S_S_S_S_S_S_S_S_S_S_S_S_S_S_S_S_S_S_S_S_S_S_S_S_S_S_S_S_S_S_S_S_S_S_S_S_S_S_S_S_S_S_S_S_S_S_S_S_S_S_S_S_S_S_S_S_S_S_S_S_S_S_S_S_S_S_S_S_S_S_S_S_S_S_S_S_S_S_S_S_S_S_S_S_S_S_S_S_S_S_S_S_S_S_S_S_S_S_S_S_S_S_S_S_S_S_S_S_S_S_S_S_S_S_S_S_S_S_S_S_S_S_S_S_S_S_S_S_S_S_S_S_S_S_S_S_S_S_S_S_S_S_S_S_S_S_S_S_S_S_S_S_S_S_S_S_S_S_S_S_S_S_S_S_S_S_S_S_S_S_S_S_S_S_S_S_S_S_S_S_S_S_S_S_S_S_S_S_S_S_S_S_S_S_S_S_S_S_S_S_S_S_S_S_S_S_S_S_S_S_S_S_S_S_S_S_S_S_S_S_S_S_S_S_S_S_S_S_S_S_S_S_S_S_S_S_S_S_S_S_S_S_S_S_S_S_S_S_S_S_S_S_S_S_S_S_S_S_S_S_S_S_S_S_S_S_S_S_S_S_S_S_S_S_S_S_S_S_S_S_S_S_S_S_S_S_S_S_S_S_S_S_S_S_S_S_S_S_S_S_S_S_S_S_S_S_S_S_S_S_S_S_S_S_S_S_S_S_S_S_S_S_S_S_S_S_S_S_S_S_S_S_S_S_S_S_S_S_S_S_S_S_S_S_S_S_S_S_S_S_S_S_S_S_S_S_S_S_S_S_S_S_S_S_S_S_S_S_S_S_S_S_S_S_S_S_S_S_S_S_S_S_S_S_S_S_S_S_S_S_S_S_S_S_S_S_S_S_S_S_S_S_S_S_S_S_S_S_S_S_S_S_S_S_S_S_S_S_S_S_S_S_S_S_S_S_S_S_S_S_S_S_S_S_S_S_S_S_S_S_S_S_S_S_S_S_S_S_S_S_S_S_S_S_S_S_S_S_S_S_S_S_S_S_S_S_S_S_S_S_S_S_S_S_S_S_S_S_S_S_S_S_S_S_S_S_S_S_S_S_S_S_S_S_S_S_S_S_S_S_S_S_S_S_S_S_S_S_S_S_S_S_S_S_S_S_S_S_S_S_S_S_S_S_S_S_S_S_S_S_S_S_S_S_S_S_S_S_S_S_S_S_S_S_S_S_S_S__param_358];
	ld.param.u64 	%rd360, [_Z4racePiS_S_S_S_S_S_S_S_S_S_S_S_S_S_S_S_S_S_S_S_S_S_S_S_S_S_S_S_S_S_S_S_S_S_S_S_S_S_S_S_S_S_S_S_S_S_S_S_S_S_S_S_S_S_S_S_S_S_S_S_S_S_S_S_S_S_S_S_S_S_S_S_S_S_S_S_S_S_S_S_S_S_S_S_S_S_S_S_S_S_S_S_S_S_S_S_S_S_S_S_S_S_S_S_S_S_S_S_S_S_S_S_S_S_S_S_S_S_S_S_S_S_S_S_S_S_S_S_S_S_S_S_S_S_S_S_S_S_S_S_S_S_S_S_S_S_S_S_S_S_S_S_S_S_S_S_S_S_S_S_S_S_S_S_S_S_S_S_S_S_S_S_S_S_S_S_S_S_S_S_S_S_S_S_S_S_S_S_S_S_S_S_S_S_S_S_S_S_S_S_S_S_S_S_S_S_S_S_S_S_S_S_S_S_S_S_S_S_S_S_S_S_S_S_S_S_S_S_S_S_S_S_S_S_S_S_S_S_S_S_S_S_S_S_S_S_S_S_S_S_S_S_S_S_S_S_S_S_S_S_S_S_S_S_S_S_S_S_S_S_S_S_S_S_S_S_S_S_S_S_S_S_S_S_S_S_S_S_S_S_S_S_S_S_S_S_S_S_S_S_S_S_S_S_S_S_S_S_S_S_S_S_S_S_S_S_S_S_S_S_S_S_S_S_S_S_S_S_S_S_S_S_S_S_S_S_S_S_S_S_S_S_S_S_S_S_S_S_S_S_S_S_S_S_S_S_S_S_S_S_S_S_S_S_S_S_S_S_S_S_S_S_S_S_S_S_S_S_S_S_S_S_S_S_S_S_S_S_S_S_S_S_S_S_S_S_S_S_S_S_S_S_S_S_S_S_S_S_S_S_S_S_S_S_S_S_S_S_S_S_S_S_S_S_S_S_S_S_S_S_S_S_S_S_S_S_S_S_S_S_S_S_S_S_S_S_S_S_S_S_S_S_S_S_S_S_S_S_S_S_S_S_S_S_S_S_S_S_S_S_S_S_S_S_S_S_S_S_S_S_S_S_S_S_S_S_S_S_S_S_S_S_S_S_S_S_S_S_S_S_S_S_S_S_S_S_S_S_S_S_S_S_S_S_S_S_S_S_S_S_S_S_S_S_S_S_S_S_S_S_S_S_S_S_S_S_S_S_S_S_S_S_S_S_S_S_S_S_S_S_S_S_S_S_S_S_S_S_S_S_S_S_S_S_S_S_S_S_S_S_S_S_S_S_S_S_S_S_S_S_S_S_S_S_S_S_S_S_S_S_S_S_S_S_S_S_S_S_S_S_S_S_S_S_S_S_S_S_S_S_S_S_S_S_S_S_S_S_S_S_S_S_S_S_S_S_S_S_S_S_S_S_S_S_S_S_S_S_S_S_S_S_S_S_S_S_S_S_S_S_S_S_S_S_S_S_S_S_S_S_S_S_S_S_S_S_S_S_S_S_S_S_S_S_S_S_S_S_S_S_S_S_S_S_S_S_S_S_S_S_S_S_S_S_S_S_S_S_S_S_S_S_S_S_S_S_S_S_S_S_S_S_S_S_S_S_S_S_S_S_S_S_S_S_S_S_S_S_S_S_S_S_S_S_S_S_S_S_S_S_S_S_S_S_S_S_S_S_S_S_S_S_S_S_S_S_S_S_S_S_S_S_S_S_S_S_S_S_S_S_S_S_S_S_S_S_S_S_S_S_S_S_S_S_S_S_S_S_S_S_S_S_S_S_S_S_S_S_S_S_S_S_S_S_S_S_S_S_S_S_S_S_S_S_S_S_S_S_S_S_S_S_S_S_S_S_S_S_S_S_S_S_S_S_S_S_S_S_S_S_S_S_S_S_S_S_S_S_S_S_S_S_S_S_S_S_S_S_S_S_S_S_S_S_S_S_S_S_S_S_S_S_S_S_S_S_S_S_S_S_S_S_S_S_S_S_S_S_S_S_S_S_S_S_S_S_S_S_S_S_S_S_S_S_S_S_S_S_S_S_S_S_S_S_S_S_S_S_S_S_S_S_S_S_S_S_S_S_S_S_S_S_S_S_S_S_S_S_S_S_S_S_S_S_S_S_S_S_S_S_S_S_S_S_S_S_S_S_S_S_S_S_S_S_S_S_S_S_S_S_S_S_S_S_S_S_S_S_S_S_S_S_S_S_S_S_S_S_S_S_S_S_S_S_S_S_S_S_S_S_S_S_S_S_S_S_S_S_S_S_S_S_S_S_S_S_S_S_S_S_S_S_S__param_359];
	ld.param.u64 	%rd361, [_Z4racePiS_S_S_S_S_S_S_S_S_S_S_S_S_S_S_S_S_S_S_S_S_S_S_S_S_S_S_S_S_S_S_S_S_S_S_S_S_S_S_S_S_S_S_S_S_S_S_S_S_S_S_S_S_S_S_S_S_S_S_S_S_S_S_S_S_S_S_S_S_S_S_S_S_S_S_S_S_S_S_S_S_S_S_S_S_S_S_S_S_S_S_S_S_S_S_S_S_S_S_S_S_S_S_S_S_S_S_S_S_S_S_S_S_S_S_S_S_S_S_S_S_S_S_S_S_S_S_S_S_S_S_S_S_S_S_S_S_S_S_S_S_S_S_S_S_S_S_S_S_S_S_S_S_S_S_S_S_S_S_S_S_S_S_S_S_S_S_S_S_S_S_S_S_S_S_S_S_S_S_S_S_S_S_S_S_S_S_S_S_S_S_S_S_S_S_S_S_S_S_S_S_S_S_S_S_S_S_S_S_S_S_S_S_S_S_S_S_S_S_S_S_S_S_S_S_S_S_S_S_S_S_S_S_S_S_S_S_S_S_S_S_S_S_S_S_S_S_S_S_S_S_S_S_S_S_S_S_S_S_S_S_S_S_S_S_S_S_S_S_S_S_S_S_S_S_S_S_S_S_S_S_S_S_S_S_S_S_S_S_S_S_S_S_S_S_S_S_S_S_S_S_S_S_S_S_S_S_S_S_S_S_S_S_S_S_S_S_S_S_S_S_S_S_S_S_S_S_S_S_S_S_S_S_S_S_S_S_S_S_S_S_S_S_S_S_S_S_S_S_S_S_S_S_S_S_S_S_S_S_S_S_S_S_S_S_S_S_S_S_S_S_S_S_S_S_S_S_S_S_S_S_S_S_S_S_S_S_S_S_S_S_S_S_S_S_S_S_S_S_S_S_S_S_S_S_S_S_S_S_S_S_S_S_S_S_S_S_S_S_S_S_S_S_S_S_S_S_S_S_S_S_S_S_S_S_S_S_S_S_S_S_S_S_S_S_S_S_S_S_S_S_S_S_S_S_S_S_S_S_S_S_S_S_S_S_S_S_S_S_S_S_S_S_S_S_S_S_S_S_S_S_S_S_S_S_S_S_S_S_S_S_S_S_S_S_S_S_S_S_S_S_S_S_S_S_S_S_S_S_S_S_S_S_S_S_S_S_S_S_S_S_S_S_S_S_S_S_S_S_S_S_S_S_S_S_S_S_S_S_S_S_S_S_S_S_S_S_S_S_S_S_S_S_S_S_S_S_S_S_S_S_S_S_S_S_S_S_S_S_S_S_S_S_S_S_S_S_S_S_S_S_S_S_S_S_S_S_S_S_S_S_S_S_S_S_S_S_S_S_S_S_S_S_S_S_S_S_S_S_S_S_S_S_S_S_S_S_S_S_S_S_S_S_S_S_S_S_S_S_S_S_S_S_S_S_S_S_S_S_S_S_S_S_S_S_S_S_S_S_S_S_S_S_S_S_S_S_S_S_S_S_S_S_S_S_S_S_S_S_S_S_S_S_S_S_S_S_S_S_S_S_S_S_S_S_S_S_S_S_S_S_S_S_S_S_S_S_S_S_S_S_S_S_S_S_S_S_S_S_S_S_S_S_S_S_S_S_S_S_S_S_S_S_S_S_S_S_S_S_S_S_S_S_S_S_S_S_S_S_S_S_S_S_S_S_S_S_S_S_S_S_S_S_S_S_S_S_S_S_S_S_S_S_S_S_S_S_S_S_S_S_S_S_S_S_S_S_S_S_S_S_S_S_S_S_S_S_S_S_S_S_S_S_S_S_S_S_S_S_S_S_S_S_S_S_S_S_S_S_S_S_S_S_S_S_S_S_S_S_S_S_S_S_S_S_S_S_S_S_S_S_S_S_S_S_S_S_S_S_S_S_S_S_S_S_S_S_S_S_S_S_S_S_S_S_S_S_S_S_S_S_S_S_S_S_S_S_S_S_S_S_S_S_S_S_S_S_S_S_S_S_S_S_S_S_S_S_S_S_S_S_S_S_S_S_S_S_S_S_S_S_S_S_S_S_S_S_S_S_S_S_S_S_S_S_S_S_S_S_S_S_S_S_S_S_S_S_S_S_S_S_S_S_S_S_S_S_S_S_S_S_S_S_S_S_S_S_S_S_S_S_S_S_S_S_S_S_S_S_S_S_S_S_S_S_S_S_S_S_S_S_S_S_S_S_S_S_S_S_S_S_S_S_S_S_S_S_S_S_S_S_S_S_S_S_S_S_S_S_S_S_S_S_S_S_S_S_S_S_S_S_S_S_S_S_S_S_S_S_S_S_S_S__param_360];
	ld.param.u64 	%rd362, [_Z4racePiS_S_S_S_S_S_S_S_S_S_S_S_S_S_S_S_S_S_S_S_S_S_S_S_S_S_S_S_S_S_S_S_S_S_S_S_S_S_S_S_S_S_S_S_S_S_S_S_S_S_S_S_S_S_S_S_S_S_S_S_S_S_S_S_S_S_S_S_S_S_S_S_S_S_S_S_S_S_S_S_S_S_S_S_S_S_S_S_S_S_S_S_S_S_S_S_S_S_S_S_S_S_S_S_S_S_S_S_S_S_S_S_S_S_S_S_S_S_S_S_S_S_S_S_S_S_S_S_S_S_S_S_S_S_S_S_S_S_S_S_S_S_S_S_S_S_S_S_S_S_S_S_S_S_S_S_S_S_S_S_S_S_S_S_S_S_S_S_S_S_S_S_S_S_S_S_S_S_S_S_S_S_S_S_S_S_S_S_S_S_S_S_S_S_S_S_S_S_S_S_S_S_S_S_S_S_S_S_S_S_S_S_S_S_S_S_S_S_S_S_S_S_S_S_S_S_S_S_S_S_S_S_S_S_S_S_S_S_S_S_S_S_S_S_S_S_S_S_S_S_S_S_S_S_S_S_S_S_S_S_S_S_S_S_S_S_S_S_S_S_S_S_S_S_S_S_S_S_S_S_S_S_S_S_S_S_S_S_S_S_S_S_S_S_S_S_S_S_S_S_S_S_S_S_S_S_S_S_S_S_S_S_S_S_S_S_S_S_S_S_S_S_S_S_S_S_S_S_S_S_S_S_S_S_S_S_S_S_S_S_S_S_S_S_S_S_S_S_S_S_S_S_S_S_S_S_S_S_S_S_S_S_S_S_S_S_S_S_S_S_S_S_S_S_S_S_S_S_S_S_S_S_S_S_S_S_S_S_S_S_S_S_S_S_S_S_S_S_S_S_S_S_S_S_S_S_S_S_S_S_S_S_S_S_S_S_S_S_S_S_S_S_S_S_S_S_S_S_S_S_S_S_S_S_S_S_S_S_S_S_S_S_S_S_S_S_S_S_S_S_S_S_S_S_S_S_S_S_S_S_S_S_S_S_S_S_S_S_S_S_S_S_S_S_S_S_S_S_S_S_S_S_S_S_S_S_S_S_S_S_S_S_S_S_S_S_S_S_S_S_S_S_S_S_S_S_S_S_S_S_S_S_S_S_S_S_S_S_S_S_S_S_S_S_S_S_S_S_S_S_S_S_S_S_S_S_S_S_S_S_S_S_S_S_S_S_S_S_S_S_S_S_S_S_S_S_S_S_S_S_S_S_S_S_S_S_S_S_S_S_S_S_S_S_S_S_S_S_S_S_S_S_S_S_S_S_S_S_S_S_S_S_S_S_S_S_S_S_S_S_S_S_S_S_S_S_S_S_S_S_S_S_S_S_S_S_S_S_S_S_S_S_S_S_S_S_S_S_S_S_S_S_S_S_S_S_S_S_S_S_S_S_S_S_S_S_S_S_S_S_S_S_S_S_S_S_S_S_S_S_S_S_S_S_S_S_S_S_S_S_S_S_S_S_S_S_S_S_S_S_S_S_S_S_S_S_S_S_S_S_S_S_S_S_S_S_S_S_S_S_S_S_S_S_S_S_S_S_S_S_S_S_S_S_S_S_S_S_S_S_S_S_S_S_S_S_S_S_S_S_S_S_S_S_S_S_S_S_S_S_S_S_S_S_S_S_S_S_S_S_S_S_S_S_S_S_S_S_S_S_S_S_S_S_S_S_S_S_S_S_S_S_S_S_S_S_S_S_S_S_S_S_S_S_S_S_S_S_S_S_S_S_S_S_S_S_S_S_S_S_S_S_S_S_S_S_S_S_S_S_S_S_S_S_S_S_S_S_S_S_S_S_S_S_S_S_S_S_S_S_S_S_S_S_S_S_S_S_S_S_S_S_S_S_S_S_S_S_S_S_S_S_S_S_S_S_S_S_S_S_S_S_S_S_S_S_S_S_S_S_S_S_S_S_S_S_S_S_S_S_S_S_S_S_S_S_S_S_S_S_S_S_S_S_S_S_S_S_S_S_S_S_S_S_S_S_S_S_S_S_S_S_S_S_S_S_S_S_S_S_S_S_S_S_S_S_S_S_S_S_S_S_S_S_S_S_S_S_S_S_S_S_S_S_S_S_S_S_S_S_S_S_S_S_S_S_S_S_S_S_S_S_S_S_S_S_S_S_S_S_S_S_S_S_S_S_S_S_S_S_S_S_S_S_S_S_S_S_S_S_S_S_S_S_S_S_S_S_S_S_S_S_S_S_S_S_S_S_S_S_S_S_S_S_S_S_S_S_S_S_S_S_S__param_361];
	ld.param.u64 	%rd363, [_Z4racePiS_S_S_S_S_S_S_S_S_S_S_S_S_S_S_S_S_S_S_S_S_S_S_S_S_S_S_S_S_S_S_S_S_S_S_S_S_S_S_S_S_S_S_S_S_S_S_S_S_S_S_S_S_S_S_S_S_S_S_S_S_S_S_S_S_S_S_S_S_S_S_S_S_S_S_S_S_S_S_S_S_S_S_S_S_S_S_S_S_S_S_S_S_S_S_S_S_S_S_S_S_S_S_S_S_S_S_S_S_S_S_S_S_S_S_S_S_S_S_S_S_S_S_S_S_S_S_S_S_S_S_S_S_S_S_S_S_S_S_S_S_S_S_S_S_S_S_S_S_S_S_S_S_S_S_S_S_S_S_S_S_S_S_S_S_S_S_S_S_S_S_S_S_S_S_S_S_S_S_S_S_S_S_S_S_S_S_S_S_S_S_S_S_S_S_S_S_S_S_S_S_S_S_S_S_S_S_S_S_S_S_S_S_S_S_S_S_S_S_S_S_S_S_S_S_S_S_S_S_S_S_S_S_S_S_S_S_S_S_S_S_S_S_S_S_S_S_S_S_S_S_S_S_S_S_S_S_S_S_S_S_S_S_S_S_S_S_S_S_S_S_S_S_S_S_S_S_S_S_S_S_S_S_S_S_S_S_S_S_S_S_S_S_S_S_S_S_S_S_S_S_S_S_S_S_S_S_S_S_S_S_S_S_S_S_S_S_S_S_S_S_S_S_S_S_S_S_S_S_S_S_S_S_S_S_S_S_S_S_S_S_S_S_S_S_S_S_S_S_S_S_S_S_S_S_S_S_S_S_S_S_S_S_S_S_S_S_S_S_S_S_S_S_S_S_S_S_S_S_S_S_S_S_S_S_S_S_S_S_S_S_S_S_S_S_S_S_S_S_S_S_S_S_S_S_S_S_S_S_S_S_S_S_S_S_S_S_S_S_S_S_S_S_S_S_S_S_S_S_S_S_S_S_S_S_S_S_S_S_S_S_S_S_S_S_S_S_S_S_S_S_S_S_S_S_S_S_S_S_S_S_S_S_S_S_S_S_S_S_S_S_S_S_S_S_S_S_S_S_S_S_S_S_S_S_S_S_S_S_S_S_S_S_S_S_S_S_S_S_S_S_S_S_S_S_S_S_S_S_S_S_S_S_S_S_S_S_S_S_S_S_S_S_S_S_S_S_S_S_S_S_S_S_S_S_S_S_S_S_S_S_S_S_S_S_S_S_S_S_S_S_S_S_S_S_S_S_S_S_S_S_S_S_S_S_S_S_S_S_S_S_S_S_S_S_S_S_S_S_S_S_S_S_S_S_S_S_S_S_S_S_S_S_S_S_S_S_S_S_S_S_S_S_S_S_S_S_S_S_S_S_S_S_S_S_S_S_S_S_S_S_S_S_S_S_S_S_S_S_S_S_S_S_S_S_S_S_S_S_S_S_S_S_S_S_S_S_S_S_S_S_S_S_S_S_S_S_S_S_S_S_S_S_S_S_S_S_S_S_S_S_S_S_S_S_S_S_S_S_S_S_S_S_S_S_S_S_S_S_S_S_S_S_S_S_S_S_S_S_S_S_S_S_S_S_S_S_S_S_S_S_S_S_S_S_S_S_S_S_S_S_S_S_S_S_S_S_S_S_S_S_S_S_S_S_S_S_S_S_S_S_S_S_S_S_S_S_S_S_S_S_S_S_S_S_S_S_S_S_S_S_S_S_S_S_S_S_S_S_S_S_S_S_S_S_S_S_S_S_S_S_S_S_S_S_S_S_S_S_S_S_S_S_S_S_S_S_S_S_S_S_S_S_S_S_S_S_S_S_S_S_S_S_S_S_S_S_S_S_S_S_S_S_S_S_S_S_S_S_S_S_S_S_S_S_S_S_S_S_S_S_S_S_S_S_S_S_S_S_S_S_S_S_S_S_S_S_S_S_S_S_S_S_S_S_S_S_S_S_S_S_S_S_S_S_S_S_S_S_S_S_S_S_S_S_S_S_S_S_S_S_S_S_S_S_S_S_S_S_S_S_S_S_S_S_S_S_S_S_S_S_S_S_S_S_S_S_S_S_S_S_S_S_S_S_S_S_S_S_S_S_S_S_S_S_S_S_S_S_S_S_S_S_S_S_S_S_S_S_S_S_S_S_S_S_S_S_S_S_S_S_S_S_S_S_S_S_S_S_S_S_S_S_S_S_S_S_S_S_S_S_S_S_S_S_S_S_S_S_S_S_S_S_S_S_S_S_S_S_S_S_S_S_S_S_S_S_S_S_S_S_S_S_S_S_S_S_S_S_S_S_S_S__param_362];
	ld.param.u64 	%rd364, [_Z4racePiS_S_S_S_S_S_S_S_S_S_S_S_S_S_S_S_S_S_S_S_S_S_S_S_S_S_S_S_S_S_S_S_S_S_S_S_S_S_S_S_S_S_S_S_S_S_S_S_S_S_S_S_S_S_S_S_S_S_S_S_S_S_S_S_S_S_S_S_S_S_S_S_S_S_S_S_S_S_S_S_S_S_S_S_S_S_S_S_S_S_S_S_S_S_S_S_S_S_S_S_S_S_S_S_S_S_S_S_S_S_S_S_S_S_S_S_S_S_S_S_S_S_S_S_S_S_S_S_S_S_S_S_S_S_S_S_S_S_S_S_S_S_S_S_S_S_S_S_S_S_S_S_S_S_S_S_S_S_S_S_S_S_S_S_S_S_S_S_S_S_S_S_S_S_S_S_S_S_S_S_S_S_S_S_S_S_S_S_S_S_S_S_S_S_S_S_S_S_S_S_S_S_S_S_S_S_S_S_S_S_S_S_S_S_S_S_S_S_S_S_S_S_S_S_S_S_S_S_S_S_S_S_S_S_S_S_S_S_S_S_S_S_S_S_S_S_S_S_S_S_S_S_S_S_S_S_S_S_S_S_S_S_S_S_S_S_S_S_S_S_S_S_S_S_S_S_S_S_S_S_S_S_S_S_S_S_S_S_S_S_S_S_S_S_S_S_S_S_S_S_S_S_S_S_S_S_S_S_S_S_S_S_S_S_S_S_S_S_S_S_S_S_S_S_S_S_S_S_S_S_S_S_S_S_S_S_S_S_S_S_S_S_S_S_S_S_S_S_S_S_S_S_S_S_S_S_S_S_S_S_S_S_S_S_S_S_S_S_S_S_S_S_S_S_S_S_S_S_S_S_S_S_S_S_S_S_S_S_S_S_S_S_S_S_S_S_S_S_S_S_S_S_S_S_S_S_S_S_S_S_S_S_S_S_S_S_S_S_S_S_S_S_S_S_S_S_S_S_S_S_S_S_S_S_S_S_S_S_S_S_S_S_S_S_S_S_S_S_S_S_S_S_S_S_S_S_S_S_S_S_S_S_S_S_S_S_S_S_S_S_S_S_S_S_S_S_S_S_S_S_S_S_S_S_S_S_S_S_S_S_S_S_S_S_S_S_S_S_S_S_S_S_S_S_S_S_S_S_S_S_S_S_S_S_S_S_S_S_S_S_S_S_S_S_S_S_S_S_S_S_S_S_S_S_S_S_S_S_S_S_S_S_S_S_S_S_S_S_S_S_S_S_S_S_S_S_S_S_S_S_S_S_S_S_S_S_S_S_S_S_S_S_S_S_S_S_S_S_S_S_S_S_S_S_S_S_S_S_S_S_S_S_S_S_S_S_S_S_S_S_S_S_S_S_S_S_S_S_S_S_S_S_S_S_S_S_S_S_S_S_S_S_S_S_S_S_S_S_S_S_S_S_S_S_S_S_S_S_S_S_S_S_S_S_S_S_S_S_S_S_S_S_S_S_S_S_S_S_S_S_S_S_S_S_S_S_S_S_S_S_S_S_S_S_S_S_S_S_S_S_S_S_S_S_S_S_S_S_S_S_S_S_S_S_S_S_S_S_S_S_S_S_S_S_S_S_S_S_S_S_S_S_S_S_S_S_S_S_S_S_S_S_S_S_S_S_S_S_S_S_S_S_S_S_S_S_S_S_S_S_S_S_S_S_S_S_S_S_S_S_S_S_S_S_S_S_S_S_S_S_S_S_S_S_S_S_S_S_S_S_S_S_S_S_S_S_S_S_S_S_S_S_S_S_S_S_S_S_S_S_S_S_S_S_S_S_S_S_S_S_S_S_S_S_S_S_S_S_S_S_S_S_S_S_S_S_S_S_S_S_S_S_S_S_S_S_S_S_S_S_S_S_S_S_S_S_S_S_S_S_S_S_S_S_S_S_S_S_S_S_S_S_S_S_S_S_S_S_S_S_S_S_S_S_S_S_S_S_S_S_S_S_S_S_S_S_S_S_S_S_S_S_S_S_S_S_S_S_S_S_S_S_S_S_S_S_S_S_S_S_S_S_S_S_S_S_S_S_S_S_S_S_S_S_S_S_S_S_S_S_S_S_S_S_S_S_S_S_S_S_S_S_S_S_S_S_S_S_S_S_S_S_S_S_S_S_S_S_S_S_S_S_S_S_S_S_S_S_S_S_S_S_S_S_S_S_S_S_S_S_S_S_S_S_S_S_S_S_S_S_S_S_S_S_S_S_S_S_S_S_S_S_S_S_S_S_S_S_S_S_S_S_S_S_S_S_S_S_S_S_S_S_S_S_S_S_S_S_S_S_S_S_S__param_363];
	ld.param.u64 	%rd365, [_Z4racePiS_S_S_S_S_S_S_S_S_S_S_S_S_S_S_S_S_S_S_S_S_S_S_S_S_S_S_S_S_S_S_S_S_S_S_S_S_S_S_S_S_S_S_S_S_S_S_S_S_S_S_S_S_S_S_S_S_S_S_S_S_S_S_S_S_S_S_S_S_S_S_S_S_S_S_S_S_S_S_S_S_S_S_S_S_S_S_S_S_S_S_S_S_S_S_S_S_S_S_S_S_S_S_S_S_S_S_S_S_S_S_S_S_S_S_S_S_S_S_S_S_S_S_S_S_S_S_S_S_S_S_S_S_S_S_S_S_S_S_S_S_S_S_S_S_S_S_S_S_S_S_S_S_S_S_S_S_S_S_S_S_S_S_S_S_S_S_S_S_S_S_S_S_S_S_S_S_S_S_S_S_S_S_S_S_S_S_S_S_S_S_S_S_S_S_S_S_S_S_S_S_S_S_S_S_S_S_S_S_S_S_S_S_S_S_S_S_S_S_S_S_S_S_S_S_S_S_S_S_S_S_S_S_S_S_S_S_S_S_S_S_S_S_S_S_S_S_S_S_S_S_S_S_S_S_S_S_S_S_S_S_S_S_S_S_S_S_S_S_S_S_S_S_S_S_S_S_S_S_S_S_S_S_S_S_S_S_S_S_S_S_S_S_S_S_S_S_S_S_S_S_S_S_S_S_S_S_S_S_S_S_S_S_S_S_S_S_S_S_S_S_S_S_S_S_S_S_S_S_S_S_S_S_S_S_S_S_S_S_S_S_S_S_S_S_S_S_S_S_S_S_S_S_S_S_S_S_S_S_S_S_S_S_S_S_S_S_S_S_S_S_S_S_S_S_S_S_S_S_S_S_S_S_S_S_S_S_S_S_S_S_S_S_S_S_S_S_S_S_S_S_S_S_S_S_S_S_S_S_S_S_S_S_S_S_S_S_S_S_S_S_S_S_S_S_S_S_S_S_S_S_S_S_S_S_S_S_S_S_S_S_S_S_S_S_S_S_S_S_S_S_S_S_S_S_S_S_S_S_S_S_S_S_S_S_S_S_S_S_S_S_S_S_S_S_S_S_S_S_S_S_S_S_S_S_S_S_S_S_S_S_S_S_S_S_S_S_S_S_S_S_S_S_S_S_S_S_S_S_S_S_S_S_S_S_S_S_S_S_S_S_S_S_S_S_S_S_S_S_S_S_S_S_S_S_S_S_S_S_S_S_S_S_S_S_S_S_S_S_S_S_S_S_S_S_S_S_S_S_S_S_S_S_S_S_S_S_S_S_S_S_S_S_S_S_S_S_S_S_S_S_S_S_S_S_S_S_S_S_S_S_S_S_S_S_S_S_S_S_S_S_S_S_S_S_S_S_S_S_S_S_S_S_S_S_S_S_S_S_S_S_S_S_S_S_S_S_S_S_S_S_S_S_S_S_S_S_S_S_S_S_S_S_S_S_S_S_S_S_S_S_S_S_S_S_S_S_S_S_S_S_S_S_S_S_S_S_S_S_S_S_S_S_S_S_S_S_S_S_S_S_S_S_S_S_S_S_S_S_S_S_S_S_S_S_S_S_S_S_S_S_S_S_S_S_S_S_S_S_S_S_S_S_S_S_S_S_S_S_S_S_S_S_S_S_S_S_S_S_S_S_S_S_S_S_S_S_S_S_S_S_S_S_S_S_S_S_S_S_S_S_S_S_S_S_S_S_S_S_S_S_S_S_S_S_S_S_S_S_S_S_S_S_S_S_S_S_S_S_S_S_S_S_S_S_S_S_S_S_S_S_S_S_S_S_S_S_S_S_S_S_S_S_S_S_S_S_S_S_S_S_S_S_S_S_S_S_S_S_S_S_S_S_S_S_S_S_S_S_S_S_S_S_S_S_S_S_S_S_S_S_S_S_S_S_S_S_S_S_S_S_S_S_S_S_S_S_S_S_S_S_S_S_S_S_S_S_S_S_S_S_S_S_S_S_S_S_S_S_S_S_S_S_S_S_S_S_S_S_S_S_S_S_S_S_S_S_S_S_S_S_S_S_S_S_S_S_S_S_S_S_S_S_S_S_S_S_S_S_S_S_S_S_S_S_S_S_S_S_S_S_S_S_S_S_S_S_S_S_S_S_S_S_S_S_S_S_S_S_S_S_S_S_S_S_S_S_S_S_S_S_S_S_S_S_S_S_S_S_S_S_S_S_S_S_S_S_S_S_S_S_S_S_S_S_S_S_S_S_S_S_S_S_S_S_S_S_S_S_S_S_S_S_S_S_S_S_S_S_S_S_S_S_S_S_S_S_S_S_S_S_S_S__param_364];
	ld.param.u64 	%rd366, [_Z4racePiS_S_S_S_S_S_S_S_S_S_S_S_S_S_S_S_S_S_S_S_S_S_S_S_S_S_S_S_S_S_S_S_S_S_S_S_S_S_S_S_S_S_S_S_S_S_S_S_S_S_S_S_S_S_S_S_S_S_S_S_S_S_S_S_S_S_S_S_S_S_S_S_S_S_S_S_S_S_S_S_S_S_S_S_S_S_S_S_S_S_S_S_S_S_S_S_S_S_S_S_S_S_S_S_S_S_S_S_S_S_S_S_S_S_S_S_S_S_S_S_S_S_S_S_S_S_S_S_S_S_S_S_S_S_S_S_S_S_S_S_S_S_S_S_S_S_S_S_S_S_S_S_S_S_S_S_S_S_S_S_S_S_S_S_S_S_S_S_S_S_S_S_S_S_S_S_S_S_S_S_S_S_S_S_S_S_S_S_S_S_S_S_S_S_S_S_S_S_S_S_S_S_S_S_S_S_S_S_S_S_S_S_S_S_S_S_S_S_S_S_S_S_S_S_S_S_S_S_S_S_S_S_S_S_S_S_S_S_S_S_S_S_S_S_S_S_S_S_S_S_S_S_S_S_S_S_S_S_S_S_S_S_S_S_S_S_S_S_S_S_S_S_S_S_S_S_S_S_S_S_S_S_S_S_S_S_S_S_S_S_S_S_S_S_S_S_S_S_S_S_S_S_S_S_S_S_S_S_S_S_S_S_S_S_S_S_S_S_S_S_S_S_S_S_S_S_S_S_S_S_S_S_S_S_S_S_S_S_S_S_S_S_S_S_S_S_S_S_S_S_S_S_S_S_S_S_S_S_S_S_S_S_S_S_S_S_S_S_S_S_S_S_S_S_S_S_S_S_S_S_S_S_S_S_S_S_S_S_S_S_S_S_S_S_S_S_S_S_S_S_S_S_S_S_S_S_S_S_S_S_S_S_S_S_S_S_S_S_S_S_S_S_S_S_S_S_S_S_S_S_S_S_S_S_S_S_S_S_S_S_S_S_S_S_S_S_S_S_S_S_S_S_S_S_S_S_S_S_S_S_S_S_S_S_S_S_S_S_S_S_S_S_S_S_S_S_S_S_S_S_S_S_S_S_S_S_S_S_S_S_S_S_S_S_S_S_S_S_S_S_S_S_S_S_S_S_S_S_S_S_S_S_S_S_S_S_S_S_S_S_S_S_S_S_S_S_S_S_S_S_S_S_S_S_S_S_S_S_S_S_S_S_S_S_S_S_S_S_S_S_S_S_S_S_S_S_S_S_S_S_S_S_S_S_S_S_S_S_S_S_S_S_S_S_S_S_S_S_S_S_S_S_S_S_S_S_S_S_S_S_S_S_S_S_S_S_S_S_S_S_S_S_S_S_S_S_S_S_S_S_S_S_S_S_S_S_S_S_S_S_S_S_S_S_S_S_S_S_S_S_S_S_S_S_S_S_S_S_S_S_S_S_S_S_S_S_S_S_S_S_S_S_S_S_S_S_S_S_S_S_S_S_S_S_S_S_S_S_S_S_S_S_S_S_S_S_S_S_S_S_S_S_S_S_S_S_S_S_S_S_S_S_S_S_S_S_S_S_S_S_S_S_S_S_S_S_S_S_S_S_S_S_S_S_S_S_S_S_S_S_S_S_S_S_S_S_S_S_S_S_S_S_S_S_S_S_S_S_S_S_S_S_S_S_S_S_S_S_S_S_S_S_S_S_S_S_S_S_S_S_S_S_S_S_S_S_S_S_S_S_S_S_S_S_S_S_S_S_S_S_S_S_S_S_S_S_S_S_S_S_S_S_S_S_S_S_S_S_S_S_S_S_S_S_S_S_S_S_S_S_S_S_S_S_S_S_S_S_S_S_S_S_S_S_S_S_S_S_S_S_S_S_S_S_S_S_S_S_S_S_S_S_S_S_S_S_S_S_S_S_S_S_S_S_S_S_S_S_S_S_S_S_S_S_S_S_S_S_S_S_S_S_S_S_S_S_S_S_S_S_S_S_S_S_S_S_S_S_S_S_S_S_S_S_S_S_S_S_S_S_S_S_S_S_S_S_S_S_S_S_S_S_S_S_S_S_S_S_S_S_S_S_S_S_S_S_S_S_S_S_S_S_S_S_S_S_S_S_S_S_S_S_S_S_S_S_S_S_S_S_S_S_S_S_S_S_S_S_S_S_S_S_S_S_S_S_S_S_S_S_S_S_S_S_S_S_S_S_S_S_S_S_S_S_S_S_S_S_S_S_S_S_S_S_S_S_S_S_S_S_S_S_S_S_S_S_S_S_S_S_S_S_S_S_S_S_S_S_S_S_S_S_S__param_365];
	ld.param.u64 	%rd367, [_Z4racePiS_S_S_S_S_S_S_S_S_S_S_S_S_S_S_S_S_S_S_S_S_S_S_S_S_S_S_S_S_S_S_S_S_S_S_S_S_S_S_S_S_S_S_S_S_S_S_S_S_S_S_S_S_S_S_S_S_S_S_S_S_S_S_S_S_S_S_S_S_S_S_S_S_S_S_S_S_S_S_S_S_S_S_S_S_S_S_S_S_S_S_S_S_S_S_S_S_S_S_S_S_S_S_S_S_S_S_S_S_S_S_S_S_S_S_S_S_S_S_S_S_S_S_S_S_S_S_S_S_S_S_S_S_S_S_S_S_S_S_S_S_S_S_S_S_S_S_S_S_S_S_S_S_S_S_S_S_S_S_S_S_S_S_S_S_S_S_S_S_S_S_S_S_S_S_S_S_S_S_S_S_S_S_S_S_S_S_S_S_S_S_S_S_S_S_S_S_S_S_S_S_S_S_S_S_S_S_S_S_S_S_S_S_S_S_S_S_S_S_S_S_S_S_S_S_S_S_S_S_S_S_S_S_S_S_S_S_S_S_S_S_S_S_S_S_S_S_S_S_S_S_S_S_S_S_S_S_S_S_S_S_S_S_S_S_S_S_S_S_S_S_S_S_S_S_S_S_S_S_S_S_S_S_S_S_S_S_S_S_S_S_S_S_S_S_S_S_S_S_S_S_S_S_S_S_S_S_S_S_S_S_S_S_S_S_S_S_S_S_S_S_S_S_S_S_S_S_S_S_S_S_S_S_S_S_S_S_S_S_S_S_S_S_S_S_S_S_S_S_S_S_S_S_S_S_S_S_S_S_S_S_S_S_S_S_S_S_S_S_S_S_S_S_S_S_S_S_S_S_S_S_S_S_S_S_S_S_S_S_S_S_S_S_S_S_S_S_S_S_S_S_S_S_S_S_S_S_S_S_S_S_S_S_S_S_S_S_S_S_S_S_S_S_S_S_S_S_S_S_S_S_S_S_S_S_S_S_S_S_S_S_S_S_S_S_S_S_S_S_S_S_S_S_S_S_S_S_S_S_S_S_S_S_S_S_S_S_S_S_S_S_S_S_S_S_S_S_S_S_S_S_S_S_S_S_S_S_S_S_S_S_S_S_S_S_S_S_S_S_S_S_S_S_S_S_S_S_S_S_S_S_S_S_S_S_S_S_S_S_S_S_S_S_S_S_S_S_S_S_S_S_S_S_S_S_S_S_S_S_S_S_S_S_S_S_S_S_S_S_S_S_S_S_S_S_S_S_S_S_S_S_S_S_S_S_S_S_S_S_S_S_S_S_S_S_S_S_S_S_S_S_S_S_S_S_S_S_S_S_S_S_S_S_S_S_S_S_S_S_S_S_S_S_S_S_S_S_S_S_S_S_S_S_S_S_S_S_S_S_S_S_S_S_S_S_S_S_S_S_S_S_S_S_S_S_S_S_S_S_S_S_S_S_S_S_S_S_S_S_S_S_S_S_S_S_S_S_S_S_S_S_S_S_S_S_S_S_S_S_S_S_S_S_S_S_S_S_S_S_S_S_S_S_S_S_S_S_S_S_S_S_S_S_S_S_S_S_S_S_S_S_S_S_S_S_S_S_S_S_S_S_S_S_S_S_S_S_S_S_S_S_S_S_S_S_S_S_S_S_S_S_S_S_S_S_S_S_S_S_S_S_S_S_S_S_S_S_S_S_S_S_S_S_S_S_S_S_S_S_S_S_S_S_S_S_S_S_S_S_S_S_S_S_S_S_S_S_S_S_S_S_S_S_S_S_S_S_S_S_S_S_S_S_S_S_S_S_S_S_S_S_S_S_S_S_S_S_S_S_S_S_S_S_S_S_S_S_S_S_S_S_S_S_S_S_S_S_S_S_S_S_S_S_S_S_S_S_S_S_S_S_S_S_S_S_S_S_S_S_S_S_S_S_S_S_S_S_S_S_S_S_S_S_S_S_S_S_S_S_S_S_S_S_S_S_S_S_S_S_S_S_S_S_S_S_S_S_S_S_S_S_S_S_S_S_S_S_S_S_S_S_S_S_S_S_S_S_S_S_S_S_S_S_S_S_S_S_S_S_S_S_S_S_S_S_S_S_S_S_S_S_S_S_S_S_S_S_S_S_S_S_S_S_S_S_S_S_S_S_S_S_S_S_S_S_S_S_S_S_S_S_S_S_S_S_S_S_S_S_S_S_S_S_S_S_S_S_S_S_S_S_S_S_S_S_S_S_S_S_S_S_S_S_S_S_S_S_S_S_S_S_S_S_S_S_S_S_S_S_S_S_S_S_S_S_S_S_S_S_S_S_S_S__param_366];
	ld.param.u64 	%rd368, [_Z4racePiS_S_S_S_S_S_S_S_S_S_S_S_S_S_S_S_S_S_S_S_S_S_S_S_S_S_S_S_S_S_S_S_S_S_S_S_S_S_S_S_S_S_S_S_S_S_S_S_S_S_S_S_S_S_S_S_S_S_S_S_S_S_S_S_S_S_S_S_S_S_S_S_S_S_S_S_S_S_S_S_S_S_S_S_S_S_S_S_S_S_S_S_S_S_S_S_S_S_S_S_S_S_S_S_S_S_S_S_S_S_S_S_S_S_S_S_S_S_S_S_S_S_S_S_S_S_S_S_S_S_S_S_S_S_S_S_S_S_S_S_S_S_S_S_S_S_S_S_S_S_S_S_S_S_S_S_S_S_S_S_S_S_S_S_S_S_S_S_S_S_S_S_S_S_S_S_S_S_S_S_S_S_S_S_S_S_S_S_S_S_S_S_S_S_S_S_S_S_S_S_S_S_S_S_S_S_S_S_S_S_S_S_S_S_S_S_S_S_S_S_S_S_S_S_S_S_S_S_S_S_S_S_S_S_S_S_S_S_S_S_S_S_S_S_S_S_S_S_S_S_S_S_S_S_S_S_S_S_S_S_S_S_S_S_S_S_S_S_S_S_S_S_S_S_S_S_S_S_S_S_S_S_S_S_S_S_S_S_S_S_S_S_S_S_S_S_S_S_S_S_S_S_S_S_S_S_S_S_S_S_S_S_S_S_S_S_S_S_S_S_S_S_S_S_S_S_S_S_S_S_S_S_S_S_S_S_S_S_S_S_S_S_S_S_S_S_S_S_S_S_S_S_S_S_S_S_S_S_S_S_S_S_S_S_S_S_S_S_S_S_S_S_S_S_S_S_S_S_S_S_S_S_S_S_S_S_S_S_S_S_S_S_S_S_S_S_S_S_S_S_S_S_S_S_S_S_S_S_S_S_S_S_S_S_S_S_S_S_S_S_S_S_S_S_S_S_S_S_S_S_S_S_S_S_S_S_S_S_S_S_S_S_S_S_S_S_S_S_S_S_S_S_S_S_S_S_S_S_S_S_S_S_S_S_S_S_S_S_S_S_S_S_S_S_S_S_S_S_S_S_S_S_S_S_S_S_S_S_S_S_S_S_S_S_S_S_S_S_S_S_S_S_S_S_S_S_S_S_S_S_S_S_S_S_S_S_S_S_S_S_S_S_S_S_S_S_S_S_S_S_S_S_S_S_S_S_S_S_S_S_S_S_S_S_S_S_S_S_S_S_S_S_S_S_S_S_S_S_S_S_S_S_S_S_S_S_S_S_S_S_S_S_S_S_S_S_S_S_S_S_S_S_S_S_S_S_S_S_S_S_S_S_S_S_S_S_S_S_S_S_S_S_S_S_S_S_S_S_S_S_S_S_S_S_S_S_S_S_S_S_S_S_S_S_S_S_S_S_S_S_S_S_S_S_S_S_S_S_S_S_S_S_S_S_S_S_S_S_S_S_S_S_S_S_S_S_S_S_S_S_S_S_S_S_S_S_S_S_S_S_S_S_S_S_S_S_S_S_S_S_S_S_S_S_S_S_S_S_S_S_S_S_S_S_S_S_S_S_S_S_S_S_S_S_S_S_S_S_S_S_S_S_S_S_S_S_S_S_S_S_S_S_S_S_S_S_S_S_S_S_S_S_S_S_S_S_S_S_S_S_S_S_S_S_S_S_S_S_S_S_S_S_S_S_S_S_S_S_S_S_S_S_S_S_S_S_S_S_S_S_S_S_S_S_S_S_S_S_S_S_S_S_S_S_S_S_S_S_S_S_S_S_S_S_S_S_S_S_S_S_S_S_S_S_S_S_S_S_S_S_S_S_S_S_S_S_S_S_S_S_S_S_S_S_S_S_S_S_S_S_S_S_S_S_S_S_S_S_S_S_S_S_S_S_S_S_S_S_S_S_S_S_S_S_S_S_S_S_S_S_S_S_S_S_S_S_S_S_S_S_S_S_S_S_S_S_S_S_S_S_S_S_S_S_S_S_S_S_S_S_S_S_S_S_S_S_S_S_S_S_S_S_S_S_S_S_S_S_S_S_S_S_S_S_S_S_S_S_S_S_S_S_S_S_S_S_S_S_S_S_S_S_S_S_S_S_S_S_S_S_S_S_S_S_S_S_S_S_S_S_S_S_S_S_S_S_S_S_S_S_S_S_S_S_S_S_S_S_S_S_S_S_S_S_S_S_S_S_S_S_S_S_S_S_S_S_S_S_S_S_S_S_S_S_S_S_S_S_S_S_S_S_S_S_S_S_S_S_S_S_S_S_S_S_S_S_S_S_S_S_S_S_S__param_367];
	ld.param.u64 	%rd369, [_Z4racePiS_S_S_S_S_S_S_S_S_S_S_S_S_S_S_S_S_S_S_S_S_S_S_S_S_S_S_S_S_S_S_S_S_S_S_S_S_S_S_S_S_S_S_S_S_S_S_S_S_S_S_S_S_S_S_S_S_S_S_S_S_S_S_S_S_S_S_S_S_S_S_S_S_S_S_S_S_S_S_S_S_S_S_S_S_S_S_S_S_S_S_S_S_S_S_S_S_S_S_S_S_S_S_S_S_S_S_S_S_S_S_S_S_S_S_S_S_S_S_S_S_S_S_S_S_S_S_S_S_S_S_S_S_S_S_S_S_S_S_S_S_S_S_S_S_S_S_S_S_S_S_S_S_S_S_S_S_S_S_S_S_S_S_S_S_S_S_S_S_S_S_S_S_S_S_S_S_S_S_S_S_S_S_S_S_S_S_S_S_S_S_S_S_S_S_S_S_S_S_S_S_S_S_S_S_S_S_S_S_S_S_S_S_S_S_S_S_S_S_S_S_S_S_S_S_S_S_S_S_S_S_S_S_S_S_S_S_S_S_S_S_S_S_S_S_S_S_S_S_S_S_S_S_S_S_S_S_S_S_S_S_S_S_S_S_S_S_S_S_S_S_S_S_S_S_S_S_S_S_S_S_S_S_S_S_S_S_S_S_S_S_S_S_S_S_S_S_S_S_S_S_S_S_S_S_S_S_S_S_S_S_S_S_S_S_S_S_S_S_S_S_S_S_S_S_S_S_S_S_S_S_S_S_S_S_S_S_S_S_S_S_S_S_S_S_S_S_S_S_S_S_S_S_S_S_S_S_S_S_S_S_S_S_S_S_S_S_S_S_S_S_S_S_S_S_S_S_S_S_S_S_S_S_S_S_S_S_S_S_S_S_S_S_S_S_S_S_S_S_S_S_S_S_S_S_S_S_S_S_S_S_S_S_S_S_S_S_S_S_S_S_S_S_S_S_S_S_S_S_S_S_S_S_S_S_S_S_S_S_S_S_S_S_S_S_S_S_S_S_S_S_S_S_S_S_S_S_S_S_S_S_S_S_S_S_S_S_S_S_S_S_S_S_S_S_S_S_S_S_S_S_S_S_S_S_S_S_S_S_S_S_S_S_S_S_S_S_S_S_S_S_S_S_S_S_S_S_S_S_S_S_S_S_S_S_S_S_S_S_S_S_S_S_S_S_S_S_S_S_S_S_S_S_S_S_S_S_S_S_S_S_S_S_S_S_S_S_S_S_S_S_S_S_S_S_S_S_S_S_S_S_S_S_S_S_S_S_S_S_S_S_S_S_S_S_S_S_S_S_S_S_S_S_S_S_S_S_S_S_S_S_S_S_S_S_S_S_S_S_S_S_S_S_S_S_S_S_S_S_S_S_S_S_S_S_S_S_S_S_S_S_S_S_S_S_S_S_S_S_S_S_S_S_S_S_S_S_S_S_S_S_S_S_S_S_S_S_S_S_S_S_S_S_S_S_S_S_S_S_S_S_S_S_S_S_S_S_S_S_S_S_S_S_S_S_S_S_S_S_S_S_S_S_S_S_S_S_S_S_S_S_S_S_S_S_S_S_S_S_S_S_S_S_S_S_S_S_S_S_S_S_S_S_S_S_S_S_S_S_S_S_S_S_S_S_S_S_S_S_S_S_S_S_S_S_S_S_S_S_S_S_S_S_S_S_S_S_S_S_S_S_S_S_S_S_S_S_S_S_S_S_S_S_S_S_S_S_S_S_S_S_S_S_S_S_S_S_S_S_S_S_S_S_S_S_S_S_S_S_S_S_S_S_S_S_S_S_S_S_S_S_S_S_S_S_S_S_S_S_S_S_S_S_S_S_S_S_S_S_S_S_S_S_S_S_S_S_S_S_S_S_S_S_S_S_S_S_S_S_S_S_S_S_S_S_S_S_S_S_S_S_S_S_S_S_S_S_S_S_S_S_S_S_S_S_S_S_S_S_S_S_S_S_S_S_S_S_S_S_S_S_S_S_S_S_S_S_S_S_S_S_S_S_S_S_S_S_S_S_S_S_S_S_S_S_S_S_S_S_S_S_S_S_S_S_S_S_S_S_S_S_S_S_S_S_S_S_S_S_S_S_S_S_S_S_S_S_S_S_S_S_S_S_S_S_S_S_S_S_S_S_S_S_S_S_S_S_S_S_S_S_S_S_S_S_S_S_S_S_S_S_S_S_S_S_S_S_S_S_S_S_S_S_S_S_S_S_S_S_S_S_S_S_S_S_S_S_S_S_S_S_S_S_S_S_S_S_S_S_S_S_S_S_S_S_S_S_S_S_S_S_S_S__param_368];
	ld.param.u64 	%rd370, [_Z4racePiS_S_S_S_S_S_S_S_S_S_S_S_S_S_S_S_S_S_S_S_S_S_S_S_S_S_S_S_S_S_S_S_S_S_S_S_S_S_S_S_S_S_S_S_S_S_S_S_S_S_S_S_S_S_S_S_S_S_S_S_S_S_S_S_S_S_S_S_S_S_S_S_S_S_S_S_S_S_S_S_S_S_S_S_S_S_S_S_S_S_S_S_S_S_S_S_S_S_S_S_S_S_S_S_S_S_S_S_S_S_S_S_S_S_S_S_S_S_S_S_S_S_S_S_S_S_S_S_S_S_S_S_S_S_S_S_S_S_S_S_S_S_S_S_S_S_S_S_S_S_S_S_S_S_S_S_S_S_S_S_S_S_S_S_S_S_S_S_S_S_S_S_S_S_S_S_S_S_S_S_S_S_S_S_S_S_S_S_S_S_S_S_S_S_S_S_S_S_S_S_S_S_S_S_S_S_S_S_S_S_S_S_S_S_S_S_S_S_S_S_S_S_S_S_S_S_S_S_S_S_S_S_S_S_S_S_S_S_S_S_S_S_S_S_S_S_S_S_S_S_S_S_S_S_S_S_S_S_S_S_S_S_S_S_S_S_S_S_S_S_S_S_S_S_S_S_S_S_S_S_S_S_S_S_S_S_S_S_S_S_S_S_S_S_S_S_S_S_S_S_S_S_S_S_S_S_S_S_S_S_S_S_S_S_S_S_S_S_S_S_S_S_S_S_S_S_S_S_S_S_S_S_S_S_S_S_S_S_S_S_S_S_S_S_S_S_S_S_S_S_S_S_S_S_S_S_S_S_S_S_S_S_S_S_S_S_S_S_S_S_S_S_S_S_S_S_S_S_S_S_S_S_S_S_S_S_S_S_S_S_S_S_S_S_S_S_S_S_S_S_S_S_S_S_S_S_S_S_S_S_S_S_S_S_S_S_S_S_S_S_S_S_S_S_S_S_S_S_S_S_S_S_S_S_S_S_S_S_S_S_S_S_S_S_S_S_S_S_S_S_S_S_S_S_S_S_S_S_S_S_S_S_S_S_S_S_S_S_S_S_S_S_S_S_S_S_S_S_S_S_S_S_S_S_S_S_S_S_S_S_S_S_S_S_S_S_S_S_S_S_S_S_S_S_S_S_S_S_S_S_S_S_S_S_S_S_S_S_S_S_S_S_S_S_S_S_S_S_S_S_S_S_S_S_S_S_S_S_S_S_S_S_S_S_S_S_S_S_S_S_S_S_S_S_S_S_S_S_S_S_S_S_S_S_S_S_S_S_S_S_S_S_S_S_S_S_S_S_S_S_S_S_S_S_S_S_S_S_S_S_S_S_S_S_S_S_S_S_S_S_S_S_S_S_S_S_S_S_S_S_S_S_S_S_S_S_S_S_S_S_S_S_S_S_S_S_S_S_S_S_S_S_S_S_S_S_S_S_S_S_S_S_S_S_S_S_S_S_S_S_S_S_S_S_S_S_S_S_S_S_S_S_S_S_S_S_S_S_S_S_S_S_S_S_S_S_S_S_S_S_S_S_S_S_S_S_S_S_S_S_S_S_S_S_S_S_S_S_S_S_S_S_S_S_S_S_S_S_S_S_S_S_S_S_S_S_S_S_S_S_S_S_S_S_S_S_S_S_S_S_S_S_S_S_S_S_S_S_S_S_S_S_S_S_S_S_S_S_S_S_S_S_S_S_S_S_S_S_S_S_S_S_S_S_S_S_S_S_S_S_S_S_S_S_S_S_S_S_S_S_S_S_S_S_S_S_S_S_S_S_S_S_S_S_S_S_S_S_S_S_S_S_S_S_S_S_S_S_S_S_S_S_S_S_S_S_S_S_S_S_S_S_S_S_S_S_S_S_S_S_S_S_S_S_S_S_S_S_S_S_S_S_S_S_S_S_S_S_S_S_S_S_S_S_S_S_S_S_S_S_S_S_S_S_S_S_S_S_S_S_S_S_S_S_S_S_S_S_S_S_S_S_S_S_S_S_S_S_S_S_S_S_S_S_S_S_S_S_S_S_S_S_S_S_S_S_S_S_S_S_S_S_S_S_S_S_S_S_S_S_S_S_S_S_S_S_S_S_S_S_S_S_S_S_S_S_S_S_S_S_S_S_S_S_S_S_S_S_S_S_S_S_S_S_S_S_S_S_S_S_S_S_S_S_S_S_S_S_S_S_S_S_S_S_S_S_S_S_S_S_S_S_S_S_S_S_S_S_S_S_S_S_S_S_S_S_S_S_S_S_S_S_S_S_S_S_S_S_S_S_S_S_S_S_S_S_S_S_S_S_S_S_S__param_369];
	ld.param.u64 	%rd371, [_Z4racePiS_S_S_S_S_S_S_S_S_S_S_S_S_S_S_S_S_S_S_S_S_S_S_S_S_S_S_S_S_S_S_S_S_S_S_S_S_S_S_S_S_S_S_S_S_S_S_S_S_S_S_S_S_S_S_S_S_S_S_S_S_S_S_S_S_S_S_S_S_S_S_S_S_S_S_S_S_S_S_S_S_S_S_S_S_S_S_S_S_S_S_S_S_S_S_S_S_S_S_S_S_S_S_S_S_S_S_S_S_S_S_S_S_S_S_S_S_S_S_S_S_S_S_S_S_S_S_S_S_S_S_S_S_S_S_S_S_S_S_S_S_S_S_S_S_S_S_S_S_S_S_S_S_S_S_S_S_S_S_S_S_S_S_S_S_S_S_S_S_S_S_S_S_S_S_S_S_S_S_S_S_S_S_S_S_S_S_S_S_S_S_S_S_S_S_S_S_S_S_S_S_S_S_S_S_S_S_S_S_S_S_S_S_S_S_S_S_S_S_S_S_S_S_S_S_S_S_S_S_S_S_S_S_S_S_S_S_S_S_S_S_S_S_S_S_S_S_S_S_S_S_S_S_S_S_S_S_S_S_S_S_S_S_S_S_S_S_S_S_S_S_S_S_S_S_S_S_S_S_S_S_S_S_S_S_S_S_S_S_S_S_S_S_S_S_S_S_S_S_S_S_S_S_S_S_S_S_S_S_S_S_S_S_S_S_S_S_S_S_S_S_S_S_S_S_S_S_S_S_S_S_S_S_S_S_S_S_S_S_S_S_S_S_S_S_S_S_S_S_S_S_S_S_S_S_S_S_S_S_S_S_S_S_S_S_S_S_S_S_S_S_S_S_S_S_S_S_S_S_S_S_S_S_S_S_S_S_S_S_S_S_S_S_S_S_S_S_S_S_S_S_S_S_S_S_S_S_S_S_S_S_S_S_S_S_S_S_S_S_S_S_S_S_S_S_S_S_S_S_S_S_S_S_S_S_S_S_S_S_S_S_S_S_S_S_S_S_S_S_S_S_S_S_S_S_S_S_S_S_S_S_S_S_S_S_S_S_S_S_S_S_S_S_S_S_S_S_S_S_S_S_S_S_S_S_S_S_S_S_S_S_S_S_S_S_S_S_S_S_S_S_S_S_S_S_S_S_S_S_S_S_S_S_S_S_S_S_S_S_S_S_S_S_S_S_S_S_S_S_S_S_S_S_S_S_S_S_S_S_S_S_S_S_S_S_S_S_S_S_S_S_S_S_S_S_S_S_S_S_S_S_S_S_S_S_S_S_S_S_S_S_S_S_S_S_S_S_S_S_S_S_S_S_S_S_S_S_S_S_S_S_S_S_S_S_S_S_S_S_S_S_S_S_S_S_S_S_S_S_S_S_S_S_S_S_S_S_S_S_S_S_S_S_S_S_S_S_S_S_S_S_S_S_S_S_S_S_S_S_S_S_S_S_S_S_S_S_S_S_S_S_S_S_S_S_S_S_S_S_S_S_S_S_S_S_S_S_S_S_S_S_S_S_S_S_S_S_S_S_S_S_S_S_S_S_S_S_S_S_S_S_S_S_S_S_S_S_S_S_S_S_S_S_S_S_S_S_S_S_S_S_S_S_S_S_S_S_S_S_S_S_S_S_S_S_S_S_S_S_S_S_S_S_S_S_S_S_S_S_S_S_S_S_S_S_S_S_S_S_S_S_S_S_S_S_S_S_S_S_S_S_S_S_S_S_S_S_S_S_S_S_S_S_S_S_S_S_S_S_S_S_S_S_S_S_S_S_S_S_S_S_S_S_S_S_S_S_S_S_S_S_S_S_S_S_S_S_S_S_S_S_S_S_S_S_S_S_S_S_S_S_S_S_S_S_S_S_S_S_S_S_S_S_S_S_S_S_S_S_S_S_S_S_S_S_S_S_S_S_S_S_S_S_S_S_S_S_S_S_S_S_S_S_S_S_S_S_S_S_S_S_S_S_S_S_S_S_S_S_S_S_S_S_S_S_S_S_S_S_S_S_S_S_S_S_S_S_S_S_S_S_S_S_S_S_S_S_S_S_S_S_S_S_S_S_S_S_S_S_S_S_S_S_S_S_S_S_S_S_S_S_S_S_S_S_S_S_S_S_S_S_S_S_S_S_S_S_S_S_S_S_S_S_S_S_S_S_S_S_S_S_S_S_S_S_S_S_S_S_S_S_S_S_S_S_S_S_S_S_S_S_S_S_S_S_S_S_S_S_S_S_S_S_S_S_S_S_S_S_S_S_S_S_S_S_S_S_S_S_S_S_S_S_S_S_S_S_S_S_S_S_S_S__param_370];
	ld.param.u64 	%rd372, [_Z4racePiS_S_S_S_S_S_S_S_S_S_S_S_S_S_S_S_S_S_S_S_S_S_S_S_S_S_S_S_S_S_S_S_S_S_S_S_S_S_S_S_S_S_S_S_S_S_S_S_S_S_S_S_S_S_S_S_S_S_S_S_S_S_S_S_S_S_S_S_S_S_S_S_S_S_S_S_S_S_S_S_S_S_S_S_S_S_S_S_S_S_S_S_S_S_S_S_S_S_S_S_S_S_S_S_S_S_S_S_S_S_S_S_S_S_S_S_S_S_S_S_S_S_S_S_S_S_S_S_S_S_S_S_S_S_S_S_S_S_S_S_S_S_S_S_S_S_S_S_S_S_S_S_S_S_S_S_S_S_S_S_S_S_S_S_S_S_S_S_S_S_S_S_S_S_S_S_S_S_S_S_S_S_S_S_S_S_S_S_S_S_S_S_S_S_S_S_S_S_S_S_S_S_S_S_S_S_S_S_S_S_S_S_S_S_S_S_S_S_S_S_S_S_S_S_S_S_S_S_S_S_S_S_S_S_S_S_S_S_S_S_S_S_S_S_S_S_S_S_S_S_S_S_S_S_S_S_S_S_S_S_S_S_S_S_S_S_S_S_S_S_S_S_S_S_S_S_S_S_S_S_S_S_S_S_S_S_S_S_S_S_S_S_S_S_S_S_S_S_S_S_S_S_S_S_S_S_S_S_S_S_S_S_S_S_S_S_S_S_S_S_S_S_S_S_S_S_S_S_S_S_S_S_S_S_S_S_S_S_S_S_S_S_S_S_S_S_S_S_S_S_S_S_S_S_S_S_S_S_S_S_S_S_S_S_S_S_S_S_S_S_S_S_S_S_S_S_S_S_S_S_S_S_S_S_S_S_S_S_S_S_S_S_S_S_S_S_S_S_S_S_S_S_S_S_S_S_S_S_S_S_S_S_S_S_S_S_S_S_S_S_S_S_S_S_S_S_S_S_S_S_S_S_S_S_S_S_S_S_S_S_S_S_S_S_S_S_S_S_S_S_S_S_S_S_S_S_S_S_S_S_S_S_S_S_S_S_S_S_S_S_S_S_S_S_S_S_S_S_S_S_S_S_S_S_S_S_S_S_S_S_S_S_S_S_S_S_S_S_S_S_S_S_S_S_S_S_S_S_S_S_S_S_S_S_S_S_S_S_S_S_S_S_S_S_S_S_S_S_S_S_S_S_S_S_S_S_S_S_S_S_S_S_S_S_S_S_S_S_S_S_S_S_S_S_S_S_S_S_S_S_S_S_S_S_S_S_S_S_S_S_S_S_S_S_S_S_S_S_S_S_S_S_S_S_S_S_S_S_S_S_S_S_S_S_S_S_S_S_S_S_S_S_S_S_S_S_S_S_S_S_S_S_S_S_S_S_S_S_S_S_S_S_S_S_S_S_S_S_S_S_S_S_S_S_S_S_S_S_S_S_S_S_S_S_S_S_S_S_S_S_S_S_S_S_S_S_S_S_S_S_S_S_S_S_S_S_S_S_S_S_S_S_S_S_S_S_S_S_S_S_S_S_S_S_S_S_S_S_S_S_S_S_S_S_S_S_S_S_S_S_S_S_S_S_S_S_S_S_S_S_S_S_S_S_S_S_S_S_S_S_S_S_S_S_S_S_S_S_S_S_S_S_S_S_S_S_S_S_S_S_S_S_S_S_S_S_S_S_S_S_S_S_S_S_S_S_S_S_S_S_S_S_S_S_S_S_S_S_S_S_S_S_S_S_S_S_S_S_S_S_S_S_S_S_S_S_S_S_S_S_S_S_S_S_S_S_S_S_S_S_S_S_S_S_S_S_S_S_S_S_S_S_S_S_S_S_S_S_S_S_S_S_S_S_S_S_S_S_S_S_S_S_S_S_S_S_S_S_S_S_S_S_S_S_S_S_S_S_S_S_S_S_S_S_S_S_S_S_S_S_S_S_S_S_S_S_S_S_S_S_S_S_S_S_S_S_S_S_S_S_S_S_S_S_S_S_S_S_S_S_S_S_S_S_S_S_S_S_S_S_S_S_S_S_S_S_S_S_S_S_S_S_S_S_S_S_S_S_S_S_S_S_S_S_S_S_S_S_S_S_S_S_S_S_S_S_S_S_S_S_S_S_S_S_S_S_S_S_S_S_S_S_S_S_S_S_S_S_S_S_S_S_S_S_S_S_S_S_S_S_S_S_S_S_S_S_S_S_S_S_S_S_S_S_S_S_S_S_S_S_S_S_S_S_S_S_S_S_S_S_S_S_S_S_S_S_S_S_S_S_S_S_S_S_S_S_S_S_S_S_S_S_S__param_371];
	ld.param.u64 	%rd373, [_Z4racePiS_S_S_S_S_S_S_S_S_S_S_S_S_S_S_S_S_S_S_S_S_S_S_S_S_S_S_S_S_S_S_S_S_S_S_S_S_S_S_S_S_S_S_S_S_S_S_S_S_S_S_S_S_S_S_S_S_S_S_S_S_S_S_S_S_S_S_S_S_S_S_S_S_S_S_S_S_S_S_S_S_S_S_S_S_S_S_S_S_S_S_S_S_S_S_S_S_S_S_S_S_S_S_S_S_S_S_S_S_S_S_S_S_S_S_S_S_S_S_S_S_S_S_S_S_S_S_S_S_S_S_S_S_S_S_S_S_S_S_S_S_S_S_S_S_S_S_S_S_S_S_S_S_S_S_S_S_S_S_S_S_S_S_S_S_S_S_S_S_S_S_S_S_S_S_S_S_S_S_S_S_S_S_S_S_S_S_S_S_S_S_S_S_S_S_S_S_S_S_S_S_S_S_S_S_S_S_S_S_S_S_S_S_S_S_S_S_S_S_S_S_S_S_S_S_S_S_S_S_S_S_S_S_S_S_S_S_S_S_S_S_S_S_S_S_S_S_S_S_S_S_S_S_S_S_S_S_S_S_S_S_S_S_S_S_S_S_S_S_S_S_S_S_S_S_S_S_S_S_S_S_S_S_S_S_S_S_S_S_S_S_S_S_S_S_S_S_S_S_S_S_S_S_S_S_S_S_S_S_S_S_S_S_S_S_S_S_S_S_S_S_S_S_S_S_S_S_S_S_S_S_S_S_S_S_S_S_S_S_S_S_S_S_S_S_S_S_S_S_S_S_S_S_S_S_S_S_S_S_S_S_S_S_S_S_S_S_S_S_S_S_S_S_S_S_S_S_S_S_S_S_S_S_S_S_S_S_S_S_S_S_S_S_S_S_S_S_S_S_S_S_S_S_S_S_S_S_S_S_S_S_S_S_S_S_S_S_S_S_S_S_S_S_S_S_S_S_S_S_S_S_S_S_S_S_S_S_S_S_S_S_S_S_S_S_S_S_S_S_S_S_S_S_S_S_S_S_S_S_S_S_S_S_S_S_S_S_S_S_S_S_S_S_S_S_S_S_S_S_S_S_S_S_S_S_S_S_S_S_S_S_S_S_S_S_S_S_S_S_S_S_S_S_S_S_S_S_S_S_S_S_S_S_S_S_S_S_S_S_S_S_S_S_S_S_S_S_S_S_S_S_S_S_S_S_S_S_S_S_S_S_S_S_S_S_S_S_S_S_S_S_S_S_S_S_S_S_S_S_S_S_S_S_S_S_S_S_S_S_S_S_S_S_S_S_S_S_S_S_S_S_S_S_S_S_S_S_S_S_S_S_S_S_S_S_S_S_S_S_S_S_S_S_S_S_S_S_S_S_S_S_S_S_S_S_S_S_S_S_S_S_S_S_S_S_S_S_S_S_S_S_S_S_S_S_S_S_S_S_S_S_S_S_S_S_S_S_S_S_S_S_S_S_S_S_S_S_S_S_S_S_S_S_S_S_S_S_S_S_S_S_S_S_S_S_S_S_S_S_S_S_S_S_S_S_S_S_S_S_S_S_S_S_S_S_S_S_S_S_S_S_S_S_S_S_S_S_S_S_S_S_S_S_S_S_S_S_S_S_S_S_S_S_S_S_S_S_S_S_S_S_S_S_S_S_S_S_S_S_S_S_S_S_S_S_S_S_S_S_S_S_S_S_S_S_S_S_S_S_S_S_S_S_S_S_S_S_S_S_S_S_S_S_S_S_S_S_S_S_S_S_S_S_S_S_S_S_S_S_S_S_S_S_S_S_S_S_S_S_S_S_S_S_S_S_S_S_S_S_S_S_S_S_S_S_S_S_S_S_S_S_S_S_S_S_S_S_S_S_S_S_S_S_S_S_S_S_S_S_S_S_S_S_S_S_S_S_S_S_S_S_S_S_S_S_S_S_S_S_S_S_S_S_S_S_S_S_S_S_S_S_S_S_S_S_S_S_S_S_S_S_S_S_S_S_S_S_S_S_S_S_S_S_S_S_S_S_S_S_S_S_S_S_S_S_S_S_S_S_S_S_S_S_S_S_S_S_S_S_S_S_S_S_S_S_S_S_S_S_S_S_S_S_S_S_S_S_S_S_S_S_S_S_S_S_S_S_S_S_S_S_S_S_S_S_S_S_S_S_S_S_S_S_S_S_S_S_S_S_S_S_S_S_S_S_S_S_S_S_S_S_S_S_S_S_S_S_S_S_S_S_S_S_S_S_S_S_S_S_S_S_S_S_S_S_S_S_S_S_S_S_S_S_S_S_S_S_S_S_S_S_S_S__param_372];
	ld.param.u64 	%rd374, [_Z4racePiS_S_S_S_S_S_S_S_S_S_S_S_S_S_S_S_S_S_S_S_S_S_S_S_S_S_S_S_S_S_S_S_S_S_S_S_S_S_S_S_S_S_S_S_S_S_S_S_S_S_S_S_S_S_S_S_S_S_S_S_S_S_S_S_S_S_S_S_S_S_S_S_S_S_S_S_S_S_S_S_S_S_S_S_S_S_S_S_S_S_S_S_S_S_S_S_S_S_S_S_S_S_S_S_S_S_S_S_S_S_S_S_S_S_S_S_S_S_S_S_S_S_S_S_S_S_S_S_S_S_S_S_S_S_S_S_S_S_S_S_S_S_S_S_S_S_S_S_S_S_S_S_S_S_S_S_S_S_S_S_S_S_S_S_S_S_S_S_S_S_S_S_S_S_S_S_S_S_S_S_S_S_S_S_S_S_S_S_S_S_S_S_S_S_S_S_S_S_S_S_S_S_S_S_S_S_S_S_S_S_S_S_S_S_S_S_S_S_S_S_S_S_S_S_S_S_S_S_S_S_S_S_S_S_S_S_S_S_S_S_S_S_S_S_S_S_S_S_S_S_S_S_S_S_S_S_S_S_S_S_S_S_S_S_S_S_S_S_S_S_S_S_S_S_S_S_S_S_S_S_S_S_S_S_S_S_S_S_S_S_S_S_S_S_S_S_S_S_S_S_S_S_S_S_S_S_S_S_S_S_S_S_S_S_S_S_S_S_S_S_S_S_S_S_S_S_S_S_S_S_S_S_S_S_S_S_S_S_S_S_S_S_S_S_S_S_S_S_S_S_S_S_S_S_S_S_S_S_S_S_S_S_S_S_S_S_S_S_S_S_S_S_S_S_S_S_S_S_S_S_S_S_S_S_S_S_S_S_S_S_S_S_S_S_S_S_S_S_S_S_S_S_S_S_S_S_S_S_S_S_S_S_S_S_S_S_S_S_S_S_S_S_S_S_S_S_S_S_S_S_S_S_S_S_S_S_S_S_S_S_S_S_S_S_S_S_S_S_S_S_S_S_S_S_S_S_S_S_S_S_S_S_S_S_S_S_S_S_S_S_S_S_S_S_S_S_S_S_S_S_S_S_S_S_S_S_S_S_S_S_S_S_S_S_S_S_S_S_S_S_S_S_S_S_S_S_S_S_S_S_S_S_S_S_S_S_S_S_S_S_S_S_S_S_S_S_S_S_S_S_S_S_S_S_S_S_S_S_S_S_S_S_S_S_S_S_S_S_S_S_S_S_S_S_S_S_S_S_S_S_S_S_S_S_S_S_S_S_S_S_S_S_S_S_S_S_S_S_S_S_S_S_S_S_S_S_S_S_S_S_S_S_S_S_S_S_S_S_S_S_S_S_S_S_S_S_S_S_S_S_S_S_S_S_S_S_S_S_S_S_S_S_S_S_S_S_S_S_S_S_S_S_S_S_S_S_S_S_S_S_S_S_S_S_S_S_S_S_S_S_S_S_S_S_S_S_S_S_S_S_S_S_S_S_S_S_S_S_S_S_S_S_S_S_S_S_S_S_S_S_S_S_S_S_S_S_S_S_S_S_S_S_S_S_S_S_S_S_S_S_S_S_S_S_S_S_S_S_S_S_S_S_S_S_S_S_S_S_S_S_S_S_S_S_S_S_S_S_S_S_S_S_S_S_S_S_S_S_S_S_S_S_S_S_S_S_S_S_S_S_S_S_S_S_S_S_S_S_S_S_S_S_S_S_S_S_S_S_S_S_S_S_S_S_S_S_S_S_S_S_S_S_S_S_S_S_S_S_S_S_S_S_S_S_S_S_S_S_S_S_S_S_S_S_S_S_S_S_S_S_S_S_S_S_S_S_S_S_S_S_S_S_S_S_S_S_S_S_S_S_S_S_S_S_S_S_S_S_S_S_S_S_S_S_S_S_S_S_S_S_S_S_S_S_S_S_S_S_S_S_S_S_S_S_S_S_S_S_S_S_S_S_S_S_S_S_S_S_S_S_S_S_S_S_S_S_S_S_S_S_S_S_S_S_S_S_S_S_S_S_S_S_S_S_S_S_S_S_S_S_S_S_S_S_S_S_S_S_S_S_S_S_S_S_S_S_S_S_S_S_S_S_S_S_S_S_S_S_S_S_S_S_S_S_S_S_S_S_S_S_S_S_S_S_S_S_S_S_S_S_S_S_S_S_S_S_S_S_S_S_S_S_S_S_S_S_S_S_S_S_S_S_S_S_S_S_S_S_S_S_S_S_S_S_S_S_S_S_S_S_S_S_S_S_S_S_S_S_S_S_S_S_S_S_S_S_S_S_S_S_S_S_S__param_373];
	ld.param.u64 	%rd375, [_Z4racePiS_S_S_S_S_S_S_S_S_S_S_S_S_S_S_S_S_S_S_S_S_S_S_S_S_S_S_S_S_S_S_S_S_S_S_S_S_S_S_S_S_S_S_S_S_S_S_S_S_S_S_S_S_S_S_S_S_S_S_S_S_S_S_S_S_S_S_S_S_S_S_S_S_S_S_S_S_S_S_S_S_S_S_S_S_S_S_S_S_S_S_S_S_S_S_S_S_S_S_S_S_S_S_S_S_S_S_S_S_S_S_S_S_S_S_S_S_S_S_S_S_S_S_S_S_S_S_S_S_S_S_S_S_S_S_S_S_S_S_S_S_S_S_S_S_S_S_S_S_S_S_S_S_S_S_S_S_S_S_S_S_S_S_S_S_S_S_S_S_S_S_S_S_S_S_S_S_S_S_S_S_S_S_S_S_S_S_S_S_S_S_S_S_S_S_S_S_S_S_S_S_S_S_S_S_S_S_S_S_S_S_S_S_S_S_S_S_S_S_S_S_S_S_S_S_S_S_S_S_S_S_S_S_S_S_S_S_S_S_S_S_S_S_S_S_S_S_S_S_S_S_S_S_S_S_S_S_S_S_S_S_S_S_S_S_S_S_S_S_S_S_S_S_S_S_S_S_S_S_S_S_S_S_S_S_S_S_S_S_S_S_S_S_S_S_S_S_S_S_S_S_S_S_S_S_S_S_S_S_S_S_S_S_S_S_S_S_S_S_S_S_S_S_S_S_S_S_S_S_S_S_S_S_S_S_S_S_S_S_S_S_S_S_S_S_S_S_S_S_S_S_S_S_S_S_S_S_S_S_S_S_S_S_S_S_S_S_S_S_S_S_S_S_S_S_S_S_S_S_S_S_S_S_S_S_S_S_S_S_S_S_S_S_S_S_S_S_S_S_S_S_S_S_S_S_S_S_S_S_S_S_S_S_S_S_S_S_S_S_S_S_S_S_S_S_S_S_S_S_S_S_S_S_S_S_S_S_S_S_S_S_S_S_S_S_S_S_S_S_S_S_S_S_S_S_S_S_S_S_S_S_S_S_S_S_S_S_S_S_S_S_S_S_S_S_S_S_S_S_S_S_S_S_S_S_S_S_S_S_S_S_S_S_S_S_S_S_S_S_S_S_S_S_S_S_S_S_S_S_S_S_S_S_S_S_S_S_S_S_S_S_S_S_S_S_S_S_S_S_S_S_S_S_S_S_S_S_S_S_S_S_S_S_S_S_S_S_S_S_S_S_S_S_S_S_S_S_S_S_S_S_S_S_S_S_S_S_S_S_S_S_S_S_S_S_S_S_S_S_S_S_S_S_S_S_S_S_S_S_S_S_S_S_S_S_S_S_S_S_S_S_S_S_S_S_S_S_S_S_S_S_S_S_S_S_S_S_S_S_S_S_S_S_S_S_S_S_S_S_S_S_S_S_S_S_S_S_S_S_S_S_S_S_S_S_S_S_S_S_S_S_S_S_S_S_S_S_S_S_S_S_S_S_S_S_S_S_S_S_S_S_S_S_S_S_S_S_S_S_S_S_S_S_S_S_S_S_S_S_S_S_S_S_S_S_S_S_S_S_S_S_S_S_S_S_S_S_S_S_S_S_S_S_S_S_S_S_S_S_S_S_S_S_S_S_S_S_S_S_S_S_S_S_S_S_S_S_S_S_S_S_S_S_S_S_S_S_S_S_S_S_S_S_S_S_S_S_S_S_S_S_S_S_S_S_S_S_S_S_S_S_S_S_S_S_S_S_S_S_S_S_S_S_S_S_S_S_S_S_S_S_S_S_S_S_S_S_S_S_S_S_S_S_S_S_S_S_S_S_S_S_S_S_S_S_S_S_S_S_S_S_S_S_S_S_S_S_S_S_S_S_S_S_S_S_S_S_S_S_S_S_S_S_S_S_S_S_S_S_S_S_S_S_S_S_S_S_S_S_S_S_S_S_S_S_S_S_S_S_S_S_S_S_S_S_S_S_S_S_S_S_S_S_S_S_S_S_S_S_S_S_S_S_S_S_S_S_S_S_S_S_S_S_S_S_S_S_S_S_S_S_S_S_S_S_S_S_S_S_S_S_S_S_S_S_S_S_S_S_S_S_S_S_S_S_S_S_S_S_S_S_S_S_S_S_S_S_S_S_S_S_S_S_S_S_S_S_S_S_S_S_S_S_S_S_S_S_S_S_S_S_S_S_S_S_S_S_S_S_S_S_S_S_S_S_S_S_S_S_S_S_S_S_S_S_S_S_S_S_S_S_S_S_S_S_S_S_S_S_S_S_S_S_S_S_S_S_S_S_S_S_S_S__param_374];
	ld.param.u64 	%rd376, [_Z4racePiS_S_S_S_S_S_S_S_S_S_S_S_S_S_S_S_S_S_S_S_S_S_S_S_S_S_S_S_S_S_S_S_S_S_S_S_S_S_S_S_S_S_S_S_S_S_S_S_S_S_S_S_S_S_S_S_S_S_S_S_S_S_S_S_S_S_S_S_S_S_S_S_S_S_S_S_S_S_S_S_S_S_S_S_S_S_S_S_S_S_S_S_S_S_S_S_S_S_S_S_S_S_S_S_S_S_S_S_S_S_S_S_S_S_S_S_S_S_S_S_S_S_S_S_S_S_S_S_S_S_S_S_S_S_S_S_S_S_S_S_S_S_S_S_S_S_S_S_S_S_S_S_S_S_S_S_S_S_S_S_S_S_S_S_S_S_S_S_S_S_S_S_S_S_S_S_S_S_S_S_S_S_S_S_S_S_S_S_S_S_S_S_S_S_S_S_S_S_S_S_S_S_S_S_S_S_S_S_S_S_S_S_S_S_S_S_S_S_S_S_S_S_S_S_S_S_S_S_S_S_S_S_S_S_S_S_S_S_S_S_S_S_S_S_S_S_S_S_S_S_S_S_S_S_S_S_S_S_S_S_S_S_S_S_S_S_S_S_S_S_S_S_S_S_S_S_S_S_S_S_S_S_S_S_S_S_S_S_S_S_S_S_S_S_S_S_S_S_S_S_S_S_S_S_S_S_S_S_S_S_S_S_S_S_S_S_S_S_S_S_S_S_S_S_S_S_S_S_S_S_S_S_S_S_S_S_S_S_S_S_S_S_S_S_S_S_S_S_S_S_S_S_S_S_S_S_S_S_S_S_S_S_S_S_S_S_S_S_S_S_S_S_S_S_S_S_S_S_S_S_S_S_S_S_S_S_S_S_S_S_S_S_S_S_S_S_S_S_S_S_S_S_S_S_S_S_S_S_S_S_S_S_S_S_S_S_S_S_S_S_S_S_S_S_S_S_S_S_S_S_S_S_S_S_S_S_S_S_S_S_S_S_S_S_S_S_S_S_S_S_S_S_S_S_S_S_S_S_S_S_S_S_S_S_S_S_S_S_S_S_S_S_S_S_S_S_S_S_S_S_S_S_S_S_S_S_S_S_S_S_S_S_S_S_S_S_S_S_S_S_S_S_S_S_S_S_S_S_S_S_S_S_S_S_S_S_S_S_S_S_S_S_S_S_S_S_S_S_S_S_S_S_S_S_S_S_S_S_S_S_S_S_S_S_S_S_S_S_S_S_S_S_S_S_S_S_S_S_S_S_S_S_S_S_S_S_S_S_S_S_S_S_S_S_S_S_S_S_S_S_S_S_S_S_S_S_S_S_S_S_S_S_S_S_S_S_S_S_S_S_S_S_S_S_S_S_S_S_S_S_S_S_S_S_S_S_S_S_S_S_S_S_S_S_S_S_S_S_S_S_S_S_S_S_S_S_S_S_S_S_S_S_S_S_S_S_S_S_S_S_S_S_S_S_S_S_S_S_S_S_S_S_S_S_S_S_S_S_S_S_S_S_S_S_S_S_S_S_S_S_S_S_S_S_S_S_S_S_S_S_S_S_S_S_S_S_S_S_S_S_S_S_S_S_S_S_S_S_S_S_S_S_S_S_S_S_S_S_S_S_S_S_S_S_S_S_S_S_S_S_S_S_S_S_S_S_S_S_S_S_S_S_S_S_S_S_S_S_S_S_S_S_S_S_S_S_S_S_S_S_S_S_S_S_S_S_S_S_S_S_S_S_S_S_S_S_S_S_S_S_S_S_S_S_S_S_S_S_S_S_S_S_S_S_S_S_S_S_S_S_S_S_S_S_S_S_S_S_S_S_S_S_S_S_S_S_S_S_S_S_S_S_S_S_S_S_S_S_S_S_S_S_S_S_S_S_S_S_S_S_S_S_S_S_S_S_S_S_S_S_S_S_S_S_S_S_S_S_S_S_S_S_S_S_S_S_S_S_S_S_S_S_S_S_S_S_S_S_S_S_S_S_S_S_S_S_S_S_S_S_S_S_S_S_S_S_S_S_S_S_S_S_S_S_S_S_S_S_S_S_S_S_S_S_S_S_S_S_S_S_S_S_S_S_S_S_S_S_S_S_S_S_S_S_S_S_S_S_S_S_S_S_S_S_S_S_S_S_S_S_S_S_S_S_S_S_S_S_S_S_S_S_S_S_S_S_S_S_S_S_S_S_S_S_S_S_S_S_S_S_S_S_S_S_S_S_S_S_S_S_S_S_S_S_S_S_S_S_S_S_S_S_S_S_S_S_S_S_S_S_S_S_S_S_S_S_S_S_S_S_S_S_S__param_375];
	ld.param.u64 	%rd377, [_Z4racePiS_S_S_S_S_S_S_S_S_S_S_S_S_S_S_S_S_S_S_S_S_S_S_S_S_S_S_S_S_S_S_S_S_S_S_S_S_S_S_S_S_S_S_S_S_S_S_S_S_S_S_S_S_S_S_S_S_S_S_S_S_S_S_S_S_S_S_S_S_S_S_S_S_S_S_S_S_S_S_S_S_S_S_S_S_S_S_S_S_S_S_S_S_S_S_S_S_S_S_S_S_S_S_S_S_S_S_S_S_S_S_S_S_S_S_S_S_S_S_S_S_S_S_S_S_S_S_S_S_S_S_S_S_S_S_S_S_S_S_S_S_S_S_S_S_S_S_S_S_S_S_S_S_S_S_S_S_S_S_S_S_S_S_S_S_S_S_S_S_S_S_S_S_S_S_S_S_S_S_S_S_S_S_S_S_S_S_S_S_S_S_S_S_S_S_S_S_S_S_S_S_S_S_S_S_S_S_S_S_S_S_S_S_S_S_S_S_S_S_S_S_S_S_S_S_S_S_S_S_S_S_S_S_S_S_S_S_S_S_S_S_S_S_S_S_S_S_S_S_S_S_S_S_S_S_S_S_S_S_S_S_S_S_S_S_S_S_S_S_S_S_S_S_S_S_S_S_S_S_S_S_S_S_S_S_S_S_S_S_S_S_S_S_S_S_S_S_S_S_S_S_S_S_S_S_S_S_S_S_S_S_S_S_S_S_S_S_S_S_S_S_S_S_S_S_S_S_S_S_S_S_S_S_S_S_S_S_S_S_S_S_S_S_S_S_S_S_S_S_S_S_S_S_S_S_S_S_S_S_S_S_S_S_S_S_S_S_S_S_S_S_S_S_S_S_S_S_S_S_S_S_S_S_S_S_S_S_S_S_S_S_S_S_S_S_S_S_S_S_S_S_S_S_S_S_S_S_S_S_S_S_S_S_S_S_S_S_S_S_S_S_S_S_S_S_S_S_S_S_S_S_S_S_S_S_S_S_S_S_S_S_S_S_S_S_S_S_S_S_S_S_S_S_S_S_S_S_S_S_S_S_S_S_S_S_S_S_S_S_S_S_S_S_S_S_S_S_S_S_S_S_S_S_S_S_S_S_S_S_S_S_S_S_S_S_S_S_S_S_S_S_S_S_S_S_S_S_S_S_S_S_S_S_S_S_S_S_S_S_S_S_S_S_S_S_S_S_S_S_S_S_S_S_S_S_S_S_S_S_S_S_S_S_S_S_S_S_S_S_S_S_S_S_S_S_S_S_S_S_S_S_S_S_S_S_S_S_S_S_S_S_S_S_S_S_S_S_S_S_S_S_S_S_S_S_S_S_S_S_S_S_S_S_S_S_S_S_S_S_S_S_S_S_S_S_S_S_S_S_S_S_S_S_S_S_S_S_S_S_S_S_S_S_S_S_S_S_S_S_S_S_S_S_S_S_S_S_S_S_S_S_S_S_S_S_S_S_S_S_S_S_S_S_S_S_S_S_S_S_S_S_S_S_S_S_S_S_S_S_S_S_S_S_S_S_S_S_S_S_S_S_S_S_S_S_S_S_S_S_S_S_S_S_S_S_S_S_S_S_S_S_S_S_S_S_S_S_S_S_S_S_S_S_S_S_S_S_S_S_S_S_S_S_S_S_S_S_S_S_S_S_S_S_S_S_S_S_S_S_S_S_S_S_S_S_S_S_S_S_S_S_S_S_S_S_S_S_S_S_S_S_S_S_S_S_S_S_S_S_S_S_S_S_S_S_S_S_S_S_S_S_S_S_S_S_S_S_S_S_S_S_S_S_S_S_S_S_S_S_S_S_S_S_S_S_S_S_S_S_S_S_S_S_S_S_S_S_S_S_S_S_S_S_S_S_S_S_S_S_S_S_S_S_S_S_S_S_S_S_S_S_S_S_S_S_S_S_S_S_S_S_S_S_S_S_S_S_S_S_S_S_S_S_S_S_S_S_S_S_S_S_S_S_S_S_S_S_S_S_S_S_S_S_S_S_S_S_S_S_S_S_S_S_S_S_S_S_S_S_S_S_S_S_S_S_S_S_S_S_S_S_S_S_S_S_S_S_S_S_S_S_S_S_S_S_S_S_S_S_S_S_S_S_S_S_S_S_S_S_S_S_S_S_S_S_S_S_S_S_S_S_S_S_S_S_S_S_S_S_S_S_S_S_S_S_S_S_S_S_S_S_S_S_S_S_S_S_S_S_S_S_S_S_S_S_S_S_S_S_S_S_S_S_S_S_S_S_S_S_S_S_S_S_S_S_S_S_S_S_S_S_S_S_S_S_S_S_S_S_S_S_S_S__param_376];
	ld.param.u64 	%rd378, [_Z4racePiS_S_S_S_S_S_S_S_S_S_S_S_S_S_S_S_S_S_S_S_S_S_S_S_S_S_S_S_S_S_S_S_S_S_S_S_S_S_S_S_S_S_S_S_S_S_S_S_S_S_S_S_S_S_S_S_S_S_S_S_S_S_S_S_S_S_S_S_S_S_S_S_S_S_S_S_S_S_S_S_S_S_S_S_S_S_S_S_S_S_S_S_S_S_S_S_S_S_S_S_S_S_S_S_S_S_S_S_S_S_S_S_S_S_S_S_S_S_S_S_S_S_S_S_S_S_S_S_S_S_S_S_S_S_S_S_S_S_S_S_S_S_S_S_S_S_S_S_S_S_S_S_S_S_S_S_S_S_S_S_S_S_S_S_S_S_S_S_S_S_S_S_S_S_S_S_S_S_S_S_S_S_S_S_S_S_S_S_S_S_S_S_S_S_S_S_S_S_S_S_S_S_S_S_S_S_S_S_S_S_S_S_S_S_S_S_S_S_S_S_S_S_S_S_S_S_S_S_S_S_S_S_S_S_S_S_S_S_S_S_S_S_S_S_S_S_S_S_S_S_S_S_S_S_S_S_S_S_S_S_S_S_S_S_S_S_S_S_S_S_S_S_S_S_S_S_S_S_S_S_S_S_S_S_S_S_S_S_S_S_S_S_S_S_S_S_S_S_S_S_S_S_S_S_S_S_S_S_S_S_S_S_S_S_S_S_S_S_S_S_S_S_S_S_S_S_S_S_S_S_S_S_S_S_S_S_S_S_S_S_S_S_S_S_S_S_S_S_S_S_S_S_S_S_S_S_S_S_S_S_S_S_S_S_S_S_S_S_S_S_S_S_S_S_S_S_S_S_S_S_S_S_S_S_S_S_S_S_S_S_S_S_S_S_S_S_S_S_S_S_S_S_S_S_S_S_S_S_S_S_S_S_S_S_S_S_S_S_S_S_S_S_S_S_S_S_S_S_S_S_S_S_S_S_S_S_S_S_S_S_S_S_S_S_S_S_S_S_S_S_S_S_S_S_S_S_S_S_S_S_S_S_S_S_S_S_S_S_S_S_S_S_S_S_S_S_S_S_S_S_S_S_S_S_S_S_S_S_S_S_S_S_S_S_S_S_S_S_S_S_S_S_S_S_S_S_S_S_S_S_S_S_S_S_S_S_S_S_S_S_S_S_S_S_S_S_S_S_S_S_S_S_S_S_S_S_S_S_S_S_S_S_S_S_S_S_S_S_S_S_S_S_S_S_S_S_S_S_S_S_S_S_S_S_S_S_S_S_S_S_S_S_S_S_S_S_S_S_S_S_S_S_S_S_S_S_S_S_S_S_S_S_S_S_S_S_S_S_S_S_S_S_S_S_S_S_S_S_S_S_S_S_S_S_S_S_S_S_S_S_S_S_S_S_S_S_S_S_S_S_S_S_S_S_S_S_S_S_S_S_S_S_S_S_S_S_S_S_S_S_S_S_S_S_S_S_S_S_S_S_S_S_S_S_S_S_S_S_S_S_S_S_S_S_S_S_S_S_S_S_S_S_S_S_S_S_S_S_S_S_S_S_S_S_S_S_S_S_S_S_S_S_S_S_S_S_S_S_S_S_S_S_S_S_S_S_S_S_S_S_S_S_S_S_S_S_S_S_S_S_S_S_S_S_S_S_S_S_S_S_S_S_S_S_S_S_S_S_S_S_S_S_S_S_S_S_S_S_S_S_S_S_S_S_S_S_S_S_S_S_S_S_S_S_S_S_S_S_S_S_S_S_S_S_S_S_S_S_S_S_S_S_S_S_S_S_S_S_S_S_S_S_S_S_S_S_S_S_S_S_S_S_S_S_S_S_S_S_S_S_S_S_S_S_S_S_S_S_S_S_S_S_S_S_S_S_S_S_S_S_S_S_S_S_S_S_S_S_S_S_S_S_S_S_S_S_S_S_S_S_S_S_S_S_S_S_S_S_S_S_S_S_S_S_S_S_S_S_S_S_S_S_S_S_S_S_S_S_S_S_S_S_S_S_S_S_S_S_S_S_S_S_S_S_S_S_S_S_S_S_S_S_S_S_S_S_S_S_S_S_S_S_S_S_S_S_S_S_S_S_S_S_S_S_S_S_S_S_S_S_S_S_S_S_S_S_S_S_S_S_S_S_S_S_S_S_S_S_S_S_S_S_S_S_S_S_S_S_S_S_S_S_S_S_S_S_S_S_S_S_S_S_S_S_S_S_S_S_S_S_S_S_S_S_S_S_S_S_S_S_S_S_S_S_S_S_S_S_S_S_S_S_S_S_S_S_S_S_S_S_S_S_S__param_377];
	ld.param.u64 	%rd379, [_Z4racePiS_S_S_S_S_S_S_S_S_S_S_S_S_S_S_S_S_S_S_S_S_S_S_S_S_S_S_S_S_S_S_S_S_S_S_S_S_S_S_S_S_S_S_S_S_S_S_S_S_S_S_S_S_S_S_S_S_S_S_S_S_S_S_S_S_S_S_S_S_S_S_S_S_S_S_S_S_S_S_S_S_S_S_S_S_S_S_S_S_S_S_S_S_S_S_S_S_S_S_S_S_S_S_S_S_S_S_S_S_S_S_S_S_S_S_S_S_S_S_S_S_S_S_S_S_S_S_S_S_S_S_S_S_S_S_S_S_S_S_S_S_S_S_S_S_S_S_S_S_S_S_S_S_S_S_S_S_S_S_S_S_S_S_S_S_S_S_S_S_S_S_S_S_S_S_S_S_S_S_S_S_S_S_S_S_S_S_S_S_S_S_S_S_S_S_S_S_S_S_S_S_S_S_S_S_S_S_S_S_S_S_S_S_S_S_S_S_S_S_S_S_S_S_S_S_S_S_S_S_S_S_S_S_S_S_S_S_S_S_S_S_S_S_S_S_S_S_S_S_S_S_S_S_S_S_S_S_S_S_S_S_S_S_S_S_S_S_S_S_S_S_S_S_S_S_S_S_S_S_S_S_S_S_S_S_S_S_S_S_S_S_S_S_S_S_S_S_S_S_S_S_S_S_S_S_S_S_S_S_S_S_S_S_S_S_S_S_S_S_S_S_S_S_S_S_S_S_S_S_S_S_S_S_S_S_S_S_S_S_S_S_S_S_S_S_S_S_S_S_S_S_S_S_S_S_S_S_S_S_S_S_S_S_S_S_S_S_S_S_S_S_S_S_S_S_S_S_S_S_S_S_S_S_S_S_S_S_S_S_S_S_S_S_S_S_S_S_S_S_S_S_S_S_S_S_S_S_S_S_S_S_S_S_S_S_S_S_S_S_S_S_S_S_S_S_S_S_S_S_S_S_S_S_S_S_S_S_S_S_S_S_S_S_S_S_S_S_S_S_S_S_S_S_S_S_S_S_S_S_S_S_S_S_S_S_S_S_S_S_S_S_S_S_S_S_S_S_S_S_S_S_S_S_S_S_S_S_S_S_S_S_S_S_S_S_S_S_S_S_S_S_S_S_S_S_S_S_S_S_S_S_S_S_S_S_S_S_S_S_S_S_S_S_S_S_S_S_S_S_S_S_S_S_S_S_S_S_S_S_S_S_S_S_S_S_S_S_S_S_S_S_S_S_S_S_S_S_S_S_S_S_S_S_S_S_S_S_S_S_S_S_S_S_S_S_S_S_S_S_S_S_S_S_S_S_S_S_S_S_S_S_S_S_S_S_S_S_S_S_S_S_S_S_S_S_S_S_S_S_S_S_S_S_S_S_S_S_S_S_S_S_S_S_S_S_S_S_S_S_S_S_S_S_S_S_S_S_S_S_S_S_S_S_S_S_S_S_S_S_S_S_S_S_S_S_S_S_S_S_S_S_S_S_S_S_S_S_S_S_S_S_S_S_S_S_S_S_S_S_S_S_S_S_S_S_S_S_S_S_S_S_S_S_S_S_S_S_S_S_S_S_S_S_S_S_S_S_S_S_S_S_S_S_S_S_S_S_S_S_S_S_S_S_S_S_S_S_S_S_S_S_S_S_S_S_S_S_S_S_S_S_S_S_S_S_S_S_S_S_S_S_S_S_S_S_S_S_S_S_S_S_S_S_S_S_S_S_S_S_S_S_S_S_S_S_S_S_S_S_S_S_S_S_S_S_S_S_S_S_S_S_S_S_S_S_S_S_S_S_S_S_S_S_S_S_S_S_S_S_S_S_S_S_S_S_S_S_S_S_S_S_S_S_S_S_S_S_S_S_S_S_S_S_S_S_S_S_S_S_S_S_S_S_S_S_S_S_S_S_S_S_S_S_S_S_S_S_S_S_S_S_S_S_S_S_S_S_S_S_S_S_S_S_S_S_S_S_S_S_S_S_S_S_S_S_S_S_S_S_S_S_S_S_S_S_S_S_S_S_S_S_S_S_S_S_S_S_S_S_S_S_S_S_S_S_S_S_S_S_S_S_S_S_S_S_S_S_S_S_S_S_S_S_S_S_S_S_S_S_S_S_S_S_S_S_S_S_S_S_S_S_S_S_S_S_S_S_S_S_S_S_S_S_S_S_S_S_S_S_S_S_S_S_S_S_S_S_S_S_S_S_S_S_S_S_S_S_S_S_S_S_S_S_S_S_S_S_S_S_S_S_S_S_S_S_S_S_S_S_S_S_S_S_S_S_S_S_S_S_S_S_S_S__param_378];
	ld.param.u64 	%rd380, [_Z4racePiS_S_S_S_S_S_S_S_S_S_S_S_S_S_S_S_S_S_S_S_S_S_S_S_S_S_S_S_S_S_S_S_S_S_S_S_S_S_S_S_S_S_S_S_S_S_S_S_S_S_S_S_S_S_S_S_S_S_S_S_S_S_S_S_S_S_S_S_S_S_S_S_S_S_S_S_S_S_S_S_S_S_S_S_S_S_S_S_S_S_S_S_S_S_S_S_S_S_S_S_S_S_S_S_S_S_S_S_S_S_S_S_S_S_S_S_S_S_S_S_S_S_S_S_S_S_S_S_S_S_S_S_S_S_S_S_S_S_S_S_S_S_S_S_S_S_S_S_S_S_S_S_S_S_S_S_S_S_S_S_S_S_S_S_S_S_S_S_S_S_S_S_S_S_S_S_S_S_S_S_S_S_S_S_S_S_S_S_S_S_S_S_S_S_S_S_S_S_S_S_S_S_S_S_S_S_S_S_S_S_S_S_S_S_S_S_S_S_S_S_S_S_S_S_S_S_S_S_S_S_S_S_S_S_S_S_S_S_S_S_S_S_S_S_S_S_S_S_S_S_S_S_S_S_S_S_S_S_S_S_S_S_S_S_S_S_S_S_S_S_S_S_S_S_S_S_S_S_S_S_S_S_S_S_S_S_S_S_S_S_S_S_S_S_S_S_S_S_S_S_S_S_S_S_S_S_S_S_S_S_S_S_S_S_S_S_S_S_S_S_S_S_S_S_S_S_S_S_S_S_S_S_S_S_S_S_S_S_S_S_S_S_S_S_S_S_S_S_S_S_S_S_S_S_S_S_S_S_S_S_S_S_S_S_S_S_S_S_S_S_S_S_S_S_S_S_S_S_S_S_S_S_S_S_S_S_S_S_S_S_S_S_S_S_S_S_S_S_S_S_S_S_S_S_S_S_S_S_S_S_S_S_S_S_S_S_S_S_S_S_S_S_S_S_S_S_S_S_S_S_S_S_S_S_S_S_S_S_S_S_S_S_S_S_S_S_S_S_S_S_S_S_S_S_S_S_S_S_S_S_S_S_S_S_S_S_S_S_S_S_S_S_S_S_S_S_S_S_S_S_S_S_S_S_S_S_S_S_S_S_S_S_S_S_S_S_S_S_S_S_S_S_S_S_S_S_S_S_S_S_S_S_S_S_S_S_S_S_S_S_S_S_S_S_S_S_S_S_S_S_S_S_S_S_S_S_S_S_S_S_S_S_S_S_S_S_S_S_S_S_S_S_S_S_S_S_S_S_S_S_S_S_S_S_S_S_S_S_S_S_S_S_S_S_S_S_S_S_S_S_S_S_S_S_S_S_S_S_S_S_S_S_S_S_S_S_S_S_S_S_S_S_S_S_S_S_S_S_S_S_S_S_S_S_S_S_S_S_S_S_S_S_S_S_S_S_S_S_S_S_S_S_S_S_S_S_S_S_S_S_S_S_S_S_S_S_S_S_S_S_S_S_S_S_S_S_S_S_S_S_S_S_S_S_S_S_S_S_S_S_S_S_S_S_S_S_S_S_S_S_S_S_S_S_S_S_S_S_S_S_S_S_S_S_S_S_S_S_S_S_S_S_S_S_S_S_S_S_S_S_S_S_S_S_S_S_S_S_S_S_S_S_S_S_S_S_S_S_S_S_S_S_S_S_S_S_S_S_S_S_S_S_S_S_S_S_S_S_S_S_S_S_S_S_S_S_S_S_S_S_S_S_S_S_S_S_S_S_S_S_S_S_S_S_S_S_S_S_S_S_S_S_S_S_S_S_S_S_S_S_S_S_S_S_S_S_S_S_S_S_S_S_S_S_S_S_S_S_S_S_S_S_S_S_S_S_S_S_S_S_S_S_S_S_S_S_S_S_S_S_S_S_S_S_S_S_S_S_S_S_S_S_S_S_S_S_S_S_S_S_S_S_S_S_S_S_S_S_S_S_S_S_S_S_S_S_S_S_S_S_S_S_S_S_S_S_S_S_S_S_S_S_S_S_S_S_S_S_S_S_S_S_S_S_S_S_S_S_S_S_S_S_S_S_S_S_S_S_S_S_S_S_S_S_S_S_S_S_S_S_S_S_S_S_S_S_S_S_S_S_S_S_S_S_S_S_S_S_S_S_S_S_S_S_S_S_S_S_S_S_S_S_S_S_S_S_S_S_S_S_S_S_S_S_S_S_S_S_S_S_S_S_S_S_S_S_S_S_S_S_S_S_S_S_S_S_S_S_S_S_S_S_S_S_S_S_S_S_S_S_S_S_S_S_S_S_S_S_S_S_S_S_S_S_S_S_S_S_S_S_S_S_S__param_379];
	ld.param.u64 	%rd381, [_Z4racePiS_S_S_S_S_S_S_S_S_S_S_S_S_S_S_S_S_S_S_S_S_S_S_S_S_S_S_S_S_S_S_S_S_S_S_S_S_S_S_S_S_S_S_S_S_S_S_S_S_S_S_S_S_S_S_S_S_S_S_S_S_S_S_S_S_S_S_S_S_S_S_S_S_S_S_S_S_S_S_S_S_S_S_S_S_S_S_S_S_S_S_S_S_S_S_S_S_S_S_S_S_S_S_S_S_S_S_S_S_S_S_S_S_S_S_S_S_S_S_S_S_S_S_S_S_S_S_S_S_S_S_S_S_S_S_S_S_S_S_S_S_S_S_S_S_S_S_S_S_S_S_S_S_S_S_S_S_S_S_S_S_S_S_S_S_S_S_S_S_S_S_S_S_S_S_S_S_S_S_S_S_S_S_S_S_S_S_S_S_S_S_S_S_S_S_S_S_S_S_S_S_S_S_S_S_S_S_S_S_S_S_S_S_S_S_S_S_S_S_S_S_S_S_S_S_S_S_S_S_S_S_S_S_S_S_S_S_S_S_S_S_S_S_S_S_S_S_S_S_S_S_S_S_S_S_S_S_S_S_S_S_S_S_S_S_S_S_S_S_S_S_S_S_S_S_S_S_S_S_S_S_S_S_S_S_S_S_S_S_S_S_S_S_S_S_S_S_S_S_S_S_S_S_S_S_S_S_S_S_S_S_S_S_S_S_S_S_S_S_S_S_S_S_S_S_S_S_S_S_S_S_S_S_S_S_S_S_S_S_S_S_S_S_S_S_S_S_S_S_S_S_S_S_S_S_S_S_S_S_S_S_S_S_S_S_S_S_S_S_S_S_S_S_S_S_S_S_S_S_S_S_S_S_S_S_S_S_S_S_S_S_S_S_S_S_S_S_S_S_S_S_S_S_S_S_S_S_S_S_S_S_S_S_S_S_S_S_S_S_S_S_S_S_S_S_S_S_S_S_S_S_S_S_S_S_S_S_S_S_S_S_S_S_S_S_S_S_S_S_S_S_S_S_S_S_S_S_S_S_S_S_S_S_S_S_S_S_S_S_S_S_S_S_S_S_S_S_S_S_S_S_S_S_S_S_S_S_S_S_S_S_S_S_S_S_S_S_S_S_S_S_S_S_S_S_S_S_S_S_S_S_S_S_S_S_S_S_S_S_S_S_S_S_S_S_S_S_S_S_S_S_S_S_S_S_S_S_S_S_S_S_S_S_S_S_S_S_S_S_S_S_S_S_S_S_S_S_S_S_S_S_S_S_S_S_S_S_S_S_S_S_S_S_S_S_S_S_S_S_S_S_S_S_S_S_S_S_S_S_S_S_S_S_S_S_S_S_S_S_S_S_S_S_S_S_S_S_S_S_S_S_S_S_S_S_S_S_S_S_S_S_S_S_S_S_S_S_S_S_S_S_S_S_S_S_S_S_S_S_S_S_S_S_S_S_S_S_S_S_S_S_S_S_S_S_S_S_S_S_S_S_S_S_S_S_S_S_S_S_S_S_S_S_S_S_S_S_S_S_S_S_S_S_S_S_S_S_S_S_S_S_S_S_S_S_S_S_S_S_S_S_S_S_S_S_S_S_S_S_S_S_S_S_S_S_S_S_S_S_S_S_S_S_S_S_S_S_S_S_S_S_S_S_S_S_S_S_S_S_S_S_S_S_S_S_S_S_S_S_S_S_S_S_S_S_S_S_S_S_S_S_S_S_S_S_S_S_S_S_S_S_S_S_S_S_S_S_S_S_S_S_S_S_S_S_S_S_S_S_S_S_S_S_S_S_S_S_S_S_S_S_S_S_S_S_S_S_S_S_S_S_S_S_S_S_S_S_S_S_S_S_S_S_S_S_S_S_S_S_S_S_S_S_S_S_S_S_S_S_S_S_S_S_S_S_S_S_S_S_S_S_S_S_S_S_S_S_S_S_S_S_S_S_S_S_S_S_S_S_S_S_S_S_S_S_S_S_S_S_S_S_S_S_S_S_S_S_S_S_S_S_S_S_S_S_S_S_S_S_S_S_S_S_S_S_S_S_S_S_S_S_S_S_S_S_S_S_S_S_S_S_S_S_S_S_S_S_S_S_S_S_S_S_S_S_S_S_S_S_S_S_S_S_S_S_S_S_S_S_S_S_S_S_S_S_S_S_S_S_S_S_S_S_S_S_S_S_S_S_S_S_S_S_S_S_S_S_S_S_S_S_S_S_S_S_S_S_S_S_S_S_S_S_S_S_S_S_S_S_S_S_S_S_S_S_S_S_S_S_S_S_S_S_S_S_S_S_S_S_S_S_S_S__param_380];
	ld.param.u64 	%rd382, [_Z4racePiS_S_S_S_S_S_S_S_S_S_S_S_S_S_S_S_S_S_S_S_S_S_S_S_S_S_S_S_S_S_S_S_S_S_S_S_S_S_S_S_S_S_S_S_S_S_S_S_S_S_S_S_S_S_S_S_S_S_S_S_S_S_S_S_S_S_S_S_S_S_S_S_S_S_S_S_S_S_S_S_S_S_S_S_S_S_S_S_S_S_S_S_S_S_S_S_S_S_S_S_S_S_S_S_S_S_S_S_S_S_S_S_S_S_S_S_S_S_S_S_S_S_S_S_S_S_S_S_S_S_S_S_S_S_S_S_S_S_S_S_S_S_S_S_S_S_S_S_S_S_S_S_S_S_S_S_S_S_S_S_S_S_S_S_S_S_S_S_S_S_S_S_S_S_S_S_S_S_S_S_S_S_S_S_S_S_S_S_S_S_S_S_S_S_S_S_S_S_S_S_S_S_S_S_S_S_S_S_S_S_S_S_S_S_S_S_S_S_S_S_S_S_S_S_S_S_S_S_S_S_S_S_S_S_S_S_S_S_S_S_S_S_S_S_S_S_S_S_S_S_S_S_S_S_S_S_S_S_S_S_S_S_S_S_S_S_S_S_S_S_S_S_S_S_S_S_S_S_S_S_S_S_S_S_S_S_S_S_S_S_S_S_S_S_S_S_S_S_S_S_S_S_S_S_S_S_S_S_S_S_S_S_S_S_S_S_S_S_S_S_S_S_S_S_S_S_S_S_S_S_S_S_S_S_S_S_S_S_S_S_S_S_S_S_S_S_S_S_S_S_S_S_S_S_S_S_S_S_S_S_S_S_S_S_S_S_S_S_S_S_S_S_S_S_S_S_S_S_S_S_S_S_S_S_S_S_S_S_S_S_S_S_S_S_S_S_S_S_S_S_S_S_S_S_S_S_S_S_S_S_S_S_S_S_S_S_S_S_S_S_S_S_S_S_S_S_S_S_S_S_S_S_S_S_S_S_S_S_S_S_S_S_S_S_S_S_S_S_S_S_S_S_S_S_S_S_S_S_S_S_S_S_S_S_S_S_S_S_S_S_S_S_S_S_S_S_S_S_S_S_S_S_S_S_S_S_S_S_S_S_S_S_S_S_S_S_S_S_S_S_S_S_S_S_S_S_S_S_S_S_S_S_S_S_S_S_S_S_S_S_S_S_S_S_S_S_S_S_S_S_S_S_S_S_S_S_S_S_S_S_S_S_S_S_S_S_S_S_S_S_S_S_S_S_S_S_S_S_S_S_S_S_S_S_S_S_S_S_S_S_S_S_S_S_S_S_S_S_S_S_S_S_S_S_S_S_S_S_S_S_S_S_S_S_S_S_S_S_S_S_S_S_S_S_S_S_S_S_S_S_S_S_S_S_S_S_S_S_S_S_S_S_S_S_S_S_S_S_S_S_S_S_S_S_S_S_S_S_S_S_S_S_S_S_S_S_S_S_S_S_S_S_S_S_S_S_S_S_S_S_S_S_S_S_S_S_S_S_S_S_S_S_S_S_S_S_S_S_S_S_S_S_S_S_S_S_S_S_S_S_S_S_S_S_S_S_S_S_S_S_S_S_S_S_S_S_S_S_S_S_S_S_S_S_S_S_S_S_S_S_S_S_S_S_S_S_S_S_S_S_S_S_S_S_S_S_S_S_S_S_S_S_S_S_S_S_S_S_S_S_S_S_S_S_S_S_S_S_S_S_S_S_S_S_S_S_S_S_S_S_S_S_S_S_S_S_S_S_S_S_S_S_S_S_S_S_S_S_S_S_S_S_S_S_S_S_S_S_S_S_S_S_S_S_S_S_S_S_S_S_S_S_S_S_S_S_S_S_S_S_S_S_S_S_S_S_S_S_S_S_S_S_S_S_S_S_S_S_S_S_S_S_S_S_S_S_S_S_S_S_S_S_S_S_S_S_S_S_S_S_S_S_S_S_S_S_S_S_S_S_S_S_S_S_S_S_S_S_S_S_S_S_S_S_S_S_S_S_S_S_S_S_S_S_S_S_S_S_S_S_S_S_S_S_S_S_S_S_S_S_S_S_S_S_S_S_S_S_S_S_S_S_S_S_S_S_S_S_S_S_S_S_S_S_S_S_S_S_S_S_S_S_S_S_S_S_S_S_S_S_S_S_S_S_S_S_S_S_S_S_S_S_S_S_S_S_S_S_S_S_S_S_S_S_S_S_S_S_S_S_S_S_S_S_S_S_S_S_S_S_S_S_S_S_S_S_S_S_S_S_S_S_S_S_S_S_S_S_S_S_S_S_S_S_S_S_S_S_S_S_S_S_S__param_381];
	ld.param.u64 	%rd383, [_Z4racePiS_S_S_S_S_S_S_S_S_S_S_S_S_S_S_S_S_S_S_S_S_S_S_S_S_S_S_S_S_S_S_S_S_S_S_S_S_S_S_S_S_S_S_S_S_S_S_S_S_S_S_S_S_S_S_S_S_S_S_S_S_S_S_S_S_S_S_S_S_S_S_S_S_S_S_S_S_S_S_S_S_S_S_S_S_S_S_S_S_S_S_S_S_S_S_S_S_S_S_S_S_S_S_S_S_S_S_S_S_S_S_S_S_S_S_S_S_S_S_S_S_S_S_S_S_S_S_S_S_S_S_S_S_S_S_S_S_S_S_S_S_S_S_S_S_S_S_S_S_S_S_S_S_S_S_S_S_S_S_S_S_S_S_S_S_S_S_S_S_S_S_S_S_S_S_S_S_S_S_S_S_S_S_S_S_S_S_S_S_S_S_S_S_S_S_S_S_S_S_S_S_S_S_S_S_S_S_S_S_S_S_S_S_S_S_S_S_S_S_S_S_S_S_S_S_S_S_S_S_S_S_S_S_S_S_S_S_S_S_S_S_S_S_S_S_S_S_S_S_S_S_S_S_S_S_S_S_S_S_S_S_S_S_S_S_S_S_S_S_S_S_S_S_S_S_S_S_S_S_S_S_S_S_S_S_S_S_S_S_S_S_S_S_S_S_S_S_S_S_S_S_S_S_S_S_S_S_S_S_S_S_S_S_S_S_S_S_S_S_S_S_S_S_S_S_S_S_S_S_S_S_S_S_S_S_S_S_S_S_S_S_S_S_S_S_S_S_S_S_S_S_S_S_S_S_S_S_S_S_S_S_S_S_S_S_S_S_S_S_S_S_S_S_S_S_S_S_S_S_S_S_S_S_S_S_S_S_S_S_S_S_S_S_S_S_S_S_S_S_S_S_S_S_S_S_S_S_S_S_S_S_S_S_S_S_S_S_S_S_S_S_S_S_S_S_S_S_S_S_S_S_S_S_S_S_S_S_S_S_S_S_S_S_S_S_S_S_S_S_S_S_S_S_S_S_S_S_S_S_S_S_S_S_S_S_S_S_S_S_S_S_S_S_S_S_S_S_S_S_S_S_S_S_S_S_S_S_S_S_S_S_S_S_S_S_S_S_S_S_S_S_S_S_S_S_S_S_S_S_S_S_S_S_S_S_S_S_S_S_S_S_S_S_S_S_S_S_S_S_S_S_S_S_S_S_S_S_S_S_S_S_S_S_S_S_S_S_S_S_S_S_S_S_S_S_S_S_S_S_S_S_S_S_S_S_S_S_S_S_S_S_S_S_S_S_S_S_S_S_S_S_S_S_S_S_S_S_S_S_S_S_S_S_S_S_S_S_S_S_S_S_S_S_S_S_S_S_S_S_S_S_S_S_S_S_S_S_S_S_S_S_S_S_S_S_S_S_S_S_S_S_S_S_S_S_S_S_S_S_S_S_S_S_S_S_S_S_S_S_S_S_S_S_S_S_S_S_S_S_S_S_S_S_S_S_S_S_S_S_S_S_S_S_S_S_S_S_S_S_S_S_S_S_S_S_S_S_S_S_S_S_S_S_S_S_S_S_S_S_S_S_S_S_S_S_S_S_S_S_S_S_S_S_S_S_S_S_S_S_S_S_S_S_S_S_S_S_S_S_S_S_S_S_S_S_S_S_S_S_S_S_S_S_S_S_S_S_S_S_S_S_S_S_S_S_S_S_S_S_S_S_S_S_S_S_S_S_S_S_S_S_S_S_S_S_S_S_S_S_S_S_S_S_S_S_S_S_S_S_S_S_S_S_S_S_S_S_S_S_S_S_S_S_S_S_S_S_S_S_S_S_S_S_S_S_S_S_S_S_S_S_S_S_S_S_S_S_S_S_S_S_S_S_S_S_S_S_S_S_S_S_S_S_S_S_S_S_S_S_S_S_S_S_S_S_S_S_S_S_S_S_S_S_S_S_S_S_S_S_S_S_S_S_S_S_S_S_S_S_S_S_S_S_S_S_S_S_S_S_S_S_S_S_S_S_S_S_S_S_S_S_S_S_S_S_S_S_S_S_S_S_S_S_S_S_S_S_S_S_S_S_S_S_S_S_S_S_S_S_S_S_S_S_S_S_S_S_S_S_S_S_S_S_S_S_S_S_S_S_S_S_S_S_S_S_S_S_S_S_S_S_S_S_S_S_S_S_S_S_S_S_S_S_S_S_S_S_S_S_S_S_S_S_S_S_S_S_S_S_S_S_S_S_S_S_S_S_S_S_S_S_S_S_S_S_S_S_S_S_S_S_S_S_S_S_S_S_S_S_S_S_S_S__param_382];
	ld.param.u64 	%rd384, [_Z4racePiS_S_S_S_S_S_S_S_S_S_S_S_S_S_S_S_S_S_S_S_S_S_S_S_S_S_S_S_S_S_S_S_S_S_S_S_S_S_S_S_S_S_S_S_S_S_S_S_S_S_S_S_S_S_S_S_S_S_S_S_S_S_S_S_S_S_S_S_S_S_S_S_S_S_S_S_S_S_S_S_S_S_S_S_S_S_S_S_S_S_S_S_S_S_S_S_S_S_S_S_S_S_S_S_S_S_S_S_S_S_S_S_S_S_S_S_S_S_S_S_S_S_S_S_S_S_S_S_S_S_S_S_S_S_S_S_S_S_S_S_S_S_S_S_S_S_S_S_S_S_S_S_S_S_S_S_S_S_S_S_S_S_S_S_S_S_S_S_S_S_S_S_S_S_S_S_S_S_S_S_S_S_S_S_S_S_S_S_S_S_S_S_S_S_S_S_S_S_S_S_S_S_S_S_S_S_S_S_S_S_S_S_S_S_S_S_S_S_S_S_S_S_S_S_S_S_S_S_S_S_S_S_S_S_S_S_S_S_S_S_S_S_S_S_S_S_S_S_S_S_S_S_S_S_S_S_S_S_S_S_S_S_S_S_S_S_S_S_S_S_S_S_S_S_S_S_S_S_S_S_S_S_S_S_S_S_S_S_S_S_S_S_S_S_S_S_S_S_S_S_S_S_S_S_S_S_S_S_S_S_S_S_S_S_S_S_S_S_S_S_S_S_S_S_S_S_S_S_S_S_S_S_S_S_S_S_S_S_S_S_S_S_S_S_S_S_S_S_S_S_S_S_S_S_S_S_S_S_S_S_S_S_S_S_S_S_S_S_S_S_S_S_S_S_S_S_S_S_S_S_S_S_S_S_S_S_S_S_S_S_S_S_S_S_S_S_S_S_S_S_S_S_S_S_S_S_S_S_S_S_S_S_S_S_S_S_S_S_S_S_S_S_S_S_S_S_S_S_S_S_S_S_S_S_S_S_S_S_S_S_S_S_S_S_S_S_S_S_S_S_S_S_S_S_S_S_S_S_S_S_S_S_S_S_S_S_S_S_S_S_S_S_S_S_S_S_S_S_S_S_S_S_S_S_S_S_S_S_S_S_S_S_S_S_S_S_S_S_S_S_S_S_S_S_S_S_S_S_S_S_S_S_S_S_S_S_S_S_S_S_S_S_S_S_S_S_S_S_S_S_S_S_S_S_S_S_S_S_S_S_S_S_S_S_S_S_S_S_S_S_S_S_S_S_S_S_S_S_S_S_S_S_S_S_S_S_S_S_S_S_S_S_S_S_S_S_S_S_S_S_S_S_S_S_S_S_S_S_S_S_S_S_S_S_S_S_S_S_S_S_S_S_S_S_S_S_S_S_S_S_S_S_S_S_S_S_S_S_S_S_S_S_S_S_S_S_S_S_S_S_S_S_S_S_S_S_S_S_S_S_S_S_S_S_S_S_S_S_S_S_S_S_S_S_S_S_S_S_S_S_S_S_S_S_S_S_S_S_S_S_S_S_S_S_S_S_S_S_S_S_S_S_S_S_S_S_S_S_S_S_S_S_S_S_S_S_S_S_S_S_S_S_S_S_S_S_S_S_S_S_S_S_S_S_S_S_S_S_S_S_S_S_S_S_S_S_S_S_S_S_S_S_S_S_S_S_S_S_S_S_S_S_S_S_S_S_S_S_S_S_S_S_S_S_S_S_S_S_S_S_S_S_S_S_S_S_S_S_S_S_S_S_S_S_S_S_S_S_S_S_S_S_S_S_S_S_S_S_S_S_S_S_S_S_S_S_S_S_S_S_S_S_S_S_S_S_S_S_S_S_S_S_S_S_S_S_S_S_S_S_S_S_S_S_S_S_S_S_S_S_S_S_S_S_S_S_S_S_S_S_S_S_S_S_S_S_S_S_S_S_S_S_S_S_S_S_S_S_S_S_S_S_S_S_S_S_S_S_S_S_S_S_S_S_S_S_S_S_S_S_S_S_S_S_S_S_S_S_S_S_S_S_S_S_S_S_S_S_S_S_S_S_S_S_S_S_S_S_S_S_S_S_S_S_S_S_S_S_S_S_S_S_S_S_S_S_S_S_S_S_S_S_S_S_S_S_S_S_S_S_S_S_S_S_S_S_S_S_S_S_S_S_S_S_S_S_S_S_S_S_S_S_S_S_S_S_S_S_S_S_S_S_S_S_S_S_S_S_S_S_S_S_S_S_S_S_S_S_S_S_S_S_S_S_S_S_S_S_S_S_S_S_S_S_S_S_S_S_S_S_S_S_S_S_S_S_S_S_S_S_S_S_S__param_383];
	ld.param.u64 	%rd385, [_Z4racePiS_S_S_S_S_S_S_S_S_S_S_S_S_S_S_S_S_S_S_S_S_S_S_S_S_S_S_S_S_S_S_S_S_S_S_S_S_S_S_S_S_S_S_S_S_S_S_S_S_S_S_S_S_S_S_S_S_S_S_S_S_S_S_S_S_S_S_S_S_S_S_S_S_S_S_S_S_S_S_S_S_S_S_S_S_S_S_S_S_S_S_S_S_S_S_S_S_S_S_S_S_S_S_S_S_S_S_S_S_S_S_S_S_S_S_S_S_S_S_S_S_S_S_S_S_S_S_S_S_S_S_S_S_S_S_S_S_S_S_S_S_S_S_S_S_S_S_S_S_S_S_S_S_S_S_S_S_S_S_S_S_S_S_S_S_S_S_S_S_S_S_S_S_S_S_S_S_S_S_S_S_S_S_S_S_S_S_S_S_S_S_S_S_S_S_S_S_S_S_S_S_S_S_S_S_S_S_S_S_S_S_S_S_S_S_S_S_S_S_S_S_S_S_S_S_S_S_S_S_S_S_S_S_S_S_S_S_S_S_S_S_S_S_S_S_S_S_S_S_S_S_S_S_S_S_S_S_S_S_S_S_S_S_S_S_S_S_S_S_S_S_S_S_S_S_S_S_S_S_S_S_S_S_S_S_S_S_S_S_S_S_S_S_S_S_S_S_S_S_S_S_S_S_S_S_S_S_S_S_S_S_S_S_S_S_S_S_S_S_S_S_S_S_S_S_S_S_S_S_S_S_S_S_S_S_S_S_S_S_S_S_S_S_S_S_S_S_S_S_S_S_S_S_S_S_S_S_S_S_S_S_S_S_S_S_S_S_S_S_S_S_S_S_S_S_S_S_S_S_S_S_S_S_S_S_S_S_S_S_S_S_S_S_S_S_S_S_S_S_S_S_S_S_S_S_S_S_S_S_S_S_S_S_S_S_S_S_S_S_S_S_S_S_S_S_S_S_S_S_S_S_S_S_S_S_S_S_S_S_S_S_S_S_S_S_S_S_S_S_S_S_S_S_S_S_S_S_S_S_S_S_S_S_S_S_S_S_S_S_S_S_S_S_S_S_S_S_S_S_S_S_S_S_S_S_S_S_S_S_S_S_S_S_S_S_S_S_S_S_S_S_S_S_S_S_S_S_S_S_S_S_S_S_S_S_S_S_S_S_S_S_S_S_S_S_S_S_S_S_S_S_S_S_S_S_S_S_S_S_S_S_S_S_S_S_S_S_S_S_S_S_S_S_S_S_S_S_S_S_S_S_S_S_S_S_S_S_S_S_S_S_S_S_S_S_S_S_S_S_S_S_S_S_S_S_S_S_S_S_S_S_S_S_S_S_S_S_S_S_S_S_S_S_S_S_S_S_S_S_S_S_S_S_S_S_S_S_S_S_S_S_S_S_S_S_S_S_S_S_S_S_S_S_S_S_S_S_S_S_S_S_S_S_S_S_S_S_S_S_S_S_S_S_S_S_S_S_S_S_S_S_S_S_S_S_S_S_S_S_S_S_S_S_S_S_S_S_S_S_S_S_S_S_S_S_S_S_S_S_S_S_S_S_S_S_S_S_S_S_S_S_S_S_S_S_S_S_S_S_S_S_S_S_S_S_S_S_S_S_S_S_S_S_S_S_S_S_S_S_S_S_S_S_S_S_S_S_S_S_S_S_S_S_S_S_S_S_S_S_S_S_S_S_S_S_S_S_S_S_S_S_S_S_S_S_S_S_S_S_S_S_S_S_S_S_S_S_S_S_S_S_S_S_S_S_S_S_S_S_S_S_S_S_S_S_S_S_S_S_S_S_S_S_S_S_S_S_S_S_S_S_S_S_S_S_S_S_S_S_S_S_S_S_S_S_S_S_S_S_S_S_S_S_S_S_S_S_S_S_S_S_S_S_S_S_S_S_S_S_S_S_S_S_S_S_S_S_S_S_S_S_S_S_S_S_S_S_S_S_S_S_S_S_S_S_S_S_S_S_S_S_S_S_S_S_S_S_S_S_S_S_S_S_S_S_S_S_S_S_S_S_S_S_S_S_S_S_S_S_S_S_S_S_S_S_S_S_S_S_S_S_S_S_S_S_S_S_S_S_S_S_S_S_S_S_S_S_S_S_S_S_S_S_S_S_S_S_S_S_S_S_S_S_S_S_S_S_S_S_S_S_S_S_S_S_S_S_S_S_S_S_S_S_S_S_S_S_S_S_S_S_S_S_S_S_S_S_S_S_S_S_S_S_S_S_S_S_S_S_S_S_S_S_S_S_S_S_S_S_S_S_S_S_S_S_S_S_S_S_S_S_S_S__param_384];
	ld.param.u64 	%rd386, [_Z4racePiS_S_S_S_S_S_S_S_S_S_S_S_S_S_S_S_S_S_S_S_S_S_S_S_S_S_S_S_S_S_S_S_S_S_S_S_S_S_S_S_S_S_S_S_S_S_S_S_S_S_S_S_S_S_S_S_S_S_S_S_S_S_S_S_S_S_S_S_S_S_S_S_S_S_S_S_S_S_S_S_S_S_S_S_S_S_S_S_S_S_S_S_S_S_S_S_S_S_S_S_S_S_S_S_S_S_S_S_S_S_S_S_S_S_S_S_S_S_S_S_S_S_S_S_S_S_S_S_S_S_S_S_S_S_S_S_S_S_S_S_S_S_S_S_S_S_S_S_S_S_S_S_S_S_S_S_S_S_S_S_S_S_S_S_S_S_S_S_S_S_S_S_S_S_S_S_S_S_S_S_S_S_S_S_S_S_S_S_S_S_S_S_S_S_S_S_S_S_S_S_S_S_S_S_S_S_S_S_S_S_S_S_S_S_S_S_S_S_S_S_S_S_S_S_S_S_S_S_S_S_S_S_S_S_S_S_S_S_S_S_S_S_S_S_S_S_S_S_S_S_S_S_S_S_S_S_S_S_S_S_S_S_S_S_S_S_S_S_S_S_S_S_S_S_S_S_S_S_S_S_S_S_S_S_S_S_S_S_S_S_S_S_S_S_S_S_S_S_S_S_S_S_S_S_S_S_S_S_S_S_S_S_S_S_S_S_S_S_S_S_S_S_S_S_S_S_S_S_S_S_S_S_S_S_S_S_S_S_S_S_S_S_S_S_S_S_S_S_S_S_S_S_S_S_S_S_S_S_S_S_S_S_S_S_S_S_S_S_S_S_S_S_S_S_S_S_S_S_S_S_S_S_S_S_S_S_S_S_S_S_S_S_S_S_S_S_S_S_S_S_S_S_S_S_S_S_S_S_S_S_S_S_S_S_S_S_S_S_S_S_S_S_S_S_S_S_S_S_S_S_S_S_S_S_S_S_S_S_S_S_S_S_S_S_S_S_S_S_S_S_S_S_S_S_S_S_S_S_S_S_S_S_S_S_S_S_S_S_S_S_S_S_S_S_S_S_S_S_S_S_S_S_S_S_S_S_S_S_S_S_S_S_S_S_S_S_S_S_S_S_S_S_S_S_S_S_S_S_S_S_S_S_S_S_S_S_S_S_S_S_S_S_S_S_S_S_S_S_S_S_S_S_S_S_S_S_S_S_S_S_S_S_S_S_S_S_S_S_S_S_S_S_S_S_S_S_S_S_S_S_S_S_S_S_S_S_S_S_S_S_S_S_S_S_S_S_S_S_S_S_S_S_S_S_S_S_S_S_S_S_S_S_S_S_S_S_S_S_S_S_S_S_S_S_S_S_S_S_S_S_S_S_S_S_S_S_S_S_S_S_S_S_S_S_S_S_S_S_S_S_S_S_S_S_S_S_S_S_S_S_S_S_S_S_S_S_S_S_S_S_S_S_S_S_S_S_S_S_S_S_S_S_S_S_S_S_S_S_S_S_S_S_S_S_S_S_S_S_S_S_S_S_S_S_S_S_S_S_S_S_S_S_S_S_S_S_S_S_S_S_S_S_S_S_S_S_S_S_S_S_S_S_S_S_S_S_S_S_S_S_S_S_S_S_S_S_S_S_S_S_S_S_S_S_S_S_S_S_S_S_S_S_S_S_S_S_S_S_S_S_S_S_S_S_S_S_S_S_S_S_S_S_S_S_S_S_S_S_S_S_S_S_S_S_S_S_S_S_S_S_S_S_S_S_S_S_S_S_S_S_S_S_S_S_S_S_S_S_S_S_S_S_S_S_S_S_S_S_S_S_S_S_S_S_S_S_S_S_S_S_S_S_S_S_S_S_S_S_S_S_S_S_S_S_S_S_S_S_S_S_S_S_S_S_S_S_S_S_S_S_S_S_S_S_S_S_S_S_S_S_S_S_S_S_S_S_S_S_S_S_S_S_S_S_S_S_S_S_S_S_S_S_S_S_S_S_S_S_S_S_S_S_S_S_S_S_S_S_S_S_S_S_S_S_S_S_S_S_S_S_S_S_S_S_S_S_S_S_S_S_S_S_S_S_S_S_S_S_S_S_S_S_S_S_S_S_S_S_S_S_S_S_S_S_S_S_S_S_S_S_S_S_S_S_S_S_S_S_S_S_S_S_S_S_S_S_S_S_S_S_S_S_S_S_S_S_S_S_S_S_S_S_S_S_S_S_S_S_S_S_S_S_S_S_S_S_S_S_S_S_S_S_S_S_S_S_S_S_S_S_S_S_S_S_S_S_S_S_S_S_S_S_S__param_385];
	ld.param.u64 	%rd387, [_Z4racePiS_S_S_S_S_S_S_S_S_S_S_S_S_S_S_S_S_S_S_S_S_S_S_S_S_S_S_S_S_S_S_S_S_S_S_S_S_S_S_S_S_S_S_S_S_S_S_S_S_S_S_S_S_S_S_S_S_S_S_S_S_S_S_S_S_S_S_S_S_S_S_S_S_S_S_S_S_S_S_S_S_S_S_S_S_S_S_S_S_S_S_S_S_S_S_S_S_S_S_S_S_S_S_S_S_S_S_S_S_S_S_S_S_S_S_S_S_S_S_S_S_S_S_S_S_S_S_S_S_S_S_S_S_S_S_S_S_S_S_S_S_S_S_S_S_S_S_S_S_S_S_S_S_S_S_S_S_S_S_S_S_S_S_S_S_S_S_S_S_S_S_S_S_S_S_S_S_S_S_S_S_S_S_S_S_S_S_S_S_S_S_S_S_S_S_S_S_S_S_S_S_S_S_S_S_S_S_S_S_S_S_S_S_S_S_S_S_S_S_S_S_S_S_S_S_S_S_S_S_S_S_S_S_S_S_S_S_S_S_S_S_S_S_S_S_S_S_S_S_S_S_S_S_S_S_S_S_S_S_S_S_S_S_S_S_S_S_S_S_S_S_S_S_S_S_S_S_S_S_S_S_S_S_S_S_S_S_S_S_S_S_S_S_S_S_S_S_S_S_S_S_S_S_S_S_S_S_S_S_S_S_S_S_S_S_S_S_S_S_S_S_S_S_S_S_S_S_S_S_S_S_S_S_S_S_S_S_S_S_S_S_S_S_S_S_S_S_S_S_S_S_S_S_S_S_S_S_S_S_S_S_S_S_S_S_S_S_S_S_S_S_S_S_S_S_S_S_S_S_S_S_S_S_S_S_S_S_S_S_S_S_S_S_S_S_S_S_S_S_S_S_S_S_S_S_S_S_S_S_S_S_S_S_S_S_S_S_S_S_S_S_S_S_S_S_S_S_S_S_S_S_S_S_S_S_S_S_S_S_S_S_S_S_S_S_S_S_S_S_S_S_S_S_S_S_S_S_S_S_S_S_S_S_S_S_S_S_S_S_S_S_S_S_S_S_S_S_S_S_S_S_S_S_S_S_S_S_S_S_S_S_S_S_S_S_S_S_S_S_S_S_S_S_S_S_S_S_S_S_S_S_S_S_S_S_S_S_S_S_S_S_S_S_S_S_S_S_S_S_S_S_S_S_S_S_S_S_S_S_S_S_S_S_S_S_S_S_S_S_S_S_S_S_S_S_S_S_S_S_S_S_S_S_S_S_S_S_S_S_S_S_S_S_S_S_S_S_S_S_S_S_S_S_S_S_S_S_S_S_S_S_S_S_S_S_S_S_S_S_S_S_S_S_S_S_S_S_S_S_S_S_S_S_S_S_S_S_S_S_S_S_S_S_S_S_S_S_S_S_S_S_S_S_S_S_S_S_S_S_S_S_S_S_S_S_S_S_S_S_S_S_S_S_S_S_S_S_S_S_S_S_S_S_S_S_S_S_S_S_S_S_S_S_S_S_S_S_S_S_S_S_S_S_S_S_S_S_S_S_S_S_S_S_S_S_S_S_S_S_S_S_S_S_S_S_S_S_S_S_S_S_S_S_S_S_S_S_S_S_S_S_S_S_S_S_S_S_S_S_S_S_S_S_S_S_S_S_S_S_S_S_S_S_S_S_S_S_S_S_S_S_S_S_S_S_S_S_S_S_S_S_S_S_S_S_S_S_S_S_S_S_S_S_S_S_S_S_S_S_S_S_S_S_S_S_S_S_S_S_S_S_S_S_S_S_S_S_S_S_S_S_S_S_S_S_S_S_S_S_S_S_S_S_S_S_S_S_S_S_S_S_S_S_S_S_S_S_S_S_S_S_S_S_S_S_S_S_S_S_S_S_S_S_S_S_S_S_S_S_S_S_S_S_S_S_S_S_S_S_S_S_S_S_S_S_S_S_S_S_S_S_S_S_S_S_S_S_S_S_S_S_S_S_S_S_S_S_S_S_S_S_S_S_S_S_S_S_S_S_S_S_S_S_S_S_S_S_S_S_S_S_S_S_S_S_S_S_S_S_S_S_S_S_S_S_S_S_S_S_S_S_S_S_S_S_S_S_S_S_S_S_S_S_S_S_S_S_S_S_S_S_S_S_S_S_S_S_S_S_S_S_S_S_S_S_S_S_S_S_S_S_S_S_S_S_S_S_S_S_S_S_S_S_S_S_S_S_S_S_S_S_S_S_S_S_S_S_S_S_S_S_S_S_S_S_S_S_S_S_S_S_S_S_S_S_S_S_S_S_S_S_S_S__param_386];
	ld.param.u64 	%rd388, [_Z4racePiS_S_S_S_S_S_S_S_S_S_S_S_S_S_S_S_S_S_S_S_S_S_S_S_S_S_S_S_S_S_S_S_S_S_S_S_S_S_S_S_S_S_S_S_S_S_S_S_S_S_S_S_S_S_S_S_S_S_S_S_S_S_S_S_S_S_S_S_S_S_S_S_S_S_S_S_S_S_S_S_S_S_S_S_S_S_S_S_S_S_S_S_S_S_S_S_S_S_S_S_S_S_S_S_S_S_S_S_S_S_S_S_S_S_S_S_S_S_S_S_S_S_S_S_S_S_S_S_S_S_S_S_S_S_S_S_S_S_S_S_S_S_S_S_S_S_S_S_S_S_S_S_S_S_S_S_S_S_S_S_S_S_S_S_S_S_S_S_S_S_S_S_S_S_S_S_S_S_S_S_S_S_S_S_S_S_S_S_S_S_S_S_S_S_S_S_S_S_S_S_S_S_S_S_S_S_S_S_S_S_S_S_S_S_S_S_S_S_S_S_S_S_S_S_S_S_S_S_S_S_S_S_S_S_S_S_S_S_S_S_S_S_S_S_S_S_S_S_S_S_S_S_S_S_S_S_S_S_S_S_S_S_S_S_S_S_S_S_S_S_S_S_S_S_S_S_S_S_S_S_S_S_S_S_S_S_S_S_S_S_S_S_S_S_S_S_S_S_S_S_S_S_S_S_S_S_S_S_S_S_S_S_S_S_S_S_S_S_S_S_S_S_S_S_S_S_S_S_S_S_S_S_S_S_S_S_S_S_S_S_S_S_S_S_S_S_S_S_S_S_S_S_S_S_S_S_S_S_S_S_S_S_S_S_S_S_S_S_S_S_S_S_S_S_S_S_S_S_S_S_S_S_S_S_S_S_S_S_S_S_S_S_S_S_S_S_S_S_S_S_S_S_S_S_S_S_S_S_S_S_S_S_S_S_S_S_S_S_S_S_S_S_S_S_S_S_S_S_S_S_S_S_S_S_S_S_S_S_S_S_S_S_S_S_S_S_S_S_S_S_S_S_S_S_S_S_S_S_S_S_S_S_S_S_S_S_S_S_S_S_S_S_S_S_S_S_S_S_S_S_S_S_S_S_S_S_S_S_S_S_S_S_S_S_S_S_S_S_S_S_S_S_S_S_S_S_S_S_S_S_S_S_S_S_S_S_S_S_S_S_S_S_S_S_S_S_S_S_S_S_S_S_S_S_S_S_S_S_S_S_S_S_S_S_S_S_S_S_S_S_S_S_S_S_S_S_S_S_S_S_S_S_S_S_S_S_S_S_S_S_S_S_S_S_S_S_S_S_S_S_S_S_S_S_S_S_S_S_S_S_S_S_S_S_S_S_S_S_S_S_S_S_S_S_S_S_S_S_S_S_S_S_S_S_S_S_S_S_S_S_S_S_S_S_S_S_S_S_S_S_S_S_S_S_S_S_S_S_S_S_S_S_S_S_S_S_S_S_S_S_S_S_S_S_S_S_S_S_S_S_S_S_S_S_S_S_S_S_S_S_S_S_S_S_S_S_S_S_S_S_S_S_S_S_S_S_S_S_S_S_S_S_S_S_S_S_S_S_S_S_S_S_S_S_S_S_S_S_S_S_S_S_S_S_S_S_S_S_S_S_S_S_S_S_S_S_S_S_S_S_S_S_S_S_S_S_S_S_S_S_S_S_S_S_S_S_S_S_S_S_S_S_S_S_S_S_S_S_S_S_S_S_S_S_S_S_S_S_S_S_S_S_S_S_S_S_S_S_S_S_S_S_S_S_S_S_S_S_S_S_S_S_S_S_S_S_S_S_S_S_S_S_S_S_S_S_S_S_S_S_S_S_S_S_S_S_S_S_S_S_S_S_S_S_S_S_S_S_S_S_S_S_S_S_S_S_S_S_S_S_S_S_S_S_S_S_S_S_S_S_S_S_S_S_S_S_S_S_S_S_S_S_S_S_S_S_S_S_S_S_S_S_S_S_S_S_S_S_S_S_S_S_S_S_S_S_S_S_S_S_S_S_S_S_S_S_S_S_S_S_S_S_S_S_S_S_S_S_S_S_S_S_S_S_S_S_S_S_S_S_S_S_S_S_S_S_S_S_S_S_S_S_S_S_S_S_S_S_S_S_S_S_S_S_S_S_S_S_S_S_S_S_S_S_S_S_S_S_S_S_S_S_S_S_S_S_S_S_S_S_S_S_S_S_S_S_S_S_S_S_S_S_S_S_S_S_S_S_S_S_S_S_S_S_S_S_S_S_S_S_S_S_S_S_S_S_S_S_S_S_S_S_S_S_S_S_S_S_S_S_S_S_S__param_387];
	ld.param.u64 	%rd389, [_Z4racePiS_S_S_S_S_S_S_S_S_S_S_S_S_S_S_S_S_S_S_S_S_S_S_S_S_S_S_S_S_S_S_S_S_S_S_S_S_S_S_S_S_S_S_S_S_S_S_S_S_S_S_S_S_S_S_S_S_S_S_S_S_S_S_S_S_S_S_S_S_S_S_S_S_S_S_S_S_S_S_S_S_S_S_S_S_S_S_S_S_S_S_S_S_S_S_S_S_S_S_S_S_S_S_S_S_S_S_S_S_S_S_S_S_S_S_S_S_S_S_S_S_S_S_S_S_S_S_S_S_S_S_S_S_S_S_S_S_S_S_S_S_S_S_S_S_S_S_S_S_S_S_S_S_S_S_S_S_S_S_S_S_S_S_S_S_S_S_S_S_S_S_S_S_S_S_S_S_S_S_S_S_S_S_S_S_S_S_S_S_S_S_S_S_S_S_S_S_S_S_S_S_S_S_S_S_S_S_S_S_S_S_S_S_S_S_S_S_S_S_S_S_S_S_S_S_S_S_S_S_S_S_S_S_S_S_S_S_S_S_S_S_S_S_S_S_S_S_S_S_S_S_S_S_S_S_S_S_S_S_S_S_S_S_S_S_S_S_S_S_S_S_S_S_S_S_S_S_S_S_S_S_S_S_S_S_S_S_S_S_S_S_S_S_S_S_S_S_S_S_S_S_S_S_S_S_S_S_S_S_S_S_S_S_S_S_S_S_S_S_S_S_S_S_S_S_S_S_S_S_S_S_S_S_S_S_S_S_S_S_S_S_S_S_S_S_S_S_S_S_S_S_S_S_S_S_S_S_S_S_S_S_S_S_S_S_S_S_S_S_S_S_S_S_S_S_S_S_S_S_S_S_S_S_S_S_S_S_S_S_S_S_S_S_S_S_S_S_S_S_S_S_S_S_S_S_S_S_S_S_S_S_S_S_S_S_S_S_S_S_S_S_S_S_S_S_S_S_S_S_S_S_S_S_S_S_S_S_S_S_S_S_S_S_S_S_S_S_S_S_S_S_S_S_S_S_S_S_S_S_S_S_S_S_S_S_S_S_S_S_S_S_S_S_S_S_S_S_S_S_S_S_S_S_S_S_S_S_S_S_S_S_S_S_S_S_S_S_S_S_S_S_S_S_S_S_S_S_S_S_S_S_S_S_S_S_S_S_S_S_S_S_S_S_S_S_S_S_S_S_S_S_S_S_S_S_S_S_S_S_S_S_S_S_S_S_S_S_S_S_S_S_S_S_S_S_S_S_S_S_S_S_S_S_S_S_S_S_S_S_S_S_S_S_S_S_S_S_S_S_S_S_S_S_S_S_S_S_S_S_S_S_S_S_S_S_S_S_S_S_S_S_S_S_S_S_S_S_S_S_S_S_S_S_S_S_S_S_S_S_S_S_S_S_S_S_S_S_S_S_S_S_S_S_S_S_S_S_S_S_S_S_S_S_S_S_S_S_S_S_S_S_S_S_S_S_S_S_S_S_S_S_S_S_S_S_S_S_S_S_S_S_S_S_S_S_S_S_S_S_S_S_S_S_S_S_S_S_S_S_S_S_S_S_S_S_S_S_S_S_S_S_S_S_S_S_S_S_S_S_S_S_S_S_S_S_S_S_S_S_S_S_S_S_S_S_S_S_S_S_S_S_S_S_S_S_S_S_S_S_S_S_S_S_S_S_S_S_S_S_S_S_S_S_S_S_S_S_S_S_S_S_S_S_S_S_S_S_S_S_S_S_S_S_S_S_S_S_S_S_S_S_S_S_S_S_S_S_S_S_S_S_S_S_S_S_S_S_S_S_S_S_S_S_S_S_S_S_S_S_S_S_S_S_S_S_S_S_S_S_S_S_S_S_S_S_S_S_S_S_S_S_S_S_S_S_S_S_S_S_S_S_S_S_S_S_S_S_S_S_S_S_S_S_S_S_S_S_S_S_S_S_S_S_S_S_S_S_S_S_S_S_S_S_S_S_S_S_S_S_S_S_S_S_S_S_S_S_S_S_S_S_S_S_S_S_S_S_S_S_S_S_S_S_S_S_S_S_S_S_S_S_S_S_S_S_S_S_S_S_S_S_S_S_S_S_S_S_S_S_S_S_S_S_S_S_S_S_S_S_S_S_S_S_S_S_S_S_S_S_S_S_S_S_S_S_S_S_S_S_S_S_S_S_S_S_S_S_S_S_S_S_S_S_S_S_S_S_S_S_S_S_S_S_S_S_S_S_S_S_S_S_S_S_S_S_S_S_S_S_S_S_S_S_S_S_S_S_S_S_S_S_S_S_S_S_S_S_S_S_S_S_S_S__param_388];
	ld.param.u64 	%rd390, [_Z4racePiS_S_S_S_S_S_S_S_S_S_S_S_S_S_S_S_S_S_S_S_S_S_S_S_S_S_S_S_S_S_S_S_S_S_S_S_S_S_S_S_S_S_S_S_S_S_S_S_S_S_S_S_S_S_S_S_S_S_S_S_S_S_S_S_S_S_S_S_S_S_S_S_S_S_S_S_S_S_S_S_S_S_S_S_S_S_S_S_S_S_S_S_S_S_S_S_S_S_S_S_S_S_S_S_S_S_S_S_S_S_S_S_S_S_S_S_S_S_S_S_S_S_S_S_S_S_S_S_S_S_S_S_S_S_S_S_S_S_S_S_S_S_S_S_S_S_S_S_S_S_S_S_S_S_S_S_S_S_S_S_S_S_S_S_S_S_S_S_S_S_S_S_S_S_S_S_S_S_S_S_S_S_S_S_S_S_S_S_S_S_S_S_S_S_S_S_S_S_S_S_S_S_S_S_S_S_S_S_S_S_S_S_S_S_S_S_S_S_S_S_S_S_S_S_S_S_S_S_S_S_S_S_S_S_S_S_S_S_S_S_S_S_S_S_S_S_S_S_S_S_S_S_S_S_S_S_S_S_S_S_S_S_S_S_S_S_S_S_S_S_S_S_S_S_S_S_S_S_S_S_S_S_S_S_S_S_S_S_S_S_S_S_S_S_S_S_S_S_S_S_S_S_S_S_S_S_S_S_S_S_S_S_S_S_S_S_S_S_S_S_S_S_S_S_S_S_S_S_S_S_S_S_S_S_S_S_S_S_S_S_S_S_S_S_S_S_S_S_S_S_S_S_S_S_S_S_S_S_S_S_S_S_S_S_S_S_S_S_S_S_S_S_S_S_S_S_S_S_S_S_S_S_S_S_S_S_S_S_S_S_S_S_S_S_S_S_S_S_S_S_S_S_S_S_S_S_S_S_S_S_S_S_S_S_S_S_S_S_S_S_S_S_S_S_S_S_S_S_S_S_S_S_S_S_S_S_S_S_S_S_S_S_S_S_S_S_S_S_S_S_S_S_S_S_S_S_S_S_S_S_S_S_S_S_S_S_S_S_S_S_S_S_S_S_S_S_S_S_S_S_S_S_S_S_S_S_S_S_S_S_S_S_S_S_S_S_S_S_S_S_S_S_S_S_S_S_S_S_S_S_S_S_S_S_S_S_S_S_S_S_S_S_S_S_S_S_S_S_S_S_S_S_S_S_S_S_S_S_S_S_S_S_S_S_S_S_S_S_S_S_S_S_S_S_S_S_S_S_S_S_S_S_S_S_S_S_S_S_S_S_S_S_S_S_S_S_S_S_S_S_S_S_S_S_S_S_S_S_S_S_S_S_S_S_S_S_S_S_S_S_S_S_S_S_S_S_S_S_S_S_S_S_S_S_S_S_S_S_S_S_S_S_S_S_S_S_S_S_S_S_S_S_S_S_S_S_S_S_S_S_S_S_S_S_S_S_S_S_S_S_S_S_S_S_S_S_S_S_S_S_S_S_S_S_S_S_S_S_S_S_S_S_S_S_S_S_S_S_S_S_S_S_S_S_S_S_S_S_S_S_S_S_S_S_S_S_S_S_S_S_S_S_S_S_S_S_S_S_S_S_S_S_S_S_S_S_S_S_S_S_S_S_S_S_S_S_S_S_S_S_S_S_S_S_S_S_S_S_S_S_S_S_S_S_S_S_S_S_S_S_S_S_S_S_S_S_S_S_S_S_S_S_S_S_S_S_S_S_S_S_S_S_S_S_S_S_S_S_S_S_S_S_S_S_S_S_S_S_S_S_S_S_S_S_S_S_S_S_S_S_S_S_S_S_S_S_S_S_S_S_S_S_S_S_S_S_S_S_S_S_S_S_S_S_S_S_S_S_S_S_S_S_S_S_S_S_S_S_S_S_S_S_S_S_S_S_S_S_S_S_S_S_S_S_S_S_S_S_S_S_S_S_S_S_S_S_S_S_S_S_S_S_S_S_S_S_S_S_S_S_S_S_S_S_S_S_S_S_S_S_S_S_S_S_S_S_S_S_S_S_S_S_S_S_S_S_S_S_S_S_S_S_S_S_S_S_S_S_S_S_S_S_S_S_S_S_S_S_S_S_S_S_S_S_S_S_S_S_S_S_S_S_S_S_S_S_S_S_S_S_S_S_S_S_S_S_S_S_S_S_S_S_S_S_S_S_S_S_S_S_S_S_S_S_S_S_S_S_S_S_S_S_S_S_S_S_S_S_S_S_S_S_S_S_S_S_S_S_S_S_S_S_S_S_S_S_S_S_S_S_S_S_S_S_S_S_S_S_S_S_S_S_S__param_389];
	ld.param.u64 	%rd391, [_Z4racePiS_S_S_S_S_S_S_S_S_S_S_S_S_S_S_S_S_S_S_S_S_S_S_S_S_S_S_S_S_S_S_S_S_S_S_S_S_S_S_S_S_S_S_S_S_S_S_S_S_S_S_S_S_S_S_S_S_S_S_S_S_S_S_S_S_S_S_S_S_S_S_S_S_S_S_S_S_S_S_S_S_S_S_S_S_S_S_S_S_S_S_S_S_S_S_S_S_S_S_S_S_S_S_S_S_S_S_S_S_S_S_S_S_S_S_S_S_S_S_S_S_S_S_S_S_S_S_S_S_S_S_S_S_S_S_S_S_S_S_S_S_S_S_S_S_S_S_S_S_S_S_S_S_S_S_S_S_S_S_S_S_S_S_S_S_S_S_S_S_S_S_S_S_S_S_S_S_S_S_S_S_S_S_S_S_S_S_S_S_S_S_S_S_S_S_S_S_S_S_S_S_S_S_S_S_S_S_S_S_S_S_S_S_S_S_S_S_S_S_S_S_S_S_S_S_S_S_S_S_S_S_S_S_S_S_S_S_S_S_S_S_S_S_S_S_S_S_S_S_S_S_S_S_S_S_S_S_S_S_S_S_S_S_S_S_S_S_S_S_S_S_S_S_S_S_S_S_S_S_S_S_S_S_S_S_S_S_S_S_S_S_S_S_S_S_S_S_S_S_S_S_S_S_S_S_S_S_S_S_S_S_S_S_S_S_S_S_S_S_S_S_S_S_S_S_S_S_S_S_S_S_S_S_S_S_S_S_S_S_S_S_S_S_S_S_S_S_S_S_S_S_S_S_S_S_S_S_S_S_S_S_S_S_S_S_S_S_S_S_S_S_S_S_S_S_S_S_S_S_S_S_S_S_S_S_S_S_S_S_S_S_S_S_S_S_S_S_S_S_S_S_S_S_S_S_S_S_S_S_S_S_S_S_S_S_S_S_S_S_S_S_S_S_S_S_S_S_S_S_S_S_S_S_S_S_S_S_S_S_S_S_S_S_S_S_S_S_S_S_S_S_S_S_S_S_S_S_S_S_S_S_S_S_S_S_S_S_S_S_S_S_S_S_S_S_S_S_S_S_S_S_S_S_S_S_S_S_S_S_S_S_S_S_S_S_S_S_S_S_S_S_S_S_S_S_S_S_S_S_S_S_S_S_S_S_S_S_S_S_S_S_S_S_S_S_S_S_S_S_S_S_S_S_S_S_S_S_S_S_S_S_S_S_S_S_S_S_S_S_S_S_S_S_S_S_S_S_S_S_S_S_S_S_S_S_S_S_S_S_S_S_S_S_S_S_S_S_S_S_S_S_S_S_S_S_S_S_S_S_S_S_S_S_S_S_S_S_S_S_S_S_S_S_S_S_S_S_S_S_S_S_S_S_S_S_S_S_S_S_S_S_S_S_S_S_S_S_S_S_S_S_S_S_S_S_S_S_S_S_S_S_S_S_S_S_S_S_S_S_S_S_S_S_S_S_S_S_S_S_S_S_S_S_S_S_S_S_S_S_S_S_S_S_S_S_S_S_S_S_S_S_S_S_S_S_S_S_S_S_S_S_S_S_S_S_S_S_S_S_S_S_S_S_S_S_S_S_S_S_S_S_S_S_S_S_S_S_S_S_S_S_S_S_S_S_S_S_S_S_S_S_S_S_S_S_S_S_S_S_S_S_S_S_S_S_S_S_S_S_S_S_S_S_S_S_S_S_S_S_S_S_S_S_S_S_S_S_S_S_S_S_S_S_S_S_S_S_S_S_S_S_S_S_S_S_S_S_S_S_S_S_S_S_S_S_S_S_S_S_S_S_S_S_S_S_S_S_S_S_S_S_S_S_S_S_S_S_S_S_S_S_S_S_S_S_S_S_S_S_S_S_S_S_S_S_S_S_S_S_S_S_S_S_S_S_S_S_S_S_S_S_S_S_S_S_S_S_S_S_S_S_S_S_S_S_S_S_S_S_S_S_S_S_S_S_S_S_S_S_S_S_S_S_S_S_S_S_S_S_S_S_S_S_S_S_S_S_S_S_S_S_S_S_S_S_S_S_S_S_S_S_S_S_S_S_S_S_S_S_S_S_S_S_S_S_S_S_S_S_S_S_S_S_S_S_S_S_S_S_S_S_S_S_S_S_S_S_S_S_S_S_S_S_S_S_S_S_S_S_S_S_S_S_S_S_S_S_S_S_S_S_S_S_S_S_S_S_S_S_S_S_S_S_S_S_S_S_S_S_S_S_S_S_S_S_S_S_S_S_S_S_S_S_S_S_S_S_S_S_S_S_S_S_S_S_S_S_S_S_S_S_S_S__param_390];
	ld.param.u64 	%rd392, [_Z4racePiS_S_S_S_S_S_S_S_S_S_S_S_S_S_S_S_S_S_S_S_S_S_S_S_S_S_S_S_S_S_S_S_S_S_S_S_S_S_S_S_S_S_S_S_S_S_S_S_S_S_S_S_S_S_S_S_S_S_S_S_S_S_S_S_S_S_S_S_S_S_S_S_S_S_S_S_S_S_S_S_S_S_S_S_S_S_S_S_S_S_S_S_S_S_S_S_S_S_S_S_S_S_S_S_S_S_S_S_S_S_S_S_S_S_S_S_S_S_S_S_S_S_S_S_S_S_S_S_S_S_S_S_S_S_S_S_S_S_S_S_S_S_S_S_S_S_S_S_S_S_S_S_S_S_S_S_S_S_S_S_S_S_S_S_S_S_S_S_S_S_S_S_S_S_S_S_S_S_S_S_S_S_S_S_S_S_S_S_S_S_S_S_S_S_S_S_S_S_S_S_S_S_S_S_S_S_S_S_S_S_S_S_S_S_S_S_S_S_S_S_S_S_S_S_S_S_S_S_S_S_S_S_S_S_S_S_S_S_S_S_S_S_S_S_S_S_S_S_S_S_S_S_S_S_S_S_S_S_S_S_S_S_S_S_S_S_S_S_S_S_S_S_S_S_S_S_S_S_S_S_S_S_S_S_S_S_S_S_S_S_S_S_S_S_S_S_S_S_S_S_S_S_S_S_S_S_S_S_S_S_S_S_S_S_S_S_S_S_S_S_S_S_S_S_S_S_S_S_S_S_S_S_S_S_S_S_S_S_S_S_S_S_S_S_S_S_S_S_S_S_S_S_S_S_S_S_S_S_S_S_S_S_S_S_S_S_S_S_S_S_S_S_S_S_S_S_S_S_S_S_S_S_S_S_S_S_S_S_S_S_S_S_S_S_S_S_S_S_S_S_S_S_S_S_S_S_S_S_S_S_S_S_S_S_S_S_S_S_S_S_S_S_S_S_S_S_S_S_S_S_S_S_S_S_S_S_S_S_S_S_S_S_S_S_S_S_S_S_S_S_S_S_S_S_S_S_S_S_S_S_S_S_S_S_S_S_S_S_S_S_S_S_S_S_S_S_S_S_S_S_S_S_S_S_S_S_S_S_S_S_S_S_S_S_S_S_S_S_S_S_S_S_S_S_S_S_S_S_S_S_S_S_S_S_S_S_S_S_S_S_S_S_S_S_S_S_S_S_S_S_S_S_S_S_S_S_S_S_S_S_S_S_S_S_S_S_S_S_S_S_S_S_S_S_S_S_S_S_S_S_S_S_S_S_S_S_S_S_S_S_S_S_S_S_S_S_S_S_S_S_S_S_S_S_S_S_S_S_S_S_S_S_S_S_S_S_S_S_S_S_S_S_S_S_S_S_S_S_S_S_S_S_S_S_S_S_S_S_S_S_S_S_S_S_S_S_S_S_S_S_S_S_S_S_S_S_S_S_S_S_S_S_S_S_S_S_S_S_S_S_S_S_S_S_S_S_S_S_S_S_S_S_S_S_S_S_S_S_S_S_S_S_S_S_S_S_S_S_S_S_S_S_S_S_S_S_S_S_S_S_S_S_S_S_S_S_S_S_S_S_S_S_S_S_S_S_S_S_S_S_S_S_S_S_S_S_S_S_S_S_S_S_S_S_S_S_S_S_S_S_S_S_S_S_S_S_S_S_S_S_S_S_S_S_S_S_S_S_S_S_S_S_S_S_S_S_S_S_S_S_S_S_S_S_S_S_S_S_S_S_S_S_S_S_S_S_S_S_S_S_S_S_S_S_S_S_S_S_S_S_S_S_S_S_S_S_S_S_S_S_S_S_S_S_S_S_S_S_S_S_S_S_S_S_S_S_S_S_S_S_S_S_S_S_S_S_S_S_S_S_S_S_S_S_S_S_S_S_S_S_S_S_S_S_S_S_S_S_S_S_S_S_S_S_S_S_S_S_S_S_S_S_S_S_S_S_S_S_S_S_S_S_S_S_S_S_S_S_S_S_S_S_S_S_S_S_S_S_S_S_S_S_S_S_S_S_S_S_S_S_S_S_S_S_S_S_S_S_S_S_S_S_S_S_S_S_S_S_S_S_S_S_S_S_S_S_S_S_S_S_S_S_S_S_S_S_S_S_S_S_S_S_S_S_S_S_S_S_S_S_S_S_S_S_S_S_S_S_S_S_S_S_S_S_S_S_S_S_S_S_S_S_S_S_S_S_S_S_S_S_S_S_S_S_S_S_S_S_S_S_S_S_S_S_S_S_S_S_S_S_S_S_S_S_S_S_S_S_S_S_S_S_S_S_S_S_S_S_S_S_S_S_S__param_391];
	ld.param.u64 	%rd393, [_Z4racePiS_S_S_S_S_S_S_S_S_S_S_S_S_S_S_S_S_S_S_S_S_S_S_S_S_S_S_S_S_S_S_S_S_S_S_S_S_S_S_S_S_S_S_S_S_S_S_S_S_S_S_S_S_S_S_S_S_S_S_S_S_S_S_S_S_S_S_S_S_S_S_S_S_S_S_S_S_S_S_S_S_S_S_S_S_S_S_S_S_S_S_S_S_S_S_S_S_S_S_S_S_S_S_S_S_S_S_S_S_S_S_S_S_S_S_S_S_S_S_S_S_S_S_S_S_S_S_S_S_S_S_S_S_S_S_S_S_S_S_S_S_S_S_S_S_S_S_S_S_S_S_S_S_S_S_S_S_S_S_S_S_S_S_S_S_S_S_S_S_S_S_S_S_S_S_S_S_S_S_S_S_S_S_S_S_S_S_S_S_S_S_S_S_S_S_S_S_S_S_S_S_S_S_S_S_S_S_S_S_S_S_S_S_S_S_S_S_S_S_S_S_S_S_S_S_S_S_S_S_S_S_S_S_S_S_S_S_S_S_S_S_S_S_S_S_S_S_S_S_S_S_S_S_S_S_S_S_S_S_S_S_S_S_S_S_S_S_S_S_S_S_S_S_S_S_S_S_S_S_S_S_S_S_S_S_S_S_S_S_S_S_S_S_S_S_S_S_S_S_S_S_S_S_S_S_S_S_S_S_S_S_S_S_S_S_S_S_S_S_S_S_S_S_S_S_S_S_S_S_S_S_S_S_S_S_S_S_S_S_S_S_S_S_S_S_S_S_S_S_S_S_S_S_S_S_S_S_S_S_S_S_S_S_S_S_S_S_S_S_S_S_S_S_S_S_S_S_S_S_S_S_S_S_S_S_S_S_S_S_S_S_S_S_S_S_S_S_S_S_S_S_S_S_S_S_S_S_S_S_S_S_S_S_S_S_S_S_S_S_S_S_S_S_S_S_S_S_S_S_S_S_S_S_S_S_S_S_S_S_S_S_S_S_S_S_S_S_S_S_S_S_S_S_S_S_S_S_S_S_S_S_S_S_S_S_S_S_S_S_S_S_S_S_S_S_S_S_S_S_S_S_S_S_S_S_S_S_S_S_S_S_S_S_S_S_S_S_S_S_S_S_S_S_S_S_S_S_S_S_S_S_S_S_S_S_S_S_S_S_S_S_S_S_S_S_S_S_S_S_S_S_S_S_S_S_S_S_S_S_S_S_S_S_S_S_S_S_S_S_S_S_S_S_S_S_S_S_S_S_S_S_S_S_S_S_S_S_S_S_S_S_S_S_S_S_S_S_S_S_S_S_S_S_S_S_S_S_S_S_S_S_S_S_S_S_S_S_S_S_S_S_S_S_S_S_S_S_S_S_S_S_S_S_S_S_S_S_S_S_S_S_S_S_S_S_S_S_S_S_S_S_S_S_S_S_S_S_S_S_S_S_S_S_S_S_S_S_S_S_S_S_S_S_S_S_S_S_S_S_S_S_S_S_S_S_S_S_S_S_S_S_S_S_S_S_S_S_S_S_S_S_S_S_S_S_S_S_S_S_S_S_S_S_S_S_S_S_S_S_S_S_S_S_S_S_S_S_S_S_S_S_S_S_S_S_S_S_S_S_S_S_S_S_S_S_S_S_S_S_S_S_S_S_S_S_S_S_S_S_S_S_S_S_S_S_S_S_S_S_S_S_S_S_S_S_S_S_S_S_S_S_S_S_S_S_S_S_S_S_S_S_S_S_S_S_S_S_S_S_S_S_S_S_S_S_S_S_S_S_S_S_S_S_S_S_S_S_S_S_S_S_S_S_S_S_S_S_S_S_S_S_S_S_S_S_S_S_S_S_S_S_S_S_S_S_S_S_S_S_S_S_S_S_S_S_S_S_S_S_S_S_S_S_S_S_S_S_S_S_S_S_S_S_S_S_S_S_S_S_S_S_S_S_S_S_S_S_S_S_S_S_S_S_S_S_S_S_S_S_S_S_S_S_S_S_S_S_S_S_S_S_S_S_S_S_S_S_S_S_S_S_S_S_S_S_S_S_S_S_S_S_S_S_S_S_S_S_S_S_S_S_S_S_S_S_S_S_S_S_S_S_S_S_S_S_S_S_S_S_S_S_S_S_S_S_S_S_S_S_S_S_S_S_S_S_S_S_S_S_S_S_S_S_S_S_S_S_S_S_S_S_S_S_S_S_S_S_S_S_S_S_S_S_S_S_S_S_S_S_S_S_S_S_S_S_S_S_S_S_S_S_S_S_S_S_S_S_S_S_S_S_S_S_S_S_S_S_S_S_S_S_S_S__param_392];
	ld.param.u64 	%rd394, [_Z4racePiS_S_S_S_S_S_S_S_S_S_S_S_S_S_S_S_S_S_S_S_S_S_S_S_S_S_S_S_S_S_S_S_S_S_S_S_S_S_S_S_S_S_S_S_S_S_S_S_S_S_S_S_S_S_S_S_S_S_S_S_S_S_S_S_S_S_S_S_S_S_S_S_S_S_S_S_S_S_S_S_S_S_S_S_S_S_S_S_S_S_S_S_S_S_S_S_S_S_S_S_S_S_S_S_S_S_S_S_S_S_S_S_S_S_S_S_S_S_S_S_S_S_S_S_S_S_S_S_S_S_S_S_S_S_S_S_S_S_S_S_S_S_S_S_S_S_S_S_S_S_S_S_S_S_S_S_S_S_S_S_S_S_S_S_S_S_S_S_S_S_S_S_S_S_S_S_S_S_S_S_S_S_S_S_S_S_S_S_S_S_S_S_S_S_S_S_S_S_S_S_S_S_S_S_S_S_S_S_S_S_S_S_S_S_S_S_S_S_S_S_S_S_S_S_S_S_S_S_S_S_S_S_S_S_S_S_S_S_S_S_S_S_S_S_S_S_S_S_S_S_S_S_S_S_S_S_S_S_S_S_S_S_S_S_S_S_S_S_S_S_S_S_S_S_S_S_S_S_S_S_S_S_S_S_S_S_S_S_S_S_S_S_S_S_S_S_S_S_S_S_S_S_S_S_S_S_S_S_S_S_S_S_S_S_S_S_S_S_S_S_S_S_S_S_S_S_S_S_S_S_S_S_S_S_S_S_S_S_S_S_S_S_S_S_S_S_S_S_S_S_S_S_S_S_S_S_S_S_S_S_S_S_S_S_S_S_S_S_S_S_S_S_S_S_S_S_S_S_S_S_S_S_S_S_S_S_S_S_S_S_S_S_S_S_S_S_S_S_S_S_S_S_S_S_S_S_S_S_S_S_S_S_S_S_S_S_S_S_S_S_S_S_S_S_S_S_S_S_S_S_S_S_S_S_S_S_S_S_S_S_S_S_S_S_S_S_S_S_S_S_S_S_S_S_S_S_S_S_S_S_S_S_S_S_S_S_S_S_S_S_S_S_S_S_S_S_S_S_S_S_S_S_S_S_S_S_S_S_S_S_S_S_S_S_S_S_S_S_S_S_S_S_S_S_S_S_S_S_S_S_S_S_S_S_S_S_S_S_S_S_S_S_S_S_S_S_S_S_S_S_S_S_S_S_S_S_S_S_S_S_S_S_S_S_S_S_S_S_S_S_S_S_S_S_S_S_S_S_S_S_S_S_S_S_S_S_S_S_S_S_S_S_S_S_S_S_S_S_S_S_S_S_S_S_S_S_S_S_S_S_S_S_S_S_S_S_S_S_S_S_S_S_S_S_S_S_S_S_S_S_S_S_S_S_S_S_S_S_S_S_S_S_S_S_S_S_S_S_S_S_S_S_S_S_S_S_S_S_S_S_S_S_S_S_S_S_S_S_S_S_S_S_S_S_S_S_S_S_S_S_S_S_S_S_S_S_S_S_S_S_S_S_S_S_S_S_S_S_S_S_S_S_S_S_S_S_S_S_S_S_S_S_S_S_S_S_S_S_S_S_S_S_S_S_S_S_S_S_S_S_S_S_S_S_S_S_S_S_S_S_S_S_S_S_S_S_S_S_S_S_S_S_S_S_S_S_S_S_S_S_S_S_S_S_S_S_S_S_S_S_S_S_S_S_S_S_S_S_S_S_S_S_S_S_S_S_S_S_S_S_S_S_S_S_S_S_S_S_S_S_S_S_S_S_S_S_S_S_S_S_S_S_S_S_S_S_S_S_S_S_S_S_S_S_S_S_S_S_S_S_S_S_S_S_S_S_S_S_S_S_S_S_S_S_S_S_S_S_S_S_S_S_S_S_S_S_S_S_S_S_S_S_S_S_S_S_S_S_S_S_S_S_S_S_S_S_S_S_S_S_S_S_S_S_S_S_S_S_S_S_S_S_S_S_S_S_S_S_S_S_S_S_S_S_S_S_S_S_S_S_S_S_S_S_S_S_S_S_S_S_S_S_S_S_S_S_S_S_S_S_S_S_S_S_S_S_S_S_S_S_S_S_S_S_S_S_S_S_S_S_S_S_S_S_S_S_S_S_S_S_S_S_S_S_S_S_S_S_S_S_S_S_S_S_S_S_S_S_S_S_S_S_S_S_S_S_S_S_S_S_S_S_S_S_S_S_S_S_S_S_S_S_S_S_S_S_S_S_S_S_S_S_S_S_S_S_S_S_S_S_S_S_S_S_S_S_S_S_S_S_S_S_S_S_S_S_S_S_S_S_S_S_S__param_393];
	ld.param.u64 	%rd395, [_Z4racePiS_S_S_S_S_S_S_S_S_S_S_S_S_S_S_S_S_S_S_S_S_S_S_S_S_S_S_S_S_S_S_S_S_S_S_S_S_S_S_S_S_S_S_S_S_S_S_S_S_S_S_S_S_S_S_S_S_S_S_S_S_S_S_S_S_S_S_S_S_S_S_S_S_S_S_S_S_S_S_S_S_S_S_S_S_S_S_S_S_S_S_S_S_S_S_S_S_S_S_S_S_S_S_S_S_S_S_S_S_S_S_S_S_S_S_S_S_S_S_S_S_S_S_S_S_S_S_S_S_S_S_S_S_S_S_S_S_S_S_S_S_S_S_S_S_S_S_S_S_S_S_S_S_S_S_S_S_S_S_S_S_S_S_S_S_S_S_S_S_S_S_S_S_S_S_S_S_S_S_S_S_S_S_S_S_S_S_S_S_S_S_S_S_S_S_S_S_S_S_S_S_S_S_S_S_S_S_S_S_S_S_S_S_S_S_S_S_S_S_S_S_S_S_S_S_S_S_S_S_S_S_S_S_S_S_S_S_S_S_S_S_S_S_S_S_S_S_S_S_S_S_S_S_S_S_S_S_S_S_S_S_S_S_S_S_S_S_S_S_S_S_S_S_S_S_S_S_S_S_S_S_S_S_S_S_S_S_S_S_S_S_S_S_S_S_S_S_S_S_S_S_S_S_S_S_S_S_S_S_S_S_S_S_S_S_S_S_S_S_S_S_S_S_S_S_S_S_S_S_S_S_S_S_S_S_S_S_S_S_S_S_S_S_S_S_S_S_S_S_S_S_S_S_S_S_S_S_S_S_S_S_S_S_S_S_S_S_S_S_S_S_S_S_S_S_S_S_S_S_S_S_S_S_S_S_S_S_S_S_S_S_S_S_S_S_S_S_S_S_S_S_S_S_S_S_S_S_S_S_S_S_S_S_S_S_S_S_S_S_S_S_S_S_S_S_S_S_S_S_S_S_S_S_S_S_S_S_S_S_S_S_S_S_S_S_S_S_S_S_S_S_S_S_S_S_S_S_S_S_S_S_S_S_S_S_S_S_S_S_S_S_S_S_S_S_S_S_S_S_S_S_S_S_S_S_S_S_S_S_S_S_S_S_S_S_S_S_S_S_S_S_S_S_S_S_S_S_S_S_S_S_S_S_S_S_S_S_S_S_S_S_S_S_S_S_S_S_S_S_S_S_S_S_S_S_S_S_S_S_S_S_S_S_S_S_S_S_S_S_S_S_S_S_S_S_S_S_S_S_S_S_S_S_S_S_S_S_S_S_S_S_S_S_S_S_S_S_S_S_S_S_S_S_S_S_S_S_S_S_S_S_S_S_S_S_S_S_S_S_S_S_S_S_S_S_S_S_S_S_S_S_S_S_S_S_S_S_S_S_S_S_S_S_S_S_S_S_S_S_S_S_S_S_S_S_S_S_S_S_S_S_S_S_S_S_S_S_S_S_S_S_S_S_S_S_S_S_S_S_S_S_S_S_S_S_S_S_S_S_S_S_S_S_S_S_S_S_S_S_S_S_S_S_S_S_S_S_S_S_S_S_S_S_S_S_S_S_S_S_S_S_S_S_S_S_S_S_S_S_S_S_S_S_S_S_S_S_S_S_S_S_S_S_S_S_S_S_S_S_S_S_S_S_S_S_S_S_S_S_S_S_S_S_S_S_S_S_S_S_S_S_S_S_S_S_S_S_S_S_S_S_S_S_S_S_S_S_S_S_S_S_S_S_S_S_S_S_S_S_S_S_S_S_S_S_S_S_S_S_S_S_S_S_S_S_S_S_S_S_S_S_S_S_S_S_S_S_S_S_S_S_S_S_S_S_S_S_S_S_S_S_S_S_S_S_S_S_S_S_S_S_S_S_S_S_S_S_S_S_S_S_S_S_S_S_S_S_S_S_S_S_S_S_S_S_S_S_S_S_S_S_S_S_S_S_S_S_S_S_S_S_S_S_S_S_S_S_S_S_S_S_S_S_S_S_S_S_S_S_S_S_S_S_S_S_S_S_S_S_S_S_S_S_S_S_S_S_S_S_S_S_S_S_S_S_S_S_S_S_S_S_S_S_S_S_S_S_S_S_S_S_S_S_S_S_S_S_S_S_S_S_S_S_S_S_S_S_S_S_S_S_S_S_S_S_S_S_S_S_S_S_S_S_S_S_S_S_S_S_S_S_S_S_S_S_S_S_S_S_S_S_S_S_S_S_S_S_S_S_S_S_S_S_S_S_S_S_S_S_S_S_S_S_S_S_S_S_S_S_S_S_S_S_S_S_S_S_S_S_S_S_S_S__param_394];
	ld.param.u64 	%rd396, [_Z4racePiS_S_S_S_S_S_S_S_S_S_S_S_S_S_S_S_S_S_S_S_S_S_S_S_S_S_S_S_S_S_S_S_S_S_S_S_S_S_S_S_S_S_S_S_S_S_S_S_S_S_S_S_S_S_S_S_S_S_S_S_S_S_S_S_S_S_S_S_S_S_S_S_S_S_S_S_S_S_S_S_S_S_S_S_S_S_S_S_S_S_S_S_S_S_S_S_S_S_S_S_S_S_S_S_S_S_S_S_S_S_S_S_S_S_S_S_S_S_S_S_S_S_S_S_S_S_S_S_S_S_S_S_S_S_S_S_S_S_S_S_S_S_S_S_S_S_S_S_S_S_S_S_S_S_S_S_S_S_S_S_S_S_S_S_S_S_S_S_S_S_S_S_S_S_S_S_S_S_S_S_S_S_S_S_S_S_S_S_S_S_S_S_S_S_S_S_S_S_S_S_S_S_S_S_S_S_S_S_S_S_S_S_S_S_S_S_S_S_S_S_S_S_S_S_S_S_S_S_S_S_S_S_S_S_S_S_S_S_S_S_S_S_S_S_S_S_S_S_S_S_S_S_S_S_S_S_S_S_S_S_S_S_S_S_S_S_S_S_S_S_S_S_S_S_S_S_S_S_S_S_S_S_S_S_S_S_S_S_S_S_S_S_S_S_S_S_S_S_S_S_S_S_S_S_S_S_S_S_S_S_S_S_S_S_S_S_S_S_S_S_S_S_S_S_S_S_S_S_S_S_S_S_S_S_S_S_S_S_S_S_S_S_S_S_S_S_S_S_S_S_S_S_S_S_S_S_S_S_S_S_S_S_S_S_S_S_S_S_S_S_S_S_S_S_S_S_S_S_S_S_S_S_S_S_S_S_S_S_S_S_S_S_S_S_S_S_S_S_S_S_S_S_S_S_S_S_S_S_S_S_S_S_S_S_S_S_S_S_S_S_S_S_S_S_S_S_S_S_S_S_S_S_S_S_S_S_S_S_S_S_S_S_S_S_S_S_S_S_S_S_S_S_S_S_S_S_S_S_S_S_S_S_S_S_S_S_S_S_S_S_S_S_S_S_S_S_S_S_S_S_S_S_S_S_S_S_S_S_S_S_S_S_S_S_S_S_S_S_S_S_S_S_S_S_S_S_S_S_S_S_S_S_S_S_S_S_S_S_S_S_S_S_S_S_S_S_S_S_S_S_S_S_S_S_S_S_S_S_S_S_S_S_S_S_S_S_S_S_S_S_S_S_S_S_S_S_S_S_S_S_S_S_S_S_S_S_S_S_S_S_S_S_S_S_S_S_S_S_S_S_S_S_S_S_S_S_S_S_S_S_S_S_S_S_S_S_S_S_S_S_S_S_S_S_S_S_S_S_S_S_S_S_S_S_S_S_S_S_S_S_S_S_S_S_S_S_S_S_S_S_S_S_S_S_S_S_S_S_S_S_S_S_S_S_S_S_S_S_S_S_S_S_S_S_S_S_S_S_S_S_S_S_S_S_S_S_S_S_S_S_S_S_S_S_S_S_S_S_S_S_S_S_S_S_S_S_S_S_S_S_S_S_S_S_S_S_S_S_S_S_S_S_S_S_S_S_S_S_S_S_S_S_S_S_S_S_S_S_S_S_S_S_S_S_S_S_S_S_S_S_S_S_S_S_S_S_S_S_S_S_S_S_S_S_S_S_S_S_S_S_S_S_S_S_S_S_S_S_S_S_S_S_S_S_S_S_S_S_S_S_S_S_S_S_S_S_S_S_S_S_S_S_S_S_S_S_S_S_S_S_S_S_S_S_S_S_S_S_S_S_S_S_S_S_S_S_S_S_S_S_S_S_S_S_S_S_S_S_S_S_S_S_S_S_S_S_S_S_S_S_S_S_S_S_S_S_S_S_S_S_S_S_S_S_S_S_S_S_S_S_S_S_S_S_S_S_S_S_S_S_S_S_S_S_S_S_S_S_S_S_S_S_S_S_S_S_S_S_S_S_S_S_S_S_S_S_S_S_S_S_S_S_S_S_S_S_S_S_S_S_S_S_S_S_S_S_S_S_S_S_S_S_S_S_S_S_S_S_S_S_S_S_S_S_S_S_S_S_S_S_S_S_S_S_S_S_S_S_S_S_S_S_S_S_S_S_S_S_S_S_S_S_S_S_S_S_S_S_S_S_S_S_S_S_S_S_S_S_S_S_S_S_S_S_S_S_S_S_S_S_S_S_S_S_S_S_S_S_S_S_S_S_S_S_S_S_S_S_S_S_S_S_S_S_S_S_S_S_S_S_S_S_S_S_S_S_S_S_S_S_S_S_S__param_395];
	ld.param.u64 	%rd397, [_Z4racePiS_S_S_S_S_S_S_S_S_S_S_S_S_S_S_S_S_S_S_S_S_S_S_S_S_S_S_S_S_S_S_S_S_S_S_S_S_S_S_S_S_S_S_S_S_S_S_S_S_S_S_S_S_S_S_S_S_S_S_S_S_S_S_S_S_S_S_S_S_S_S_S_S_S_S_S_S_S_S_S_S_S_S_S_S_S_S_S_S_S_S_S_S_S_S_S_S_S_S_S_S_S_S_S_S_S_S_S_S_S_S_S_S_S_S_S_S_S_S_S_S_S_S_S_S_S_S_S_S_S_S_S_S_S_S_S_S_S_S_S_S_S_S_S_S_S_S_S_S_S_S_S_S_S_S_S_S_S_S_S_S_S_S_S_S_S_S_S_S_S_S_S_S_S_S_S_S_S_S_S_S_S_S_S_S_S_S_S_S_S_S_S_S_S_S_S_S_S_S_S_S_S_S_S_S_S_S_S_S_S_S_S_S_S_S_S_S_S_S_S_S_S_S_S_S_S_S_S_S_S_S_S_S_S_S_S_S_S_S_S_S_S_S_S_S_S_S_S_S_S_S_S_S_S_S_S_S_S_S_S_S_S_S_S_S_S_S_S_S_S_S_S_S_S_S_S_S_S_S_S_S_S_S_S_S_S_S_S_S_S_S_S_S_S_S_S_S_S_S_S_S_S_S_S_S_S_S_S_S_S_S_S_S_S_S_S_S_S_S_S_S_S_S_S_S_S_S_S_S_S_S_S_S_S_S_S_S_S_S_S_S_S_S_S_S_S_S_S_S_S_S_S_S_S_S_S_S_S_S_S_S_S_S_S_S_S_S_S_S_S_S_S_S_S_S_S_S_S_S_S_S_S_S_S_S_S_S_S_S_S_S_S_S_S_S_S_S_S_S_S_S_S_S_S_S_S_S_S_S_S_S_S_S_S_S_S_S_S_S_S_S_S_S_S_S_S_S_S_S_S_S_S_S_S_S_S_S_S_S_S_S_S_S_S_S_S_S_S_S_S_S_S_S_S_S_S_S_S_S_S_S_S_S_S_S_S_S_S_S_S_S_S_S_S_S_S_S_S_S_S_S_S_S_S_S_S_S_S_S_S_S_S_S_S_S_S_S_S_S_S_S_S_S_S_S_S_S_S_S_S_S_S_S_S_S_S_S_S_S_S_S_S_S_S_S_S_S_S_S_S_S_S_S_S_S_S_S_S_S_S_S_S_S_S_S_S_S_S_S_S_S_S_S_S_S_S_S_S_S_S_S_S_S_S_S_S_S_S_S_S_S_S_S_S_S_S_S_S_S_S_S_S_S_S_S_S_S_S_S_S_S_S_S_S_S_S_S_S_S_S_S_S_S_S_S_S_S_S_S_S_S_S_S_S_S_S_S_S_S_S_S_S_S_S_S_S_S_S_S_S_S_S_S_S_S_S_S_S_S_S_S_S_S_S_S_S_S_S_S_S_S_S_S_S_S_S_S_S_S_S_S_S_S_S_S_S_S_S_S_S_S_S_S_S_S_S_S_S_S_S_S_S_S_S_S_S_S_S_S_S_S_S_S_S_S_S_S_S_S_S_S_S_S_S_S_S_S_S_S_S_S_S_S_S_S_S_S_S_S_S_S_S_S_S_S_S_S_S_S_S_S_S_S_S_S_S_S_S_S_S_S_S_S_S_S_S_S_S_S_S_S_S_S_S_S_S_S_S_S_S_S_S_S_S_S_S_S_S_S_S_S_S_S_S_S_S_S_S_S_S_S_S_S_S_S_S_S_S_S_S_S_S_S_S_S_S_S_S_S_S_S_S_S_S_S_S_S_S_S_S_S_S_S_S_S_S_S_S_S_S_S_S_S_S_S_S_S_S_S_S_S_S_S_S_S_S_S_S_S_S_S_S_S_S_S_S_S_S_S_S_S_S_S_S_S_S_S_S_S_S_S_S_S_S_S_S_S_S_S_S_S_S_S_S_S_S_S_S_S_S_S_S_S_S_S_S_S_S_S_S_S_S_S_S_S_S_S_S_S_S_S_S_S_S_S_S_S_S_S_S_S_S_S_S_S_S_S_S_S_S_S_S_S_S_S_S_S_S_S_S_S_S_S_S_S_S_S_S_S_S_S_S_S_S_S_S_S_S_S_S_S_S_S_S_S_S_S_S_S_S_S_S_S_S_S_S_S_S_S_S_S_S_S_S_S_S_S_S_S_S_S_S_S_S_S_S_S_S_S_S_S_S_S_S_S_S_S_S_S_S_S_S_S_S_S_S_S_S_S_S_S_S_S_S_S_S_S_S_S_S_S_S_S__param_396];
	ld.param.u64 	%rd398, [_Z4racePiS_S_S_S_S_S_S_S_S_S_S_S_S_S_S_S_S_S_S_S_S_S_S_S_S_S_S_S_S_S_S_S_S_S_S_S_S_S_S_S_S_S_S_S_S_S_S_S_S_S_S_S_S_S_S_S_S_S_S_S_S_S_S_S_S_S_S_S_S_S_S_S_S_S_S_S_S_S_S_S_S_S_S_S_S_S_S_S_S_S_S_S_S_S_S_S_S_S_S_S_S_S_S_S_S_S_S_S_S_S_S_S_S_S_S_S_S_S_S_S_S_S_S_S_S_S_S_S_S_S_S_S_S_S_S_S_S_S_S_S_S_S_S_S_S_S_S_S_S_S_S_S_S_S_S_S_S_S_S_S_S_S_S_S_S_S_S_S_S_S_S_S_S_S_S_S_S_S_S_S_S_S_S_S_S_S_S_S_S_S_S_S_S_S_S_S_S_S_S_S_S_S_S_S_S_S_S_S_S_S_S_S_S_S_S_S_S_S_S_S_S_S_S_S_S_S_S_S_S_S_S_S_S_S_S_S_S_S_S_S_S_S_S_S_S_S_S_S_S_S_S_S_S_S_S_S_S_S_S_S_S_S_S_S_S_S_S_S_S_S_S_S_S_S_S_S_S_S_S_S_S_S_S_S_S_S_S_S_S_S_S_S_S_S_S_S_S_S_S_S_S_S_S_S_S_S_S_S_S_S_S_S_S_S_S_S_S_S_S_S_S_S_S_S_S_S_S_S_S_S_S_S_S_S_S_S_S_S_S_S_S_S_S_S_S_S_S_S_S_S_S_S_S_S_S_S_S_S_S_S_S_S_S_S_S_S_S_S_S_S_S_S_S_S_S_S_S_S_S_S_S_S_S_S_S_S_S_S_S_S_S_S_S_S_S_S_S_S_S_S_S_S_S_S_S_S_S_S_S_S_S_S_S_S_S_S_S_S_S_S_S_S_S_S_S_S_S_S_S_S_S_S_S_S_S_S_S_S_S_S_S_S_S_S_S_S_S_S_S_S_S_S_S_S_S_S_S_S_S_S_S_S_S_S_S_S_S_S_S_S_S_S_S_S_S_S_S_S_S_S_S_S_S_S_S_S_S_S_S_S_S_S_S_S_S_S_S_S_S_S_S_S_S_S_S_S_S_S_S_S_S_S_S_S_S_S_S_S_S_S_S_S_S_S_S_S_S_S_S_S_S_S_S_S_S_S_S_S_S_S_S_S_S_S_S_S_S_S_S_S_S_S_S_S_S_S_S_S_S_S_S_S_S_S_S_S_S_S_S_S_S_S_S_S_S_S_S_S_S_S_S_S_S_S_S_S_S_S_S_S_S_S_S_S_S_S_S_S_S_S_S_S_S_S_S_S_S_S_S_S_S_S_S_S_S_S_S_S_S_S_S_S_S_S_S_S_S_S_S_S_S_S_S_S_S_S_S_S_S_S_S_S_S_S_S_S_S_S_S_S_S_S_S_S_S_S_S_S_S_S_S_S_S_S_S_S_S_S_S_S_S_S_S_S_S_S_S_S_S_S_S_S_S_S_S_S_S_S_S_S_S_S_S_S_S_S_S_S_S_S_S_S_S_S_S_S_S_S_S_S_S_S_S_S_S_S_S_S_S_S_S_S_S_S_S_S_S_S_S_S_S_S_S_S_S_S_S_S_S_S_S_S_S_S_S_S_S_S_S_S_S_S_S_S_S_S_S_S_S_S_S_S_S_S_S_S_S_S_S_S_S_S_S_S_S_S_S_S_S_S_S_S_S_S_S_S_S_S_S_S_S_S_S_S_S_S_S_S_S_S_S_S_S_S_S_S_S_S_S_S_S_S_S_S_S_S_S_S_S_S_S_S_S_S_S_S_S_S_S_S_S_S_S_S_S_S_S_S_S_S_S_S_S_S_S_S_S_S_S_S_S_S_S_S_S_S_S_S_S_S_S_S_S_S_S_S_S_S_S_S_S_S_S_S_S_S_S_S_S_S_S_S_S_S_S_S_S_S_S_S_S_S_S_S_S_S_S_S_S_S_S_S_S_S_S_S_S_S_S_S_S_S_S_S_S_S_S_S_S_S_S_S_S_S_S_S_S_S_S_S_S_S_S_S_S_S_S_S_S_S_S_S_S_S_S_S_S_S_S_S_S_S_S_S_S_S_S_S_S_S_S_S_S_S_S_S_S_S_S_S_S_S_S_S_S_S_S_S_S_S_S_S_S_S_S_S_S_S_S_S_S_S_S_S_S_S_S_S_S_S_S_S_S_S_S_S_S_S_S_S_S_S_S_S_S_S_S_S_S_S_S_S_S__param_397];
	ld.param.u64 	%rd399, [_Z4racePiS_S_S_S_S_S_S_S_S_S_S_S_S_S_S_S_S_S_S_S_S_S_S_S_S_S_S_S_S_S_S_S_S_S_S_S_S_S_S_S_S_S_S_S_S_S_S_S_S_S_S_S_S_S_S_S_S_S_S_S_S_S_S_S_S_S_S_S_S_S_S_S_S_S_S_S_S_S_S_S_S_S_S_S_S_S_S_S_S_S_S_S_S_S_S_S_S_S_S_S_S_S_S_S_S_S_S_S_S_S_S_S_S_S_S_S_S_S_S_S_S_S_S_S_S_S_S_S_S_S_S_S_S_S_S_S_S_S_S_S_S_S_S_S_S_S_S_S_S_S_S_S_S_S_S_S_S_S_S_S_S_S_S_S_S_S_S_S_S_S_S_S_S_S_S_S_S_S_S_S_S_S_S_S_S_S_S_S_S_S_S_S_S_S_S_S_S_S_S_S_S_S_S_S_S_S_S_S_S_S_S_S_S_S_S_S_S_S_S_S_S_S_S_S_S_S_S_S_S_S_S_S_S_S_S_S_S_S_S_S_S_S_S_S_S_S_S_S_S_S_S_S_S_S_S_S_S_S_S_S_S_S_S_S_S_S_S_S_S_S_S_S_S_S_S_S_S_S_S_S_S_S_S_S_S_S_S_S_S_S_S_S_S_S_S_S_S_S_S_S_S_S_S_S_S_S_S_S_S_S_S_S_S_S_S_S_S_S_S_S_S_S_S_S_S_S_S_S_S_S_S_S_S_S_S_S_S_S_S_S_S_S_S_S_S_S_S_S_S_S_S_S_S_S_S_S_S_S_S_S_S_S_S_S_S_S_S_S_S_S_S_S_S_S_S_S_S_S_S_S_S_S_S_S_S_S_S_S_S_S_S_S_S_S_S_S_S_S_S_S_S_S_S_S_S_S_S_S_S_S_S_S_S_S_S_S_S_S_S_S_S_S_S_S_S_S_S_S_S_S_S_S_S_S_S_S_S_S_S_S_S_S_S_S_S_S_S_S_S_S_S_S_S_S_S_S_S_S_S_S_S_S_S_S_S_S_S_S_S_S_S_S_S_S_S_S_S_S_S_S_S_S_S_S_S_S_S_S_S_S_S_S_S_S_S_S_S_S_S_S_S_S_S_S_S_S_S_S_S_S_S_S_S_S_S_S_S_S_S_S_S_S_S_S_S_S_S_S_S_S_S_S_S_S_S_S_S_S_S_S_S_S_S_S_S_S_S_S_S_S_S_S_S_S_S_S_S_S_S_S_S_S_S_S_S_S_S_S_S_S_S_S_S_S_S_S_S_S_S_S_S_S_S_S_S_S_S_S_S_S_S_S_S_S_S_S_S_S_S_S_S_S_S_S_S_S_S_S_S_S_S_S_S_S_S_S_S_S_S_S_S_S_S_S_S_S_S_S_S_S_S_S_S_S_S_S_S_S_S_S_S_S_S_S_S_S_S_S_S_S_S_S_S_S_S_S_S_S_S_S_S_S_S_S_S_S_S_S_S_S_S_S_S_S_S_S_S_S_S_S_S_S_S_S_S_S_S_S_S_S_S_S_S_S_S_S_S_S_S_S_S_S_S_S_S_S_S_S_S_S_S_S_S_S_S_S_S_S_S_S_S_S_S_S_S_S_S_S_S_S_S_S_S_S_S_S_S_S_S_S_S_S_S_S_S_S_S_S_S_S_S_S_S_S_S_S_S_S_S_S_S_S_S_S_S_S_S_S_S_S_S_S_S_S_S_S_S_S_S_S_S_S_S_S_S_S_S_S_S_S_S_S_S_S_S_S_S_S_S_S_S_S_S_S_S_S_S_S_S_S_S_S_S_S_S_S_S_S_S_S_S_S_S_S_S_S_S_S_S_S_S_S_S_S_S_S_S_S_S_S_S_S_S_S_S_S_S_S_S_S_S_S_S_S_S_S_S_S_S_S_S_S_S_S_S_S_S_S_S_S_S_S_S_S_S_S_S_S_S_S_S_S_S_S_S_S_S_S_S_S_S_S_S_S_S_S_S_S_S_S_S_S_S_S_S_S_S_S_S_S_S_S_S_S_S_S_S_S_S_S_S_S_S_S_S_S_S_S_S_S_S_S_S_S_S_S_S_S_S_S_S_S_S_S_S_S_S_S_S_S_S_S_S_S_S_S_S_S_S_S_S_S_S_S_S_S_S_S_S_S_S_S_S_S_S_S_S_S_S_S_S_S_S_S_S_S_S_S_S_S_S_S_S_S_S_S_S_S_S_S_S_S_S_S_S_S_S_S_S_S_S_S_S_S_S_S_S_S_S_S_S_S_S__param_398];
	ld.param.u64 	%rd400, [_Z4racePiS_S_S_S_S_S_S_S_S_S_S_S_S_S_S_S_S_S_S_S_S_S_S_S_S_S_S_S_S_S_S_S_S_S_S_S_S_S_S_S_S_S_S_S_S_S_S_S_S_S_S_S_S_S_S_S_S_S_S_S_S_S_S_S_S_S_S_S_S_S_S_S_S_S_S_S_S_S_S_S_S_S_S_S_S_S_S_S_S_S_S_S_S_S_S_S_S_S_S_S_S_S_S_S_S_S_S_S_S_S_S_S_S_S_S_S_S_S_S_S_S_S_S_S_S_S_S_S_S_S_S_S_S_S_S_S_S_S_S_S_S_S_S_S_S_S_S_S_S_S_S_S_S_S_S_S_S_S_S_S_S_S_S_S_S_S_S_S_S_S_S_S_S_S_S_S_S_S_S_S_S_S_S_S_S_S_S_S_S_S_S_S_S_S_S_S_S_S_S_S_S_S_S_S_S_S_S_S_S_S_S_S_S_S_S_S_S_S_S_S_S_S_S_S_S_S_S_S_S_S_S_S_S_S_S_S_S_S_S_S_S_S_S_S_S_S_S_S_S_S_S_S_S_S_S_S_S_S_S_S_S_S_S_S_S_S_S_S_S_S_S_S_S_S_S_S_S_S_S_S_S_S_S_S_S_S_S_S_S_S_S_S_S_S_S_S_S_S_S_S_S_S_S_S_S_S_S_S_S_S_S_S_S_S_S_S_S_S_S_S_S_S_S_S_S_S_S_S_S_S_S_S_S_S_S_S_S_S_S_S_S_S_S_S_S_S_S_S_S_S_S_S_S_S_S_S_S_S_S_S_S_S_S_S_S_S_S_S_S_S_S_S_S_S_S_S_S_S_S_S_S_S_S_S_S_S_S_S_S_S_S_S_S_S_S_S_S_S_S_S_S_S_S_S_S_S_S_S_S_S_S_S_S_S_S_S_S_S_S_S_S_S_S_S_S_S_S_S_S_S_S_S_S_S_S_S_S_S_S_S_S_S_S_S_S_S_S_S_S_S_S_S_S_S_S_S_S_S_S_S_S_S_S_S_S_S_S_S_S_S_S_S_S_S_S_S_S_S_S_S_S_S_S_S_S_S_S_S_S_S_S_S_S_S_S_S_S_S_S_S_S_S_S_S_S_S_S_S_S_S_S_S_S_S_S_S_S_S_S_S_S_S_S_S_S_S_S_S_S_S_S_S_S_S_S_S_S_S_S_S_S_S_S_S_S_S_S_S_S_S_S_S_S_S_S_S_S_S_S_S_S_S_S_S_S_S_S_S_S_S_S_S_S_S_S_S_S_S_S_S_S_S_S_S_S_S_S_S_S_S_S_S_S_S_S_S_S_S_S_S_S_S_S_S_S_S_S_S_S_S_S_S_S_S_S_S_S_S_S_S_S_S_S_S_S_S_S_S_S_S_S_S_S_S_S_S_S_S_S_S_S_S_S_S_S_S_S_S_S_S_S_S_S_S_S_S_S_S_S_S_S_S_S_S_S_S_S_S_S_S_S_S_S_S_S_S_S_S_S_S_S_S_S_S_S_S_S_S_S_S_S_S_S_S_S_S_S_S_S_S_S_S_S_S_S_S_S_S_S_S_S_S_S_S_S_S_S_S_S_S_S_S_S_S_S_S_S_S_S_S_S_S_S_S_S_S_S_S_S_S_S_S_S_S_S_S_S_S_S_S_S_S_S_S_S_S_S_S_S_S_S_S_S_S_S_S_S_S_S_S_S_S_S_S_S_S_S_S_S_S_S_S_S_S_S_S_S_S_S_S_S_S_S_S_S_S_S_S_S_S_S_S_S_S_S_S_S_S_S_S_S_S_S_S_S_S_S_S_S_S_S_S_S_S_S_S_S_S_S_S_S_S_S_S_S_S_S_S_S_S_S_S_S_S_S_S_S_S_S_S_S_S_S_S_S_S_S_S_S_S_S_S_S_S_S_S_S_S_S_S_S_S_S_S_S_S_S_S_S_S_S_S_S_S_S_S_S_S_S_S_S_S_S_S_S_S_S_S_S_S_S_S_S_S_S_S_S_S_S_S_S_S_S_S_S_S_S_S_S_S_S_S_S_S_S_S_S_S_S_S_S_S_S_S_S_S_S_S_S_S_S_S_S_S_S_S_S_S_S_S_S_S_S_S_S_S_S_S_S_S_S_S_S_S_S_S_S_S_S_S_S_S_S_S_S_S_S_S_S_S_S_S_S_S_S_S_S_S_S_S_S_S_S_S_S_S_S_S_S_S_S_S_S_S_S_S_S_S_S_S_S_S_S_S_S_S_S_S_S_S_S_S_S__param_399];
	ld.param.u64 	%rd401, [_Z4racePiS_S_S_S_S_S_S_S_S_S_S_S_S_S_S_S_S_S_S_S_S_S_S_S_S_S_S_S_S_S_S_S_S_S_S_S_S_S_S_S_S_S_S_S_S_S_S_S_S_S_S_S_S_S_S_S_S_S_S_S_S_S_S_S_S_S_S_S_S_S_S_S_S_S_S_S_S_S_S_S_S_S_S_S_S_S_S_S_S_S_S_S_S_S_S_S_S_S_S_S_S_S_S_S_S_S_S_S_S_S_S_S_S_S_S_S_S_S_S_S_S_S_S_S_S_S_S_S_S_S_S_S_S_S_S_S_S_S_S_S_S_S_S_S_S_S_S_S_S_S_S_S_S_S_S_S_S_S_S_S_S_S_S_S_S_S_S_S_S_S_S_S_S_S_S_S_S_S_S_S_S_S_S_S_S_S_S_S_S_S_S_S_S_S_S_S_S_S_S_S_S_S_S_S_S_S_S_S_S_S_S_S_S_S_S_S_S_S_S_S_S_S_S_S_S_S_S_S_S_S_S_S_S_S_S_S_S_S_S_S_S_S_S_S_S_S_S_S_S_S_S_S_S_S_S_S_S_S_S_S_S_S_S_S_S_S_S_S_S_S_S_S_S_S_S_S_S_S_S_S_S_S_S_S_S_S_S_S_S_S_S_S_S_S_S_S_S_S_S_S_S_S_S_S_S_S_S_S_S_S_S_S_S_S_S_S_S_S_S_S_S_S_S_S_S_S_S_S_S_S_S_S_S_S_S_S_S_S_S_S_S_S_S_S_S_S_S_S_S_S_S_S_S_S_S_S_S_S_S_S_S_S_S_S_S_S_S_S_S_S_S_S_S_S_S_S_S_S_S_S_S_S_S_S_S_S_S_S_S_S_S_S_S_S_S_S_S_S_S_S_S_S_S_S_S_S_S_S_S_S_S_S_S_S_S_S_S_S_S_S_S_S_S_S_S_S_S_S_S_S_S_S_S_S_S_S_S_S_S_S_S_S_S_S_S_S_S_S_S_S_S_S_S_S_S_S_S_S_S_S_S_S_S_S_S_S_S_S_S_S_S_S_S_S_S_S_S_S_S_S_S_S_S_S_S_S_S_S_S_S_S_S_S_S_S_S_S_S_S_S_S_S_S_S_S_S_S_S_S_S_S_S_S_S_S_S_S_S_S_S_S_S_S_S_S_S_S_S_S_S_S_S_S_S_S_S_S_S_S_S_S_S_S_S_S_S_S_S_S_S_S_S_S_S_S_S_S_S_S_S_S_S_S_S_S_S_S_S_S_S_S_S_S_S_S_S_S_S_S_S_S_S_S_S_S_S_S_S_S_S_S_S_S_S_S_S_S_S_S_S_S_S_S_S_S_S_S_S_S_S_S_S_S_S_S_S_S_S_S_S_S_S_S_S_S_S_S_S_S_S_S_S_S_S_S_S_S_S_S_S_S_S_S_S_S_S_S_S_S_S_S_S_S_S_S_S_S_S_S_S_S_S_S_S_S_S_S_S_S_S_S_S_S_S_S_S_S_S_S_S_S_S_S_S_S_S_S_S_S_S_S_S_S_S_S_S_S_S_S_S_S_S_S_S_S_S_S_S_S_S_S_S_S_S_S_S_S_S_S_S_S_S_S_S_S_S_S_S_S_S_S_S_S_S_S_S_S_S_S_S_S_S_S_S_S_S_S_S_S_S_S_S_S_S_S_S_S_S_S_S_S_S_S_S_S_S_S_S_S_S_S_S_S_S_S_S_S_S_S_S_S_S_S_S_S_S_S_S_S_S_S_S_S_S_S_S_S_S_S_S_S_S_S_S_S_S_S_S_S_S_S_S_S_S_S_S_S_S_S_S_S_S_S_S_S_S_S_S_S_S_S_S_S_S_S_S_S_S_S_S_S_S_S_S_S_S_S_S_S_S_S_S_S_S_S_S_S_S_S_S_S_S_S_S_S_S_S_S_S_S_S_S_S_S_S_S_S_S_S_S_S_S_S_S_S_S_S_S_S_S_S_S_S_S_S_S_S_S_S_S_S_S_S_S_S_S_S_S_S_S_S_S_S_S_S_S_S_S_S_S_S_S_S_S_S_S_S_S_S_S_S_S_S_S_S_S_S_S_S_S_S_S_S_S_S_S_S_S_S_S_S_S_S_S_S_S_S_S_S_S_S_S_S_S_S_S_S_S_S_S_S_S_S_S_S_S_S_S_S_S_S_S_S_S_S_S_S_S_S_S_S_S_S_S_S_S_S_S_S_S_S_S_S_S_S_S_S_S_S_S_S_S_S_S_S_S_S_S_S_S_S_S_S__param_400];
	ld.param.u64 	%rd402, [_Z4racePiS_S_S_S_S_S_S_S_S_S_S_S_S_S_S_S_S_S_S_S_S_S_S_S_S_S_S_S_S_S_S_S_S_S_S_S_S_S_S_S_S_S_S_S_S_S_S_S_S_S_S_S_S_S_S_S_S_S_S_S_S_S_S_S_S_S_S_S_S_S_S_S_S_S_S_S_S_S_S_S_S_S_S_S_S_S_S_S_S_S_S_S_S_S_S_S_S_S_S_S_S_S_S_S_S_S_S_S_S_S_S_S_S_S_S_S_S_S_S_S_S_S_S_S_S_S_S_S_S_S_S_S_S_S_S_S_S_S_S_S_S_S_S_S_S_S_S_S_S_S_S_S_S_S_S_S_S_S_S_S_S_S_S_S_S_S_S_S_S_S_S_S_S_S_S_S_S_S_S_S_S_S_S_S_S_S_S_S_S_S_S_S_S_S_S_S_S_S_S_S_S_S_S_S_S_S_S_S_S_S_S_S_S_S_S_S_S_S_S_S_S_S_S_S_S_S_S_S_S_S_S_S_S_S_S_S_S_S_S_S_S_S_S_S_S_S_S_S_S_S_S_S_S_S_S_S_S_S_S_S_S_S_S_S_S_S_S_S_S_S_S_S_S_S_S_S_S_S_S_S_S_S_S_S_S_S_S_S_S_S_S_S_S_S_S_S_S_S_S_S_S_S_S_S_S_S_S_S_S_S_S_S_S_S_S_S_S_S_S_S_S_S_S_S_S_S_S_S_S_S_S_S_S_S_S_S_S_S_S_S_S_S_S_S_S_S_S_S_S_S_S_S_S_S_S_S_S_S_S_S_S_S_S_S_S_S_S_S_S_S_S_S_S_S_S_S_S_S_S_S_S_S_S_S_S_S_S_S_S_S_S_S_S_S_S_S_S_S_S_S_S_S_S_S_S_S_S_S_S_S_S_S_S_S_S_S_S_S_S_S_S_S_S_S_S_S_S_S_S_S_S_S_S_S_S_S_S_S_S_S_S_S_S_S_S_S_S_S_S_S_S_S_S_S_S_S_S_S_S_S_S_S_S_S_S_S_S_S_S_S_S_S_S_S_S_S_S_S_S_S_S_S_S_S_S_S_S_S_S_S_S_S_S_S_S_S_S_S_S_S_S_S_S_S_S_S_S_S_S_S_S_S_S_S_S_S_S_S_S_S_S_S_S_S_S_S_S_S_S_S_S_S_S_S_S_S_S_S_S_S_S_S_S_S_S_S_S_S_S_S_S_S_S_S_S_S_S_S_S_S_S_S_S_S_S_S_S_S_S_S_S_S_S_S_S_S_S_S_S_S_S_S_S_S_S_S_S_S_S_S_S_S_S_S_S_S_S_S_S_S_S_S_S_S_S_S_S_S_S_S_S_S_S_S_S_S_S_S_S_S_S_S_S_S_S_S_S_S_S_S_S_S_S_S_S_S_S_S_S_S_S_S_S_S_S_S_S_S_S_S_S_S_S_S_S_S_S_S_S_S_S_S_S_S_S_S_S_S_S_S_S_S_S_S_S_S_S_S_S_S_S_S_S_S_S_S_S_S_S_S_S_S_S_S_S_S_S_S_S_S_S_S_S_S_S_S_S_S_S_S_S_S_S_S_S_S_S_S_S_S_S_S_S_S_S_S_S_S_S_S_S_S_S_S_S_S_S_S_S_S_S_S_S_S_S_S_S_S_S_S_S_S_S_S_S_S_S_S_S_S_S_S_S_S_S_S_S_S_S_S_S_S_S_S_S_S_S_S_S_S_S_S_S_S_S_S_S_S_S_S_S_S_S_S_S_S_S_S_S_S_S_S_S_S_S_S_S_S_S_S_S_S_S_S_S_S_S_S_S_S_S_S_S_S_S_S_S_S_S_S_S_S_S_S_S_S_S_S_S_S_S_S_S_S_S_S_S_S_S_S_S_S_S_S_S_S_S_S_S_S_S_S_S_S_S_S_S_S_S_S_S_S_S_S_S_S_S_S_S_S_S_S_S_S_S_S_S_S_S_S_S_S_S_S_S_S_S_S_S_S_S_S_S_S_S_S_S_S_S_S_S_S_S_S_S_S_S_S_S_S_S_S_S_S_S_S_S_S_S_S_S_S_S_S_S_S_S_S_S_S_S_S_S_S_S_S_S_S_S_S_S_S_S_S_S_S_S_S_S_S_S_S_S_S_S_S_S_S_S_S_S_S_S_S_S_S_S_S_S_S_S_S_S_S_S_S_S_S_S_S_S_S_S_S_S_S_S_S_S_S_S_S_S_S_S_S_S_S_S_S_S_S_S_S_S_S_S_S_S_S_S_S_S__param_401];
	ld.param.u64 	%rd403, [_Z4racePiS_S_S_S_S_S_S_S_S_S_S_S_S_S_S_S_S_S_S_S_S_S_S_S_S_S_S_S_S_S_S_S_S_S_S_S_S_S_S_S_S_S_S_S_S_S_S_S_S_S_S_S_S_S_S_S_S_S_S_S_S_S_S_S_S_S_S_S_S_S_S_S_S_S_S_S_S_S_S_S_S_S_S_S_S_S_S_S_S_S_S_S_S_S_S_S_S_S_S_S_S_S_S_S_S_S_S_S_S_S_S_S_S_S_S_S_S_S_S_S_S_S_S_S_S_S_S_S_S_S_S_S_S_S_S_S_S_S_S_S_S_S_S_S_S_S_S_S_S_S_S_S_S_S_S_S_S_S_S_S_S_S_S_S_S_S_S_S_S_S_S_S_S_S_S_S_S_S_S_S_S_S_S_S_S_S_S_S_S_S_S_S_S_S_S_S_S_S_S_S_S_S_S_S_S_S_S_S_S_S_S_S_S_S_S_S_S_S_S_S_S_S_S_S_S_S_S_S_S_S_S_S_S_S_S_S_S_S_S_S_S_S_S_S_S_S_S_S_S_S_S_S_S_S_S_S_S_S_S_S_S_S_S_S_S_S_S_S_S_S_S_S_S_S_S_S_S_S_S_S_S_S_S_S_S_S_S_S_S_S_S_S_S_S_S_S_S_S_S_S_S_S_S_S_S_S_S_S_S_S_S_S_S_S_S_S_S_S_S_S_S_S_S_S_S_S_S_S_S_S_S_S_S_S_S_S_S_S_S_S_S_S_S_S_S_S_S_S_S_S_S_S_S_S_S_S_S_S_S_S_S_S_S_S_S_S_S_S_S_S_S_S_S_S_S_S_S_S_S_S_S_S_S_S_S_S_S_S_S_S_S_S_S_S_S_S_S_S_S_S_S_S_S_S_S_S_S_S_S_S_S_S_S_S_S_S_S_S_S_S_S_S_S_S_S_S_S_S_S_S_S_S_S_S_S_S_S_S_S_S_S_S_S_S_S_S_S_S_S_S_S_S_S_S_S_S_S_S_S_S_S_S_S_S_S_S_S_S_S_S_S_S_S_S_S_S_S_S_S_S_S_S_S_S_S_S_S_S_S_S_S_S_S_S_S_S_S_S_S_S_S_S_S_S_S_S_S_S_S_S_S_S_S_S_S_S_S_S_S_S_S_S_S_S_S_S_S_S_S_S_S_S_S_S_S_S_S_S_S_S_S_S_S_S_S_S_S_S_S_S_S_S_S_S_S_S_S_S_S_S_S_S_S_S_S_S_S_S_S_S_S_S_S_S_S_S_S_S_S_S_S_S_S_S_S_S_S_S_S_S_S_S_S_S_S_S_S_S_S_S_S_S_S_S_S_S_S_S_S_S_S_S_S_S_S_S_S_S_S_S_S_S_S_S_S_S_S_S_S_S_S_S_S_S_S_S_S_S_S_S_S_S_S_S_S_S_S_S_S_S_S_S_S_S_S_S_S_S_S_S_S_S_S_S_S_S_S_S_S_S_S_S_S_S_S_S_S_S_S_S_S_S_S_S_S_S_S_S_S_S_S_S_S_S_S_S_S_S_S_S_S_S_S_S_S_S_S_S_S_S_S_S_S_S_S_S_S_S_S_S_S_S_S_S_S_S_S_S_S_S_S_S_S_S_S_S_S_S_S_S_S_S_S_S_S_S_S_S_S_S_S_S_S_S_S_S_S_S_S_S_S_S_S_S_S_S_S_S_S_S_S_S_S_S_S_S_S_S_S_S_S_S_S_S_S_S_S_S_S_S_S_S_S_S_S_S_S_S_S_S_S_S_S_S_S_S_S_S_S_S_S_S_S_S_S_S_S_S_S_S_S_S_S_S_S_S_S_S_S_S_S_S_S_S_S_S_S_S_S_S_S_S_S_S_S_S_S_S_S_S_S_S_S_S_S_S_S_S_S_S_S_S_S_S_S_S_S_S_S_S_S_S_S_S_S_S_S_S_S_S_S_S_S_S_S_S_S_S_S_S_S_S_S_S_S_S_S_S_S_S_S_S_S_S_S_S_S_S_S_S_S_S_S_S_S_S_S_S_S_S_S_S_S_S_S_S_S_S_S_S_S_S_S_S_S_S_S_S_S_S_S_S_S_S_S_S_S_S_S_S_S_S_S_S_S_S_S_S_S_S_S_S_S_S_S_S_S_S_S_S_S_S_S_S_S_S_S_S_S_S_S_S_S_S_S_S_S_S_S_S_S_S_S_S_S_S_S_S_S_S_S_S_S_S_S_S_S_S_S_S_S_S_S_S_S_S_S_S_S_S_S_S_S__param_402];
	ld.param.u64 	%rd404, [_Z4racePiS_S_S_S_S_S_S_S_S_S_S_S_S_S_S_S_S_S_S_S_S_S_S_S_S_S_S_S_S_S_S_S_S_S_S_S_S_S_S_S_S_S_S_S_S_S_S_S_S_S_S_S_S_S_S_S_S_S_S_S_S_S_S_S_S_S_S_S_S_S_S_S_S_S_S_S_S_S_S_S_S_S_S_S_S_S_S_S_S_S_S_S_S_S_S_S_S_S_S_S_S_S_S_S_S_S_S_S_S_S_S_S_S_S_S_S_S_S_S_S_S_S_S_S_S_S_S_S_S_S_S_S_S_S_S_S_S_S_S_S_S_S_S_S_S_S_S_S_S_S_S_S_S_S_S_S_S_S_S_S_S_S_S_S_S_S_S_S_S_S_S_S_S_S_S_S_S_S_S_S_S_S_S_S_S_S_S_S_S_S_S_S_S_S_S_S_S_S_S_S_S_S_S_S_S_S_S_S_S_S_S_S_S_S_S_S_S_S_S_S_S_S_S_S_S_S_S_S_S_S_S_S_S_S_S_S_S_S_S_S_S_S_S_S_S_S_S_S_S_S_S_S_S_S_S_S_S_S_S_S_S_S_S_S_S_S_S_S_S_S_S_S_S_S_S_S_S_S_S_S_S_S_S_S_S_S_S_S_S_S_S_S_S_S_S_S_S_S_S_S_S_S_S_S_S_S_S_S_S_S_S_S_S_S_S_S_S_S_S_S_S_S_S_S_S_S_S_S_S_S_S_S_S_S_S_S_S_S_S_S_S_S_S_S_S_S_S_S_S_S_S_S_S_S_S_S_S_S_S_S_S_S_S_S_S_S_S_S_S_S_S_S_S_S_S_S_S_S_S_S_S_S_S_S_S_S_S_S_S_S_S_S_S_S_S_S_S_S_S_S_S_S_S_S_S_S_S_S_S_S_S_S_S_S_S_S_S_S_S_S_S_S_S_S_S_S_S_S_S_S_S_S_S_S_S_S_S_S_S_S_S_S_S_S_S_S_S_S_S_S_S_S_S_S_S_S_S_S_S_S_S_S_S_S_S_S_S_S_S_S_S_S_S_S_S_S_S_S_S_S_S_S_S_S_S_S_S_S_S_S_S_S_S_S_S_S_S_S_S_S_S_S_S_S_S_S_S_S_S_S_S_S_S_S_S_S_S_S_S_S_S_S_S_S_S_S_S_S_S_S_S_S_S_S_S_S_S_S_S_S_S_S_S_S_S_S_S_S_S_S_S_S_S_S_S_S_S_S_S_S_S_S_S_S_S_S_S_S_S_S_S_S_S_S_S_S_S_S_S_S_S_S_S_S_S_S_S_S_S_S_S_S_S_S_S_S_S_S_S_S_S_S_S_S_S_S_S_S_S_S_S_S_S_S_S_S_S_S_S_S_S_S_S_S_S_S_S_S_S_S_S_S_S_S_S_S_S_S_S_S_S_S_S_S_S_S_S_S_S_S_S_S_S_S_S_S_S_S_S_S_S_S_S_S_S_S_S_S_S_S_S_S_S_S_S_S_S_S_S_S_S_S_S_S_S_S_S_S_S_S_S_S_S_S_S_S_S_S_S_S_S_S_S_S_S_S_S_S_S_S_S_S_S_S_S_S_S_S_S_S_S_S_S_S_S_S_S_S_S_S_S_S_S_S_S_S_S_S_S_S_S_S_S_S_S_S_S_S_S_S_S_S_S_S_S_S_S_S_S_S_S_S_S_S_S_S_S_S_S_S_S_S_S_S_S_S_S_S_S_S_S_S_S_S_S_S_S_S_S_S_S_S_S_S_S_S_S_S_S_S_S_S_S_S_S_S_S_S_S_S_S_S_S_S_S_S_S_S_S_S_S_S_S_S_S_S_S_S_S_S_S_S_S_S_S_S_S_S_S_S_S_S_S_S_S_S_S_S_S_S_S_S_S_S_S_S_S_S_S_S_S_S_S_S_S_S_S_S_S_S_S_S_S_S_S_S_S_S_S_S_S_S_S_S_S_S_S_S_S_S_S_S_S_S_S_S_S_S_S_S_S_S_S_S_S_S_S_S_S_S_S_S_S_S_S_S_S_S_S_S_S_S_S_S_S_S_S_S_S_S_S_S_S_S_S_S_S_S_S_S_S_S_S_S_S_S_S_S_S_S_S_S_S_S_S_S_S_S_S_S_S_S_S_S_S_S_S_S_S_S_S_S_S_S_S_S_S_S_S_S_S_S_S_S_S_S_S_S_S_S_S_S_S_S_S_S_S_S_S_S_S_S_S_S_S_S_S_S_S_S_S_S_S_S_S_S_S_S_S_S_S_S_S__param_403];
	ld.param.u64 	%rd405, [_Z4racePiS_S_S_S_S_S_S_S_S_S_S_S_S_S_S_S_S_S_S_S_S_S_S_S_S_S_S_S_S_S_S_S_S_S_S_S_S_S_S_S_S_S_S_S_S_S_S_S_S_S_S_S_S_S_S_S_S_S_S_S_S_S_S_S_S_S_S_S_S_S_S_S_S_S_S_S_S_S_S_S_S_S_S_S_S_S_S_S_S_S_S_S_S_S_S_S_S_S_S_S_S_S_S_S_S_S_S_S_S_S_S_S_S_S_S_S_S_S_S_S_S_S_S_S_S_S_S_S_S_S_S_S_S_S_S_S_S_S_S_S_S_S_S_S_S_S_S_S_S_S_S_S_S_S_S_S_S_S_S_S_S_S_S_S_S_S_S_S_S_S_S_S_S_S_S_S_S_S_S_S_S_S_S_S_S_S_S_S_S_S_S_S_S_S_S_S_S_S_S_S_S_S_S_S_S_S_S_S_S_S_S_S_S_S_S_S_S_S_S_S_S_S_S_S_S_S_S_S_S_S_S_S_S_S_S_S_S_S_S_S_S_S_S_S_S_S_S_S_S_S_S_S_S_S_S_S_S_S_S_S_S_S_S_S_S_S_S_S_S_S_S_S_S_S_S_S_S_S_S_S_S_S_S_S_S_S_S_S_S_S_S_S_S_S_S_S_S_S_S_S_S_S_S_S_S_S_S_S_S_S_S_S_S_S_S_S_S_S_S_S_S_S_S_S_S_S_S_S_S_S_S_S_S_S_S_S_S_S_S_S_S_S_S_S_S_S_S_S_S_S_S_S_S_S_S_S_S_S_S_S_S_S_S_S_S_S_S_S_S_S_S_S_S_S_S_S_S_S_S_S_S_S_S_S_S_S_S_S_S_S_S_S_S_S_S_S_S_S_S_S_S_S_S_S_S_S_S_S_S_S_S_S_S_S_S_S_S_S_S_S_S_S_S_S_S_S_S_S_S_S_S_S_S_S_S_S_S_S_S_S_S_S_S_S_S_S_S_S_S_S_S_S_S_S_S_S_S_S_S_S_S_S_S_S_S_S_S_S_S_S_S_S_S_S_S_S_S_S_S_S_S_S_S_S_S_S_S_S_S_S_S_S_S_S_S_S_S_S_S_S_S_S_S_S_S_S_S_S_S_S_S_S_S_S_S_S_S_S_S_S_S_S_S_S_S_S_S_S_S_S_S_S_S_S_S_S_S_S_S_S_S_S_S_S_S_S_S_S_S_S_S_S_S_S_S_S_S_S_S_S_S_S_S_S_S_S_S_S_S_S_S_S_S_S_S_S_S_S_S_S_S_S_S_S_S_S_S_S_S_S_S_S_S_S_S_S_S_S_S_S_S_S_S_S_S_S_S_S_S_S_S_S_S_S_S_S_S_S_S_S_S_S_S_S_S_S_S_S_S_S_S_S_S_S_S_S_S_S_S_S_S_S_S_S_S_S_S_S_S_S_S_S_S_S_S_S_S_S_S_S_S_S_S_S_S_S_S_S_S_S_S_S_S_S_S_S_S_S_S_S_S_S_S_S_S_S_S_S_S_S_S_S_S_S_S_S_S_S_S_S_S_S_S_S_S_S_S_S_S_S_S_S_S_S_S_S_S_S_S_S_S_S_S_S_S_S_S_S_S_S_S_S_S_S_S_S_S_S_S_S_S_S_S_S_S_S_S_S_S_S_S_S_S_S_S_S_S_S_S_S_S_S_S_S_S_S_S_S_S_S_S_S_S_S_S_S_S_S_S_S_S_S_S_S_S_S_S_S_S_S_S_S_S_S_S_S_S_S_S_S_S_S_S_S_S_S_S_S_S_S_S_S_S_S_S_S_S_S_S_S_S_S_S_S_S_S_S_S_S_S_S_S_S_S_S_S_S_S_S_S_S_S_S_S_S_S_S_S_S_S_S_S_S_S_S_S_S_S_S_S_S_S_S_S_S_S_S_S_S_S_S_S_S_S_S_S_S_S_S_S_S_S_S_S_S_S_S_S_S_S_S_S_S_S_S_S_S_S_S_S_S_S_S_S_S_S_S_S_S_S_S_S_S_S_S_S_S_S_S_S_S_S_S_S_S_S_S_S_S_S_S_S_S_S_S_S_S_S_S_S_S_S_S_S_S_S_S_S_S_S_S_S_S_S_S_S_S_S_S_S_S_S_S_S_S_S_S_S_S_S_S_S_S_S_S_S_S_S_S_S_S_S_S_S_S_S_S_S_S_S_S_S_S_S_S_S_S_S_S_S_S_S_S_S_S_S_S_S_S_S_S_S_S_S_S_S_S_S_S_S_S_S_S__param_404];
	ld.param.u64 	%rd406, [_Z4racePiS_S_S_S_S_S_S_S_S_S_S_S_S_S_S_S_S_S_S_S_S_S_S_S_S_S_S_S_S_S_S_S_S_S_S_S_S_S_S_S_S_S_S_S_S_S_S_S_S_S_S_S_S_S_S_S_S_S_S_S_S_S_S_S_S_S_S_S_S_S_S_S_S_S_S_S_S_S_S_S_S_S_S_S_S_S_S_S_S_S_S_S_S_S_S_S_S_S_S_S_S_S_S_S_S_S_S_S_S_S_S_S_S_S_S_S_S_S_S_S_S_S_S_S_S_S_S_S_S_S_S_S_S_S_S_S_S_S_S_S_S_S_S_S_S_S_S_S_S_S_S_S_S_S_S_S_S_S_S_S_S_S_S_S_S_S_S_S_S_S_S_S_S_S_S_S_S_S_S_S_S_S_S_S_S_S_S_S_S_S_S_S_S_S_S_S_S_S_S_S_S_S_S_S_S_S_S_S_S_S_S_S_S_S_S_S_S_S_S_S_S_S_S_S_S_S_S_S_S_S_S_S_S_S_S_S_S_S_S_S_S_S_S_S_S_S_S_S_S_S_S_S_S_S_S_S_S_S_S_S_S_S_S_S_S_S_S_S_S_S_S_S_S_S_S_S_S_S_S_S_S_S_S_S_S_S_S_S_S_S_S_S_S_S_S_S_S_S_S_S_S_S_S_S_S_S_S_S_S_S_S_S_S_S_S_S_S_S_S_S_S_S_S_S_S_S_S_S_S_S_S_S_S_S_S_S_S_S_S_S_S_S_S_S_S_S_S_S_S_S_S_S_S_S_S_S_S_S_S_S_S_S_S_S_S_S_S_S_S_S_S_S_S_S_S_S_S_S_S_S_S_S_S_S_S_S_S_S_S_S_S_S_S_S_S_S_S_S_S_S_S_S_S_S_S_S_S_S_S_S_S_S_S_S_S_S_S_S_S_S_S_S_S_S_S_S_S_S_S_S_S_S_S_S_S_S_S_S_S_S_S_S_S_S_S_S_S_S_S_S_S_S_S_S_S_S_S_S_S_S_S_S_S_S_S_S_S_S_S_S_S_S_S_S_S_S_S_S_S_S_S_S_S_S_S_S_S_S_S_S_S_S_S_S_S_S_S_S_S_S_S_S_S_S_S_S_S_S_S_S_S_S_S_S_S_S_S_S_S_S_S_S_S_S_S_S_S_S_S_S_S_S_S_S_S_S_S_S_S_S_S_S_S_S_S_S_S_S_S_S_S_S_S_S_S_S_S_S_S_S_S_S_S_S_S_S_S_S_S_S_S_S_S_S_S_S_S_S_S_S_S_S_S_S_S_S_S_S_S_S_S_S_S_S_S_S_S_S_S_S_S_S_S_S_S_S_S_S_S_S_S_S_S_S_S_S_S_S_S_S_S_S_S_S_S_S_S_S_S_S_S_S_S_S_S_S_S_S_S_S_S_S_S_S_S_S_S_S_S_S_S_S_S_S_S_S_S_S_S_S_S_S_S_S_S_S_S_S_S_S_S_S_S_S_S_S_S_S_S_S_S_S_S_S_S_S_S_S_S_S_S_S_S_S_S_S_S_S_S_S_S_S_S_S_S_S_S_S_S_S_S_S_S_S_S_S_S_S_S_S_S_S_S_S_S_S_S_S_S_S_S_S_S_S_S_S_S_S_S_S_S_S_S_S_S_S_S_S_S_S_S_S_S_S_S_S_S_S_S_S_S_S_S_S_S_S_S_S_S_S_S_S_S_S_S_S_S_S_S_S_S_S_S_S_S_S_S_S_S_S_S_S_S_S_S_S_S_S_S_S_S_S_S_S_S_S_S_S_S_S_S_S_S_S_S_S_S_S_S_S_S_S_S_S_S_S_S_S_S_S_S_S_S_S_S_S_S_S_S_S_S_S_S_S_S_S_S_S_S_S_S_S_S_S_S_S_S_S_S_S_S_S_S_S_S_S_S_S_S_S_S_S_S_S_S_S_S_S_S_S_S_S_S_S_S_S_S_S_S_S_S_S_S_S_S_S_S_S_S_S_S_S_S_S_S_S_S_S_S_S_S_S_S_S_S_S_S_S_S_S_S_S_S_S_S_S_S_S_S_S_S_S_S_S_S_S_S_S_S_S_S_S_S_S_S_S_S_S_S_S_S_S_S_S_S_S_S_S_S_S_S_S_S_S_S_S_S_S_S_S_S_S_S_S_S_S_S_S_S_S_S_S_S_S_S_S_S_S_S_S_S_S_S_S_S_S_S_S_S_S_S_S_S_S_S_S_S_S_S_S_S_S_S_S_S_S_S_S_S_S_S_S_S__param_405];
	ld.param.u64 	%rd407, [_Z4racePiS_S_S_S_S_S_S_S_S_S_S_S_S_S_S_S_S_S_S_S_S_S_S_S_S_S_S_S_S_S_S_S_S_S_S_S_S_S_S_S_S_S_S_S_S_S_S_S_S_S_S_S_S_S_S_S_S_S_S_S_S_S_S_S_S_S_S_S_S_S_S_S_S_S_S_S_S_S_S_S_S_S_S_S_S_S_S_S_S_S_S_S_S_S_S_S_S_S_S_S_S_S_S_S_S_S_S_S_S_S_S_S_S_S_S_S_S_S_S_S_S_S_S_S_S_S_S_S_S_S_S_S_S_S_S_S_S_S_S_S_S_S_S_S_S_S_S_S_S_S_S_S_S_S_S_S_S_S_S_S_S_S_S_S_S_S_S_S_S_S_S_S_S_S_S_S_S_S_S_S_S_S_S_S_S_S_S_S_S_S_S_S_S_S_S_S_S_S_S_S_S_S_S_S_S_S_S_S_S_S_S_S_S_S_S_S_S_S_S_S_S_S_S_S_S_S_S_S_S_S_S_S_S_S_S_S_S_S_S_S_S_S_S_S_S_S_S_S_S_S_S_S_S_S_S_S_S_S_S_S_S_S_S_S_S_S_S_S_S_S_S_S_S_S_S_S_S_S_S_S_S_S_S_S_S_S_S_S_S_S_S_S_S_S_S_S_S_S_S_S_S_S_S_S_S_S_S_S_S_S_S_S_S_S_S_S_S_S_S_S_S_S_S_S_S_S_S_S_S_S_S_S_S_S_S_S_S_S_S_S_S_S_S_S_S_S_S_S_S_S_S_S_S_S_S_S_S_S_S_S_S_S_S_S_S_S_S_S_S_S_S_S_S_S_S_S_S_S_S_S_S_S_S_S_S_S_S_S_S_S_S_S_S_S_S_S_S_S_S_S_S_S_S_S_S_S_S_S_S_S_S_S_S_S_S_S_S_S_S_S_S_S_S_S_S_S_S_S_S_S_S_S_S_S_S_S_S_S_S_S_S_S_S_S_S_S_S_S_S_S_S_S_S_S_S_S_S_S_S_S_S_S_S_S_S_S_S_S_S_S_S_S_S_S_S_S_S_S_S_S_S_S_S_S_S_S_S_S_S_S_S_S_S_S_S_S_S_S_S_S_S_S_S_S_S_S_S_S_S_S_S_S_S_S_S_S_S_S_S_S_S_S_S_S_S_S_S_S_S_S_S_S_S_S_S_S_S_S_S_S_S_S_S_S_S_S_S_S_S_S_S_S_S_S_S_S_S_S_S_S_S_S_S_S_S_S_S_S_S_S_S_S_S_S_S_S_S_S_S_S_S_S_S_S_S_S_S_S_S_S_S_S_S_S_S_S_S_S_S_S_S_S_S_S_S_S_S_S_S_S_S_S_S_S_S_S_S_S_S_S_S_S_S_S_S_S_S_S_S_S_S_S_S_S_S_S_S_S_S_S_S_S_S_S_S_S_S_S_S_S_S_S_S_S_S_S_S_S_S_S_S_S_S_S_S_S_S_S_S_S_S_S_S_S_S_S_S_S_S_S_S_S_S_S_S_S_S_S_S_S_S_S_S_S_S_S_S_S_S_S_S_S_S_S_S_S_S_S_S_S_S_S_S_S_S_S_S_S_S_S_S_S_S_S_S_S_S_S_S_S_S_S_S_S_S_S_S_S_S_S_S_S_S_S_S_S_S_S_S_S_S_S_S_S_S_S_S_S_S_S_S_S_S_S_S_S_S_S_S_S_S_S_S_S_S_S_S_S_S_S_S_S_S_S_S_S_S_S_S_S_S_S_S_S_S_S_S_S_S_S_S_S_S_S_S_S_S_S_S_S_S_S_S_S_S_S_S_S_S_S_S_S_S_S_S_S_S_S_S_S_S_S_S_S_S_S_S_S_S_S_S_S_S_S_S_S_S_S_S_S_S_S_S_S_S_S_S_S_S_S_S_S_S_S_S_S_S_S_S_S_S_S_S_S_S_S_S_S_S_S_S_S_S_S_S_S_S_S_S_S_S_S_S_S_S_S_S_S_S_S_S_S_S_S_S_S_S_S_S_S_S_S_S_S_S_S_S_S_S_S_S_S_S_S_S_S_S_S_S_S_S_S_S_S_S_S_S_S_S_S_S_S_S_S_S_S_S_S_S_S_S_S_S_S_S_S_S_S_S_S_S_S_S_S_S_S_S_S_S_S_S_S_S_S_S_S_S_S_S_S_S_S_S_S_S_S_S_S_S_S_S_S_S_S_S_S_S_S_S_S_S_S_S_S_S_S_S_S_S_S_S_S_S_S_S_S_S_S_S_S_S_S_S__param_406];
	ld.param.u64 	%rd408, [_Z4racePiS_S_S_S_S_S_S_S_S_S_S_S_S_S_S_S_S_S_S_S_S_S_S_S_S_S_S_S_S_S_S_S_S_S_S_S_S_S_S_S_S_S_S_S_S_S_S_S_S_S_S_S_S_S_S_S_S_S_S_S_S_S_S_S_S_S_S_S_S_S_S_S_S_S_S_S_S_S_S_S_S_S_S_S_S_S_S_S_S_S_S_S_S_S_S_S_S_S_S_S_S_S_S_S_S_S_S_S_S_S_S_S_S_S_S_S_S_S_S_S_S_S_S_S_S_S_S_S_S_S_S_S_S_S_S_S_S_S_S_S_S_S_S_S_S_S_S_S_S_S_S_S_S_S_S_S_S_S_S_S_S_S_S_S_S_S_S_S_S_S_S_S_S_S_S_S_S_S_S_S_S_S_S_S_S_S_S_S_S_S_S_S_S_S_S_S_S_S_S_S_S_S_S_S_S_S_S_S_S_S_S_S_S_S_S_S_S_S_S_S_S_S_S_S_S_S_S_S_S_S_S_S_S_S_S_S_S_S_S_S_S_S_S_S_S_S_S_S_S_S_S_S_S_S_S_S_S_S_S_S_S_S_S_S_S_S_S_S_S_S_S_S_S_S_S_S_S_S_S_S_S_S_S_S_S_S_S_S_S_S_S_S_S_S_S_S_S_S_S_S_S_S_S_S_S_S_S_S_S_S_S_S_S_S_S_S_S_S_S_S_S_S_S_S_S_S_S_S_S_S_S_S_S_S_S_S_S_S_S_S_S_S_S_S_S_S_S_S_S_S_S_S_S_S_S_S_S_S_S_S_S_S_S_S_S_S_S_S_S_S_S_S_S_S_S_S_S_S_S_S_S_S_S_S_S_S_S_S_S_S_S_S_S_S_S_S_S_S_S_S_S_S_S_S_S_S_S_S_S_S_S_S_S_S_S_S_S_S_S_S_S_S_S_S_S_S_S_S_S_S_S_S_S_S_S_S_S_S_S_S_S_S_S_S_S_S_S_S_S_S_S_S_S_S_S_S_S_S_S_S_S_S_S_S_S_S_S_S_S_S_S_S_S_S_S_S_S_S_S_S_S_S_S_S_S_S_S_S_S_S_S_S_S_S_S_S_S_S_S_S_S_S_S_S_S_S_S_S_S_S_S_S_S_S_S_S_S_S_S_S_S_S_S_S_S_S_S_S_S_S_S_S_S_S_S_S_S_S_S_S_S_S_S_S_S_S_S_S_S_S_S_S_S_S_S_S_S_S_S_S_S_S_S_S_S_S_S_S_S_S_S_S_S_S_S_S_S_S_S_S_S_S_S_S_S_S_S_S_S_S_S_S_S_S_S_S_S_S_S_S_S_S_S_S_S_S_S_S_S_S_S_S_S_S_S_S_S_S_S_S_S_S_S_S_S_S_S_S_S_S_S_S_S_S_S_S_S_S_S_S_S_S_S_S_S_S_S_S_S_S_S_S_S_S_S_S_S_S_S_S_S_S_S_S_S_S_S_S_S_S_S_S_S_S_S_S_S_S_S_S_S_S_S_S_S_S_S_S_S_S_S_S_S_S_S_S_S_S_S_S_S_S_S_S_S_S_S_S_S_S_S_S_S_S_S_S_S_S_S_S_S_S_S_S_S_S_S_S_S_S_S_S_S_S_S_S_S_S_S_S_S_S_S_S_S_S_S_S_S_S_S_S_S_S_S_S_S_S_S_S_S_S_S_S_S_S_S_S_S_S_S_S_S_S_S_S_S_S_S_S_S_S_S_S_S_S_S_S_S_S_S_S_S_S_S_S_S_S_S_S_S_S_S_S_S_S_S_S_S_S_S_S_S_S_S_S_S_S_S_S_S_S_S_S_S_S_S_S_S_S_S_S_S_S_S_S_S_S_S_S_S_S_S_S_S_S_S_S_S_S_S_S_S_S_S_S_S_S_S_S_S_S_S_S_S_S_S_S_S_S_S_S_S_S_S_S_S_S_S_S_S_S_S_S_S_S_S_S_S_S_S_S_S_S_S_S_S_S_S_S_S_S_S_S_S_S_S_S_S_S_S_S_S_S_S_S_S_S_S_S_S_S_S_S_S_S_S_S_S_S_S_S_S_S_S_S_S_S_S_S_S_S_S_S_S_S_S_S_S_S_S_S_S_S_S_S_S_S_S_S_S_S_S_S_S_S_S_S_S_S_S_S_S_S_S_S_S_S_S_S_S_S_S_S_S_S_S_S_S_S_S_S_S_S_S_S_S_S_S_S_S_S_S_S_S_S_S_S_S_S_S_S_S_S_S_S_S_S_S_S_S_S_S__param_407];
	ld.param.u64 	%rd409, [_Z4racePiS_S_S_S_S_S_S_S_S_S_S_S_S_S_S_S_S_S_S_S_S_S_S_S_S_S_S_S_S_S_S_S_S_S_S_S_S_S_S_S_S_S_S_S_S_S_S_S_S_S_S_S_S_S_S_S_S_S_S_S_S_S_S_S_S_S_S_S_S_S_S_S_S_S_S_S_S_S_S_S_S_S_S_S_S_S_S_S_S_S_S_S_S_S_S_S_S_S_S_S_S_S_S_S_S_S_S_S_S_S_S_S_S_S_S_S_S_S_S_S_S_S_S_S_S_S_S_S_S_S_S_S_S_S_S_S_S_S_S_S_S_S_S_S_S_S_S_S_S_S_S_S_S_S_S_S_S_S_S_S_S_S_S_S_S_S_S_S_S_S_S_S_S_S_S_S_S_S_S_S_S_S_S_S_S_S_S_S_S_S_S_S_S_S_S_S_S_S_S_S_S_S_S_S_S_S_S_S_S_S_S_S_S_S_S_S_S_S_S_S_S_S_S_S_S_S_S_S_S_S_S_S_S_S_S_S_S_S_S_S_S_S_S_S_S_S_S_S_S_S_S_S_S_S_S_S_S_S_S_S_S_S_S_S_S_S_S_S_S_S_S_S_S_S_S_S_S_S_S_S_S_S_S_S_S_S_S_S_S_S_S_S_S_S_S_S_S_S_S_S_S_S_S_S_S_S_S_S_S_S_S_S_S_S_S_S_S_S_S_S_S_S_S_S_S_S_S_S_S_S_S_S_S_S_S_S_S_S_S_S_S_S_S_S_S_S_S_S_S_S_S_S_S_S_S_S_S_S_S_S_S_S_S_S_S_S_S_S_S_S_S_S_S_S_S_S_S_S_S_S_S_S_S_S_S_S_S_S_S_S_S_S_S_S_S_S_S_S_S_S_S_S_S_S_S_S_S_S_S_S_S_S_S_S_S_S_S_S_S_S_S_S_S_S_S_S_S_S_S_S_S_S_S_S_S_S_S_S_S_S_S_S_S_S_S_S_S_S_S_S_S_S_S_S_S_S_S_S_S_S_S_S_S_S_S_S_S_S_S_S_S_S_S_S_S_S_S_S_S_S_S_S_S_S_S_S_S_S_S_S_S_S_S_S_S_S_S_S_S_S_S_S_S_S_S_S_S_S_S_S_S_S_S_S_S_S_S_S_S_S_S_S_S_S_S_S_S_S_S_S_S_S_S_S_S_S_S_S_S_S_S_S_S_S_S_S_S_S_S_S_S_S_S_S_S_S_S_S_S_S_S_S_S_S_S_S_S_S_S_S_S_S_S_S_S_S_S_S_S_S_S_S_S_S_S_S_S_S_S_S_S_S_S_S_S_S_S_S_S_S_S_S_S_S_S_S_S_S_S_S_S_S_S_S_S_S_S_S_S_S_S_S_S_S_S_S_S_S_S_S_S_S_S_S_S_S_S_S_S_S_S_S_S_S_S_S_S_S_S_S_S_S_S_S_S_S_S_S_S_S_S_S_S_S_S_S_S_S_S_S_S_S_S_S_S_S_S_S_S_S_S_S_S_S_S_S_S_S_S_S_S_S_S_S_S_S_S_S_S_S_S_S_S_S_S_S_S_S_S_S_S_S_S_S_S_S_S_S_S_S_S_S_S_S_S_S_S_S_S_S_S_S_S_S_S_S_S_S_S_S_S_S_S_S_S_S_S_S_S_S_S_S_S_S_S_S_S_S_S_S_S_S_S_S_S_S_S_S_S_S_S_S_S_S_S_S_S_S_S_S_S_S_S_S_S_S_S_S_S_S_S_S_S_S_S_S_S_S_S_S_S_S_S_S_S_S_S_S_S_S_S_S_S_S_S_S_S_S_S_S_S_S_S_S_S_S_S_S_S_S_S_S_S_S_S_S_S_S_S_S_S_S_S_S_S_S_S_S_S_S_S_S_S_S_S_S_S_S_S_S_S_S_S_S_S_S_S_S_S_S_S_S_S_S_S_S_S_S_S_S_S_S_S_S_S_S_S_S_S_S_S_S_S_S_S_S_S_S_S_S_S_S_S_S_S_S_S_S_S_S_S_S_S_S_S_S_S_S_S_S_S_S_S_S_S_S_S_S_S_S_S_S_S_S_S_S_S_S_S_S_S_S_S_S_S_S_S_S_S_S_S_S_S_S_S_S_S_S_S_S_S_S_S_S_S_S_S_S_S_S_S_S_S_S_S_S_S_S_S_S_S_S_S_S_S_S_S_S_S_S_S_S_S_S_S_S_S_S_S_S_S_S_S_S_S_S_S_S_S_S_S_S_S_S_S_S_S_S_S_S_S_S_S__param_408];
	ld.param.u64 	%rd410, [_Z4racePiS_S_S_S_S_S_S_S_S_S_S_S_S_S_S_S_S_S_S_S_S_S_S_S_S_S_S_S_S_S_S_S_S_S_S_S_S_S_S_S_S_S_S_S_S_S_S_S_S_S_S_S_S_S_S_S_S_S_S_S_S_S_S_S_S_S_S_S_S_S_S_S_S_S_S_S_S_S_S_S_S_S_S_S_S_S_S_S_S_S_S_S_S_S_S_S_S_S_S_S_S_S_S_S_S_S_S_S_S_S_S_S_S_S_S_S_S_S_S_S_S_S_S_S_S_S_S_S_S_S_S_S_S_S_S_S_S_S_S_S_S_S_S_S_S_S_S_S_S_S_S_S_S_S_S_S_S_S_S_S_S_S_S_S_S_S_S_S_S_S_S_S_S_S_S_S_S_S_S_S_S_S_S_S_S_S_S_S_S_S_S_S_S_S_S_S_S_S_S_S_S_S_S_S_S_S_S_S_S_S_S_S_S_S_S_S_S_S_S_S_S_S_S_S_S_S_S_S_S_S_S_S_S_S_S_S_S_S_S_S_S_S_S_S_S_S_S_S_S_S_S_S_S_S_S_S_S_S_S_S_S_S_S_S_S_S_S_S_S_S_S_S_S_S_S_S_S_S_S_S_S_S_S_S_S_S_S_S_S_S_S_S_S_S_S_S_S_S_S_S_S_S_S_S_S_S_S_S_S_S_S_S_S_S_S_S_S_S_S_S_S_S_S_S_S_S_S_S_S_S_S_S_S_S_S_S_S_S_S_S_S_S_S_S_S_S_S_S_S_S_S_S_S_S_S_S_S_S_S_S_S_S_S_S_S_S_S_S_S_S_S_S_S_S_S_S_S_S_S_S_S_S_S_S_S_S_S_S_S_S_S_S_S_S_S_S_S_S_S_S_S_S_S_S_S_S_S_S_S_S_S_S_S_S_S_S_S_S_S_S_S_S_S_S_S_S_S_S_S_S_S_S_S_S_S_S_S_S_S_S_S_S_S_S_S_S_S_S_S_S_S_S_S_S_S_S_S_S_S_S_S_S_S_S_S_S_S_S_S_S_S_S_S_S_S_S_S_S_S_S_S_S_S_S_S_S_S_S_S_S_S_S_S_S_S_S_S_S_S_S_S_S_S_S_S_S_S_S_S_S_S_S_S_S_S_S_S_S_S_S_S_S_S_S_S_S_S_S_S_S_S_S_S_S_S_S_S_S_S_S_S_S_S_S_S_S_S_S_S_S_S_S_S_S_S_S_S_S_S_S_S_S_S_S_S_S_S_S_S_S_S_S_S_S_S_S_S_S_S_S_S_S_S_S_S_S_S_S_S_S_S_S_S_S_S_S_S_S_S_S_S_S_S_S_S_S_S_S_S_S_S_S_S_S_S_S_S_S_S_S_S_S_S_S_S_S_S_S_S_S_S_S_S_S_S_S_S_S_S_S_S_S_S_S_S_S_S_S_S_S_S_S_S_S_S_S_S_S_S_S_S_S_S_S_S_S_S_S_S_S_S_S_S_S_S_S_S_S_S_S_S_S_S_S_S_S_S_S_S_S_S_S_S_S_S_S_S_S_S_S_S_S_S_S_S_S_S_S_S_S_S_S_S_S_S_S_S_S_S_S_S_S_S_S_S_S_S_S_S_S_S_S_S_S_S_S_S_S_S_S_S_S_S_S_S_S_S_S_S_S_S_S_S_S_S_S_S_S_S_S_S_S_S_S_S_S_S_S_S_S_S_S_S_S_S_S_S_S_S_S_S_S_S_S_S_S_S_S_S_S_S_S_S_S_S_S_S_S_S_S_S_S_S_S_S_S_S_S_S_S_S_S_S_S_S_S_S_S_S_S_S_S_S_S_S_S_S_S_S_S_S_S_S_S_S_S_S_S_S_S_S_S_S_S_S_S_S_S_S_S_S_S_S_S_S_S_S_S_S_S_S_S_S_S_S_S_S_S_S_S_S_S_S_S_S_S_S_S_S_S_S_S_S_S_S_S_S_S_S_S_S_S_S_S_S_S_S_S_S_S_S_S_S_S_S_S_S_S_S_S_S_S_S_S_S_S_S_S_S_S_S_S_S_S_S_S_S_S_S_S_S_S_S_S_S_S_S_S_S_S_S_S_S_S_S_S_S_S_S_S_S_S_S_S_S_S_S_S_S_S_S_S_S_S_S_S_S_S_S_S_S_S_S_S_S_S_S_S_S_S_S_S_S_S_S_S_S_S_S_S_S_S_S_S_S_S_S_S_S_S_S_S_S_S_S_S_S_S_S_S_S_S_S_S_S_S_S_S_S_S_S_S_S__param_409];
	ld.param.u64 	%rd411, [_Z4racePiS_S_S_S_S_S_S_S_S_S_S_S_S_S_S_S_S_S_S_S_S_S_S_S_S_S_S_S_S_S_S_S_S_S_S_S_S_S_S_S_S_S_S_S_S_S_S_S_S_S_S_S_S_S_S_S_S_S_S_S_S_S_S_S_S_S_S_S_S_S_S_S_S_S_S_S_S_S_S_S_S_S_S_S_S_S_S_S_S_S_S_S_S_S_S_S_S_S_S_S_S_S_S_S_S_S_S_S_S_S_S_S_S_S_S_S_S_S_S_S_S_S_S_S_S_S_S_S_S_S_S_S_S_S_S_S_S_S_S_S_S_S_S_S_S_S_S_S_S_S_S_S_S_S_S_S_S_S_S_S_S_S_S_S_S_S_S_S_S_S_S_S_S_S_S_S_S_S_S_S_S_S_S_S_S_S_S_S_S_S_S_S_S_S_S_S_S_S_S_S_S_S_S_S_S_S_S_S_S_S_S_S_S_S_S_S_S_S_S_S_S_S_S_S_S_S_S_S_S_S_S_S_S_S_S_S_S_S_S_S_S_S_S_S_S_S_S_S_S_S_S_S_S_S_S_S_S_S_S_S_S_S_S_S_S_S_S_S_S_S_S_S_S_S_S_S_S_S_S_S_S_S_S_S_S_S_S_S_S_S_S_S_S_S_S_S_S_S_S_S_S_S_S_S_S_S_S_S_S_S_S_S_S_S_S_S_S_S_S_S_S_S_S_S_S_S_S_S_S_S_S_S_S_S_S_S_S_S_S_S_S_S_S_S_S_S_S_S_S_S_S_S_S_S_S_S_S_S_S_S_S_S_S_S_S_S_S_S_S_S_S_S_S_S_S_S_S_S_S_S_S_S_S_S_S_S_S_S_S_S_S_S_S_S_S_S_S_S_S_S_S_S_S_S_S_S_S_S_S_S_S_S_S_S_S_S_S_S_S_S_S_S_S_S_S_S_S_S_S_S_S_S_S_S_S_S_S_S_S_S_S_S_S_S_S_S_S_S_S_S_S_S_S_S_S_S_S_S_S_S_S_S_S_S_S_S_S_S_S_S_S_S_S_S_S_S_S_S_S_S_S_S_S_S_S_S_S_S_S_S_S_S_S_S_S_S_S_S_S_S_S_S_S_S_S_S_S_S_S_S_S_S_S_S_S_S_S_S_S_S_S_S_S_S_S_S_S_S_S_S_S_S_S_S_S_S_S_S_S_S_S_S_S_S_S_S_S_S_S_S_S_S_S_S_S_S_S_S_S_S_S_S_S_S_S_S_S_S_S_S_S_S_S_S_S_S_S_S_S_S_S_S_S_S_S_S_S_S_S_S_S_S_S_S_S_S_S_S_S_S_S_S_S_S_S_S_S_S_S_S_S_S_S_S_S_S_S_S_S_S_S_S_S_S_S_S_S_S_S_S_S_S_S_S_S_S_S_S_S_S_S_S_S_S_S_S_S_S_S_S_S_S_S_S_S_S_S_S_S_S_S_S_S_S_S_S_S_S_S_S_S_S_S_S_S_S_S_S_S_S_S_S_S_S_S_S_S_S_S_S_S_S_S_S_S_S_S_S_S_S_S_S_S_S_S_S_S_S_S_S_S_S_S_S_S_S_S_S_S_S_S_S_S_S_S_S_S_S_S_S_S_S_S_S_S_S_S_S_S_S_S_S_S_S_S_S_S_S_S_S_S_S_S_S_S_S_S_S_S_S_S_S_S_S_S_S_S_S_S_S_S_S_S_S_S_S_S_S_S_S_S_S_S_S_S_S_S_S_S_S_S_S_S_S_S_S_S_S_S_S_S_S_S_S_S_S_S_S_S_S_S_S_S_S_S_S_S_S_S_S_S_S_S_S_S_S_S_S_S_S_S_S_S_S_S_S_S_S_S_S_S_S_S_S_S_S_S_S_S_S_S_S_S_S_S_S_S_S_S_S_S_S_S_S_S_S_S_S_S_S_S_S_S_S_S_S_S_S_S_S_S_S_S_S_S_S_S_S_S_S_S_S_S_S_S_S_S_S_S_S_S_S_S_S_S_S_S_S_S_S_S_S_S_S_S_S_S_S_S_S_S_S_S_S_S_S_S_S_S_S_S_S_S_S_S_S_S_S_S_S_S_S_S_S_S_S_S_S_S_S_S_S_S_S_S_S_S_S_S_S_S_S_S_S_S_S_S_S_S_S_S_S_S_S_S_S_S_S_S_S_S_S_S_S_S_S_S_S_S_S_S_S_S_S_S_S_S_S_S_S_S_S_S_S_S_S_S_S_S_S_S_S_S_S_S_S_S_S_S_S_S_S_S__param_410];
	ld.param.u64 	%rd412, [_Z4racePiS_S_S_S_S_S_S_S_S_S_S_S_S_S_S_S_S_S_S_S_S_S_S_S_S_S_S_S_S_S_S_S_S_S_S_S_S_S_S_S_S_S_S_S_S_S_S_S_S_S_S_S_S_S_S_S_S_S_S_S_S_S_S_S_S_S_S_S_S_S_S_S_S_S_S_S_S_S_S_S_S_S_S_S_S_S_S_S_S_S_S_S_S_S_S_S_S_S_S_S_S_S_S_S_S_S_S_S_S_S_S_S_S_S_S_S_S_S_S_S_S_S_S_S_S_S_S_S_S_S_S_S_S_S_S_S_S_S_S_S_S_S_S_S_S_S_S_S_S_S_S_S_S_S_S_S_S_S_S_S_S_S_S_S_S_S_S_S_S_S_S_S_S_S_S_S_S_S_S_S_S_S_S_S_S_S_S_S_S_S_S_S_S_S_S_S_S_S_S_S_S_S_S_S_S_S_S_S_S_S_S_S_S_S_S_S_S_S_S_S_S_S_S_S_S_S_S_S_S_S_S_S_S_S_S_S_S_S_S_S_S_S_S_S_S_S_S_S_S_S_S_S_S_S_S_S_S_S_S_S_S_S_S_S_S_S_S_S_S_S_S_S_S_S_S_S_S_S_S_S_S_S_S_S_S_S_S_S_S_S_S_S_S_S_S_S_S_S_S_S_S_S_S_S_S_S_S_S_S_S_S_S_S_S_S_S_S_S_S_S_S_S_S_S_S_S_S_S_S_S_S_S_S_S_S_S_S_S_S_S_S_S_S_S_S_S_S_S_S_S_S_S_S_S_S_S_S_S_S_S_S_S_S_S_S_S_S_S_S_S_S_S_S_S_S_S_S_S_S_S_S_S_S_S_S_S_S_S_S_S_S_S_S_S_S_S_S_S_S_S_S_S_S_S_S_S_S_S_S_S_S_S_S_S_S_S_S_S_S_S_S_S_S_S_S_S_S_S_S_S_S_S_S_S_S_S_S_S_S_S_S_S_S_S_S_S_S_S_S_S_S_S_S_S_S_S_S_S_S_S_S_S_S_S_S_S_S_S_S_S_S_S_S_S_S_S_S_S_S_S_S_S_S_S_S_S_S_S_S_S_S_S_S_S_S_S_S_S_S_S_S_S_S_S_S_S_S_S_S_S_S_S_S_S_S_S_S_S_S_S_S_S_S_S_S_S_S_S_S_S_S_S_S_S_S_S_S_S_S_S_S_S_S_S_S_S_S_S_S_S_S_S_S_S_S_S_S_S_S_S_S_S_S_S_S_S_S_S_S_S_S_S_S_S_S_S_S_S_S_S_S_S_S_S_S_S_S_S_S_S_S_S_S_S_S_S_S_S_S_S_S_S_S_S_S_S_S_S_S_S_S_S_S_S_S_S_S_S_S_S_S_S_S_S_S_S_S_S_S_S_S_S_S_S_S_S_S_S_S_S_S_S_S_S_S_S_S_S_S_S_S_S_S_S_S_S_S_S_S_S_S_S_S_S_S_S_S_S_S_S_S_S_S_S_S_S_S_S_S_S_S_S_S_S_S_S_S_S_S_S_S_S_S_S_S_S_S_S_S_S_S_S_S_S_S_S_S_S_S_S_S_S_S_S_S_S_S_S_S_S_S_S_S_S_S_S_S_S_S_S_S_S_S_S_S_S_S_S_S_S_S_S_S_S_S_S_S_S_S_S_S_S_S_S_S_S_S_S_S_S_S_S_S_S_S_S_S_S_S_S_S_S_S_S_S_S_S_S_S_S_S_S_S_S_S_S_S_S_S_S_S_S_S_S_S_S_S_S_S_S_S_S_S_S_S_S_S_S_S_S_S_S_S_S_S_S_S_S_S_S_S_S_S_S_S_S_S_S_S_S_S_S_S_S_S_S_S_S_S_S_S_S_S_S_S_S_S_S_S_S_S_S_S_S_S_S_S_S_S_S_S_S_S_S_S_S_S_S_S_S_S_S_S_S_S_S_S_S_S_S_S_S_S_S_S_S_S_S_S_S_S_S_S_S_S_S_S_S_S_S_S_S_S_S_S_S_S_S_S_S_S_S_S_S_S_S_S_S_S_S_S_S_S_S_S_S_S_S_S_S_S_S_S_S_S_S_S_S_S_S_S_S_S_S_S_S_S_S_S_S_S_S_S_S_S_S_S_S_S_S_S_S_S_S_S_S_S_S_S_S_S_S_S_S_S_S_S_S_S_S_S_S_S_S_S_S_S_S_S_S_S_S_S_S_S_S_S_S_S_S_S_S_S_S_S_S_S_S_S_S_S_S_S_S_S_S_S_S_S_S_S_S_S__param_411];
	ld.param.u64 	%rd413, [_Z4racePiS_S_S_S_S_S_S_S_S_S_S_S_S_S_S_S_S_S_S_S_S_S_S_S_S_S_S_S_S_S_S_S_S_S_S_S_S_S_S_S_S_S_S_S_S_S_S_S_S_S_S_S_S_S_S_S_S_S_S_S_S_S_S_S_S_S_S_S_S_S_S_S_S_S_S_S_S_S_S_S_S_S_S_S_S_S_S_S_S_S_S_S_S_S_S_S_S_S_S_S_S_S_S_S_S_S_S_S_S_S_S_S_S_S_S_S_S_S_S_S_S_S_S_S_S_S_S_S_S_S_S_S_S_S_S_S_S_S_S_S_S_S_S_S_S_S_S_S_S_S_S_S_S_S_S_S_S_S_S_S_S_S_S_S_S_S_S_S_S_S_S_S_S_S_S_S_S_S_S_S_S_S_S_S_S_S_S_S_S_S_S_S_S_S_S_S_S_S_S_S_S_S_S_S_S_S_S_S_S_S_S_S_S_S_S_S_S_S_S_S_S_S_S_S_S_S_S_S_S_S_S_S_S_S_S_S_S_S_S_S_S_S_S_S_S_S_S_S_S_S_S_S_S_S_S_S_S_S_S_S_S_S_S_S_S_S_S_S_S_S_S_S_S_S_S_S_S_S_S_S_S_S_S_S_S_S_S_S_S_S_S_S_S_S_S_S_S_S_S_S_S_S_S_S_S_S_S_S_S_S_S_S_S_S_S_S_S_S_S_S_S_S_S_S_S_S_S_S_S_S_S_S_S_S_S_S_S_S_S_S_S_S_S_S_S_S_S_S_S_S_S_S_S_S_S_S_S_S_S_S_S_S_S_S_S_S_S_S_S_S_S_S_S_S_S_S_S_S_S_S_S_S_S_S_S_S_S_S_S_S_S_S_S_S_S_S_S_S_S_S_S_S_S_S_S_S_S_S_S_S_S_S_S_S_S_S_S_S_S_S_S_S_S_S_S_S_S_S_S_S_S_S_S_S_S_S_S_S_S_S_S_S_S_S_S_S_S_S_S_S_S_S_S_S_S_S_S_S_S_S_S_S_S_S_S_S_S_S_S_S_S_S_S_S_S_S_S_S_S_S_S_S_S_S_S_S_S_S_S_S_S_S_S_S_S_S_S_S_S_S_S_S_S_S_S_S_S_S_S_S_S_S_S_S_S_S_S_S_S_S_S_S_S_S_S_S_S_S_S_S_S_S_S_S_S_S_S_S_S_S_S_S_S_S_S_S_S_S_S_S_S_S_S_S_S_S_S_S_S_S_S_S_S_S_S_S_S_S_S_S_S_S_S_S_S_S_S_S_S_S_S_S_S_S_S_S_S_S_S_S_S_S_S_S_S_S_S_S_S_S_S_S_S_S_S_S_S_S_S_S_S_S_S_S_S_S_S_S_S_S_S_S_S_S_S_S_S_S_S_S_S_S_S_S_S_S_S_S_S_S_S_S_S_S_S_S_S_S_S_S_S_S_S_S_S_S_S_S_S_S_S_S_S_S_S_S_S_S_S_S_S_S_S_S_S_S_S_S_S_S_S_S_S_S_S_S_S_S_S_S_S_S_S_S_S_S_S_S_S_S_S_S_S_S_S_S_S_S_S_S_S_S_S_S_S_S_S_S_S_S_S_S_S_S_S_S_S_S_S_S_S_S_S_S_S_S_S_S_S_S_S_S_S_S_S_S_S_S_S_S_S_S_S_S_S_S_S_S_S_S_S_S_S_S_S_S_S_S_S_S_S_S_S_S_S_S_S_S_S_S_S_S_S_S_S_S_S_S_S_S_S_S_S_S_S_S_S_S_S_S_S_S_S_S_S_S_S_S_S_S_S_S_S_S_S_S_S_S_S_S_S_S_S_S_S_S_S_S_S_S_S_S_S_S_S_S_S_S_S_S_S_S_S_S_S_S_S_S_S_S_S_S_S_S_S_S_S_S_S_S_S_S_S_S_S_S_S_S_S_S_S_S_S_S_S_S_S_S_S_S_S_S_S_S_S_S_S_S_S_S_S_S_S_S_S_S_S_S_S_S_S_S_S_S_S_S_S_S_S_S_S_S_S_S_S_S_S_S_S_S_S_S_S_S_S_S_S_S_S_S_S_S_S_S_S_S_S_S_S_S_S_S_S_S_S_S_S_S_S_S_S_S_S_S_S_S_S_S_S_S_S_S_S_S_S_S_S_S_S_S_S_S_S_S_S_S_S_S_S_S_S_S_S_S_S_S_S_S_S_S_S_S_S_S_S_S_S_S_S_S_S_S_S_S_S_S_S_S_S_S_S_S_S_S_S_S_S_S_S_S_S_S_S__param_412];
	ld.param.u64 	%rd414, [_Z4racePiS_S_S_S_S_S_S_S_S_S_S_S_S_S_S_S_S_S_S_S_S_S_S_S_S_S_S_S_S_S_S_S_S_S_S_S_S_S_S_S_S_S_S_S_S_S_S_S_S_S_S_S_S_S_S_S_S_S_S_S_S_S_S_S_S_S_S_S_S_S_S_S_S_S_S_S_S_S_S_S_S_S_S_S_S_S_S_S_S_S_S_S_S_S_S_S_S_S_S_S_S_S_S_S_S_S_S_S_S_S_S_S_S_S_S_S_S_S_S_S_S_S_S_S_S_S_S_S_S_S_S_S_S_S_S_S_S_S_S_S_S_S_S_S_S_S_S_S_S_S_S_S_S_S_S_S_S_S_S_S_S_S_S_S_S_S_S_S_S_S_S_S_S_S_S_S_S_S_S_S_S_S_S_S_S_S_S_S_S_S_S_S_S_S_S_S_S_S_S_S_S_S_S_S_S_S_S_S_S_S_S_S_S_S_S_S_S_S_S_S_S_S_S_S_S_S_S_S_S_S_S_S_S_S_S_S_S_S_S_S_S_S_S_S_S_S_S_S_S_S_S_S_S_S_S_S_S_S_S_S_S_S_S_S_S_S_S_S_S_S_S_S_S_S_S_S_S_S_S_S_S_S_S_S_S_S_S_S_S_S_S_S_S_S_S_S_S_S_S_S_S_S_S_S_S_S_S_S_S_S_S_S_S_S_S_S_S_S_S_S_S_S_S_S_S_S_S_S_S_S_S_S_S_S_S_S_S_S_S_S_S_S_S_S_S_S_S_S_S_S_S_S_S_S_S_S_S_S_S_S_S_S_S_S_S_S_S_S_S_S_S_S_S_S_S_S_S_S_S_S_S_S_S_S_S_S_S_S_S_S_S_S_S_S_S_S_S_S_S_S_S_S_S_S_S_S_S_S_S_S_S_S_S_S_S_S_S_S_S_S_S_S_S_S_S_S_S_S_S_S_S_S_S_S_S_S_S_S_S_S_S_S_S_S_S_S_S_S_S_S_S_S_S_S_S_S_S_S_S_S_S_S_S_S_S_S_S_S_S_S_S_S_S_S_S_S_S_S_S_S_S_S_S_S_S_S_S_S_S_S_S_S_S_S_S_S_S_S_S_S_S_S_S_S_S_S_S_S_S_S_S_S_S_S_S_S_S_S_S_S_S_S_S_S_S_S_S_S_S_S_S_S_S_S_S_S_S_S_S_S_S_S_S_S_S_S_S_S_S_S_S_S_S_S_S_S_S_S_S_S_S_S_S_S_S_S_S_S_S_S_S_S_S_S_S_S_S_S_S_S_S_S_S_S_S_S_S_S_S_S_S_S_S_S_S_S_S_S_S_S_S_S_S_S_S_S_S_S_S_S_S_S_S_S_S_S_S_S_S_S_S_S_S_S_S_S_S_S_S_S_S_S_S_S_S_S_S_S_S_S_S_S_S_S_S_S_S_S_S_S_S_S_S_S_S_S_S_S_S_S_S_S_S_S_S_S_S_S_S_S_S_S_S_S_S_S_S_S_S_S_S_S_S_S_S_S_S_S_S_S_S_S_S_S_S_S_S_S_S_S_S_S_S_S_S_S_S_S_S_S_S_S_S_S_S_S_S_S_S_S_S_S_S_S_S_S_S_S_S_S_S_S_S_S_S_S_S_S_S_S_S_S_S_S_S_S_S_S_S_S_S_S_S_S_S_S_S_S_S_S_S_S_S_S_S_S_S_S_S_S_S_S_S_S_S_S_S_S_S_S_S_S_S_S_S_S_S_S_S_S_S_S_S_S_S_S_S_S_S_S_S_S_S_S_S_S_S_S_S_S_S_S_S_S_S_S_S_S_S_S_S_S_S_S_S_S_S_S_S_S_S_S_S_S_S_S_S_S_S_S_S_S_S_S_S_S_S_S_S_S_S_S_S_S_S_S_S_S_S_S_S_S_S_S_S_S_S_S_S_S_S_S_S_S_S_S_S_S_S_S_S_S_S_S_S_S_S_S_S_S_S_S_S_S_S_S_S_S_S_S_S_S_S_S_S_S_S_S_S_S_S_S_S_S_S_S_S_S_S_S_S_S_S_S_S_S_S_S_S_S_S_S_S_S_S_S_S_S_S_S_S_S_S_S_S_S_S_S_S_S_S_S_S_S_S_S_S_S_S_S_S_S_S_S_S_S_S_S_S_S_S_S_S_S_S_S_S_S_S_S_S_S_S_S_S_S_S_S_S_S_S_S_S_S_S_S_S_S_S_S_S_S_S_S_S_S_S_S_S_S_S_S_S_S_S_S_S_S_S_S_S_S_S__param_413];
	ld.param.u64 	%rd415, [_Z4racePiS_S_S_S_S_S_S_S_S_S_S_S_S_S_S_S_S_S_S_S_S_S_S_S_S_S_S_S_S_S_S_S_S_S_S_S_S_S_S_S_S_S_S_S_S_S_S_S_S_S_S_S_S_S_S_S_S_S_S_S_S_S_S_S_S_S_S_S_S_S_S_S_S_S_S_S_S_S_S_S_S_S_S_S_S_S_S_S_S_S_S_S_S_S_S_S_S_S_S_S_S_S_S_S_S_S_S_S_S_S_S_S_S_S_S_S_S_S_S_S_S_S_S_S_S_S_S_S_S_S_S_S_S_S_S_S_S_S_S_S_S_S_S_S_S_S_S_S_S_S_S_S_S_S_S_S_S_S_S_S_S_S_S_S_S_S_S_S_S_S_S_S_S_S_S_S_S_S_S_S_S_S_S_S_S_S_S_S_S_S_S_S_S_S_S_S_S_S_S_S_S_S_S_S_S_S_S_S_S_S_S_S_S_S_S_S_S_S_S_S_S_S_S_S_S_S_S_S_S_S_S_S_S_S_S_S_S_S_S_S_S_S_S_S_S_S_S_S_S_S_S_S_S_S_S_S_S_S_S_S_S_S_S_S_S_S_S_S_S_S_S_S_S_S_S_S_S_S_S_S_S_S_S_S_S_S_S_S_S_S_S_S_S_S_S_S_S_S_S_S_S_S_S_S_S_S_S_S_S_S_S_S_S_S_S_S_S_S_S_S_S_S_S_S_S_S_S_S_S_S_S_S_S_S_S_S_S_S_S_S_S_S_S_S_S_S_S_S_S_S_S_S_S_S_S_S_S_S_S_S_S_S_S_S_S_S_S_S_S_S_S_S_S_S_S_S_S_S_S_S_S_S_S_S_S_S_S_S_S_S_S_S_S_S_S_S_S_S_S_S_S_S_S_S_S_S_S_S_S_S_S_S_S_S_S_S_S_S_S_S_S_S_S_S_S_S_S_S_S_S_S_S_S_S_S_S_S_S_S_S_S_S_S_S_S_S_S_S_S_S_S_S_S_S_S_S_S_S_S_S_S_S_S_S_S_S_S_S_S_S_S_S_S_S_S_S_S_S_S_S_S_S_S_S_S_S_S_S_S_S_S_S_S_S_S_S_S_S_S_S_S_S_S_S_S_S_S_S_S_S_S_S_S_S_S_S_S_S_S_S_S_S_S_S_S_S_S_S_S_S_S_S_S_S_S_S_S_S_S_S_S_S_S_S_S_S_S_S_S_S_S_S_S_S_S_S_S_S_S_S_S_S_S_S_S_S_S_S_S_S_S_S_S_S_S_S_S_S_S_S_S_S_S_S_S_S_S_S_S_S_S_S_S_S_S_S_S_S_S_S_S_S_S_S_S_S_S_S_S_S_S_S_S_S_S_S_S_S_S_S_S_S_S_S_S_S_S_S_S_S_S_S_S_S_S_S_S_S_S_S_S_S_S_S_S_S_S_S_S_S_S_S_S_S_S_S_S_S_S_S_S_S_S_S_S_S_S_S_S_S_S_S_S_S_S_S_S_S_S_S_S_S_S_S_S_S_S_S_S_S_S_S_S_S_S_S_S_S_S_S_S_S_S_S_S_S_S_S_S_S_S_S_S_S_S_S_S_S_S_S_S_S_S_S_S_S_S_S_S_S_S_S_S_S_S_S_S_S_S_S_S_S_S_S_S_S_S_S_S_S_S_S_S_S_S_S_S_S_S_S_S_S_S_S_S_S_S_S_S_S_S_S_S_S_S_S_S_S_S_S_S_S_S_S_S_S_S_S_S_S_S_S_S_S_S_S_S_S_S_S_S_S_S_S_S_S_S_S_S_S_S_S_S_S_S_S_S_S_S_S_S_S_S_S_S_S_S_S_S_S_S_S_S_S_S_S_S_S_S_S_S_S_S_S_S_S_S_S_S_S_S_S_S_S_S_S_S_S_S_S_S_S_S_S_S_S_S_S_S_S_S_S_S_S_S_S_S_S_S_S_S_S_S_S_S_S_S_S_S_S_S_S_S_S_S_S_S_S_S_S_S_S_S_S_S_S_S_S_S_S_S_S_S_S_S_S_S_S_S_S_S_S_S_S_S_S_S_S_S_S_S_S_S_S_S_S_S_S_S_S_S_S_S_S_S_S_S_S_S_S_S_S_S_S_S_S_S_S_S_S_S_S_S_S_S_S_S_S_S_S_S_S_S_S_S_S_S_S_S_S_S_S_S_S_S_S_S_S_S_S_S_S_S_S_S_S_S_S_S_S_S_S_S_S_S_S_S_S_S_S_S_S_S_S_S_S_S_S_S_S_S_S_S__param_414];
	ld.param.u64 	%rd416, [_Z4racePiS_S_S_S_S_S_S_S_S_S_S_S_S_S_S_S_S_S_S_S_S_S_S_S_S_S_S_S_S_S_S_S_S_S_S_S_S_S_S_S_S_S_S_S_S_S_S_S_S_S_S_S_S_S_S_S_S_S_S_S_S_S_S_S_S_S_S_S_S_S_S_S_S_S_S_S_S_S_S_S_S_S_S_S_S_S_S_S_S_S_S_S_S_S_S_S_S_S_S_S_S_S_S_S_S_S_S_S_S_S_S_S_S_S_S_S_S_S_S_S_S_S_S_S_S_S_S_S_S_S_S_S_S_S_S_S_S_S_S_S_S_S_S_S_S_S_S_S_S_S_S_S_S_S_S_S_S_S_S_S_S_S_S_S_S_S_S_S_S_S_S_S_S_S_S_S_S_S_S_S_S_S_S_S_S_S_S_S_S_S_S_S_S_S_S_S_S_S_S_S_S_S_S_S_S_S_S_S_S_S_S_S_S_S_S_S_S_S_S_S_S_S_S_S_S_S_S_S_S_S_S_S_S_S_S_S_S_S_S_S_S_S_S_S_S_S_S_S_S_S_S_S_S_S_S_S_S_S_S_S_S_S_S_S_S_S_S_S_S_S_S_S_S_S_S_S_S_S_S_S_S_S_S_S_S_S_S_S_S_S_S_S_S_S_S_S_S_S_S_S_S_S_S_S_S_S_S_S_S_S_S_S_S_S_S_S_S_S_S_S_S_S_S_S_S_S_S_S_S_S_S_S_S_S_S_S_S_S_S_S_S_S_S_S_S_S_S_S_S_S_S_S_S_S_S_S_S_S_S_S_S_S_S_S_S_S_S_S_S_S_S_S_S_S_S_S_S_S_S_S_S_S_S_S_S_S_S_S_S_S_S_S_S_S_S_S_S_S_S_S_S_S_S_S_S_S_S_S_S_S_S_S_S_S_S_S_S_S_S_S_S_S_S_S_S_S_S_S_S_S_S_S_S_S_S_S_S_S_S_S_S_S_S_S_S_S_S_S_S_S_S_S_S_S_S_S_S_S_S_S_S_S_S_S_S_S_S_S_S_S_S_S_S_S_S_S_S_S_S_S_S_S_S_S_S_S_S_S_S_S_S_S_S_S_S_S_S_S_S_S_S_S_S_S_S_S_S_S_S_S_S_S_S_S_S_S_S_S_S_S_S_S_S_S_S_S_S_S_S_S_S_S_S_S_S_S_S_S_S_S_S_S_S_S_S_S_S_S_S_S_S_S_S_S_S_S_S_S_S_S_S_S_S_S_S_S_S_S_S_S_S_S_S_S_S_S_S_S_S_S_S_S_S_S_S_S_S_S_S_S_S_S_S_S_S_S_S_S_S_S_S_S_S_S_S_S_S_S_S_S_S_S_S_S_S_S_S_S_S_S_S_S_S_S_S_S_S_S_S_S_S_S_S_S_S_S_S_S_S_S_S_S_S_S_S_S_S_S_S_S_S_S_S_S_S_S_S_S_S_S_S_S_S_S_S_S_S_S_S_S_S_S_S_S_S_S_S_S_S_S_S_S_S_S_S_S_S_S_S_S_S_S_S_S_S_S_S_S_S_S_S_S_S_S_S_S_S_S_S_S_S_S_S_S_S_S_S_S_S_S_S_S_S_S_S_S_S_S_S_S_S_S_S_S_S_S_S_S_S_S_S_S_S_S_S_S_S_S_S_S_S_S_S_S_S_S_S_S_S_S_S_S_S_S_S_S_S_S_S_S_S_S_S_S_S_S_S_S_S_S_S_S_S_S_S_S_S_S_S_S_S_S_S_S_S_S_S_S_S_S_S_S_S_S_S_S_S_S_S_S_S_S_S_S_S_S_S_S_S_S_S_S_S_S_S_S_S_S_S_S_S_S_S_S_S_S_S_S_S_S_S_S_S_S_S_S_S_S_S_S_S_S_S_S_S_S_S_S_S_S_S_S_S_S_S_S_S_S_S_S_S_S_S_S_S_S_S_S_S_S_S_S_S_S_S_S_S_S_S_S_S_S_S_S_S_S_S_S_S_S_S_S_S_S_S_S_S_S_S_S_S_S_S_S_S_S_S_S_S_S_S_S_S_S_S_S_S_S_S_S_S_S_S_S_S_S_S_S_S_S_S_S_S_S_S_S_S_S_S_S_S_S_S_S_S_S_S_S_S_S_S_S_S_S_S_S_S_S_S_S_S_S_S_S_S_S_S_S_S_S_S_S_S_S_S_S_S_S_S_S_S_S_S_S_S_S_S_S_S_S_S_S_S_S_S_S_S_S_S_S_S_S_S_S_S_S_S_S_S_S_S_S_S__param_415];
	ld.param.u64 	%rd417, [_Z4racePiS_S_S_S_S_S_S_S_S_S_S_S_S_S_S_S_S_S_S_S_S_S_S_S_S_S_S_S_S_S_S_S_S_S_S_S_S_S_S_S_S_S_S_S_S_S_S_S_S_S_S_S_S_S_S_S_S_S_S_S_S_S_S_S_S_S_S_S_S_S_S_S_S_S_S_S_S_S_S_S_S_S_S_S_S_S_S_S_S_S_S_S_S_S_S_S_S_S_S_S_S_S_S_S_S_S_S_S_S_S_S_S_S_S_S_S_S_S_S_S_S_S_S_S_S_S_S_S_S_S_S_S_S_S_S_S_S_S_S_S_S_S_S_S_S_S_S_S_S_S_S_S_S_S_S_S_S_S_S_S_S_S_S_S_S_S_S_S_S_S_S_S_S_S_S_S_S_S_S_S_S_S_S_S_S_S_S_S_S_S_S_S_S_S_S_S_S_S_S_S_S_S_S_S_S_S_S_S_S_S_S_S_S_S_S_S_S_S_S_S_S_S_S_S_S_S_S_S_S_S_S_S_S_S_S_S_S_S_S_S_S_S_S_S_S_S_S_S_S_S_S_S_S_S_S_S_S_S_S_S_S_S_S_S_S_S_S_S_S_S_S_S_S_S_S_S_S_S_S_S_S_S_S_S_S_S_S_S_S_S_S_S_S_S_S_S_S_S_S_S_S_S_S_S_S_S_S_S_S_S_S_S_S_S_S_S_S_S_S_S_S_S_S_S_S_S_S_S_S_S_S_S_S_S_S_S_S_S_S_S_S_S_S_S_S_S_S_S_S_S_S_S_S_S_S_S_S_S_S_S_S_S_S_S_S_S_S_S_S_S_S_S_S_S_S_S_S_S_S_S_S_S_S_S_S_S_S_S_S_S_S_S_S_S_S_S_S_S_S_S_S_S_S_S_S_S_S_S_S_S_S_S_S_S_S_S_S_S_S_S_S_S_S_S_S_S_S_S_S_S_S_S_S_S_S_S_S_S_S_S_S_S_S_S_S_S_S_S_S_S_S_S_S_S_S_S_S_S_S_S_S_S_S_S_S_S_S_S_S_S_S_S_S_S_S_S_S_S_S_S_S_S_S_S_S_S_S_S_S_S_S_S_S_S_S_S_S_S_S_S_S_S_S_S_S_S_S_S_S_S_S_S_S_S_S_S_S_S_S_S_S_S_S_S_S_S_S_S_S_S_S_S_S_S_S_S_S_S_S_S_S_S_S_S_S_S_S_S_S_S_S_S_S_S_S_S_S_S_S_S_S_S_S_S_S_S_S_S_S_S_S_S_S_S_S_S_S_S_S_S_S_S_S_S_S_S_S_S_S_S_S_S_S_S_S_S_S_S_S_S_S_S_S_S_S_S_S_S_S_S_S_S_S_S_S_S_S_S_S_S_S_S_S_S_S_S_S_S_S_S_S_S_S_S_S_S_S_S_S_S_S_S_S_S_S_S_S_S_S_S_S_S_S_S_S_S_S_S_S_S_S_S_S_S_S_S_S_S_S_S_S_S_S_S_S_S_S_S_S_S_S_S_S_S_S_S_S_S_S_S_S_S_S_S_S_S_S_S_S_S_S_S_S_S_S_S_S_S_S_S_S_S_S_S_S_S_S_S_S_S_S_S_S_S_S_S_S_S_S_S_S_S_S_S_S_S_S_S_S_S_S_S_S_S_S_S_S_S_S_S_S_S_S_S_S_S_S_S_S_S_S_S_S_S_S_S_S_S_S_S_S_S_S_S_S_S_S_S_S_S_S_S_S_S_S_S_S_S_S_S_S_S_S_S_S_S_S_S_S_S_S_S_S_S_S_S_S_S_S_S_S_S_S_S_S_S_S_S_S_S_S_S_S_S_S_S_S_S_S_S_S_S_S_S_S_S_S_S_S_S_S_S_S_S_S_S_S_S_S_S_S_S_S_S_S_S_S_S_S_S_S_S_S_S_S_S_S_S_S_S_S_S_S_S_S_S_S_S_S_S_S_S_S_S_S_S_S_S_S_S_S_S_S_S_S_S_S_S_S_S_S_S_S_S_S_S_S_S_S_S_S_S_S_S_S_S_S_S_S_S_S_S_S_S_S_S_S_S_S_S_S_S_S_S_S_S_S_S_S_S_S_S_S_S_S_S_S_S_S_S_S_S_S_S_S_S_S_S_S_S_S_S_S_S_S_S_S_S_S_S_S_S_S_S_S_S_S_S_S_S_S_S_S_S_S_S_S_S_S_S_S_S_S_S_S_S_S_S_S_S_S_S_S_S_S_S_S_S_S_S_S_S_S_S_S_S_S_S_S_S_S_S_S__param_416];
	ld.param.u64 	%rd418, [_Z4racePiS_S_S_S_S_S_S_S_S_S_S_S_S_S_S_S_S_S_S_S_S_S_S_S_S_S_S_S_S_S_S_S_S_S_S_S_S_S_S_S_S_S_S_S_S_S_S_S_S_S_S_S_S_S_S_S_S_S_S_S_S_S_S_S_S_S_S_S_S_S_S_S_S_S_S_S_S_S_S_S_S_S_S_S_S_S_S_S_S_S_S_S_S_S_S_S_S_S_S_S_S_S_S_S_S_S_S_S_S_S_S_S_S_S_S_S_S_S_S_S_S_S_S_S_S_S_S_S_S_S_S_S_S_S_S_S_S_S_S_S_S_S_S_S_S_S_S_S_S_S_S_S_S_S_S_S_S_S_S_S_S_S_S_S_S_S_S_S_S_S_S_S_S_S_S_S_S_S_S_S_S_S_S_S_S_S_S_S_S_S_S_S_S_S_S_S_S_S_S_S_S_S_S_S_S_S_S_S_S_S_S_S_S_S_S_S_S_S_S_S_S_S_S_S_S_S_S_S_S_S_S_S_S_S_S_S_S_S_S_S_S_S_S_S_S_S_S_S_S_S_S_S_S_S_S_S_S_S_S_S_S_S_S_S_S_S_S_S_S_S_S_S_S_S_S_S_S_S_S_S_S_S_S_S_S_S_S_S_S_S_S_S_S_S_S_S_S_S_S_S_S_S_S_S_S_S_S_S_S_S_S_S_S_S_S_S_S_S_S_S_S_S_S_S_S_S_S_S_S_S_S_S_S_S_S_S_S_S_S_S_S_S_S_S_S_S_S_S_S_S_S_S_S_S_S_S_S_S_S_S_S_S_S_S_S_S_S_S_S_S_S_S_S_S_S_S_S_S_S_S_S_S_S_S_S_S_S_S_S_S_S_S_S_S_S_S_S_S_S_S_S_S_S_S_S_S_S_S_S_S_S_S_S_S_S_S_S_S_S_S_S_S_S_S_S_S_S_S_S_S_S_S_S_S_S_S_S_S_S_S_S_S_S_S_S_S_S_S_S_S_S_S_S_S_S_S_S_S_S_S_S_S_S_S_S_S_S_S_S_S_S_S_S_S_S_S_S_S_S_S_S_S_S_S_S_S_S_S_S_S_S_S_S_S_S_S_S_S_S_S_S_S_S_S_S_S_S_S_S_S_S_S_S_S_S_S_S_S_S_S_S_S_S_S_S_S_S_S_S_S_S_S_S_S_S_S_S_S_S_S_S_S_S_S_S_S_S_S_S_S_S_S_S_S_S_S_S_S_S_S_S_S_S_S_S_S_S_S_S_S_S_S_S_S_S_S_S_S_S_S_S_S_S_S_S_S_S_S_S_S_S_S_S_S_S_S_S_S_S_S_S_S_S_S_S_S_S_S_S_S_S_S_S_S_S_S_S_S_S_S_S_S_S_S_S_S_S_S_S_S_S_S_S_S_S_S_S_S_S_S_S_S_S_S_S_S_S_S_S_S_S_S_S_S_S_S_S_S_S_S_S_S_S_S_S_S_S_S_S_S_S_S_S_S_S_S_S_S_S_S_S_S_S_S_S_S_S_S_S_S_S_S_S_S_S_S_S_S_S_S_S_S_S_S_S_S_S_S_S_S_S_S_S_S_S_S_S_S_S_S_S_S_S_S_S_S_S_S_S_S_S_S_S_S_S_S_S_S_S_S_S_S_S_S_S_S_S_S_S_S_S_S_S_S_S_S_S_S_S_S_S_S_S_S_S_S_S_S_S_S_S_S_S_S_S_S_S_S_S_S_S_S_S_S_S_S_S_S_S_S_S_S_S_S_S_S_S_S_S_S_S_S_S_S_S_S_S_S_S_S_S_S_S_S_S_S_S_S_S_S_S_S_S_S_S_S_S_S_S_S_S_S_S_S_S_S_S_S_S_S_S_S_S_S_S_S_S_S_S_S_S_S_S_S_S_S_S_S_S_S_S_S_S_S_S_S_S_S_S_S_S_S_S_S_S_S_S_S_S_S_S_S_S_S_S_S_S_S_S_S_S_S_S_S_S_S_S_S_S_S_S_S_S_S_S_S_S_S_S_S_S_S_S_S_S_S_S_S_S_S_S_S_S_S_S_S_S_S_S_S_S_S_S_S_S_S_S_S_S_S_S_S_S_S_S_S_S_S_S_S_S_S_S_S_S_S_S_S_S_S_S_S_S_S_S_S_S_S_S_S_S_S_S_S_S_S_S_S_S_S_S_S_S_S_S_S_S_S_S_S_S_S_S_S_S_S_S_S_S_S_S_S_S_S_S_S_S_S_S_S_S_S_S_S_S_S_S_S_S_S_S_S_S__param_417];
	ld.param.u64 	%rd419, [_Z4racePiS_S_S_S_S_S_S_S_S_S_S_S_S_S_S_S_S_S_S_S_S_S_S_S_S_S_S_S_S_S_S_S_S_S_S_S_S_S_S_S_S_S_S_S_S_S_S_S_S_S_S_S_S_S_S_S_S_S_S_S_S_S_S_S_S_S_S_S_S_S_S_S_S_S_S_S_S_S_S_S_S_S_S_S_S_S_S_S_S_S_S_S_S_S_S_S_S_S_S_S_S_S_S_S_S_S_S_S_S_S_S_S_S_S_S_S_S_S_S_S_S_S_S_S_S_S_S_S_S_S_S_S_S_S_S_S_S_S_S_S_S_S_S_S_S_S_S_S_S_S_S_S_S_S_S_S_S_S_S_S_S_S_S_S_S_S_S_S_S_S_S_S_S_S_S_S_S_S_S_S_S_S_S_S_S_S_S_S_S_S_S_S_S_S_S_S_S_S_S_S_S_S_S_S_S_S_S_S_S_S_S_S_S_S_S_S_S_S_S_S_S_S_S_S_S_S_S_S_S_S_S_S_S_S_S_S_S_S_S_S_S_S_S_S_S_S_S_S_S_S_S_S_S_S_S_S_S_S_S_S_S_S_S_S_S_S_S_S_S_S_S_S_S_S_S_S_S_S_S_S_S_S_S_S_S_S_S_S_S_S_S_S_S_S_S_S_S_S_S_S_S_S_S_S_S_S_S_S_S_S_S_S_S_S_S_S_S_S_S_S_S_S_S_S_S_S_S_S_S_S_S_S_S_S_S_S_S_S_S_S_S_S_S_S_S_S_S_S_S_S_S_S_S_S_S_S_S_S_S_S_S_S_S_S_S_S_S_S_S_S_S_S_S_S_S_S_S_S_S_S_S_S_S_S_S_S_S_S_S_S_S_S_S_S_S_S_S_S_S_S_S_S_S_S_S_S_S_S_S_S_S_S_S_S_S_S_S_S_S_S_S_S_S_S_S_S_S_S_S_S_S_S_S_S_S_S_S_S_S_S_S_S_S_S_S_S_S_S_S_S_S_S_S_S_S_S_S_S_S_S_S_S_S_S_S_S_S_S_S_S_S_S_S_S_S_S_S_S_S_S_S_S_S_S_S_S_S_S_S_S_S_S_S_S_S_S_S_S_S_S_S_S_S_S_S_S_S_S_S_S_S_S_S_S_S_S_S_S_S_S_S_S_S_S_S_S_S_S_S_S_S_S_S_S_S_S_S_S_S_S_S_S_S_S_S_S_S_S_S_S_S_S_S_S_S_S_S_S_S_S_S_S_S_S_S_S_S_S_S_S_S_S_S_S_S_S_S_S_S_S_S_S_S_S_S_S_S_S_S_S_S_S_S_S_S_S_S_S_S_S_S_S_S_S_S_S_S_S_S_S_S_S_S_S_S_S_S_S_S_S_S_S_S_S_S_S_S_S_S_S_S_S_S_S_S_S_S_S_S_S_S_S_S_S_S_S_S_S_S_S_S_S_S_S_S_S_S_S_S_S_S_S_S_S_S_S_S_S_S_S_S_S_S_S_S_S_S_S_S_S_S_S_S_S_S_S_S_S_S_S_S_S_S_S_S_S_S_S_S_S_S_S_S_S_S_S_S_S_S_S_S_S_S_S_S_S_S_S_S_S_S_S_S_S_S_S_S_S_S_S_S_S_S_S_S_S_S_S_S_S_S_S_S_S_S_S_S_S_S_S_S_S_S_S_S_S_S_S_S_S_S_S_S_S_S_S_S_S_S_S_S_S_S_S_S_S_S_S_S_S_S_S_S_S_S_S_S_S_S_S_S_S_S_S_S_S_S_S_S_S_S_S_S_S_S_S_S_S_S_S_S_S_S_S_S_S_S_S_S_S_S_S_S_S_S_S_S_S_S_S_S_S_S_S_S_S_S_S_S_S_S_S_S_S_S_S_S_S_S_S_S_S_S_S_S_S_S_S_S_S_S_S_S_S_S_S_S_S_S_S_S_S_S_S_S_S_S_S_S_S_S_S_S_S_S_S_S_S_S_S_S_S_S_S_S_S_S_S_S_S_S_S_S_S_S_S_S_S_S_S_S_S_S_S_S_S_S_S_S_S_S_S_S_S_S_S_S_S_S_S_S_S_S_S_S_S_S_S_S_S_S_S_S_S_S_S_S_S_S_S_S_S_S_S_S_S_S_S_S_S_S_S_S_S_S_S_S_S_S_S_S_S_S_S_S_S_S_S_S_S_S_S_S_S_S_S_S_S_S_S_S_S_S_S_S_S_S_S_S_S_S_S_S_S_S_S_S_S_S_S_S_S_S_S_S_S_S_S_S_S_S_S_S__param_418];
	ld.param.u64 	%rd420, [_Z4racePiS_S_S_S_S_S_S_S_S_S_S_S_S_S_S_S_S_S_S_S_S_S_S_S_S_S_S_S_S_S_S_S_S_S_S_S_S_S_S_S_S_S_S_S_S_S_S_S_S_S_S_S_S_S_S_S_S_S_S_S_S_S_S_S_S_S_S_S_S_S_S_S_S_S_S_S_S_S_S_S_S_S_S_S_S_S_S_S_S_S_S_S_S_S_S_S_S_S_S_S_S_S_S_S_S_S_S_S_S_S_S_S_S_S_S_S_S_S_S_S_S_S_S_S_S_S_S_S_S_S_S_S_S_S_S_S_S_S_S_S_S_S_S_S_S_S_S_S_S_S_S_S_S_S_S_S_S_S_S_S_S_S_S_S_S_S_S_S_S_S_S_S_S_S_S_S_S_S_S_S_S_S_S_S_S_S_S_S_S_S_S_S_S_S_S_S_S_S_S_S_S_S_S_S_S_S_S_S_S_S_S_S_S_S_S_S_S_S_S_S_S_S_S_S_S_S_S_S_S_S_S_S_S_S_S_S_S_S_S_S_S_S_S_S_S_S_S_S_S_S_S_S_S_S_S_S_S_S_S_S_S_S_S_S_S_S_S_S_S_S_S_S_S_S_S_S_S_S_S_S_S_S_S_S_S_S_S_S_S_S_S_S_S_S_S_S_S_S_S_S_S_S_S_S_S_S_S_S_S_S_S_S_S_S_S_S_S_S_S_S_S_S_S_S_S_S_S_S_S_S_S_S_S_S_S_S_S_S_S_S_S_S_S_S_S_S_S_S_S_S_S_S_S_S_S_S_S_S_S_S_S_S_S_S_S_S_S_S_S_S_S_S_S_S_S_S_S_S_S_S_S_S_S_S_S_S_S_S_S_S_S_S_S_S_S_S_S_S_S_S_S_S_S_S_S_S_S_S_S_S_S_S_S_S_S_S_S_S_S_S_S_S_S_S_S_S_S_S_S_S_S_S_S_S_S_S_S_S_S_S_S_S_S_S_S_S_S_S_S_S_S_S_S_S_S_S_S_S_S_S_S_S_S_S_S_S_S_S_S_S_S_S_S_S_S_S_S_S_S_S_S_S_S_S_S_S_S_S_S_S_S_S_S_S_S_S_S_S_S_S_S_S_S_S_S_S_S_S_S_S_S_S_S_S_S_S_S_S_S_S_S_S_S_S_S_S_S_S_S_S_S_S_S_S_S_S_S_S_S_S_S_S_S_S_S_S_S_S_S_S_S_S_S_S_S_S_S_S_S_S_S_S_S_S_S_S_S_S_S_S_S_S_S_S_S_S_S_S_S_S_S_S_S_S_S_S_S_S_S_S_S_S_S_S_S_S_S_S_S_S_S_S_S_S_S_S_S_S_S_S_S_S_S_S_S_S_S_S_S_S_S_S_S_S_S_S_S_S_S_S_S_S_S_S_S_S_S_S_S_S_S_S_S_S_S_S_S_S_S_S_S_S_S_S_S_S_S_S_S_S_S_S_S_S_S_S_S_S_S_S_S_S_S_S_S_S_S_S_S_S_S_S_S_S_S_S_S_S_S_S_S_S_S_S_S_S_S_S_S_S_S_S_S_S_S_S_S_S_S_S_S_S_S_S_S_S_S_S_S_S_S_S_S_S_S_S_S_S_S_S_S_S_S_S_S_S_S_S_S_S_S_S_S_S_S_S_S_S_S_S_S_S_S_S_S_S_S_S_S_S_S_S_S_S_S_S_S_S_S_S_S_S_S_S_S_S_S_S_S_S_S_S_S_S_S_S_S_S_S_S_S_S_S_S_S_S_S_S_S_S_S_S_S_S_S_S_S_S_S_S_S_S_S_S_S_S_S_S_S_S_S_S_S_S_S_S_S_S_S_S_S_S_S_S_S_S_S_S_S_S_S_S_S_S_S_S_S_S_S_S_S_S_S_S_S_S_S_S_S_S_S_S_S_S_S_S_S_S_S_S_S_S_S_S_S_S_S_S_S_S_S_S_S_S_S_S_S_S_S_S_S_S_S_S_S_S_S_S_S_S_S_S_S_S_S_S_S_S_S_S_S_S_S_S_S_S_S_S_S_S_S_S_S_S_S_S_S_S_S_S_S_S_S_S_S_S_S_S_S_S_S_S_S_S_S_S_S_S_S_S_S_S_S_S_S_S_S_S_S_S_S_S_S_S_S_S_S_S_S_S_S_S_S_S_S_S_S_S_S_S_S_S_S_S_S_S_S_S_S_S_S_S_S_S_S_S_S_S_S_S_S_S_S_S_S_S_S_S_S_S_S_S_S_S_S_S_S_S_S_S_S_S_S__param_419];
	ld.param.u64 	%rd421, [_Z4racePiS_S_S_S_S_S_S_S_S_S_S_S_S_S_S_S_S_S_S_S_S_S_S_S_S_S_S_S_S_S_S_S_S_S_S_S_S_S_S_S_S_S_S_S_S_S_S_S_S_S_S_S_S_S_S_S_S_S_S_S_S_S_S_S_S_S_S_S_S_S_S_S_S_S_S_S_S_S_S_S_S_S_S_S_S_S_S_S_S_S_S_S_S_S_S_S_S_S_S_S_S_S_S_S_S_S_S_S_S_S_S_S_S_S_S_S_S_S_S_S_S_S_S_S_S_S_S_S_S_S_S_S_S_S_S_S_S_S_S_S_S_S_S_S_S_S_S_S_S_S_S_S_S_S_S_S_S_S_S_S_S_S_S_S_S_S_S_S_S_S_S_S_S_S_S_S_S_S_S_S_S_S_S_S_S_S_S_S_S_S_S_S_S_S_S_S_S_S_S_S_S_S_S_S_S_S_S_S_S_S_S_S_S_S_S_S_S_S_S_S_S_S_S_S_S_S_S_S_S_S_S_S_S_S_S_S_S_S_S_S_S_S_S_S_S_S_S_S_S_S_S_S_S_S_S_S_S_S_S_S_S_S_S_S_S_S_S_S_S_S_S_S_S_S_S_S_S_S_S_S_S_S_S_S_S_S_S_S_S_S_S_S_S_S_S_S_S_S_S_S_S_S_S_S_S_S_S_S_S_S_S_S_S_S_S_S_S_S_S_S_S_S_S_S_S_S_S_S_S_S_S_S_S_S_S_S_S_S_S_S_S_S_S_S_S_S_S_S_S_S_S_S_S_S_S_S_S_S_S_S_S_S_S_S_S_S_S_S_S_S_S_S_S_S_S_S_S_S_S_S_S_S_S_S_S_S_S_S_S_S_S_S_S_S_S_S_S_S_S_S_S_S_S_S_S_S_S_S_S_S_S_S_S_S_S_S_S_S_S_S_S_S_S_S_S_S_S_S_S_S_S_S_S_S_S_S_S_S_S_S_S_S_S_S_S_S_S_S_S_S_S_S_S_S_S_S_S_S_S_S_S_S_S_S_S_S_S_S_S_S_S_S_S_S_S_S_S_S_S_S_S_S_S_S_S_S_S_S_S_S_S_S_S_S_S_S_S_S_S_S_S_S_S_S_S_S_S_S_S_S_S_S_S_S_S_S_S_S_S_S_S_S_S_S_S_S_S_S_S_S_S_S_S_S_S_S_S_S_S_S_S_S_S_S_S_S_S_S_S_S_S_S_S_S_S_S_S_S_S_S_S_S_S_S_S_S_S_S_S_S_S_S_S_S_S_S_S_S_S_S_S_S_S_S_S_S_S_S_S_S_S_S_S_S_S_S_S_S_S_S_S_S_S_S_S_S_S_S_S_S_S_S_S_S_S_S_S_S_S_S_S_S_S_S_S_S_S_S_S_S_S_S_S_S_S_S_S_S_S_S_S_S_S_S_S_S_S_S_S_S_S_S_S_S_S_S_S_S_S_S_S_S_S_S_S_S_S_S_S_S_S_S_S_S_S_S_S_S_S_S_S_S_S_S_S_S_S_S_S_S_S_S_S_S_S_S_S_S_S_S_S_S_S_S_S_S_S_S_S_S_S_S_S_S_S_S_S_S_S_S_S_S_S_S_S_S_S_S_S_S_S_S_S_S_S_S_S_S_S_S_S_S_S_S_S_S_S_S_S_S_S_S_S_S_S_S_S_S_S_S_S_S_S_S_S_S_S_S_S_S_S_S_S_S_S_S_S_S_S_S_S_S_S_S_S_S_S_S_S_S_S_S_S_S_S_S_S_S_S_S_S_S_S_S_S_S_S_S_S_S_S_S_S_S_S_S_S_S_S_S_S_S_S_S_S_S_S_S_S_S_S_S_S_S_S_S_S_S_S_S_S_S_S_S_S_S_S_S_S_S_S_S_S_S_S_S_S_S_S_S_S_S_S_S_S_S_S_S_S_S_S_S_S_S_S_S_S_S_S_S_S_S_S_S_S_S_S_S_S_S_S_S_S_S_S_S_S_S_S_S_S_S_S_S_S_S_S_S_S_S_S_S_S_S_S_S_S_S_S_S_S_S_S_S_S_S_S_S_S_S_S_S_S_S_S_S_S_S_S_S_S_S_S_S_S_S_S_S_S_S_S_S_S_S_S_S_S_S_S_S_S_S_S_S_S_S_S_S_S_S_S_S_S_S_S_S_S_S_S_S_S_S_S_S_S_S_S_S_S_S_S_S_S_S_S_S_S_S_S_S_S_S_S_S_S_S_S_S_S_S_S_S_S_S_S_S_S_S_S_S_S_S_S__param_420];
	ld.param.u64 	%rd422, [_Z4racePiS_S_S_S_S_S_S_S_S_S_S_S_S_S_S_S_S_S_S_S_S_S_S_S_S_S_S_S_S_S_S_S_S_S_S_S_S_S_S_S_S_S_S_S_S_S_S_S_S_S_S_S_S_S_S_S_S_S_S_S_S_S_S_S_S_S_S_S_S_S_S_S_S_S_S_S_S_S_S_S_S_S_S_S_S_S_S_S_S_S_S_S_S_S_S_S_S_S_S_S_S_S_S_S_S_S_S_S_S_S_S_S_S_S_S_S_S_S_S_S_S_S_S_S_S_S_S_S_S_S_S_S_S_S_S_S_S_S_S_S_S_S_S_S_S_S_S_S_S_S_S_S_S_S_S_S_S_S_S_S_S_S_S_S_S_S_S_S_S_S_S_S_S_S_S_S_S_S_S_S_S_S_S_S_S_S_S_S_S_S_S_S_S_S_S_S_S_S_S_S_S_S_S_S_S_S_S_S_S_S_S_S_S_S_S_S_S_S_S_S_S_S_S_S_S_S_S_S_S_S_S_S_S_S_S_S_S_S_S_S_S_S_S_S_S_S_S_S_S_S_S_S_S_S_S_S_S_S_S_S_S_S_S_S_S_S_S_S_S_S_S_S_S_S_S_S_S_S_S_S_S_S_S_S_S_S_S_S_S_S_S_S_S_S_S_S_S_S_S_S_S_S_S_S_S_S_S_S_S_S_S_S_S_S_S_S_S_S_S_S_S_S_S_S_S_S_S_S_S_S_S_S_S_S_S_S_S_S_S_S_S_S_S_S_S_S_S_S_S_S_S_S_S_S_S_S_S_S_S_S_S_S_S_S_S_S_S_S_S_S_S_S_S_S_S_S_S_S_S_S_S_S_S_S_S_S_S_S_S_S_S_S_S_S_S_S_S_S_S_S_S_S_S_S_S_S_S_S_S_S_S_S_S_S_S_S_S_S_S_S_S_S_S_S_S_S_S_S_S_S_S_S_S_S_S_S_S_S_S_S_S_S_S_S_S_S_S_S_S_S_S_S_S_S_S_S_S_S_S_S_S_S_S_S_S_S_S_S_S_S_S_S_S_S_S_S_S_S_S_S_S_S_S_S_S_S_S_S_S_S_S_S_S_S_S_S_S_S_S_S_S_S_S_S_S_S_S_S_S_S_S_S_S_S_S_S_S_S_S_S_S_S_S_S_S_S_S_S_S_S_S_S_S_S_S_S_S_S_S_S_S_S_S_S_S_S_S_S_S_S_S_S_S_S_S_S_S_S_S_S_S_S_S_S_S_S_S_S_S_S_S_S_S_S_S_S_S_S_S_S_S_S_S_S_S_S_S_S_S_S_S_S_S_S_S_S_S_S_S_S_S_S_S_S_S_S_S_S_S_S_S_S_S_S_S_S_S_S_S_S_S_S_S_S_S_S_S_S_S_S_S_S_S_S_S_S_S_S_S_S_S_S_S_S_S_S_S_S_S_S_S_S_S_S_S_S_S_S_S_S_S_S_S_S_S_S_S_S_S_S_S_S_S_S_S_S_S_S_S_S_S_S_S_S_S_S_S_S_S_S_S_S_S_S_S_S_S_S_S_S_S_S_S_S_S_S_S_S_S_S_S_S_S_S_S_S_S_S_S_S_S_S_S_S_S_S_S_S_S_S_S_S_S_S_S_S_S_S_S_S_S_S_S_S_S_S_S_S_S_S_S_S_S_S_S_S_S_S_S_S_S_S_S_S_S_S_S_S_S_S_S_S_S_S_S_S_S_S_S_S_S_S_S_S_S_S_S_S_S_S_S_S_S_S_S_S_S_S_S_S_S_S_S_S_S_S_S_S_S_S_S_S_S_S_S_S_S_S_S_S_S_S_S_S_S_S_S_S_S_S_S_S_S_S_S_S_S_S_S_S_S_S_S_S_S_S_S_S_S_S_S_S_S_S_S_S_S_S_S_S_S_S_S_S_S_S_S_S_S_S_S_S_S_S_S_S_S_S_S_S_S_S_S_S_S_S_S_S_S_S_S_S_S_S_S_S_S_S_S_S_S_S_S_S_S_S_S_S_S_S_S_S_S_S_S_S_S_S_S_S_S_S_S_S_S_S_S_S_S_S_S_S_S_S_S_S_S_S_S_S_S_S_S_S_S_S_S_S_S_S_S_S_S_S_S_S_S_S_S_S_S_S_S_S_S_S_S_S_S_S_S_S_S_S_S_S_S_S_S_S_S_S_S_S_S_S_S_S_S_S_S_S_S_S_S_S_S_S_S_S_S_S_S_S_S_S_S_S_S_S_S_S_S_S_S_S_S_S_S_S_S_S_S__param_421];
	ld.param.u64 	%rd423, [_Z4racePiS_S_S_S_S_S_S_S_S_S_S_S_S_S_S_S_S_S_S_S_S_S_S_S_S_S_S_S_S_S_S_S_S_S_S_S_S_S_S_S_S_S_S_S_S_S_S_S_S_S_S_S_S_S_S_S_S_S_S_S_S_S_S_S_S_S_S_S_S_S_S_S_S_S_S_S_S_S_S_S_S_S_S_S_S_S_S_S_S_S_S_S_S_S_S_S_S_S_S_S_S_S_S_S_S_S_S_S_S_S_S_S_S_S_S_S_S_S_S_S_S_S_S_S_S_S_S_S_S_S_S_S_S_S_S_S_S_S_S_S_S_S_S_S_S_S_S_S_S_S_S_S_S_S_S_S_S_S_S_S_S_S_S_S_S_S_S_S_S_S_S_S_S_S_S_S_S_S_S_S_S_S_S_S_S_S_S_S_S_S_S_S_S_S_S_S_S_S_S_S_S_S_S_S_S_S_S_S_S_S_S_S_S_S_S_S_S_S_S_S_S_S_S_S_S_S_S_S_S_S_S_S_S_S_S_S_S_S_S_S_S_S_S_S_S_S_S_S_S_S_S_S_S_S_S_S_S_S_S_S_S_S_S_S_S_S_S_S_S_S_S_S_S_S_S_S_S_S_S_S_S_S_S_S_S_S_S_S_S_S_S_S_S_S_S_S_S_S_S_S_S_S_S_S_S_S_S_S_S_S_S_S_S_S_S_S_S_S_S_S_S_S_S_S_S_S_S_S_S_S_S_S_S_S_S_S_S_S_S_S_S_S_S_S_S_S_S_S_S_S_S_S_S_S_S_S_S_S_S_S_S_S_S_S_S_S_S_S_S_S_S_S_S_S_S_S_S_S_S_S_S_S_S_S_S_S_S_S_S_S_S_S_S_S_S_S_S_S_S_S_S_S_S_S_S_S_S_S_S_S_S_S_S_S_S_S_S_S_S_S_S_S_S_S_S_S_S_S_S_S_S_S_S_S_S_S_S_S_S_S_S_S_S_S_S_S_S_S_S_S_S_S_S_S_S_S_S_S_S_S_S_S_S_S_S_S_S_S_S_S_S_S_S_S_S_S_S_S_S_S_S_S_S_S_S_S_S_S_S_S_S_S_S_S_S_S_S_S_S_S_S_S_S_S_S_S_S_S_S_S_S_S_S_S_S_S_S_S_S_S_S_S_S_S_S_S_S_S_S_S_S_S_S_S_S_S_S_S_S_S_S_S_S_S_S_S_S_S_S_S_S_S_S_S_S_S_S_S_S_S_S_S_S_S_S_S_S_S_S_S_S_S_S_S_S_S_S_S_S_S_S_S_S_S_S_S_S_S_S_S_S_S_S_S_S_S_S_S_S_S_S_S_S_S_S_S_S_S_S_S_S_S_S_S_S_S_S_S_S_S_S_S_S_S_S_S_S_S_S_S_S_S_S_S_S_S_S_S_S_S_S_S_S_S_S_S_S_S_S_S_S_S_S_S_S_S_S_S_S_S_S_S_S_S_S_S_S_S_S_S_S_S_S_S_S_S_S_S_S_S_S_S_S_S_S_S_S_S_S_S_S_S_S_S_S_S_S_S_S_S_S_S_S_S_S_S_S_S_S_S_S_S_S_S_S_S_S_S_S_S_S_S_S_S_S_S_S_S_S_S_S_S_S_S_S_S_S_S_S_S_S_S_S_S_S_S_S_S_S_S_S_S_S_S_S_S_S_S_S_S_S_S_S_S_S_S_S_S_S_S_S_S_S_S_S_S_S_S_S_S_S_S_S_S_S_S_S_S_S_S_S_S_S_S_S_S_S_S_S_S_S_S_S_S_S_S_S_S_S_S_S_S_S_S_S_S_S_S_S_S_S_S_S_S_S_S_S_S_S_S_S_S_S_S_S_S_S_S_S_S_S_S_S_S_S_S_S_S_S_S_S_S_S_S_S_S_S_S_S_S_S_S_S_S_S_S_S_S_S_S_S_S_S_S_S_S_S_S_S_S_S_S_S_S_S_S_S_S_S_S_S_S_S_S_S_S_S_S_S_S_S_S_S_S_S_S_S_S_S_S_S_S_S_S_S_S_S_S_S_S_S_S_S_S_S_S_S_S_S_S_S_S_S_S_S_S_S_S_S_S_S_S_S_S_S_S_S_S_S_S_S_S_S_S_S_S_S_S_S_S_S_S_S_S_S_S_S_S_S_S_S_S_S_S_S_S_S_S_S_S_S_S_S_S_S_S_S_S_S_S_S_S_S_S_S_S_S_S_S_S_S_S_S_S_S_S_S_S_S_S_S_S_S_S_S_S_S_S_S_S_S_S_S__param_422];
	ld.param.u64 	%rd424, [_Z4racePiS_S_S_S_S_S_S_S_S_S_S_S_S_S_S_S_S_S_S_S_S_S_S_S_S_S_S_S_S_S_S_S_S_S_S_S_S_S_S_S_S_S_S_S_S_S_S_S_S_S_S_S_S_S_S_S_S_S_S_S_S_S_S_S_S_S_S_S_S_S_S_S_S_S_S_S_S_S_S_S_S_S_S_S_S_S_S_S_S_S_S_S_S_S_S_S_S_S_S_S_S_S_S_S_S_S_S_S_S_S_S_S_S_S_S_S_S_S_S_S_S_S_S_S_S_S_S_S_S_S_S_S_S_S_S_S_S_S_S_S_S_S_S_S_S_S_S_S_S_S_S_S_S_S_S_S_S_S_S_S_S_S_S_S_S_S_S_S_S_S_S_S_S_S_S_S_S_S_S_S_S_S_S_S_S_S_S_S_S_S_S_S_S_S_S_S_S_S_S_S_S_S_S_S_S_S_S_S_S_S_S_S_S_S_S_S_S_S_S_S_S_S_S_S_S_S_S_S_S_S_S_S_S_S_S_S_S_S_S_S_S_S_S_S_S_S_S_S_S_S_S_S_S_S_S_S_S_S_S_S_S_S_S_S_S_S_S_S_S_S_S_S_S_S_S_S_S_S_S_S_S_S_S_S_S_S_S_S_S_S_S_S_S_S_S_S_S_S_S_S_S_S_S_S_S_S_S_S_S_S_S_S_S_S_S_S_S_S_S_S_S_S_S_S_S_S_S_S_S_S_S_S_S_S_S_S_S_S_S_S_S_S_S_S_S_S_S_S_S_S_S_S_S_S_S_S_S_S_S_S_S_S_S_S_S_S_S_S_S_S_S_S_S_S_S_S_S_S_S_S_S_S_S_S_S_S_S_S_S_S_S_S_S_S_S_S_S_S_S_S_S_S_S_S_S_S_S_S_S_S_S_S_S_S_S_S_S_S_S_S_S_S_S_S_S_S_S_S_S_S_S_S_S_S_S_S_S_S_S_S_S_S_S_S_S_S_S_S_S_S_S_S_S_S_S_S_S_S_S_S_S_S_S_S_S_S_S_S_S_S_S_S_S_S_S_S_S_S_S_S_S_S_S_S_S_S_S_S_S_S_S_S_S_S_S_S_S_S_S_S_S_S_S_S_S_S_S_S_S_S_S_S_S_S_S_S_S_S_S_S_S_S_S_S_S_S_S_S_S_S_S_S_S_S_S_S_S_S_S_S_S_S_S_S_S_S_S_S_S_S_S_S_S_S_S_S_S_S_S_S_S_S_S_S_S_S_S_S_S_S_S_S_S_S_S_S_S_S_S_S_S_S_S_S_S_S_S_S_S_S_S_S_S_S_S_S_S_S_S_S_S_S_S_S_S_S_S_S_S_S_S_S_S_S_S_S_S_S_S_S_S_S_S_S_S_S_S_S_S_S_S_S_S_S_S_S_S_S_S_S_S_S_S_S_S_S_S_S_S_S_S_S_S_S_S_S_S_S_S_S_S_S_S_S_S_S_S_S_S_S_S_S_S_S_S_S_S_S_S_S_S_S_S_S_S_S_S_S_S_S_S_S_S_S_S_S_S_S_S_S_S_S_S_S_S_S_S_S_S_S_S_S_S_S_S_S_S_S_S_S_S_S_S_S_S_S_S_S_S_S_S_S_S_S_S_S_S_S_S_S_S_S_S_S_S_S_S_S_S_S_S_S_S_S_S_S_S_S_S_S_S_S_S_S_S_S_S_S_S_S_S_S_S_S_S_S_S_S_S_S_S_S_S_S_S_S_S_S_S_S_S_S_S_S_S_S_S_S_S_S_S_S_S_S_S_S_S_S_S_S_S_S_S_S_S_S_S_S_S_S_S_S_S_S_S_S_S_S_S_S_S_S_S_S_S_S_S_S_S_S_S_S_S_S_S_S_S_S_S_S_S_S_S_S_S_S_S_S_S_S_S_S_S_S_S_S_S_S_S_S_S_S_S_S_S_S_S_S_S_S_S_S_S_S_S_S_S_S_S_S_S_S_S_S_S_S_S_S_S_S_S_S_S_S_S_S_S_S_S_S_S_S_S_S_S_S_S_S_S_S_S_S_S_S_S_S_S_S_S_S_S_S_S_S_S_S_S_S_S_S_S_S_S_S_S_S_S_S_S_S_S_S_S_S_S_S_S_S_S_S_S_S_S_S_S_S_S_S_S_S_S_S_S_S_S_S_S_S_S_S_S_S_S_S_S_S_S_S_S_S_S_S_S_S_S_S_S_S_S_S_S_S_S_S_S_S_S_S_S_S_S_S_S_S_S_S_S_S_S_S_S_S_S__param_423];
	ld.param.u64 	%rd425, [_Z4racePiS_S_S_S_S_S_S_S_S_S_S_S_S_S_S_S_S_S_S_S_S_S_S_S_S_S_S_S_S_S_S_S_S_S_S_S_S_S_S_S_S_S_S_S_S_S_S_S_S_S_S_S_S_S_S_S_S_S_S_S_S_S_S_S_S_S_S_S_S_S_S_S_S_S_S_S_S_S_S_S_S_S_S_S_S_S_S_S_S_S_S_S_S_S_S_S_S_S_S_S_S_S_S_S_S_S_S_S_S_S_S_S_S_S_S_S_S_S_S_S_S_S_S_S_S_S_S_S_S_S_S_S_S_S_S_S_S_S_S_S_S_S_S_S_S_S_S_S_S_S_S_S_S_S_S_S_S_S_S_S_S_S_S_S_S_S_S_S_S_S_S_S_S_S_S_S_S_S_S_S_S_S_S_S_S_S_S_S_S_S_S_S_S_S_S_S_S_S_S_S_S_S_S_S_S_S_S_S_S_S_S_S_S_S_S_S_S_S_S_S_S_S_S_S_S_S_S_S_S_S_S_S_S_S_S_S_S_S_S_S_S_S_S_S_S_S_S_S_S_S_S_S_S_S_S_S_S_S_S_S_S_S_S_S_S_S_S_S_S_S_S_S_S_S_S_S_S_S_S_S_S_S_S_S_S_S_S_S_S_S_S_S_S_S_S_S_S_S_S_S_S_S_S_S_S_S_S_S_S_S_S_S_S_S_S_S_S_S_S_S_S_S_S_S_S_S_S_S_S_S_S_S_S_S_S_S_S_S_S_S_S_S_S_S_S_S_S_S_S_S_S_S_S_S_S_S_S_S_S_S_S_S_S_S_S_S_S_S_S_S_S_S_S_S_S_S_S_S_S_S_S_S_S_S_S_S_S_S_S_S_S_S_S_S_S_S_S_S_S_S_S_S_S_S_S_S_S_S_S_S_S_S_S_S_S_S_S_S_S_S_S_S_S_S_S_S_S_S_S_S_S_S_S_S_S_S_S_S_S_S_S_S_S_S_S_S_S_S_S_S_S_S_S_S_S_S_S_S_S_S_S_S_S_S_S_S_S_S_S_S_S_S_S_S_S_S_S_S_S_S_S_S_S_S_S_S_S_S_S_S_S_S_S_S_S_S_S_S_S_S_S_S_S_S_S_S_S_S_S_S_S_S_S_S_S_S_S_S_S_S_S_S_S_S_S_S_S_S_S_S_S_S_S_S_S_S_S_S_S_S_S_S_S_S_S_S_S_S_S_S_S_S_S_S_S_S_S_S_S_S_S_S_S_S_S_S_S_S_S_S_S_S_S_S_S_S_S_S_S_S_S_S_S_S_S_S_S_S_S_S_S_S_S_S_S_S_S_S_S_S_S_S_S_S_S_S_S_S_S_S_S_S_S_S_S_S_S_S_S_S_S_S_S_S_S_S_S_S_S_S_S_S_S_S_S_S_S_S_S_S_S_S_S_S_S_S_S_S_S_S_S_S_S_S_S_S_S_S_S_S_S_S_S_S_S_S_S_S_S_S_S_S_S_S_S_S_S_S_S_S_S_S_S_S_S_S_S_S_S_S_S_S_S_S_S_S_S_S_S_S_S_S_S_S_S_S_S_S_S_S_S_S_S_S_S_S_S_S_S_S_S_S_S_S_S_S_S_S_S_S_S_S_S_S_S_S_S_S_S_S_S_S_S_S_S_S_S_S_S_S_S_S_S_S_S_S_S_S_S_S_S_S_S_S_S_S_S_S_S_S_S_S_S_S_S_S_S_S_S_S_S_S_S_S_S_S_S_S_S_S_S_S_S_S_S_S_S_S_S_S_S_S_S_S_S_S_S_S_S_S_S_S_S_S_S_S_S_S_S_S_S_S_S_S_S_S_S_S_S_S_S_S_S_S_S_S_S_S_S_S_S_S_S_S_S_S_S_S_S_S_S_S_S_S_S_S_S_S_S_S_S_S_S_S_S_S_S_S_S_S_S_S_S_S_S_S_S_S_S_S_S_S_S_S_S_S_S_S_S_S_S_S_S_S_S_S_S_S_S_S_S_S_S_S_S_S_S_S_S_S_S_S_S_S_S_S_S_S_S_S_S_S_S_S_S_S_S_S_S_S_S_S_S_S_S_S_S_S_S_S_S_S_S_S_S_S_S_S_S_S_S_S_S_S_S_S_S_S_S_S_S_S_S_S_S_S_S_S_S_S_S_S_S_S_S_S_S_S_S_S_S_S_S_S_S_S_S_S_S_S_S_S_S_S_S_S_S_S_S_S_S_S_S_S_S_S_S_S_S_S_S_S_S_S_S_S_S_S_S_S_S_S_S__param_424];
	ld.param.u64 	%rd426, [_Z4racePiS_S_S_S_S_S_S_S_S_S_S_S_S_S_S_S_S_S_S_S_S_S_S_S_S_S_S_S_S_S_S_S_S_S_S_S_S_S_S_S_S_S_S_S_S_S_S_S_S_S_S_S_S_S_S_S_S_S_S_S_S_S_S_S_S_S_S_S_S_S_S_S_S_S_S_S_S_S_S_S_S_S_S_S_S_S_S_S_S_S_S_S_S_S_S_S_S_S_S_S_S_S_S_S_S_S_S_S_S_S_S_S_S_S_S_S_S_S_S_S_S_S_S_S_S_S_S_S_S_S_S_S_S_S_S_S_S_S_S_S_S_S_S_S_S_S_S_S_S_S_S_S_S_S_S_S_S_S_S_S_S_S_S_S_S_S_S_S_S_S_S_S_S_S_S_S_S_S_S_S_S_S_S_S_S_S_S_S_S_S_S_S_S_S_S_S_S_S_S_S_S_S_S_S_S_S_S_S_S_S_S_S_S_S_S_S_S_S_S_S_S_S_S_S_S_S_S_S_S_S_S_S_S_S_S_S_S_S_S_S_S_S_S_S_S_S_S_S_S_S_S_S_S_S_S_S_S_S_S_S_S_S_S_S_S_S_S_S_S_S_S_S_S_S_S_S_S_S_S_S_S_S_S_S_S_S_S_S_S_S_S_S_S_S_S_S_S_S_S_S_S_S_S_S_S_S_S_S_S_S_S_S_S_S_S_S_S_S_S_S_S_S_S_S_S_S_S_S_S_S_S_S_S_S_S_S_S_S_S_S_S_S_S_S_S_S_S_S_S_S_S_S_S_S_S_S_S_S_S_S_S_S_S_S_S_S_S_S_S_S_S_S_S_S_S_S_S_S_S_S_S_S_S_S_S_S_S_S_S_S_S_S_S_S_S_S_S_S_S_S_S_S_S_S_S_S_S_S_S_S_S_S_S_S_S_S_S_S_S_S_S_S_S_S_S_S_S_S_S_S_S_S_S_S_S_S_S_S_S_S_S_S_S_S_S_S_S_S_S_S_S_S_S_S_S_S_S_S_S_S_S_S_S_S_S_S_S_S_S_S_S_S_S_S_S_S_S_S_S_S_S_S_S_S_S_S_S_S_S_S_S_S_S_S_S_S_S_S_S_S_S_S_S_S_S_S_S_S_S_S_S_S_S_S_S_S_S_S_S_S_S_S_S_S_S_S_S_S_S_S_S_S_S_S_S_S_S_S_S_S_S_S_S_S_S_S_S_S_S_S_S_S_S_S_S_S_S_S_S_S_S_S_S_S_S_S_S_S_S_S_S_S_S_S_S_S_S_S_S_S_S_S_S_S_S_S_S_S_S_S_S_S_S_S_S_S_S_S_S_S_S_S_S_S_S_S_S_S_S_S_S_S_S_S_S_S_S_S_S_S_S_S_S_S_S_S_S_S_S_S_S_S_S_S_S_S_S_S_S_S_S_S_S_S_S_S_S_S_S_S_S_S_S_S_S_S_S_S_S_S_S_S_S_S_S_S_S_S_S_S_S_S_S_S_S_S_S_S_S_S_S_S_S_S_S_S_S_S_S_S_S_S_S_S_S_S_S_S_S_S_S_S_S_S_S_S_S_S_S_S_S_S_S_S_S_S_S_S_S_S_S_S_S_S_S_S_S_S_S_S_S_S_S_S_S_S_S_S_S_S_S_S_S_S_S_S_S_S_S_S_S_S_S_S_S_S_S_S_S_S_S_S_S_S_S_S_S_S_S_S_S_S_S_S_S_S_S_S_S_S_S_S_S_S_S_S_S_S_S_S_S_S_S_S_S_S_S_S_S_S_S_S_S_S_S_S_S_S_S_S_S_S_S_S_S_S_S_S_S_S_S_S_S_S_S_S_S_S_S_S_S_S_S_S_S_S_S_S_S_S_S_S_S_S_S_S_S_S_S_S_S_S_S_S_S_S_S_S_S_S_S_S_S_S_S_S_S_S_S_S_S_S_S_S_S_S_S_S_S_S_S_S_S_S_S_S_S_S_S_S_S_S_S_S_S_S_S_S_S_S_S_S_S_S_S_S_S_S_S_S_S_S_S_S_S_S_S_S_S_S_S_S_S_S_S_S_S_S_S_S_S_S_S_S_S_S_S_S_S_S_S_S_S_S_S_S_S_S_S_S_S_S_S_S_S_S_S_S_S_S_S_S_S_S_S_S_S_S_S_S_S_S_S_S_S_S_S_S_S_S_S_S_S_S_S_S_S_S_S_S_S_S_S_S_S_S_S_S_S_S_S_S_S_S_S_S_S_S_S_S_S_S_S_S_S_S_S_S_S_S_S_S_S__param_425];
	ld.param.u64 	%rd427, [_Z4racePiS_S_S_S_S_S_S_S_S_S_S_S_S_S_S_S_S_S_S_S_S_S_S_S_S_S_S_S_S_S_S_S_S_S_S_S_S_S_S_S_S_S_S_S_S_S_S_S_S_S_S_S_S_S_S_S_S_S_S_S_S_S_S_S_S_S_S_S_S_S_S_S_S_S_S_S_S_S_S_S_S_S_S_S_S_S_S_S_S_S_S_S_S_S_S_S_S_S_S_S_S_S_S_S_S_S_S_S_S_S_S_S_S_S_S_S_S_S_S_S_S_S_S_S_S_S_S_S_S_S_S_S_S_S_S_S_S_S_S_S_S_S_S_S_S_S_S_S_S_S_S_S_S_S_S_S_S_S_S_S_S_S_S_S_S_S_S_S_S_S_S_S_S_S_S_S_S_S_S_S_S_S_S_S_S_S_S_S_S_S_S_S_S_S_S_S_S_S_S_S_S_S_S_S_S_S_S_S_S_S_S_S_S_S_S_S_S_S_S_S_S_S_S_S_S_S_S_S_S_S_S_S_S_S_S_S_S_S_S_S_S_S_S_S_S_S_S_S_S_S_S_S_S_S_S_S_S_S_S_S_S_S_S_S_S_S_S_S_S_S_S_S_S_S_S_S_S_S_S_S_S_S_S_S_S_S_S_S_S_S_S_S_S_S_S_S_S_S_S_S_S_S_S_S_S_S_S_S_S_S_S_S_S_S_S_S_S_S_S_S_S_S_S_S_S_S_S_S_S_S_S_S_S_S_S_S_S_S_S_S_S_S_S_S_S_S_S_S_S_S_S_S_S_S_S_S_S_S_S_S_S_S_S_S_S_S_S_S_S_S_S_S_S_S_S_S_S_S_S_S_S_S_S_S_S_S_S_S_S_S_S_S_S_S_S_S_S_S_S_S_S_S_S_S_S_S_S_S_S_S_S_S_S_S_S_S_S_S_S_S_S_S_S_S_S_S_S_S_S_S_S_S_S_S_S_S_S_S_S_S_S_S_S_S_S_S_S_S_S_S_S_S_S_S_S_S_S_S_S_S_S_S_S_S_S_S_S_S_S_S_S_S_S_S_S_S_S_S_S_S_S_S_S_S_S_S_S_S_S_S_S_S_S_S_S_S_S_S_S_S_S_S_S_S_S_S_S_S_S_S_S_S_S_S_S_S_S_S_S_S_S_S_S_S_S_S_S_S_S_S_S_S_S_S_S_S_S_S_S_S_S_S_S_S_S_S_S_S_S_S_S_S_S_S_S_S_S_S_S_S_S_S_S_S_S_S_S_S_S_S_S_S_S_S_S_S_S_S_S_S_S_S_S_S_S_S_S_S_S_S_S_S_S_S_S_S_S_S_S_S_S_S_S_S_S_S_S_S_S_S_S_S_S_S_S_S_S_S_S_S_S_S_S_S_S_S_S_S_S_S_S_S_S_S_S_S_S_S_S_S_S_S_S_S_S_S_S_S_S_S_S_S_S_S_S_S_S_S_S_S_S_S_S_S_S_S_S_S_S_S_S_S_S_S_S_S_S_S_S_S_S_S_S_S_S_S_S_S_S_S_S_S_S_S_S_S_S_S_S_S_S_S_S_S_S_S_S_S_S_S_S_S_S_S_S_S_S_S_S_S_S_S_S_S_S_S_S_S_S_S_S_S_S_S_S_S_S_S_S_S_S_S_S_S_S_S_S_S_S_S_S_S_S_S_S_S_S_S_S_S_S_S_S_S_S_S_S_S_S_S_S_S_S_S_S_S_S_S_S_S_S_S_S_S_S_S_S_S_S_S_S_S_S_S_S_S_S_S_S_S_S_S_S_S_S_S_S_S_S_S_S_S_S_S_S_S_S_S_S_S_S_S_S_S_S_S_S_S_S_S_S_S_S_S_S_S_S_S_S_S_S_S_S_S_S_S_S_S_S_S_S_S_S_S_S_S_S_S_S_S_S_S_S_S_S_S_S_S_S_S_S_S_S_S_S_S_S_S_S_S_S_S_S_S_S_S_S_S_S_S_S_S_S_S_S_S_S_S_S_S_S_S_S_S_S_S_S_S_S_S_S_S_S_S_S_S_S_S_S_S_S_S_S_S_S_S_S_S_S_S_S_S_S_S_S_S_S_S_S_S_S_S_S_S_S_S_S_S_S_S_S_S_S_S_S_S_S_S_S_S_S_S_S_S_S_S_S_S_S_S_S_S_S_S_S_S_S_S_S_S_S_S_S_S_S_S_S_S_S_S_S_S_S_S_S_S_S_S_S_S_S_S_S_S_S_S_S_S_S_S_S_S_S_S_S_S_S_S_S_S_S_S_S__param_426];
	ld.param.u64 	%rd428, [_Z4racePiS_S_S_S_S_S_S_S_S_S_S_S_S_S_S_S_S_S_S_S_S_S_S_S_S_S_S_S_S_S_S_S_S_S_S_S_S_S_S_S_S_S_S_S_S_S_S_S_S_S_S_S_S_S_S_S_S_S_S_S_S_S_S_S_S_S_S_S_S_S_S_S_S_S_S_S_S_S_S_S_S_S_S_S_S_S_S_S_S_S_S_S_S_S_S_S_S_S_S_S_S_S_S_S_S_S_S_S_S_S_S_S_S_S_S_S_S_S_S_S_S_S_S_S_S_S_S_S_S_S_S_S_S_S_S_S_S_S_S_S_S_S_S_S_S_S_S_S_S_S_S_S_S_S_S_S_S_S_S_S_S_S_S_S_S_S_S_S_S_S_S_S_S_S_S_S_S_S_S_S_S_S_S_S_S_S_S_S_S_S_S_S_S_S_S_S_S_S_S_S_S_S_S_S_S_S_S_S_S_S_S_S_S_S_S_S_S_S_S_S_S_S_S_S_S_S_S_S_S_S_S_S_S_S_S_S_S_S_S_S_S_S_S_S_S_S_S_S_S_S_S_S_S_S_S_S_S_S_S_S_S_S_S_S_S_S_S_S_S_S_S_S_S_S_S_S_S_S_S_S_S_S_S_S_S_S_S_S_S_S_S_S_S_S_S_S_S_S_S_S_S_S_S_S_S_S_S_S_S_S_S_S_S_S_S_S_S_S_S_S_S_S_S_S_S_S_S_S_S_S_S_S_S_S_S_S_S_S_S_S_S_S_S_S_S_S_S_S_S_S_S_S_S_S_S_S_S_S_S_S_S_S_S_S_S_S_S_S_S_S_S_S_S_S_S_S_S_S_S_S_S_S_S_S_S_S_S_S_S_S_S_S_S_S_S_S_S_S_S_S_S_S_S_S_S_S_S_S_S_S_S_S_S_S_S_S_S_S_S_S_S_S_S_S_S_S_S_S_S_S_S_S_S_S_S_S_S_S_S_S_S_S_S_S_S_S_S_S_S_S_S_S_S_S_S_S_S_S_S_S_S_S_S_S_S_S_S_S_S_S_S_S_S_S_S_S_S_S_S_S_S_S_S_S_S_S_S_S_S_S_S_S_S_S_S_S_S_S_S_S_S_S_S_S_S_S_S_S_S_S_S_S_S_S_S_S_S_S_S_S_S_S_S_S_S_S_S_S_S_S_S_S_S_S_S_S_S_S_S_S_S_S_S_S_S_S_S_S_S_S_S_S_S_S_S_S_S_S_S_S_S_S_S_S_S_S_S_S_S_S_S_S_S_S_S_S_S_S_S_S_S_S_S_S_S_S_S_S_S_S_S_S_S_S_S_S_S_S_S_S_S_S_S_S_S_S_S_S_S_S_S_S_S_S_S_S_S_S_S_S_S_S_S_S_S_S_S_S_S_S_S_S_S_S_S_S_S_S_S_S_S_S_S_S_S_S_S_S_S_S_S_S_S_S_S_S_S_S_S_S_S_S_S_S_S_S_S_S_S_S_S_S_S_S_S_S_S_S_S_S_S_S_S_S_S_S_S_S_S_S_S_S_S_S_S_S_S_S_S_S_S_S_S_S_S_S_S_S_S_S_S_S_S_S_S_S_S_S_S_S_S_S_S_S_S_S_S_S_S_S_S_S_S_S_S_S_S_S_S_S_S_S_S_S_S_S_S_S_S_S_S_S_S_S_S_S_S_S_S_S_S_S_S_S_S_S_S_S_S_S_S_S_S_S_S_S_S_S_S_S_S_S_S_S_S_S_S_S_S_S_S_S_S_S_S_S_S_S_S_S_S_S_S_S_S_S_S_S_S_S_S_S_S_S_S_S_S_S_S_S_S_S_S_S_S_S_S_S_S_S_S_S_S_S_S_S_S_S_S_S_S_S_S_S_S_S_S_S_S_S_S_S_S_S_S_S_S_S_S_S_S_S_S_S_S_S_S_S_S_S_S_S_S_S_S_S_S_S_S_S_S_S_S_S_S_S_S_S_S_S_S_S_S_S_S_S_S_S_S_S_S_S_S_S_S_S_S_S_S_S_S_S_S_S_S_S_S_S_S_S_S_S_S_S_S_S_S_S_S_S_S_S_S_S_S_S_S_S_S_S_S_S_S_S_S_S_S_S_S_S_S_S_S_S_S_S_S_S_S_S_S_S_S_S_S_S_S_S_S_S_S_S_S_S_S_S_S_S_S_S_S_S_S_S_S_S_S_S_S_S_S_S_S_S_S_S_S_S_S_S_S_S_S_S_S_S_S_S_S_S_S_S_S_S_S_S_S_S_S_S_S_S_S__param_427];
	ld.param.u64 	%rd429, [_Z4racePiS_S_S_S_S_S_S_S_S_S_S_S_S_S_S_S_S_S_S_S_S_S_S_S_S_S_S_S_S_S_S_S_S_S_S_S_S_S_S_S_S_S_S_S_S_S_S_S_S_S_S_S_S_S_S_S_S_S_S_S_S_S_S_S_S_S_S_S_S_S_S_S_S_S_S_S_S_S_S_S_S_S_S_S_S_S_S_S_S_S_S_S_S_S_S_S_S_S_S_S_S_S_S_S_S_S_S_S_S_S_S_S_S_S_S_S_S_S_S_S_S_S_S_S_S_S_S_S_S_S_S_S_S_S_S_S_S_S_S_S_S_S_S_S_S_S_S_S_S_S_S_S_S_S_S_S_S_S_S_S_S_S_S_S_S_S_S_S_S_S_S_S_S_S_S_S_S_S_S_S_S_S_S_S_S_S_S_S_S_S_S_S_S_S_S_S_S_S_S_S_S_S_S_S_S_S_S_S_S_S_S_S_S_S_S_S_S_S_S_S_S_S_S_S_S_S_S_S_S_S_S_S_S_S_S_S_S_S_S_S_S_S_S_S_S_S_S_S_S_S_S_S_S_S_S_S_S_S_S_S_S_S_S_S_S_S_S_S_S_S_S_S_S_S_S_S_S_S_S_S_S_S_S_S_S_S_S_S_S_S_S_S_S_S_S_S_S_S_S_S_S_S_S_S_S_S_S_S_S_S_S_S_S_S_S_S_S_S_S_S_S_S_S_S_S_S_S_S_S_S_S_S_S_S_S_S_S_S_S_S_S_S_S_S_S_S_S_S_S_S_S_S_S_S_S_S_S_S_S_S_S_S_S_S_S_S_S_S_S_S_S_S_S_S_S_S_S_S_S_S_S_S_S_S_S_S_S_S_S_S_S_S_S_S_S_S_S_S_S_S_S_S_S_S_S_S_S_S_S_S_S_S_S_S_S_S_S_S_S_S_S_S_S_S_S_S_S_S_S_S_S_S_S_S_S_S_S_S_S_S_S_S_S_S_S_S_S_S_S_S_S_S_S_S_S_S_S_S_S_S_S_S_S_S_S_S_S_S_S_S_S_S_S_S_S_S_S_S_S_S_S_S_S_S_S_S_S_S_S_S_S_S_S_S_S_S_S_S_S_S_S_S_S_S_S_S_S_S_S_S_S_S_S_S_S_S_S_S_S_S_S_S_S_S_S_S_S_S_S_S_S_S_S_S_S_S_S_S_S_S_S_S_S_S_S_S_S_S_S_S_S_S_S_S_S_S_S_S_S_S_S_S_S_S_S_S_S_S_S_S_S_S_S_S_S_S_S_S_S_S_S_S_S_S_S_S_S_S_S_S_S_S_S_S_S_S_S_S_S_S_S_S_S_S_S_S_S_S_S_S_S_S_S_S_S_S_S_S_S_S_S_S_S_S_S_S_S_S_S_S_S_S_S_S_S_S_S_S_S_S_S_S_S_S_S_S_S_S_S_S_S_S_S_S_S_S_S_S_S_S_S_S_S_S_S_S_S_S_S_S_S_S_S_S_S_S_S_S_S_S_S_S_S_S_S_S_S_S_S_S_S_S_S_S_S_S_S_S_S_S_S_S_S_S_S_S_S_S_S_S_S_S_S_S_S_S_S_S_S_S_S_S_S_S_S_S_S_S_S_S_S_S_S_S_S_S_S_S_S_S_S_S_S_S_S_S_S_S_S_S_S_S_S_S_S_S_S_S_S_S_S_S_S_S_S_S_S_S_S_S_S_S_S_S_S_S_S_S_S_S_S_S_S_S_S_S_S_S_S_S_S_S_S_S_S_S_S_S_S_S_S_S_S_S_S_S_S_S_S_S_S_S_S_S_S_S_S_S_S_S_S_S_S_S_S_S_S_S_S_S_S_S_S_S_S_S_S_S_S_S_S_S_S_S_S_S_S_S_S_S_S_S_S_S_S_S_S_S_S_S_S_S_S_S_S_S_S_S_S_S_S_S_S_S_S_S_S_S_S_S_S_S_S_S_S_S_S_S_S_S_S_S_S_S_S_S_S_S_S_S_S_S_S_S_S_S_S_S_S_S_S_S_S_S_S_S_S_S_S_S_S_S_S_S_S_S_S_S_S_S_S_S_S_S_S_S_S_S_S_S_S_S_S_S_S_S_S_S_S_S_S_S_S_S_S_S_S_S_S_S_S_S_S_S_S_S_S_S_S_S_S_S_S_S_S_S_S_S_S_S_S_S_S_S_S_S_S_S_S_S_S_S_S_S_S_S_S_S_S_S_S_S_S_S_S_S_S_S_S_S_S_S_S_S_S_S_S_S_S_S_S_S_S__param_428];
	ld.param.u64 	%rd430, [_Z4racePiS_S_S_S_S_S_S_S_S_S_S_S_S_S_S_S_S_S_S_S_S_S_S_S_S_S_S_S_S_S_S_S_S_S_S_S_S_S_S_S_S_S_S_S_S_S_S_S_S_S_S_S_S_S_S_S_S_S_S_S_S_S_S_S_S_S_S_S_S_S_S_S_S_S_S_S_S_S_S_S_S_S_S_S_S_S_S_S_S_S_S_S_S_S_S_S_S_S_S_S_S_S_S_S_S_S_S_S_S_S_S_S_S_S_S_S_S_S_S_S_S_S_S_S_S_S_S_S_S_S_S_S_S_S_S_S_S_S_S_S_S_S_S_S_S_S_S_S_S_S_S_S_S_S_S_S_S_S_S_S_S_S_S_S_S_S_S_S_S_S_S_S_S_S_S_S_S_S_S_S_S_S_S_S_S_S_S_S_S_S_S_S_S_S_S_S_S_S_S_S_S_S_S_S_S_S_S_S_S_S_S_S_S_S_S_S_S_S_S_S_S_S_S_S_S_S_S_S_S_S_S_S_S_S_S_S_S_S_S_S_S_S_S_S_S_S_S_S_S_S_S_S_S_S_S_S_S_S_S_S_S_S_S_S_S_S_S_S_S_S_S_S_S_S_S_S_S_S_S_S_S_S_S_S_S_S_S_S_S_S_S_S_S_S_S_S_S_S_S_S_S_S_S_S_S_S_S_S_S_S_S_S_S_S_S_S_S_S_S_S_S_S_S_S_S_S_S_S_S_S_S_S_S_S_S_S_S_S_S_S_S_S_S_S_S_S_S_S_S_S_S_S_S_S_S_S_S_S_S_S_S_S_S_S_S_S_S_S_S_S_S_S_S_S_S_S_S_S_S_S_S_S_S_S_S_S_S_S_S_S_S_S_S_S_S_S_S_S_S_S_S_S_S_S_S_S_S_S_S_S_S_S_S_S_S_S_S_S_S_S_S_S_S_S_S_S_S_S_S_S_S_S_S_S_S_S_S_S_S_S_S_S_S_S_S_S_S_S_S_S_S_S_S_S_S_S_S_S_S_S_S_S_S_S_S_S_S_S_S_S_S_S_S_S_S_S_S_S_S_S_S_S_S_S_S_S_S_S_S_S_S_S_S_S_S_S_S_S_S_S_S_S_S_S_S_S_S_S_S_S_S_S_S_S_S_S_S_S_S_S_S_S_S_S_S_S_S_S_S_S_S_S_S_S_S_S_S_S_S_S_S_S_S_S_S_S_S_S_S_S_S_S_S_S_S_S_S_S_S_S_S_S_S_S_S_S_S_S_S_S_S_S_S_S_S_S_S_S_S_S_S_S_S_S_S_S_S_S_S_S_S_S_S_S_S_S_S_S_S_S_S_S_S_S_S_S_S_S_S_S_S_S_S_S_S_S_S_S_S_S_S_S_S_S_S_S_S_S_S_S_S_S_S_S_S_S_S_S_S_S_S_S_S_S_S_S_S_S_S_S_S_S_S_S_S_S_S_S_S_S_S_S_S_S_S_S_S_S_S_S_S_S_S_S_S_S_S_S_S_S_S_S_S_S_S_S_S_S_S_S_S_S_S_S_S_S_S_S_S_S_S_S_S_S_S_S_S_S_S_S_S_S_S_S_S_S_S_S_S_S_S_S_S_S_S_S_S_S_S_S_S_S_S_S_S_S_S_S_S_S_S_S_S_S_S_S_S_S_S_S_S_S_S_S_S_S_S_S_S_S_S_S_S_S_S_S_S_S_S_S_S_S_S_S_S_S_S_S_S_S_S_S_S_S_S_S_S_S_S_S_S_S_S_S_S_S_S_S_S_S_S_S_S_S_S_S_S_S_S_S_S_S_S_S_S_S_S_S_S_S_S_S_S_S_S_S_S_S_S_S_S_S_S_S_S_S_S_S_S_S_S_S_S_S_S_S_S_S_S_S_S_S_S_S_S_S_S_S_S_S_S_S_S_S_S_S_S_S_S_S_S_S_S_S_S_S_S_S_S_S_S_S_S_S_S_S_S_S_S_S_S_S_S_S_S_S_S_S_S_S_S_S_S_S_S_S_S_S_S_S_S_S_S_S_S_S_S_S_S_S_S_S_S_S_S_S_S_S_S_S_S_S_S_S_S_S_S_S_S_S_S_S_S_S_S_S_S_S_S_S_S_S_S_S_S_S_S_S_S_S_S_S_S_S_S_S_S_S_S_S_S_S_S_S_S_S_S_S_S_S_S_S_S_S_S_S_S_S_S_S_S_S_S_S_S_S_S_S_S_S_S_S_S_S_S_S_S_S_S_S_S_S_S_S_S_S_S_S_S_S_S_S_S__param_429];
	ld.param.u64 	%rd431, [_Z4racePiS_S_S_S_S_S_S_S_S_S_S_S_S_S_S_S_S_S_S_S_S_S_S_S_S_S_S_S_S_S_S_S_S_S_S_S_S_S_S_S_S_S_S_S_S_S_S_S_S_S_S_S_S_S_S_S_S_S_S_S_S_S_S_S_S_S_S_S_S_S_S_S_S_S_S_S_S_S_S_S_S_S_S_S_S_S_S_S_S_S_S_S_S_S_S_S_S_S_S_S_S_S_S_S_S_S_S_S_S_S_S_S_S_S_S_S_S_S_S_S_S_S_S_S_S_S_S_S_S_S_S_S_S_S_S_S_S_S_S_S_S_S_S_S_S_S_S_S_S_S_S_S_S_S_S_S_S_S_S_S_S_S_S_S_S_S_S_S_S_S_S_S_S_S_S_S_S_S_S_S_S_S_S_S_S_S_S_S_S_S_S_S_S_S_S_S_S_S_S_S_S_S_S_S_S_S_S_S_S_S_S_S_S_S_S_S_S_S_S_S_S_S_S_S_S_S_S_S_S_S_S_S_S_S_S_S_S_S_S_S_S_S_S_S_S_S_S_S_S_S_S_S_S_S_S_S_S_S_S_S_S_S_S_S_S_S_S_S_S_S_S_S_S_S_S_S_S_S_S_S_S_S_S_S_S_S_S_S_S_S_S_S_S_S_S_S_S_S_S_S_S_S_S_S_S_S_S_S_S_S_S_S_S_S_S_S_S_S_S_S_S_S_S_S_S_S_S_S_S_S_S_S_S_S_S_S_S_S_S_S_S_S_S_S_S_S_S_S_S_S_S_S_S_S_S_S_S_S_S_S_S_S_S_S_S_S_S_S_S_S_S_S_S_S_S_S_S_S_S_S_S_S_S_S_S_S_S_S_S_S_S_S_S_S_S_S_S_S_S_S_S_S_S_S_S_S_S_S_S_S_S_S_S_S_S_S_S_S_S_S_S_S_S_S_S_S_S_S_S_S_S_S_S_S_S_S_S_S_S_S_S_S_S_S_S_S_S_S_S_S_S_S_S_S_S_S_S_S_S_S_S_S_S_S_S_S_S_S_S_S_S_S_S_S_S_S_S_S_S_S_S_S_S_S_S_S_S_S_S_S_S_S_S_S_S_S_S_S_S_S_S_S_S_S_S_S_S_S_S_S_S_S_S_S_S_S_S_S_S_S_S_S_S_S_S_S_S_S_S_S_S_S_S_S_S_S_S_S_S_S_S_S_S_S_S_S_S_S_S_S_S_S_S_S_S_S_S_S_S_S_S_S_S_S_S_S_S_S_S_S_S_S_S_S_S_S_S_S_S_S_S_S_S_S_S_S_S_S_S_S_S_S_S_S_S_S_S_S_S_S_S_S_S_S_S_S_S_S_S_S_S_S_S_S_S_S_S_S_S_S_S_S_S_S_S_S_S_S_S_S_S_S_S_S_S_S_S_S_S_S_S_S_S_S_S_S_S_S_S_S_S_S_S_S_S_S_S_S_S_S_S_S_S_S_S_S_S_S_S_S_S_S_S_S_S_S_S_S_S_S_S_S_S_S_S_S_S_S_S_S_S_S_S_S_S_S_S_S_S_S_S_S_S_S_S_S_S_S_S_S_S_S_S_S_S_S_S_S_S_S_S_S_S_S_S_S_S_S_S_S_S_S_S_S_S_S_S_S_S_S_S_S_S_S_S_S_S_S_S_S_S_S_S_S_S_S_S_S_S_S_S_S_S_S_S_S_S_S_S_S_S_S_S_S_S_S_S_S_S_S_S_S_S_S_S_S_S_S_S_S_S_S_S_S_S_S_S_S_S_S_S_S_S_S_S_S_S_S_S_S_S_S_S_S_S_S_S_S_S_S_S_S_S_S_S_S_S_S_S_S_S_S_S_S_S_S_S_S_S_S_S_S_S_S_S_S_S_S_S_S_S_S_S_S_S_S_S_S_S_S_S_S_S_S_S_S_S_S_S_S_S_S_S_S_S_S_S_S_S_S_S_S_S_S_S_S_S_S_S_S_S_S_S_S_S_S_S_S_S_S_S_S_S_S_S_S_S_S_S_S_S_S_S_S_S_S_S_S_S_S_S_S_S_S_S_S_S_S_S_S_S_S_S_S_S_S_S_S_S_S_S_S_S_S_S_S_S_S_S_S_S_S_S_S_S_S_S_S_S_S_S_S_S_S_S_S_S_S_S_S_S_S_S_S_S_S_S_S_S_S_S_S_S_S_S_S_S_S_S_S_S_S_S_S_S_S_S_S_S_S_S_S_S_S_S_S_S_S_S_S_S_S_S_S_S_S_S_S_S_S_S_S_S__param_430];
	ld.param.u64 	%rd432, [_Z4racePiS_S_S_S_S_S_S_S_S_S_S_S_S_S_S_S_S_S_S_S_S_S_S_S_S_S_S_S_S_S_S_S_S_S_S_S_S_S_S_S_S_S_S_S_S_S_S_S_S_S_S_S_S_S_S_S_S_S_S_S_S_S_S_S_S_S_S_S_S_S_S_S_S_S_S_S_S_S_S_S_S_S_S_S_S_S_S_S_S_S_S_S_S_S_S_S_S_S_S_S_S_S_S_S_S_S_S_S_S_S_S_S_S_S_S_S_S_S_S_S_S_S_S_S_S_S_S_S_S_S_S_S_S_S_S_S_S_S_S_S_S_S_S_S_S_S_S_S_S_S_S_S_S_S_S_S_S_S_S_S_S_S_S_S_S_S_S_S_S_S_S_S_S_S_S_S_S_S_S_S_S_S_S_S_S_S_S_S_S_S_S_S_S_S_S_S_S_S_S_S_S_S_S_S_S_S_S_S_S_S_S_S_S_S_S_S_S_S_S_S_S_S_S_S_S_S_S_S_S_S_S_S_S_S_S_S_S_S_S_S_S_S_S_S_S_S_S_S_S_S_S_S_S_S_S_S_S_S_S_S_S_S_S_S_S_S_S_S_S_S_S_S_S_S_S_S_S_S_S_S_S_S_S_S_S_S_S_S_S_S_S_S_S_S_S_S_S_S_S_S_S_S_S_S_S_S_S_S_S_S_S_S_S_S_S_S_S_S_S_S_S_S_S_S_S_S_S_S_S_S_S_S_S_S_S_S_S_S_S_S_S_S_S_S_S_S_S_S_S_S_S_S_S_S_S_S_S_S_S_S_S_S_S_S_S_S_S_S_S_S_S_S_S_S_S_S_S_S_S_S_S_S_S_S_S_S_S_S_S_S_S_S_S_S_S_S_S_S_S_S_S_S_S_S_S_S_S_S_S_S_S_S_S_S_S_S_S_S_S_S_S_S_S_S_S_S_S_S_S_S_S_S_S_S_S_S_S_S_S_S_S_S_S_S_S_S_S_S_S_S_S_S_S_S_S_S_S_S_S_S_S_S_S_S_S_S_S_S_S_S_S_S_S_S_S_S_S_S_S_S_S_S_S_S_S_S_S_S_S_S_S_S_S_S_S_S_S_S_S_S_S_S_S_S_S_S_S_S_S_S_S_S_S_S_S_S_S_S_S_S_S_S_S_S_S_S_S_S_S_S_S_S_S_S_S_S_S_S_S_S_S_S_S_S_S_S_S_S_S_S_S_S_S_S_S_S_S_S_S_S_S_S_S_S_S_S_S_S_S_S_S_S_S_S_S_S_S_S_S_S_S_S_S_S_S_S_S_S_S_S_S_S_S_S_S_S_S_S_S_S_S_S_S_S_S_S_S_S_S_S_S_S_S_S_S_S_S_S_S_S_S_S_S_S_S_S_S_S_S_S_S_S_S_S_S_S_S_S_S_S_S_S_S_S_S_S_S_S_S_S_S_S_S_S_S_S_S_S_S_S_S_S_S_S_S_S_S_S_S_S_S_S_S_S_S_S_S_S_S_S_S_S_S_S_S_S_S_S_S_S_S_S_S_S_S_S_S_S_S_S_S_S_S_S_S_S_S_S_S_S_S_S_S_S_S_S_S_S_S_S_S_S_S_S_S_S_S_S_S_S_S_S_S_S_S_S_S_S_S_S_S_S_S_S_S_S_S_S_S_S_S_S_S_S_S_S_S_S_S_S_S_S_S_S_S_S_S_S_S_S_S_S_S_S_S_S_S_S_S_S_S_S_S_S_S_S_S_S_S_S_S_S_S_S_S_S_S_S_S_S_S_S_S_S_S_S_S_S_S_S_S_S_S_S_S_S_S_S_S_S_S_S_S_S_S_S_S_S_S_S_S_S_S_S_S_S_S_S_S_S_S_S_S_S_S_S_S_S_S_S_S_S_S_S_S_S_S_S_S_S_S_S_S_S_S_S_S_S_S_S_S_S_S_S_S_S_S_S_S_S_S_S_S_S_S_S_S_S_S_S_S_S_S_S_S_S_S_S_S_S_S_S_S_S_S_S_S_S_S_S_S_S_S_S_S_S_S_S_S_S_S_S_S_S_S_S_S_S_S_S_S_S_S_S_S_S_S_S_S_S_S_S_S_S_S_S_S_S_S_S_S_S_S_S_S_S_S_S_S_S_S_S_S_S_S_S_S_S_S_S_S_S_S_S_S_S_S_S_S_S_S_S_S_S_S_S_S_S_S_S_S_S_S_S_S_S_S_S_S_S_S_S_S_S_S_S_S_S_S_S_S_S_S_S_S_S_S_S_S_S_S_S_S__param_431];
	ld.param.u64 	%rd433, [_Z4racePiS_S_S_S_S_S_S_S_S_S_S_S_S_S_S_S_S_S_S_S_S_S_S_S_S_S_S_S_S_S_S_S_S_S_S_S_S_S_S_S_S_S_S_S_S_S_S_S_S_S_S_S_S_S_S_S_S_S_S_S_S_S_S_S_S_S_S_S_S_S_S_S_S_S_S_S_S_S_S_S_S_S_S_S_S_S_S_S_S_S_S_S_S_S_S_S_S_S_S_S_S_S_S_S_S_S_S_S_S_S_S_S_S_S_S_S_S_S_S_S_S_S_S_S_S_S_S_S_S_S_S_S_S_S_S_S_S_S_S_S_S_S_S_S_S_S_S_S_S_S_S_S_S_S_S_S_S_S_S_S_S_S_S_S_S_S_S_S_S_S_S_S_S_S_S_S_S_S_S_S_S_S_S_S_S_S_S_S_S_S_S_S_S_S_S_S_S_S_S_S_S_S_S_S_S_S_S_S_S_S_S_S_S_S_S_S_S_S_S_S_S_S_S_S_S_S_S_S_S_S_S_S_S_S_S_S_S_S_S_S_S_S_S_S_S_S_S_S_S_S_S_S_S_S_S_S_S_S_S_S_S_S_S_S_S_S_S_S_S_S_S_S_S_S_S_S_S_S_S_S_S_S_S_S_S_S_S_S_S_S_S_S_S_S_S_S_S_S_S_S_S_S_S_S_S_S_S_S_S_S_S_S_S_S_S_S_S_S_S_S_S_S_S_S_S_S_S_S_S_S_S_S_S_S_S_S_S_S_S_S_S_S_S_S_S_S_S_S_S_S_S_S_S_S_S_S_S_S_S_S_S_S_S_S_S_S_S_S_S_S_S_S_S_S_S_S_S_S_S_S_S_S_S_S_S_S_S_S_S_S_S_S_S_S_S_S_S_S_S_S_S_S_S_S_S_S_S_S_S_S_S_S_S_S_S_S_S_S_S_S_S_S_S_S_S_S_S_S_S_S_S_S_S_S_S_S_S_S_S_S_S_S_S_S_S_S_S_S_S_S_S_S_S_S_S_S_S_S_S_S_S_S_S_S_S_S_S_S_S_S_S_S_S_S_S_S_S_S_S_S_S_S_S_S_S_S_S_S_S_S_S_S_S_S_S_S_S_S_S_S_S_S_S_S_S_S_S_S_S_S_S_S_S_S_S_S_S_S_S_S_S_S_S_S_S_S_S_S_S_S_S_S_S_S_S_S_S_S_S_S_S_S_S_S_S_S_S_S_S_S_S_S_S_S_S_S_S_S_S_S_S_S_S_S_S_S_S_S_S_S_S_S_S_S_S_S_S_S_S_S_S_S_S_S_S_S_S_S_S_S_S_S_S_S_S_S_S_S_S_S_S_S_S_S_S_S_S_S_S_S_S_S_S_S_S_S_S_S_S_S_S_S_S_S_S_S_S_S_S_S_S_S_S_S_S_S_S_S_S_S_S_S_S_S_S_S_S_S_S_S_S_S_S_S_S_S_S_S_S_S_S_S_S_S_S_S_S_S_S_S_S_S_S_S_S_S_S_S_S_S_S_S_S_S_S_S_S_S_S_S_S_S_S_S_S_S_S_S_S_S_S_S_S_S_S_S_S_S_S_S_S_S_S_S_S_S_S_S_S_S_S_S_S_S_S_S_S_S_S_S_S_S_S_S_S_S_S_S_S_S_S_S_S_S_S_S_S_S_S_S_S_S_S_S_S_S_S_S_S_S_S_S_S_S_S_S_S_S_S_S_S_S_S_S_S_S_S_S_S_S_S_S_S_S_S_S_S_S_S_S_S_S_S_S_S_S_S_S_S_S_S_S_S_S_S_S_S_S_S_S_S_S_S_S_S_S_S_S_S_S_S_S_S_S_S_S_S_S_S_S_S_S_S_S_S_S_S_S_S_S_S_S_S_S_S_S_S_S_S_S_S_S_S_S_S_S_S_S_S_S_S_S_S_S_S_S_S_S_S_S_S_S_S_S_S_S_S_S_S_S_S_S_S_S_S_S_S_S_S_S_S_S_S_S_S_S_S_S_S_S_S_S_S_S_S_S_S_S_S_S_S_S_S_S_S_S_S_S_S_S_S_S_S_S_S_S_S_S_S_S_S_S_S_S_S_S_S_S_S_S_S_S_S_S_S_S_S_S_S_S_S_S_S_S_S_S_S_S_S_S_S_S_S_S_S_S_S_S_S_S_S_S_S_S_S_S_S_S_S_S_S_S_S_S_S_S_S_S_S_S_S_S_S_S_S_S_S_S_S_S_S_S_S_S_S_S_S_S_S_S_S_S_S_S_S_S_S_S_S_S_S_S_S__param_432];
	ld.param.u64 	%rd434, [_Z4racePiS_S_S_S_S_S_S_S_S_S_S_S_S_S_S_S_S_S_S_S_S_S_S_S_S_S_S_S_S_S_S_S_S_S_S_S_S_S_S_S_S_S_S_S_S_S_S_S_S_S_S_S_S_S_S_S_S_S_S_S_S_S_S_S_S_S_S_S_S_S_S_S_S_S_S_S_S_S_S_S_S_S_S_S_S_S_S_S_S_S_S_S_S_S_S_S_S_S_S_S_S_S_S_S_S_S_S_S_S_S_S_S_S_S_S_S_S_S_S_S_S_S_S_S_S_S_S_S_S_S_S_S_S_S_S_S_S_S_S_S_S_S_S_S_S_S_S_S_S_S_S_S_S_S_S_S_S_S_S_S_S_S_S_S_S_S_S_S_S_S_S_S_S_S_S_S_S_S_S_S_S_S_S_S_S_S_S_S_S_S_S_S_S_S_S_S_S_S_S_S_S_S_S_S_S_S_S_S_S_S_S_S_S_S_S_S_S_S_S_S_S_S_S_S_S_S_S_S_S_S_S_S_S_S_S_S_S_S_S_S_S_S_S_S_S_S_S_S_S_S_S_S_S_S_S_S_S_S_S_S_S_S_S_S_S_S_S_S_S_S_S_S_S_S_S_S_S_S_S_S_S_S_S_S_S_S_S_S_S_S_S_S_S_S_S_S_S_S_S_S_S_S_S_S_S_S_S_S_S_S_S_S_S_S_S_S_S_S_S_S_S_S_S_S_S_S_S_S_S_S_S_S_S_S_S_S_S_S_S_S_S_S_S_S_S_S_S_S_S_S_S_S_S_S_S_S_S_S_S_S_S_S_S_S_S_S_S_S_S_S_S_S_S_S_S_S_S_S_S_S_S_S_S_S_S_S_S_S_S_S_S_S_S_S_S_S_S_S_S_S_S_S_S_S_S_S_S_S_S_S_S_S_S_S_S_S_S_S_S_S_S_S_S_S_S_S_S_S_S_S_S_S_S_S_S_S_S_S_S_S_S_S_S_S_S_S_S_S_S_S_S_S_S_S_S_S_S_S_S_S_S_S_S_S_S_S_S_S_S_S_S_S_S_S_S_S_S_S_S_S_S_S_S_S_S_S_S_S_S_S_S_S_S_S_S_S_S_S_S_S_S_S_S_S_S_S_S_S_S_S_S_S_S_S_S_S_S_S_S_S_S_S_S_S_S_S_S_S_S_S_S_S_S_S_S_S_S_S_S_S_S_S_S_S_S_S_S_S_S_S_S_S_S_S_S_S_S_S_S_S_S_S_S_S_S_S_S_S_S_S_S_S_S_S_S_S_S_S_S_S_S_S_S_S_S_S_S_S_S_S_S_S_S_S_S_S_S_S_S_S_S_S_S_S_S_S_S_S_S_S_S_S_S_S_S_S_S_S_S_S_S_S_S_S_S_S_S_S_S_S_S_S_S_S_S_S_S_S_S_S_S_S_S_S_S_S_S_S_S_S_S_S_S_S_S_S_S_S_S_S_S_S_S_S_S_S_S_S_S_S_S_S_S_S_S_S_S_S_S_S_S_S_S_S_S_S_S_S_S_S_S_S_S_S_S_S_S_S_S_S_S_S_S_S_S_S_S_S_S_S_S_S_S_S_S_S_S_S_S_S_S_S_S_S_S_S_S_S_S_S_S_S_S_S_S_S_S_S_S_S_S_S_S_S_S_S_S_S_S_S_S_S_S_S_S_S_S_S_S_S_S_S_S_S_S_S_S_S_S_S_S_S_S_S_S_S_S_S_S_S_S_S_S_S_S_S_S_S_S_S_S_S_S_S_S_S_S_S_S_S_S_S_S_S_S_S_S_S_S_S_S_S_S_S_S_S_S_S_S_S_S_S_S_S_S_S_S_S_S_S_S_S_S_S_S_S_S_S_S_S_S_S_S_S_S_S_S_S_S_S_S_S_S_S_S_S_S_S_S_S_S_S_S_S_S_S_S_S_S_S_S_S_S_S_S_S_S_S_S_S_S_S_S_S_S_S_S_S_S_S_S_S_S_S_S_S_S_S_S_S_S_S_S_S_S_S_S_S_S_S_S_S_S_S_S_S_S_S_S_S_S_S_S_S_S_S_S_S_S_S_S_S_S_S_S_S_S_S_S_S_S_S_S_S_S_S_S_S_S_S_S_S_S_S_S_S_S_S_S_S_S_S_S_S_S_S_S_S_S_S_S_S_S_S_S_S_S_S_S_S_S_S_S_S_S_S_S_S_S_S_S_S_S_S_S_S_S_S_S_S_S_S_S_S_S_S_S_S_S_S_S_S_S_S_S_S_S_S_S_S_S_S_S__param_433];
	ld.param.u64 	%rd435, [_Z4racePiS_S_S_S_S_S_S_S_S_S_S_S_S_S_S_S_S_S_S_S_S_S_S_S_S_S_S_S_S_S_S_S_S_S_S_S_S_S_S_S_S_S_S_S_S_S_S_S_S_S_S_S_S_S_S_S_S_S_S_S_S_S_S_S_S_S_S_S_S_S_S_S_S_S_S_S_S_S_S_S_S_S_S_S_S_S_S_S_S_S_S_S_S_S_S_S_S_S_S_S_S_S_S_S_S_S_S_S_S_S_S_S_S_S_S_S_S_S_S_S_S_S_S_S_S_S_S_S_S_S_S_S_S_S_S_S_S_S_S_S_S_S_S_S_S_S_S_S_S_S_S_S_S_S_S_S_S_S_S_S_S_S_S_S_S_S_S_S_S_S_S_S_S_S_S_S_S_S_S_S_S_S_S_S_S_S_S_S_S_S_S_S_S_S_S_S_S_S_S_S_S_S_S_S_S_S_S_S_S_S_S_S_S_S_S_S_S_S_S_S_S_S_S_S_S_S_S_S_S_S_S_S_S_S_S_S_S_S_S_S_S_S_S_S_S_S_S_S_S_S_S_S_S_S_S_S_S_S_S_S_S_S_S_S_S_S_S_S_S_S_S_S_S_S_S_S_S_S_S_S_S_S_S_S_S_S_S_S_S_S_S_S_S_S_S_S_S_S_S_S_S_S_S_S_S_S_S_S_S_S_S_S_S_S_S_S_S_S_S_S_S_S_S_S_S_S_S_S_S_S_S_S_S_S_S_S_S_S_S_S_S_S_S_S_S_S_S_S_S_S_S_S_S_S_S_S_S_S_S_S_S_S_S_S_S_S_S_S_S_S_S_S_S_S_S_S_S_S_S_S_S_S_S_S_S_S_S_S_S_S_S_S_S_S_S_S_S_S_S_S_S_S_S_S_S_S_S_S_S_S_S_S_S_S_S_S_S_S_S_S_S_S_S_S_S_S_S_S_S_S_S_S_S_S_S_S_S_S_S_S_S_S_S_S_S_S_S_S_S_S_S_S_S_S_S_S_S_S_S_S_S_S_S_S_S_S_S_S_S_S_S_S_S_S_S_S_S_S_S_S_S_S_S_S_S_S_S_S_S_S_S_S_S_S_S_S_S_S_S_S_S_S_S_S_S_S_S_S_S_S_S_S_S_S_S_S_S_S_S_S_S_S_S_S_S_S_S_S_S_S_S_S_S_S_S_S_S_S_S_S_S_S_S_S_S_S_S_S_S_S_S_S_S_S_S_S_S_S_S_S_S_S_S_S_S_S_S_S_S_S_S_S_S_S_S_S_S_S_S_S_S_S_S_S_S_S_S_S_S_S_S_S_S_S_S_S_S_S_S_S_S_S_S_S_S_S_S_S_S_S_S_S_S_S_S_S_S_S_S_S_S_S_S_S_S_S_S_S_S_S_S_S_S_S_S_S_S_S_S_S_S_S_S_S_S_S_S_S_S_S_S_S_S_S_S_S_S_S_S_S_S_S_S_S_S_S_S_S_S_S_S_S_S_S_S_S_S_S_S_S_S_S_S_S_S_S_S_S_S_S_S_S_S_S_S_S_S_S_S_S_S_S_S_S_S_S_S_S_S_S_S_S_S_S_S_S_S_S_S_S_S_S_S_S_S_S_S_S_S_S_S_S_S_S_S_S_S_S_S_S_S_S_S_S_S_S_S_S_S_S_S_S_S_S_S_S_S_S_S_S_S_S_S_S_S_S_S_S_S_S_S_S_S_S_S_S_S_S_S_S_S_S_S_S_S_S_S_S_S_S_S_S_S_S_S_S_S_S_S_S_S_S_S_S_S_S_S_S_S_S_S_S_S_S_S_S_S_S_S_S_S_S_S_S_S_S_S_S_S_S_S_S_S_S_S_S_S_S_S_S_S_S_S_S_S_S_S_S_S_S_S_S_S_S_S_S_S_S_S_S_S_S_S_S_S_S_S_S_S_S_S_S_S_S_S_S_S_S_S_S_S_S_S_S_S_S_S_S_S_S_S_S_S_S_S_S_S_S_S_S_S_S_S_S_S_S_S_S_S_S_S_S_S_S_S_S_S_S_S_S_S_S_S_S_S_S_S_S_S_S_S_S_S_S_S_S_S_S_S_S_S_S_S_S_S_S_S_S_S_S_S_S_S_S_S_S_S_S_S_S_S_S_S_S_S_S_S_S_S_S_S_S_S_S_S_S_S_S_S_S_S_S_S_S_S_S_S_S_S_S_S_S_S_S_S_S_S_S_S_S_S_S_S_S_S_S_S_S_S_S_S_S_S_S_S_S_S_S_S_S_S_S_S__param_434];
	ld.param.u64 	%rd436, [_Z4racePiS_S_S_S_S_S_S_S_S_S_S_S_S_S_S_S_S_S_S_S_S_S_S_S_S_S_S_S_S_S_S_S_S_S_S_S_S_S_S_S_S_S_S_S_S_S_S_S_S_S_S_S_S_S_S_S_S_S_S_S_S_S_S_S_S_S_S_S_S_S_S_S_S_S_S_S_S_S_S_S_S_S_S_S_S_S_S_S_S_S_S_S_S_S_S_S_S_S_S_S_S_S_S_S_S_S_S_S_S_S_S_S_S_S_S_S_S_S_S_S_S_S_S_S_S_S_S_S_S_S_S_S_S_S_S_S_S_S_S_S_S_S_S_S_S_S_S_S_S_S_S_S_S_S_S_S_S_S_S_S_S_S_S_S_S_S_S_S_S_S_S_S_S_S_S_S_S_S_S_S_S_S_S_S_S_S_S_S_S_S_S_S_S_S_S_S_S_S_S_S_S_S_S_S_S_S_S_S_S_S_S_S_S_S_S_S_S_S_S_S_S_S_S_S_S_S_S_S_S_S_S_S_S_S_S_S_S_S_S_S_S_S_S_S_S_S_S_S_S_S_S_S_S_S_S_S_S_S_S_S_S_S_S_S_S_S_S_S_S_S_S_S_S_S_S_S_S_S_S_S_S_S_S_S_S_S_S_S_S_S_S_S_S_S_S_S_S_S_S_S_S_S_S_S_S_S_S_S_S_S_S_S_S_S_S_S_S_S_S_S_S_S_S_S_S_S_S_S_S_S_S_S_S_S_S_S_S_S_S_S_S_S_S_S_S_S_S_S_S_S_S_S_S_S_S_S_S_S_S_S_S_S_S_S_S_S_S_S_S_S_S_S_S_S_S_S_S_S_S_S_S_S_S_S_S_S_S_S_S_S_S_S_S_S_S_S_S_S_S_S_S_S_S_S_S_S_S_S_S_S_S_S_S_S_S_S_S_S_S_S_S_S_S_S_S_S_S_S_S_S_S_S_S_S_S_S_S_S_S_S_S_S_S_S_S_S_S_S_S_S_S_S_S_S_S_S_S_S_S_S_S_S_S_S_S_S_S_S_S_S_S_S_S_S_S_S_S_S_S_S_S_S_S_S_S_S_S_S_S_S_S_S_S_S_S_S_S_S_S_S_S_S_S_S_S_S_S_S_S_S_S_S_S_S_S_S_S_S_S_S_S_S_S_S_S_S_S_S_S_S_S_S_S_S_S_S_S_S_S_S_S_S_S_S_S_S_S_S_S_S_S_S_S_S_S_S_S_S_S_S_S_S_S_S_S_S_S_S_S_S_S_S_S_S_S_S_S_S_S_S_S_S_S_S_S_S_S_S_S_S_S_S_S_S_S_S_S_S_S_S_S_S_S_S_S_S_S_S_S_S_S_S_S_S_S_S_S_S_S_S_S_S_S_S_S_S_S_S_S_S_S_S_S_S_S_S_S_S_S_S_S_S_S_S_S_S_S_S_S_S_S_S_S_S_S_S_S_S_S_S_S_S_S_S_S_S_S_S_S_S_S_S_S_S_S_S_S_S_S_S_S_S_S_S_S_S_S_S_S_S_S_S_S_S_S_S_S_S_S_S_S_S_S_S_S_S_S_S_S_S_S_S_S_S_S_S_S_S_S_S_S_S_S_S_S_S_S_S_S_S_S_S_S_S_S_S_S_S_S_S_S_S_S_S_S_S_S_S_S_S_S_S_S_S_S_S_S_S_S_S_S_S_S_S_S_S_S_S_S_S_S_S_S_S_S_S_S_S_S_S_S_S_S_S_S_S_S_S_S_S_S_S_S_S_S_S_S_S_S_S_S_S_S_S_S_S_S_S_S_S_S_S_S_S_S_S_S_S_S_S_S_S_S_S_S_S_S_S_S_S_S_S_S_S_S_S_S_S_S_S_S_S_S_S_S_S_S_S_S_S_S_S_S_S_S_S_S_S_S_S_S_S_S_S_S_S_S_S_S_S_S_S_S_S_S_S_S_S_S_S_S_S_S_S_S_S_S_S_S_S_S_S_S_S_S_S_S_S_S_S_S_S_S_S_S_S_S_S_S_S_S_S_S_S_S_S_S_S_S_S_S_S_S_S_S_S_S_S_S_S_S_S_S_S_S_S_S_S_S_S_S_S_S_S_S_S_S_S_S_S_S_S_S_S_S_S_S_S_S_S_S_S_S_S_S_S_S_S_S_S_S_S_S_S_S_S_S_S_S_S_S_S_S_S_S_S_S_S_S_S_S_S_S_S_S_S_S_S_S_S_S_S_S_S_S_S_S_S_S_S_S_S_S_S_S_S_S_S_S_S_S_S_S__param_435];
	ld.param.u64 	%rd437, [_Z4racePiS_S_S_S_S_S_S_S_S_S_S_S_S_S_S_S_S_S_S_S_S_S_S_S_S_S_S_S_S_S_S_S_S_S_S_S_S_S_S_S_S_S_S_S_S_S_S_S_S_S_S_S_S_S_S_S_S_S_S_S_S_S_S_S_S_S_S_S_S_S_S_S_S_S_S_S_S_S_S_S_S_S_S_S_S_S_S_S_S_S_S_S_S_S_S_S_S_S_S_S_S_S_S_S_S_S_S_S_S_S_S_S_S_S_S_S_S_S_S_S_S_S_S_S_S_S_S_S_S_S_S_S_S_S_S_S_S_S_S_S_S_S_S_S_S_S_S_S_S_S_S_S_S_S_S_S_S_S_S_S_S_S_S_S_S_S_S_S_S_S_S_S_S_S_S_S_S_S_S_S_S_S_S_S_S_S_S_S_S_S_S_S_S_S_S_S_S_S_S_S_S_S_S_S_S_S_S_S_S_S_S_S_S_S_S_S_S_S_S_S_S_S_S_S_S_S_S_S_S_S_S_S_S_S_S_S_S_S_S_S_S_S_S_S_S_S_S_S_S_S_S_S_S_S_S_S_S_S_S_S_S_S_S_S_S_S_S_S_S_S_S_S_S_S_S_S_S_S_S_S_S_S_S_S_S_S_S_S_S_S_S_S_S_S_S_S_S_S_S_S_S_S_S_S_S_S_S_S_S_S_S_S_S_S_S_S_S_S_S_S_S_S_S_S_S_S_S_S_S_S_S_S_S_S_S_S_S_S_S_S_S_S_S_S_S_S_S_S_S_S_S_S_S_S_S_S_S_S_S_S_S_S_S_S_S_S_S_S_S_S_S_S_S_S_S_S_S_S_S_S_S_S_S_S_S_S_S_S_S_S_S_S_S_S_S_S_S_S_S_S_S_S_S_S_S_S_S_S_S_S_S_S_S_S_S_S_S_S_S_S_S_S_S_S_S_S_S_S_S_S_S_S_S_S_S_S_S_S_S_S_S_S_S_S_S_S_S_S_S_S_S_S_S_S_S_S_S_S_S_S_S_S_S_S_S_S_S_S_S_S_S_S_S_S_S_S_S_S_S_S_S_S_S_S_S_S_S_S_S_S_S_S_S_S_S_S_S_S_S_S_S_S_S_S_S_S_S_S_S_S_S_S_S_S_S_S_S_S_S_S_S_S_S_S_S_S_S_S_S_S_S_S_S_S_S_S_S_S_S_S_S_S_S_S_S_S_S_S_S_S_S_S_S_S_S_S_S_S_S_S_S_S_S_S_S_S_S_S_S_S_S_S_S_S_S_S_S_S_S_S_S_S_S_S_S_S_S_S_S_S_S_S_S_S_S_S_S_S_S_S_S_S_S_S_S_S_S_S_S_S_S_S_S_S_S_S_S_S_S_S_S_S_S_S_S_S_S_S_S_S_S_S_S_S_S_S_S_S_S_S_S_S_S_S_S_S_S_S_S_S_S_S_S_S_S_S_S_S_S_S_S_S_S_S_S_S_S_S_S_S_S_S_S_S_S_S_S_S_S_S_S_S_S_S_S_S_S_S_S_S_S_S_S_S_S_S_S_S_S_S_S_S_S_S_S_S_S_S_S_S_S_S_S_S_S_S_S_S_S_S_S_S_S_S_S_S_S_S_S_S_S_S_S_S_S_S_S_S_S_S_S_S_S_S_S_S_S_S_S_S_S_S_S_S_S_S_S_S_S_S_S_S_S_S_S_S_S_S_S_S_S_S_S_S_S_S_S_S_S_S_S_S_S_S_S_S_S_S_S_S_S_S_S_S_S_S_S_S_S_S_S_S_S_S_S_S_S_S_S_S_S_S_S_S_S_S_S_S_S_S_S_S_S_S_S_S_S_S_S_S_S_S_S_S_S_S_S_S_S_S_S_S_S_S_S_S_S_S_S_S_S_S_S_S_S_S_S_S_S_S_S_S_S_S_S_S_S_S_S_S_S_S_S_S_S_S_S_S_S_S_S_S_S_S_S_S_S_S_S_S_S_S_S_S_S_S_S_S_S_S_S_S_S_S_S_S_S_S_S_S_S_S_S_S_S_S_S_S_S_S_S_S_S_S_S_S_S_S_S_S_S_S_S_S_S_S_S_S_S_S_S_S_S_S_S_S_S_S_S_S_S_S_S_S_S_S_S_S_S_S_S_S_S_S_S_S_S_S_S_S_S_S_S_S_S_S_S_S_S_S_S_S_S_S_S_S_S_S_S_S_S_S_S_S_S_S_S_S_S_S_S_S_S_S_S_S_S_S_S_S_S_S_S_S_S_S_S_S_S_S_S_S_S__param_436];
	ld.param.u64 	%rd438, [_Z4racePiS_S_S_S_S_S_S_S_S_S_S_S_S_S_S_S_S_S_S_S_S_S_S_S_S_S_S_S_S_S_S_S_S_S_S_S_S_S_S_S_S_S_S_S_S_S_S_S_S_S_S_S_S_S_S_S_S_S_S_S_S_S_S_S_S_S_S_S_S_S_S_S_S_S_S_S_S_S_S_S_S_S_S_S_S_S_S_S_S_S_S_S_S_S_S_S_S_S_S_S_S_S_S_S_S_S_S_S_S_S_S_S_S_S_S_S_S_S_S_S_S_S_S_S_S_S_S_S_S_S_S_S_S_S_S_S_S_S_S_S_S_S_S_S_S_S_S_S_S_S_S_S_S_S_S_S_S_S_S_S_S_S_S_S_S_S_S_S_S_S_S_S_S_S_S_S_S_S_S_S_S_S_S_S_S_S_S_S_S_S_S_S_S_S_S_S_S_S_S_S_S_S_S_S_S_S_S_S_S_S_S_S_S_S_S_S_S_S_S_S_S_S_S_S_S_S_S_S_S_S_S_S_S_S_S_S_S_S_S_S_S_S_S_S_S_S_S_S_S_S_S_S_S_S_S_S_S_S_S_S_S_S_S_S_S_S_S_S_S_S_S_S_S_S_S_S_S_S_S_S_S_S_S_S_S_S_S_S_S_S_S_S_S_S_S_S_S_S_S_S_S_S_S_S_S_S_S_S_S_S_S_S_S_S_S_S_S_S_S_S_S_S_S_S_S_S_S_S_S_S_S_S_S_S_S_S_S_S_S_S_S_S_S_S_S_S_S_S_S_S_S_S_S_S_S_S_S_S_S_S_S_S_S_S_S_S_S_S_S_S_S_S_S_S_S_S_S_S_S_S_S_S_S_S_S_S_S_S_S_S_S_S_S_S_S_S_S_S_S_S_S_S_S_S_S_S_S_S_S_S_S_S_S_S_S_S_S_S_S_S_S_S_S_S_S_S_S_S_S_S_S_S_S_S_S_S_S_S_S_S_S_S_S_S_S_S_S_S_S_S_S_S_S_S_S_S_S_S_S_S_S_S_S_S_S_S_S_S_S_S_S_S_S_S_S_S_S_S_S_S_S_S_S_S_S_S_S_S_S_S_S_S_S_S_S_S_S_S_S_S_S_S_S_S_S_S_S_S_S_S_S_S_S_S_S_S_S_S_S_S_S_S_S_S_S_S_S_S_S_S_S_S_S_S_S_S_S_S_S_S_S_S_S_S_S_S_S_S_S_S_S_S_S_S_S_S_S_S_S_S_S_S_S_S_S_S_S_S_S_S_S_S_S_S_S_S_S_S_S_S_S_S_S_S_S_S_S_S_S_S_S_S_S_S_S_S_S_S_S_S_S_S_S_S_S_S_S_S_S_S_S_S_S_S_S_S_S_S_S_S_S_S_S_S_S_S_S_S_S_S_S_S_S_S_S_S_S_S_S_S_S_S_S_S_S_S_S_S_S_S_S_S_S_S_S_S_S_S_S_S_S_S_S_S_S_S_S_S_S_S_S_S_S_S_S_S_S_S_S_S_S_S_S_S_S_S_S_S_S_S_S_S_S_S_S_S_S_S_S_S_S_S_S_S_S_S_S_S_S_S_S_S_S_S_S_S_S_S_S_S_S_S_S_S_S_S_S_S_S_S_S_S_S_S_S_S_S_S_S_S_S_S_S_S_S_S_S_S_S_S_S_S_S_S_S_S_S_S_S_S_S_S_S_S_S_S_S_S_S_S_S_S_S_S_S_S_S_S_S_S_S_S_S_S_S_S_S_S_S_S_S_S_S_S_S_S_S_S_S_S_S_S_S_S_S_S_S_S_S_S_S_S_S_S_S_S_S_S_S_S_S_S_S_S_S_S_S_S_S_S_S_S_S_S_S_S_S_S_S_S_S_S_S_S_S_S_S_S_S_S_S_S_S_S_S_S_S_S_S_S_S_S_S_S_S_S_S_S_S_S_S_S_S_S_S_S_S_S_S_S_S_S_S_S_S_S_S_S_S_S_S_S_S_S_S_S_S_S_S_S_S_S_S_S_S_S_S_S_S_S_S_S_S_S_S_S_S_S_S_S_S_S_S_S_S_S_S_S_S_S_S_S_S_S_S_S_S_S_S_S_S_S_S_S_S_S_S_S_S_S_S_S_S_S_S_S_S_S_S_S_S_S_S_S_S_S_S_S_S_S_S_S_S_S_S_S_S_S_S_S_S_S_S_S_S_S_S_S_S_S_S_S_S_S_S_S_S_S_S_S_S_S_S_S_S_S_S_S_S_S_S_S_S_S_S_S_S_S_S_S_S_S_S__param_437];
	ld.param.u64 	%rd439, [_Z4racePiS_S_S_S_S_S_S_S_S_S_S_S_S_S_S_S_S_S_S_S_S_S_S_S_S_S_S_S_S_S_S_S_S_S_S_S_S_S_S_S_S_S_S_S_S_S_S_S_S_S_S_S_S_S_S_S_S_S_S_S_S_S_S_S_S_S_S_S_S_S_S_S_S_S_S_S_S_S_S_S_S_S_S_S_S_S_S_S_S_S_S_S_S_S_S_S_S_S_S_S_S_S_S_S_S_S_S_S_S_S_S_S_S_S_S_S_S_S_S_S_S_S_S_S_S_S_S_S_S_S_S_S_S_S_S_S_S_S_S_S_S_S_S_S_S_S_S_S_S_S_S_S_S_S_S_S_S_S_S_S_S_S_S_S_S_S_S_S_S_S_S_S_S_S_S_S_S_S_S_S_S_S_S_S_S_S_S_S_S_S_S_S_S_S_S_S_S_S_S_S_S_S_S_S_S_S_S_S_S_S_S_S_S_S_S_S_S_S_S_S_S_S_S_S_S_S_S_S_S_S_S_S_S_S_S_S_S_S_S_S_S_S_S_S_S_S_S_S_S_S_S_S_S_S_S_S_S_S_S_S_S_S_S_S_S_S_S_S_S_S_S_S_S_S_S_S_S_S_S_S_S_S_S_S_S_S_S_S_S_S_S_S_S_S_S_S_S_S_S_S_S_S_S_S_S_S_S_S_S_S_S_S_S_S_S_S_S_S_S_S_S_S_S_S_S_S_S_S_S_S_S_S_S_S_S_S_S_S_S_S_S_S_S_S_S_S_S_S_S_S_S_S_S_S_S_S_S_S_S_S_S_S_S_S_S_S_S_S_S_S_S_S_S_S_S_S_S_S_S_S_S_S_S_S_S_S_S_S_S_S_S_S_S_S_S_S_S_S_S_S_S_S_S_S_S_S_S_S_S_S_S_S_S_S_S_S_S_S_S_S_S_S_S_S_S_S_S_S_S_S_S_S_S_S_S_S_S_S_S_S_S_S_S_S_S_S_S_S_S_S_S_S_S_S_S_S_S_S_S_S_S_S_S_S_S_S_S_S_S_S_S_S_S_S_S_S_S_S_S_S_S_S_S_S_S_S_S_S_S_S_S_S_S_S_S_S_S_S_S_S_S_S_S_S_S_S_S_S_S_S_S_S_S_S_S_S_S_S_S_S_S_S_S_S_S_S_S_S_S_S_S_S_S_S_S_S_S_S_S_S_S_S_S_S_S_S_S_S_S_S_S_S_S_S_S_S_S_S_S_S_S_S_S_S_S_S_S_S_S_S_S_S_S_S_S_S_S_S_S_S_S_S_S_S_S_S_S_S_S_S_S_S_S_S_S_S_S_S_S_S_S_S_S_S_S_S_S_S_S_S_S_S_S_S_S_S_S_S_S_S_S_S_S_S_S_S_S_S_S_S_S_S_S_S_S_S_S_S_S_S_S_S_S_S_S_S_S_S_S_S_S_S_S_S_S_S_S_S_S_S_S_S_S_S_S_S_S_S_S_S_S_S_S_S_S_S_S_S_S_S_S_S_S_S_S_S_S_S_S_S_S_S_S_S_S_S_S_S_S_S_S_S_S_S_S_S_S_S_S_S_S_S_S_S_S_S_S_S_S_S_S_S_S_S_S_S_S_S_S_S_S_S_S_S_S_S_S_S_S_S_S_S_S_S_S_S_S_S_S_S_S_S_S_S_S_S_S_S_S_S_S_S_S_S_S_S_S_S_S_S_S_S_S_S_S_S_S_S_S_S_S_S_S_S_S_S_S_S_S_S_S_S_S_S_S_S_S_S_S_S_S_S_S_S_S_S_S_S_S_S_S_S_S_S_S_S_S_S_S_S_S_S_S_S_S_S_S_S_S_S_S_S_S_S_S_S_S_S_S_S_S_S_S_S_S_S_S_S_S_S_S_S_S_S_S_S_S_S_S_S_S_S_S_S_S_S_S_S_S_S_S_S_S_S_S_S_S_S_S_S_S_S_S_S_S_S_S_S_S_S_S_S_S_S_S_S_S_S_S_S_S_S_S_S_S_S_S_S_S_S_S_S_S_S_S_S_S_S_S_S_S_S_S_S_S_S_S_S_S_S_S_S_S_S_S_S_S_S_S_S_S_S_S_S_S_S_S_S_S_S_S_S_S_S_S_S_S_S_S_S_S_S_S_S_S_S_S_S_S_S_S_S_S_S_S_S_S_S_S_S_S_S_S_S_S_S_S_S_S_S_S_S_S_S_S_S_S_S_S_S_S_S_S_S_S_S_S_S_S_S_S_S_S_S_S_S_S_S_S_S_S_S_S__param_438];
	ld.param.u64 	%rd440, [_Z4racePiS_S_S_S_S_S_S_S_S_S_S_S_S_S_S_S_S_S_S_S_S_S_S_S_S_S_S_S_S_S_S_S_S_S_S_S_S_S_S_S_S_S_S_S_S_S_S_S_S_S_S_S_S_S_S_S_S_S_S_S_S_S_S_S_S_S_S_S_S_S_S_S_S_S_S_S_S_S_S_S_S_S_S_S_S_S_S_S_S_S_S_S_S_S_S_S_S_S_S_S_S_S_S_S_S_S_S_S_S_S_S_S_S_S_S_S_S_S_S_S_S_S_S_S_S_S_S_S_S_S_S_S_S_S_S_S_S_S_S_S_S_S_S_S_S_S_S_S_S_S_S_S_S_S_S_S_S_S_S_S_S_S_S_S_S_S_S_S_S_S_S_S_S_S_S_S_S_S_S_S_S_S_S_S_S_S_S_S_S_S_S_S_S_S_S_S_S_S_S_S_S_S_S_S_S_S_S_S_S_S_S_S_S_S_S_S_S_S_S_S_S_S_S_S_S_S_S_S_S_S_S_S_S_S_S_S_S_S_S_S_S_S_S_S_S_S_S_S_S_S_S_S_S_S_S_S_S_S_S_S_S_S_S_S_S_S_S_S_S_S_S_S_S_S_S_S_S_S_S_S_S_S_S_S_S_S_S_S_S_S_S_S_S_S_S_S_S_S_S_S_S_S_S_S_S_S_S_S_S_S_S_S_S_S_S_S_S_S_S_S_S_S_S_S_S_S_S_S_S_S_S_S_S_S_S_S_S_S_S_S_S_S_S_S_S_S_S_S_S_S_S_S_S_S_S_S_S_S_S_S_S_S_S_S_S_S_S_S_S_S_S_S_S_S_S_S_S_S_S_S_S_S_S_S_S_S_S_S_S_S_S_S_S_S_S_S_S_S_S_S_S_S_S_S_S_S_S_S_S_S_S_S_S_S_S_S_S_S_S_S_S_S_S_S_S_S_S_S_S_S_S_S_S_S_S_S_S_S_S_S_S_S_S_S_S_S_S_S_S_S_S_S_S_S_S_S_S_S_S_S_S_S_S_S_S_S_S_S_S_S_S_S_S_S_S_S_S_S_S_S_S_S_S_S_S_S_S_S_S_S_S_S_S_S_S_S_S_S_S_S_S_S_S_S_S_S_S_S_S_S_S_S_S_S_S_S_S_S_S_S_S_S_S_S_S_S_S_S_S_S_S_S_S_S_S_S_S_S_S_S_S_S_S_S_S_S_S_S_S_S_S_S_S_S_S_S_S_S_S_S_S_S_S_S_S_S_S_S_S_S_S_S_S_S_S_S_S_S_S_S_S_S_S_S_S_S_S_S_S_S_S_S_S_S_S_S_S_S_S_S_S_S_S_S_S_S_S_S_S_S_S_S_S_S_S_S_S_S_S_S_S_S_S_S_S_S_S_S_S_S_S_S_S_S_S_S_S_S_S_S_S_S_S_S_S_S_S_S_S_S_S_S_S_S_S_S_S_S_S_S_S_S_S_S_S_S_S_S_S_S_S_S_S_S_S_S_S_S_S_S_S_S_S_S_S_S_S_S_S_S_S_S_S_S_S_S_S_S_S_S_S_S_S_S_S_S_S_S_S_S_S_S_S_S_S_S_S_S_S_S_S_S_S_S_S_S_S_S_S_S_S_S_S_S_S_S_S_S_S_S_S_S_S_S_S_S_S_S_S_S_S_S_S_S_S_S_S_S_S_S_S_S_S_S_S_S_S_S_S_S_S_S_S_S_S_S_S_S_S_S_S_S_S_S_S_S_S_S_S_S_S_S_S_S_S_S_S_S_S_S_S_S_S_S_S_S_S_S_S_S_S_S_S_S_S_S_S_S_S_S_S_S_S_S_S_S_S_S_S_S_S_S_S_S_S_S_S_S_S_S_S_S_S_S_S_S_S_S_S_S_S_S_S_S_S_S_S_S_S_S_S_S_S_S_S_S_S_S_S_S_S_S_S_S_S_S_S_S_S_S_S_S_S_S_S_S_S_S_S_S_S_S_S_S_S_S_S_S_S_S_S_S_S_S_S_S_S_S_S_S_S_S_S_S_S_S_S_S_S_S_S_S_S_S_S_S_S_S_S_S_S_S_S_S_S_S_S_S_S_S_S_S_S_S_S_S_S_S_S_S_S_S_S_S_S_S_S_S_S_S_S_S_S_S_S_S_S_S_S_S_S_S_S_S_S_S_S_S_S_S_S_S_S_S_S_S_S_S_S_S_S_S_S_S_S_S_S_S_S_S_S_S_S_S_S_S_S_S_S_S_S_S_S_S_S_S_S_S_S_S_S_S_S__param_439];
	ld.param.u64 	%rd441, [_Z4racePiS_S_S_S_S_S_S_S_S_S_S_S_S_S_S_S_S_S_S_S_S_S_S_S_S_S_S_S_S_S_S_S_S_S_S_S_S_S_S_S_S_S_S_S_S_S_S_S_S_S_S_S_S_S_S_S_S_S_S_S_S_S_S_S_S_S_S_S_S_S_S_S_S_S_S_S_S_S_S_S_S_S_S_S_S_S_S_S_S_S_S_S_S_S_S_S_S_S_S_S_S_S_S_S_S_S_S_S_S_S_S_S_S_S_S_S_S_S_S_S_S_S_S_S_S_S_S_S_S_S_S_S_S_S_S_S_S_S_S_S_S_S_S_S_S_S_S_S_S_S_S_S_S_S_S_S_S_S_S_S_S_S_S_S_S_S_S_S_S_S_S_S_S_S_S_S_S_S_S_S_S_S_S_S_S_S_S_S_S_S_S_S_S_S_S_S_S_S_S_S_S_S_S_S_S_S_S_S_S_S_S_S_S_S_S_S_S_S_S_S_S_S_S_S_S_S_S_S_S_S_S_S_S_S_S_S_S_S_S_S_S_S_S_S_S_S_S_S_S_S_S_S_S_S_S_S_S_S_S_S_S_S_S_S_S_S_S_S_S_S_S_S_S_S_S_S_S_S_S_S_S_S_S_S_S_S_S_S_S_S_S_S_S_S_S_S_S_S_S_S_S_S_S_S_S_S_S_S_S_S_S_S_S_S_S_S_S_S_S_S_S_S_S_S_S_S_S_S_S_S_S_S_S_S_S_S_S_S_S_S_S_S_S_S_S_S_S_S_S_S_S_S_S_S_S_S_S_S_S_S_S_S_S_S_S_S_S_S_S_S_S_S_S_S_S_S_S_S_S_S_S_S_S_S_S_S_S_S_S_S_S_S_S_S_S_S_S_S_S_S_S_S_S_S_S_S_S_S_S_S_S_S_S_S_S_S_S_S_S_S_S_S_S_S_S_S_S_S_S_S_S_S_S_S_S_S_S_S_S_S_S_S_S_S_S_S_S_S_S_S_S_S_S_S_S_S_S_S_S_S_S_S_S_S_S_S_S_S_S_S_S_S_S_S_S_S_S_S_S_S_S_S_S_S_S_S_S_S_S_S_S_S_S_S_S_S_S_S_S_S_S_S_S_S_S_S_S_S_S_S_S_S_S_S_S_S_S_S_S_S_S_S_S_S_S_S_S_S_S_S_S_S_S_S_S_S_S_S_S_S_S_S_S_S_S_S_S_S_S_S_S_S_S_S_S_S_S_S_S_S_S_S_S_S_S_S_S_S_S_S_S_S_S_S_S_S_S_S_S_S_S_S_S_S_S_S_S_S_S_S_S_S_S_S_S_S_S_S_S_S_S_S_S_S_S_S_S_S_S_S_S_S_S_S_S_S_S_S_S_S_S_S_S_S_S_S_S_S_S_S_S_S_S_S_S_S_S_S_S_S_S_S_S_S_S_S_S_S_S_S_S_S_S_S_S_S_S_S_S_S_S_S_S_S_S_S_S_S_S_S_S_S_S_S_S_S_S_S_S_S_S_S_S_S_S_S_S_S_S_S_S_S_S_S_S_S_S_S_S_S_S_S_S_S_S_S_S_S_S_S_S_S_S_S_S_S_S_S_S_S_S_S_S_S_S_S_S_S_S_S_S_S_S_S_S_S_S_S_S_S_S_S_S_S_S_S_S_S_S_S_S_S_S_S_S_S_S_S_S_S_S_S_S_S_S_S_S_S_S_S_S_S_S_S_S_S_S_S_S_S_S_S_S_S_S_S_S_S_S_S_S_S_S_S_S_S_S_S_S_S_S_S_S_S_S_S_S_S_S_S_S_S_S_S_S_S_S_S_S_S_S_S_S_S_S_S_S_S_S_S_S_S_S_S_S_S_S_S_S_S_S_S_S_S_S_S_S_S_S_S_S_S_S_S_S_S_S_S_S_S_S_S_S_S_S_S_S_S_S_S_S_S_S_S_S_S_S_S_S_S_S_S_S_S_S_S_S_S_S_S_S_S_S_S_S_S_S_S_S_S_S_S_S_S_S_S_S_S_S_S_S_S_S_S_S_S_S_S_S_S_S_S_S_S_S_S_S_S_S_S_S_S_S_S_S_S_S_S_S_S_S_S_S_S_S_S_S_S_S_S_S_S_S_S_S_S_S_S_S_S_S_S_S_S_S_S_S_S_S_S_S_S_S_S_S_S_S_S_S_S_S_S_S_S_S_S_S_S_S_S_S_S_S_S_S_S_S_S_S_S_S_S_S_S_S_S_S_S_S_S_S_S_S_S_S_S_S_S_S_S_S_S_S__param_440];
	ld.param.u64 	%rd442, [_Z4racePiS_S_S_S_S_S_S_S_S_S_S_S_S_S_S_S_S_S_S_S_S_S_S_S_S_S_S_S_S_S_S_S_S_S_S_S_S_S_S_S_S_S_S_S_S_S_S_S_S_S_S_S_S_S_S_S_S_S_S_S_S_S_S_S_S_S_S_S_S_S_S_S_S_S_S_S_S_S_S_S_S_S_S_S_S_S_S_S_S_S_S_S_S_S_S_S_S_S_S_S_S_S_S_S_S_S_S_S_S_S_S_S_S_S_S_S_S_S_S_S_S_S_S_S_S_S_S_S_S_S_S_S_S_S_S_S_S_S_S_S_S_S_S_S_S_S_S_S_S_S_S_S_S_S_S_S_S_S_S_S_S_S_S_S_S_S_S_S_S_S_S_S_S_S_S_S_S_S_S_S_S_S_S_S_S_S_S_S_S_S_S_S_S_S_S_S_S_S_S_S_S_S_S_S_S_S_S_S_S_S_S_S_S_S_S_S_S_S_S_S_S_S_S_S_S_S_S_S_S_S_S_S_S_S_S_S_S_S_S_S_S_S_S_S_S_S_S_S_S_S_S_S_S_S_S_S_S_S_S_S_S_S_S_S_S_S_S_S_S_S_S_S_S_S_S_S_S_S_S_S_S_S_S_S_S_S_S_S_S_S_S_S_S_S_S_S_S_S_S_S_S_S_S_S_S_S_S_S_S_S_S_S_S_S_S_S_S_S_S_S_S_S_S_S_S_S_S_S_S_S_S_S_S_S_S_S_S_S_S_S_S_S_S_S_S_S_S_S_S_S_S_S_S_S_S_S_S_S_S_S_S_S_S_S_S_S_S_S_S_S_S_S_S_S_S_S_S_S_S_S_S_S_S_S_S_S_S_S_S_S_S_S_S_S_S_S_S_S_S_S_S_S_S_S_S_S_S_S_S_S_S_S_S_S_S_S_S_S_S_S_S_S_S_S_S_S_S_S_S_S_S_S_S_S_S_S_S_S_S_S_S_S_S_S_S_S_S_S_S_S_S_S_S_S_S_S_S_S_S_S_S_S_S_S_S_S_S_S_S_S_S_S_S_S_S_S_S_S_S_S_S_S_S_S_S_S_S_S_S_S_S_S_S_S_S_S_S_S_S_S_S_S_S_S_S_S_S_S_S_S_S_S_S_S_S_S_S_S_S_S_S_S_S_S_S_S_S_S_S_S_S_S_S_S_S_S_S_S_S_S_S_S_S_S_S_S_S_S_S_S_S_S_S_S_S_S_S_S_S_S_S_S_S_S_S_S_S_S_S_S_S_S_S_S_S_S_S_S_S_S_S_S_S_S_S_S_S_S_S_S_S_S_S_S_S_S_S_S_S_S_S_S_S_S_S_S_S_S_S_S_S_S_S_S_S_S_S_S_S_S_S_S_S_S_S_S_S_S_S_S_S_S_S_S_S_S_S_S_S_S_S_S_S_S_S_S_S_S_S_S_S_S_S_S_S_S_S_S_S_S_S_S_S_S_S_S_S_S_S_S_S_S_S_S_S_S_S_S_S_S_S_S_S_S_S_S_S_S_S_S_S_S_S_S_S_S_S_S_S_S_S_S_S_S_S_S_S_S_S_S_S_S_S_S_S_S_S_S_S_S_S_S_S_S_S_S_S_S_S_S_S_S_S_S_S_S_S_S_S_S_S_S_S_S_S_S_S_S_S_S_S_S_S_S_S_S_S_S_S_S_S_S_S_S_S_S_S_S_S_S_S_S_S_S_S_S_S_S_S_S_S_S_S_S_S_S_S_S_S_S_S_S_S_S_S_S_S_S_S_S_S_S_S_S_S_S_S_S_S_S_S_S_S_S_S_S_S_S_S_S_S_S_S_S_S_S_S_S_S_S_S_S_S_S_S_S_S_S_S_S_S_S_S_S_S_S_S_S_S_S_S_S_S_S_S_S_S_S_S_S_S_S_S_S_S_S_S_S_S_S_S_S_S_S_S_S_S_S_S_S_S_S_S_S_S_S_S_S_S_S_S_S_S_S_S_S_S_S_S_S_S_S_S_S_S_S_S_S_S_S_S_S_S_S_S_S_S_S_S_S_S_S_S_S_S_S_S_S_S_S_S_S_S_S_S_S_S_S_S_S_S_S_S_S_S_S_S_S_S_S_S_S_S_S_S_S_S_S_S_S_S_S_S_S_S_S_S_S_S_S_S_S_S_S_S_S_S_S_S_S_S_S_S_S_S_S_S_S_S_S_S_S_S_S_S_S_S_S_S_S_S_S_S_S_S_S_S_S_S_S_S_S_S_S_S_S_S_S_S_S_S_S_S__param_441];
	ld.param.u64 	%rd443, [_Z4racePiS_S_S_S_S_S_S_S_S_S_S_S_S_S_S_S_S_S_S_S_S_S_S_S_S_S_S_S_S_S_S_S_S_S_S_S_S_S_S_S_S_S_S_S_S_S_S_S_S_S_S_S_S_S_S_S_S_S_S_S_S_S_S_S_S_S_S_S_S_S_S_S_S_S_S_S_S_S_S_S_S_S_S_S_S_S_S_S_S_S_S_S_S_S_S_S_S_S_S_S_S_S_S_S_S_S_S_S_S_S_S_S_S_S_S_S_S_S_S_S_S_S_S_S_S_S_S_S_S_S_S_S_S_S_S_S_S_S_S_S_S_S_S_S_S_S_S_S_S_S_S_S_S_S_S_S_S_S_S_S_S_S_S_S_S_S_S_S_S_S_S_S_S_S_S_S_S_S_S_S_S_S_S_S_S_S_S_S_S_S_S_S_S_S_S_S_S_S_S_S_S_S_S_S_S_S_S_S_S_S_S_S_S_S_S_S_S_S_S_S_S_S_S_S_S_S_S_S_S_S_S_S_S_S_S_S_S_S_S_S_S_S_S_S_S_S_S_S_S_S_S_S_S_S_S_S_S_S_S_S_S_S_S_S_S_S_S_S_S_S_S_S_S_S_S_S_S_S_S_S_S_S_S_S_S_S_S_S_S_S_S_S_S_S_S_S_S_S_S_S_S_S_S_S_S_S_S_S_S_S_S_S_S_S_S_S_S_S_S_S_S_S_S_S_S_S_S_S_S_S_S_S_S_S_S_S_S_S_S_S_S_S_S_S_S_S_S_S_S_S_S_S_S_S_S_S_S_S_S_S_S_S_S_S_S_S_S_S_S_S_S_S_S_S_S_S_S_S_S_S_S_S_S_S_S_S_S_S_S_S_S_S_S_S_S_S_S_S_S_S_S_S_S_S_S_S_S_S_S_S_S_S_S_S_S_S_S_S_S_S_S_S_S_S_S_S_S_S_S_S_S_S_S_S_S_S_S_S_S_S_S_S_S_S_S_S_S_S_S_S_S_S_S_S_S_S_S_S_S_S_S_S_S_S_S_S_S_S_S_S_S_S_S_S_S_S_S_S_S_S_S_S_S_S_S_S_S_S_S_S_S_S_S_S_S_S_S_S_S_S_S_S_S_S_S_S_S_S_S_S_S_S_S_S_S_S_S_S_S_S_S_S_S_S_S_S_S_S_S_S_S_S_S_S_S_S_S_S_S_S_S_S_S_S_S_S_S_S_S_S_S_S_S_S_S_S_S_S_S_S_S_S_S_S_S_S_S_S_S_S_S_S_S_S_S_S_S_S_S_S_S_S_S_S_S_S_S_S_S_S_S_S_S_S_S_S_S_S_S_S_S_S_S_S_S_S_S_S_S_S_S_S_S_S_S_S_S_S_S_S_S_S_S_S_S_S_S_S_S_S_S_S_S_S_S_S_S_S_S_S_S_S_S_S_S_S_S_S_S_S_S_S_S_S_S_S_S_S_S_S_S_S_S_S_S_S_S_S_S_S_S_S_S_S_S_S_S_S_S_S_S_S_S_S_S_S_S_S_S_S_S_S_S_S_S_S_S_S_S_S_S_S_S_S_S_S_S_S_S_S_S_S_S_S_S_S_S_S_S_S_S_S_S_S_S_S_S_S_S_S_S_S_S_S_S_S_S_S_S_S_S_S_S_S_S_S_S_S_S_S_S_S_S_S_S_S_S_S_S_S_S_S_S_S_S_S_S_S_S_S_S_S_S_S_S_S_S_S_S_S_S_S_S_S_S_S_S_S_S_S_S_S_S_S_S_S_S_S_S_S_S_S_S_S_S_S_S_S_S_S_S_S_S_S_S_S_S_S_S_S_S_S_S_S_S_S_S_S_S_S_S_S_S_S_S_S_S_S_S_S_S_S_S_S_S_S_S_S_S_S_S_S_S_S_S_S_S_S_S_S_S_S_S_S_S_S_S_S_S_S_S_S_S_S_S_S_S_S_S_S_S_S_S_S_S_S_S_S_S_S_S_S_S_S_S_S_S_S_S_S_S_S_S_S_S_S_S_S_S_S_S_S_S_S_S_S_S_S_S_S_S_S_S_S_S_S_S_S_S_S_S_S_S_S_S_S_S_S_S_S_S_S_S_S_S_S_S_S_S_S_S_S_S_S_S_S_S_S_S_S_S_S_S_S_S_S_S_S_S_S_S_S_S_S_S_S_S_S_S_S_S_S_S_S_S_S_S_S_S_S_S_S_S_S_S_S_S_S_S_S_S_S_S_S_S_S_S_S_S_S_S_S_S_S_S_S_S_S_S_S_S_S_S__param_442];
	ld.param.u64 	%rd444, [_Z4racePiS_S_S_S_S_S_S_S_S_S_S_S_S_S_S_S_S_S_S_S_S_S_S_S_S_S_S_S_S_S_S_S_S_S_S_S_S_S_S_S_S_S_S_S_S_S_S_S_S_S_S_S_S_S_S_S_S_S_S_S_S_S_S_S_S_S_S_S_S_S_S_S_S_S_S_S_S_S_S_S_S_S_S_S_S_S_S_S_S_S_S_S_S_S_S_S_S_S_S_S_S_S_S_S_S_S_S_S_S_S_S_S_S_S_S_S_S_S_S_S_S_S_S_S_S_S_S_S_S_S_S_S_S_S_S_S_S_S_S_S_S_S_S_S_S_S_S_S_S_S_S_S_S_S_S_S_S_S_S_S_S_S_S_S_S_S_S_S_S_S_S_S_S_S_S_S_S_S_S_S_S_S_S_S_S_S_S_S_S_S_S_S_S_S_S_S_S_S_S_S_S_S_S_S_S_S_S_S_S_S_S_S_S_S_S_S_S_S_S_S_S_S_S_S_S_S_S_S_S_S_S_S_S_S_S_S_S_S_S_S_S_S_S_S_S_S_S_S_S_S_S_S_S_S_S_S_S_S_S_S_S_S_S_S_S_S_S_S_S_S_S_S_S_S_S_S_S_S_S_S_S_S_S_S_S_S_S_S_S_S_S_S_S_S_S_S_S_S_S_S_S_S_S_S_S_S_S_S_S_S_S_S_S_S_S_S_S_S_S_S_S_S_S_S_S_S_S_S_S_S_S_S_S_S_S_S_S_S_S_S_S_S_S_S_S_S_S_S_S_S_S_S_S_S_S_S_S_S_S_S_S_S_S_S_S_S_S_S_S_S_S_S_S_S_S_S_S_S_S_S_S_S_S_S_S_S_S_S_S_S_S_S_S_S_S_S_S_S_S_S_S_S_S_S_S_S_S_S_S_S_S_S_S_S_S_S_S_S_S_S_S_S_S_S_S_S_S_S_S_S_S_S_S_S_S_S_S_S_S_S_S_S_S_S_S_S_S_S_S_S_S_S_S_S_S_S_S_S_S_S_S_S_S_S_S_S_S_S_S_S_S_S_S_S_S_S_S_S_S_S_S_S_S_S_S_S_S_S_S_S_S_S_S_S_S_S_S_S_S_S_S_S_S_S_S_S_S_S_S_S_S_S_S_S_S_S_S_S_S_S_S_S_S_S_S_S_S_S_S_S_S_S_S_S_S_S_S_S_S_S_S_S_S_S_S_S_S_S_S_S_S_S_S_S_S_S_S_S_S_S_S_S_S_S_S_S_S_S_S_S_S_S_S_S_S_S_S_S_S_S_S_S_S_S_S_S_S_S_S_S_S_S_S_S_S_S_S_S_S_S_S_S_S_S_S_S_S_S_S_S_S_S_S_S_S_S_S_S_S_S_S_S_S_S_S_S_S_S_S_S_S_S_S_S_S_S_S_S_S_S_S_S_S_S_S_S_S_S_S_S_S_S_S_S_S_S_S_S_S_S_S_S_S_S_S_S_S_S_S_S_S_S_S_S_S_S_S_S_S_S_S_S_S_S_S_S_S_S_S_S_S_S_S_S_S_S_S_S_S_S_S_S_S_S_S_S_S_S_S_S_S_S_S_S_S_S_S_S_S_S_S_S_S_S_S_S_S_S_S_S_S_S_S_S_S_S_S_S_S_S_S_S_S_S_S_S_S_S_S_S_S_S_S_S_S_S_S_S_S_S_S_S_S_S_S_S_S_S_S_S_S_S_S_S_S_S_S_S_S_S_S_S_S_S_S_S_S_S_S_S_S_S_S_S_S_S_S_S_S_S_S_S_S_S_S_S_S_S_S_S_S_S_S_S_S_S_S_S_S_S_S_S_S_S_S_S_S_S_S_S_S_S_S_S_S_S_S_S_S_S_S_S_S_S_S_S_S_S_S_S_S_S_S_S_S_S_S_S_S_S_S_S_S_S_S_S_S_S_S_S_S_S_S_S_S_S_S_S_S_S_S_S_S_S_S_S_S_S_S_S_S_S_S_S_S_S_S_S_S_S_S_S_S_S_S_S_S_S_S_S_S_S_S_S_S_S_S_S_S_S_S_S_S_S_S_S_S_S_S_S_S_S_S_S_S_S_S_S_S_S_S_S_S_S_S_S_S_S_S_S_S_S_S_S_S_S_S_S_S_S_S_S_S_S_S_S_S_S_S_S_S_S_S_S_S_S_S_S_S_S_S_S_S_S_S_S_S_S_S_S_S_S_S_S_S_S_S_S_S_S_S_S_S_S_S_S_S_S_S_S_S_S_S_S_S_S_S_S_S_S_S_S_S__param_443];
	ld.param.u64 	%rd445, [_Z4racePiS_S_S_S_S_S_S_S_S_S_S_S_S_S_S_S_S_S_S_S_S_S_S_S_S_S_S_S_S_S_S_S_S_S_S_S_S_S_S_S_S_S_S_S_S_S_S_S_S_S_S_S_S_S_S_S_S_S_S_S_S_S_S_S_S_S_S_S_S_S_S_S_S_S_S_S_S_S_S_S_S_S_S_S_S_S_S_S_S_S_S_S_S_S_S_S_S_S_S_S_S_S_S_S_S_S_S_S_S_S_S_S_S_S_S_S_S_S_S_S_S_S_S_S_S_S_S_S_S_S_S_S_S_S_S_S_S_S_S_S_S_S_S_S_S_S_S_S_S_S_S_S_S_S_S_S_S_S_S_S_S_S_S_S_S_S_S_S_S_S_S_S_S_S_S_S_S_S_S_S_S_S_S_S_S_S_S_S_S_S_S_S_S_S_S_S_S_S_S_S_S_S_S_S_S_S_S_S_S_S_S_S_S_S_S_S_S_S_S_S_S_S_S_S_S_S_S_S_S_S_S_S_S_S_S_S_S_S_S_S_S_S_S_S_S_S_S_S_S_S_S_S_S_S_S_S_S_S_S_S_S_S_S_S_S_S_S_S_S_S_S_S_S_S_S_S_S_S_S_S_S_S_S_S_S_S_S_S_S_S_S_S_S_S_S_S_S_S_S_S_S_S_S_S_S_S_S_S_S_S_S_S_S_S_S_S_S_S_S_S_S_S_S_S_S_S_S_S_S_S_S_S_S_S_S_S_S_S_S_S_S_S_S_S_S_S_S_S_S_S_S_S_S_S_S_S_S_S_S_S_S_S_S_S_S_S_S_S_S_S_S_S_S_S_S_S_S_S_S_S_S_S_S_S_S_S_S_S_S_S_S_S_S_S_S_S_S_S_S_S_S_S_S_S_S_S_S_S_S_S_S_S_S_S_S_S_S_S_S_S_S_S_S_S_S_S_S_S_S_S_S_S_S_S_S_S_S_S_S_S_S_S_S_S_S_S_S_S_S_S_S_S_S_S_S_S_S_S_S_S_S_S_S_S_S_S_S_S_S_S_S_S_S_S_S_S_S_S_S_S_S_S_S_S_S_S_S_S_S_S_S_S_S_S_S_S_S_S_S_S_S_S_S_S_S_S_S_S_S_S_S_S_S_S_S_S_S_S_S_S_S_S_S_S_S_S_S_S_S_S_S_S_S_S_S_S_S_S_S_S_S_S_S_S_S_S_S_S_S_S_S_S_S_S_S_S_S_S_S_S_S_S_S_S_S_S_S_S_S_S_S_S_S_S_S_S_S_S_S_S_S_S_S_S_S_S_S_S_S_S_S_S_S_S_S_S_S_S_S_S_S_S_S_S_S_S_S_S_S_S_S_S_S_S_S_S_S_S_S_S_S_S_S_S_S_S_S_S_S_S_S_S_S_S_S_S_S_S_S_S_S_S_S_S_S_S_S_S_S_S_S_S_S_S_S_S_S_S_S_S_S_S_S_S_S_S_S_S_S_S_S_S_S_S_S_S_S_S_S_S_S_S_S_S_S_S_S_S_S_S_S_S_S_S_S_S_S_S_S_S_S_S_S_S_S_S_S_S_S_S_S_S_S_S_S_S_S_S_S_S_S_S_S_S_S_S_S_S_S_S_S_S_S_S_S_S_S_S_S_S_S_S_S_S_S_S_S_S_S_S_S_S_S_S_S_S_S_S_S_S_S_S_S_S_S_S_S_S_S_S_S_S_S_S_S_S_S_S_S_S_S_S_S_S_S_S_S_S_S_S_S_S_S_S_S_S_S_S_S_S_S_S_S_S_S_S_S_S_S_S_S_S_S_S_S_S_S_S_S_S_S_S_S_S_S_S_S_S_S_S_S_S_S_S_S_S_S_S_S_S_S_S_S_S_S_S_S_S_S_S_S_S_S_S_S_S_S_S_S_S_S_S_S_S_S_S_S_S_S_S_S_S_S_S_S_S_S_S_S_S_S_S_S_S_S_S_S_S_S_S_S_S_S_S_S_S_S_S_S_S_S_S_S_S_S_S_S_S_S_S_S_S_S_S_S_S_S_S_S_S_S_S_S_S_S_S_S_S_S_S_S_S_S_S_S_S_S_S_S_S_S_S_S_S_S_S_S_S_S_S_S_S_S_S_S_S_S_S_S_S_S_S_S_S_S_S_S_S_S_S_S_S_S_S_S_S_S_S_S_S_S_S_S_S_S_S_S_S_S_S_S_S_S_S_S_S_S_S_S_S_S_S_S_S_S_S_S_S_S_S_S_S_S_S_S_S_S_S_S_S_S_S_S__param_444];
	ld.param.u64 	%rd446, [_Z4racePiS_S_S_S_S_S_S_S_S_S_S_S_S_S_S_S_S_S_S_S_S_S_S_S_S_S_S_S_S_S_S_S_S_S_S_S_S_S_S_S_S_S_S_S_S_S_S_S_S_S_S_S_S_S_S_S_S_S_S_S_S_S_S_S_S_S_S_S_S_S_S_S_S_S_S_S_S_S_S_S_S_S_S_S_S_S_S_S_S_S_S_S_S_S_S_S_S_S_S_S_S_S_S_S_S_S_S_S_S_S_S_S_S_S_S_S_S_S_S_S_S_S_S_S_S_S_S_S_S_S_S_S_S_S_S_S_S_S_S_S_S_S_S_S_S_S_S_S_S_S_S_S_S_S_S_S_S_S_S_S_S_S_S_S_S_S_S_S_S_S_S_S_S_S_S_S_S_S_S_S_S_S_S_S_S_S_S_S_S_S_S_S_S_S_S_S_S_S_S_S_S_S_S_S_S_S_S_S_S_S_S_S_S_S_S_S_S_S_S_S_S_S_S_S_S_S_S_S_S_S_S_S_S_S_S_S_S_S_S_S_S_S_S_S_S_S_S_S_S_S_S_S_S_S_S_S_S_S_S_S_S_S_S_S_S_S_S_S_S_S_S_S_S_S_S_S_S_S_S_S_S_S_S_S_S_S_S_S_S_S_S_S_S_S_S_S_S_S_S_S_S_S_S_S_S_S_S_S_S_S_S_S_S_S_S_S_S_S_S_S_S_S_S_S_S_S_S_S_S_S_S_S_S_S_S_S_S_S_S_S_S_S_S_S_S_S_S_S_S_S_S_S_S_S_S_S_S_S_S_S_S_S_S_S_S_S_S_S_S_S_S_S_S_S_S_S_S_S_S_S_S_S_S_S_S_S_S_S_S_S_S_S_S_S_S_S_S_S_S_S_S_S_S_S_S_S_S_S_S_S_S_S_S_S_S_S_S_S_S_S_S_S_S_S_S_S_S_S_S_S_S_S_S_S_S_S_S_S_S_S_S_S_S_S_S_S_S_S_S_S_S_S_S_S_S_S_S_S_S_S_S_S_S_S_S_S_S_S_S_S_S_S_S_S_S_S_S_S_S_S_S_S_S_S_S_S_S_S_S_S_S_S_S_S_S_S_S_S_S_S_S_S_S_S_S_S_S_S_S_S_S_S_S_S_S_S_S_S_S_S_S_S_S_S_S_S_S_S_S_S_S_S_S_S_S_S_S_S_S_S_S_S_S_S_S_S_S_S_S_S_S_S_S_S_S_S_S_S_S_S_S_S_S_S_S_S_S_S_S_S_S_S_S_S_S_S_S_S_S_S_S_S_S_S_S_S_S_S_S_S_S_S_S_S_S_S_S_S_S_S_S_S_S_S_S_S_S_S_S_S_S_S_S_S_S_S_S_S_S_S_S_S_S_S_S_S_S_S_S_S_S_S_S_S_S_S_S_S_S_S_S_S_S_S_S_S_S_S_S_S_S_S_S_S_S_S_S_S_S_S_S_S_S_S_S_S_S_S_S_S_S_S_S_S_S_S_S_S_S_S_S_S_S_S_S_S_S_S_S_S_S_S_S_S_S_S_S_S_S_S_S_S_S_S_S_S_S_S_S_S_S_S_S_S_S_S_S_S_S_S_S_S_S_S_S_S_S_S_S_S_S_S_S_S_S_S_S_S_S_S_S_S_S_S_S_S_S_S_S_S_S_S_S_S_S_S_S_S_S_S_S_S_S_S_S_S_S_S_S_S_S_S_S_S_S_S_S_S_S_S_S_S_S_S_S_S_S_S_S_S_S_S_S_S_S_S_S_S_S_S_S_S_S_S_S_S_S_S_S_S_S_S_S_S_S_S_S_S_S_S_S_S_S_S_S_S_S_S_S_S_S_S_S_S_S_S_S_S_S_S_S_S_S_S_S_S_S_S_S_S_S_S_S_S_S_S_S_S_S_S_S_S_S_S_S_S_S_S_S_S_S_S_S_S_S_S_S_S_S_S_S_S_S_S_S_S_S_S_S_S_S_S_S_S_S_S_S_S_S_S_S_S_S_S_S_S_S_S_S_S_S_S_S_S_S_S_S_S_S_S_S_S_S_S_S_S_S_S_S_S_S_S_S_S_S_S_S_S_S_S_S_S_S_S_S_S_S_S_S_S_S_S_S_S_S_S_S_S_S_S_S_S_S_S_S_S_S_S_S_S_S_S_S_S_S_S_S_S_S_S_S_S_S_S_S_S_S_S_S_S_S_S_S_S_S_S_S_S_S_S_S_S_S_S_S_S_S_S_S_S_S_S_S_S_S_S_S_S_S_S_S_S_S__param_445];
	ld.param.u64 	%rd447, [_Z4racePiS_S_S_S_S_S_S_S_S_S_S_S_S_S_S_S_S_S_S_S_S_S_S_S_S_S_S_S_S_S_S_S_S_S_S_S_S_S_S_S_S_S_S_S_S_S_S_S_S_S_S_S_S_S_S_S_S_S_S_S_S_S_S_S_S_S_S_S_S_S_S_S_S_S_S_S_S_S_S_S_S_S_S_S_S_S_S_S_S_S_S_S_S_S_S_S_S_S_S_S_S_S_S_S_S_S_S_S_S_S_S_S_S_S_S_S_S_S_S_S_S_S_S_S_S_S_S_S_S_S_S_S_S_S_S_S_S_S_S_S_S_S_S_S_S_S_S_S_S_S_S_S_S_S_S_S_S_S_S_S_S_S_S_S_S_S_S_S_S_S_S_S_S_S_S_S_S_S_S_S_S_S_S_S_S_S_S_S_S_S_S_S_S_S_S_S_S_S_S_S_S_S_S_S_S_S_S_S_S_S_S_S_S_S_S_S_S_S_S_S_S_S_S_S_S_S_S_S_S_S_S_S_S_S_S_S_S_S_S_S_S_S_S_S_S_S_S_S_S_S_S_S_S_S_S_S_S_S_S_S_S_S_S_S_S_S_S_S_S_S_S_S_S_S_S_S_S_S_S_S_S_S_S_S_S_S_S_S_S_S_S_S_S_S_S_S_S_S_S_S_S_S_S_S_S_S_S_S_S_S_S_S_S_S_S_S_S_S_S_S_S_S_S_S_S_S_S_S_S_S_S_S_S_S_S_S_S_S_S_S_S_S_S_S_S_S_S_S_S_S_S_S_S_S_S_S_S_S_S_S_S_S_S_S_S_S_S_S_S_S_S_S_S_S_S_S_S_S_S_S_S_S_S_S_S_S_S_S_S_S_S_S_S_S_S_S_S_S_S_S_S_S_S_S_S_S_S_S_S_S_S_S_S_S_S_S_S_S_S_S_S_S_S_S_S_S_S_S_S_S_S_S_S_S_S_S_S_S_S_S_S_S_S_S_S_S_S_S_S_S_S_S_S_S_S_S_S_S_S_S_S_S_S_S_S_S_S_S_S_S_S_S_S_S_S_S_S_S_S_S_S_S_S_S_S_S_S_S_S_S_S_S_S_S_S_S_S_S_S_S_S_S_S_S_S_S_S_S_S_S_S_S_S_S_S_S_S_S_S_S_S_S_S_S_S_S_S_S_S_S_S_S_S_S_S_S_S_S_S_S_S_S_S_S_S_S_S_S_S_S_S_S_S_S_S_S_S_S_S_S_S_S_S_S_S_S_S_S_S_S_S_S_S_S_S_S_S_S_S_S_S_S_S_S_S_S_S_S_S_S_S_S_S_S_S_S_S_S_S_S_S_S_S_S_S_S_S_S_S_S_S_S_S_S_S_S_S_S_S_S_S_S_S_S_S_S_S_S_S_S_S_S_S_S_S_S_S_S_S_S_S_S_S_S_S_S_S_S_S_S_S_S_S_S_S_S_S_S_S_S_S_S_S_S_S_S_S_S_S_S_S_S_S_S_S_S_S_S_S_S_S_S_S_S_S_S_S_S_S_S_S_S_S_S_S_S_S_S_S_S_S_S_S_S_S_S_S_S_S_S_S_S_S_S_S_S_S_S_S_S_S_S_S_S_S_S_S_S_S_S_S_S_S_S_S_S_S_S_S_S_S_S_S_S_S_S_S_S_S_S_S_S_S_S_S_S_S_S_S_S_S_S_S_S_S_S_S_S_S_S_S_S_S_S_S_S_S_S_S_S_S_S_S_S_S_S_S_S_S_S_S_S_S_S_S_S_S_S_S_S_S_S_S_S_S_S_S_S_S_S_S_S_S_S_S_S_S_S_S_S_S_S_S_S_S_S_S_S_S_S_S_S_S_S_S_S_S_S_S_S_S_S_S_S_S_S_S_S_S_S_S_S_S_S_S_S_S_S_S_S_S_S_S_S_S_S_S_S_S_S_S_S_S_S_S_S_S_S_S_S_S_S_S_S_S_S_S_S_S_S_S_S_S_S_S_S_S_S_S_S_S_S_S_S_S_S_S_S_S_S_S_S_S_S_S_S_S_S_S_S_S_S_S_S_S_S_S_S_S_S_S_S_S_S_S_S_S_S_S_S_S_S_S_S_S_S_S_S_S_S_S_S_S_S_S_S_S_S_S_S_S_S_S_S_S_S_S_S_S_S_S_S_S_S_S_S_S_S_S_S_S_S_S_S_S_S_S_S_S_S_S_S_S_S_S_S_S_S_S_S_S_S_S_S_S_S_S_S_S_S_S_S_S_S_S_S_S_S_S_S_S_S_S__param_446];
	ld.param.u64 	%rd448, [_Z4racePiS_S_S_S_S_S_S_S_S_S_S_S_S_S_S_S_S_S_S_S_S_S_S_S_S_S_S_S_S_S_S_S_S_S_S_S_S_S_S_S_S_S_S_S_S_S_S_S_S_S_S_S_S_S_S_S_S_S_S_S_S_S_S_S_S_S_S_S_S_S_S_S_S_S_S_S_S_S_S_S_S_S_S_S_S_S_S_S_S_S_S_S_S_S_S_S_S_S_S_S_S_S_S_S_S_S_S_S_S_S_S_S_S_S_S_S_S_S_S_S_S_S_S_S_S_S_S_S_S_S_S_S_S_S_S_S_S_S_S_S_S_S_S_S_S_S_S_S_S_S_S_S_S_S_S_S_S_S_S_S_S_S_S_S_S_S_S_S_S_S_S_S_S_S_S_S_S_S_S_S_S_S_S_S_S_S_S_S_S_S_S_S_S_S_S_S_S_S_S_S_S_S_S_S_S_S_S_S_S_S_S_S_S_S_S_S_S_S_S_S_S_S_S_S_S_S_S_S_S_S_S_S_S_S_S_S_S_S_S_S_S_S_S_S_S_S_S_S_S_S_S_S_S_S_S_S_S_S_S_S_S_S_S_S_S_S_S_S_S_S_S_S_S_S_S_S_S_S_S_S_S_S_S_S_S_S_S_S_S_S_S_S_S_S_S_S_S_S_S_S_S_S_S_S_S_S_S_S_S_S_S_S_S_S_S_S_S_S_S_S_S_S_S_S_S_S_S_S_S_S_S_S_S_S_S_S_S_S_S_S_S_S_S_S_S_S_S_S_S_S_S_S_S_S_S_S_S_S_S_S_S_S_S_S_S_S_S_S_S_S_S_S_S_S_S_S_S_S_S_S_S_S_S_S_S_S_S_S_S_S_S_S_S_S_S_S_S_S_S_S_S_S_S_S_S_S_S_S_S_S_S_S_S_S_S_S_S_S_S_S_S_S_S_S_S_S_S_S_S_S_S_S_S_S_S_S_S_S_S_S_S_S_S_S_S_S_S_S_S_S_S_S_S_S_S_S_S_S_S_S_S_S_S_S_S_S_S_S_S_S_S_S_S_S_S_S_S_S_S_S_S_S_S_S_S_S_S_S_S_S_S_S_S_S_S_S_S_S_S_S_S_S_S_S_S_S_S_S_S_S_S_S_S_S_S_S_S_S_S_S_S_S_S_S_S_S_S_S_S_S_S_S_S_S_S_S_S_S_S_S_S_S_S_S_S_S_S_S_S_S_S_S_S_S_S_S_S_S_S_S_S_S_S_S_S_S_S_S_S_S_S_S_S_S_S_S_S_S_S_S_S_S_S_S_S_S_S_S_S_S_S_S_S_S_S_S_S_S_S_S_S_S_S_S_S_S_S_S_S_S_S_S_S_S_S_S_S_S_S_S_S_S_S_S_S_S_S_S_S_S_S_S_S_S_S_S_S_S_S_S_S_S_S_S_S_S_S_S_S_S_S_S_S_S_S_S_S_S_S_S_S_S_S_S_S_S_S_S_S_S_S_S_S_S_S_S_S_S_S_S_S_S_S_S_S_S_S_S_S_S_S_S_S_S_S_S_S_S_S_S_S_S_S_S_S_S_S_S_S_S_S_S_S_S_S_S_S_S_S_S_S_S_S_S_S_S_S_S_S_S_S_S_S_S_S_S_S_S_S_S_S_S_S_S_S_S_S_S_S_S_S_S_S_S_S_S_S_S_S_S_S_S_S_S_S_S_S_S_S_S_S_S_S_S_S_S_S_S_S_S_S_S_S_S_S_S_S_S_S_S_S_S_S_S_S_S_S_S_S_S_S_S_S_S_S_S_S_S_S_S_S_S_S_S_S_S_S_S_S_S_S_S_S_S_S_S_S_S_S_S_S_S_S_S_S_S_S_S_S_S_S_S_S_S_S_S_S_S_S_S_S_S_S_S_S_S_S_S_S_S_S_S_S_S_S_S_S_S_S_S_S_S_S_S_S_S_S_S_S_S_S_S_S_S_S_S_S_S_S_S_S_S_S_S_S_S_S_S_S_S_S_S_S_S_S_S_S_S_S_S_S_S_S_S_S_S_S_S_S_S_S_S_S_S_S_S_S_S_S_S_S_S_S_S_S_S_S_S_S_S_S_S_S_S_S_S_S_S_S_S_S_S_S_S_S_S_S_S_S_S_S_S_S_S_S_S_S_S_S_S_S_S_S_S_S_S_S_S_S_S_S_S_S_S_S_S_S_S_S_S_S_S_S_S_S_S_S_S_S_S_S_S_S_S_S_S_S_S_S_S_S_S_S_S_S_S_S_S_S_S_S_S_S__param_447];
	ld.param.u64 	%rd449, [_Z4racePiS_S_S_S_S_S_S_S_S_S_S_S_S_S_S_S_S_S_S_S_S_S_S_S_S_S_S_S_S_S_S_S_S_S_S_S_S_S_S_S_S_S_S_S_S_S_S_S_S_S_S_S_S_S_S_S_S_S_S_S_S_S_S_S_S_S_S_S_S_S_S_S_S_S_S_S_S_S_S_S_S_S_S_S_S_S_S_S_S_S_S_S_S_S_S_S_S_S_S_S_S_S_S_S_S_S_S_S_S_S_S_S_S_S_S_S_S_S_S_S_S_S_S_S_S_S_S_S_S_S_S_S_S_S_S_S_S_S_S_S_S_S_S_S_S_S_S_S_S_S_S_S_S_S_S_S_S_S_S_S_S_S_S_S_S_S_S_S_S_S_S_S_S_S_S_S_S_S_S_S_S_S_S_S_S_S_S_S_S_S_S_S_S_S_S_S_S_S_S_S_S_S_S_S_S_S_S_S_S_S_S_S_S_S_S_S_S_S_S_S_S_S_S_S_S_S_S_S_S_S_S_S_S_S_S_S_S_S_S_S_S_S_S_S_S_S_S_S_S_S_S_S_S_S_S_S_S_S_S_S_S_S_S_S_S_S_S_S_S_S_S_S_S_S_S_S_S_S_S_S_S_S_S_S_S_S_S_S_S_S_S_S_S_S_S_S_S_S_S_S_S_S_S_S_S_S_S_S_S_S_S_S_S_S_S_S_S_S_S_S_S_S_S_S_S_S_S_S_S_S_S_S_S_S_S_S_S_S_S_S_S_S_S_S_S_S_S_S_S_S_S_S_S_S_S_S_S_S_S_S_S_S_S_S_S_S_S_S_S_S_S_S_S_S_S_S_S_S_S_S_S_S_S_S_S_S_S_S_S_S_S_S_S_S_S_S_S_S_S_S_S_S_S_S_S_S_S_S_S_S_S_S_S_S_S_S_S_S_S_S_S_S_S_S_S_S_S_S_S_S_S_S_S_S_S_S_S_S_S_S_S_S_S_S_S_S_S_S_S_S_S_S_S_S_S_S_S_S_S_S_S_S_S_S_S_S_S_S_S_S_S_S_S_S_S_S_S_S_S_S_S_S_S_S_S_S_S_S_S_S_S_S_S_S_S_S_S_S_S_S_S_S_S_S_S_S_S_S_S_S_S_S_S_S_S_S_S_S_S_S_S_S_S_S_S_S_S_S_S_S_S_S_S_S_S_S_S_S_S_S_S_S_S_S_S_S_S_S_S_S_S_S_S_S_S_S_S_S_S_S_S_S_S_S_S_S_S_S_S_S_S_S_S_S_S_S_S_S_S_S_S_S_S_S_S_S_S_S_S_S_S_S_S_S_S_S_S_S_S_S_S_S_S_S_S_S_S_S_S_S_S_S_S_S_S_S_S_S_S_S_S_S_S_S_S_S_S_S_S_S_S_S_S_S_S_S_S_S_S_S_S_S_S_S_S_S_S_S_S_S_S_S_S_S_S_S_S_S_S_S_S_S_S_S_S_S_S_S_S_S_S_S_S_S_S_S_S_S_S_S_S_S_S_S_S_S_S_S_S_S_S_S_S_S_S_S_S_S_S_S_S_S_S_S_S_S_S_S_S_S_S_S_S_S_S_S_S_S_S_S_S_S_S_S_S_S_S_S_S_S_S_S_S_S_S_S_S_S_S_S_S_S_S_S_S_S_S_S_S_S_S_S_S_S_S_S_S_S_S_S_S_S_S_S_S_S_S_S_S_S_S_S_S_S_S_S_S_S_S_S_S_S_S_S_S_S_S_S_S_S_S_S_S_S_S_S_S_S_S_S_S_S_S_S_S_S_S_S_S_S_S_S_S_S_S_S_S_S_S_S_S_S_S_S_S_S_S_S_S_S_S_S_S_S_S_S_S_S_S_S_S_S_S_S_S_S_S_S_S_S_S_S_S_S_S_S_S_S_S_S_S_S_S_S_S_S_S_S_S_S_S_S_S_S_S_S_S_S_S_S_S_S_S_S_S_S_S_S_S_S_S_S_S_S_S_S_S_S_S_S_S_S_S_S_S_S_S_S_S_S_S_S_S_S_S_S_S_S_S_S_S_S_S_S_S_S_S_S_S_S_S_S_S_S_S_S_S_S_S_S_S_S_S_S_S_S_S_S_S_S_S_S_S_S_S_S_S_S_S_S_S_S_S_S_S_S_S_S_S_S_S_S_S_S_S_S_S_S_S_S_S_S_S_S_S_S_S_S_S_S_S_S_S_S_S_S_S_S_S_S_S_S_S_S_S_S_S_S_S_S_S_S_S_S_S_S_S_S_S_S_S_S_S__param_448];
	ld.param.u64 	%rd450, [_Z4racePiS_S_S_S_S_S_S_S_S_S_S_S_S_S_S_S_S_S_S_S_S_S_S_S_S_S_S_S_S_S_S_S_S_S_S_S_S_S_S_S_S_S_S_S_S_S_S_S_S_S_S_S_S_S_S_S_S_S_S_S_S_S_S_S_S_S_S_S_S_S_S_S_S_S_S_S_S_S_S_S_S_S_S_S_S_S_S_S_S_S_S_S_S_S_S_S_S_S_S_S_S_S_S_S_S_S_S_S_S_S_S_S_S_S_S_S_S_S_S_S_S_S_S_S_S_S_S_S_S_S_S_S_S_S_S_S_S_S_S_S_S_S_S_S_S_S_S_S_S_S_S_S_S_S_S_S_S_S_S_S_S_S_S_S_S_S_S_S_S_S_S_S_S_S_S_S_S_S_S_S_S_S_S_S_S_S_S_S_S_S_S_S_S_S_S_S_S_S_S_S_S_S_S_S_S_S_S_S_S_S_S_S_S_S_S_S_S_S_S_S_S_S_S_S_S_S_S_S_S_S_S_S_S_S_S_S_S_S_S_S_S_S_S_S_S_S_S_S_S_S_S_S_S_S_S_S_S_S_S_S_S_S_S_S_S_S_S_S_S_S_S_S_S_S_S_S_S_S_S_S_S_S_S_S_S_S_S_S_S_S_S_S_S_S_S_S_S_S_S_S_S_S_S_S_S_S_S_S_S_S_S_S_S_S_S_S_S_S_S_S_S_S_S_S_S_S_S_S_S_S_S_S_S_S_S_S_S_S_S_S_S_S_S_S_S_S_S_S_S_S_S_S_S_S_S_S_S_S_S_S_S_S_S_S_S_S_S_S_S_S_S_S_S_S_S_S_S_S_S_S_S_S_S_S_S_S_S_S_S_S_S_S_S_S_S_S_S_S_S_S_S_S_S_S_S_S_S_S_S_S_S_S_S_S_S_S_S_S_S_S_S_S_S_S_S_S_S_S_S_S_S_S_S_S_S_S_S_S_S_S_S_S_S_S_S_S_S_S_S_S_S_S_S_S_S_S_S_S_S_S_S_S_S_S_S_S_S_S_S_S_S_S_S_S_S_S_S_S_S_S_S_S_S_S_S_S_S_S_S_S_S_S_S_S_S_S_S_S_S_S_S_S_S_S_S_S_S_S_S_S_S_S_S_S_S_S_S_S_S_S_S_S_S_S_S_S_S_S_S_S_S_S_S_S_S_S_S_S_S_S_S_S_S_S_S_S_S_S_S_S_S_S_S_S_S_S_S_S_S_S_S_S_S_S_S_S_S_S_S_S_S_S_S_S_S_S_S_S_S_S_S_S_S_S_S_S_S_S_S_S_S_S_S_S_S_S_S_S_S_S_S_S_S_S_S_S_S_S_S_S_S_S_S_S_S_S_S_S_S_S_S_S_S_S_S_S_S_S_S_S_S_S_S_S_S_S_S_S_S_S_S_S_S_S_S_S_S_S_S_S_S_S_S_S_S_S_S_S_S_S_S_S_S_S_S_S_S_S_S_S_S_S_S_S_S_S_S_S_S_S_S_S_S_S_S_S_S_S_S_S_S_S_S_S_S_S_S_S_S_S_S_S_S_S_S_S_S_S_S_S_S_S_S_S_S_S_S_S_S_S_S_S_S_S_S_S_S_S_S_S_S_S_S_S_S_S_S_S_S_S_S_S_S_S_S_S_S_S_S_S_S_S_S_S_S_S_S_S_S_S_S_S_S_S_S_S_S_S_S_S_S_S_S_S_S_S_S_S_S_S_S_S_S_S_S_S_S_S_S_S_S_S_S_S_S_S_S_S_S_S_S_S_S_S_S_S_S_S_S_S_S_S_S_S_S_S_S_S_S_S_S_S_S_S_S_S_S_S_S_S_S_S_S_S_S_S_S_S_S_S_S_S_S_S_S_S_S_S_S_S_S_S_S_S_S_S_S_S_S_S_S_S_S_S_S_S_S_S_S_S_S_S_S_S_S_S_S_S_S_S_S_S_S_S_S_S_S_S_S_S_S_S_S_S_S_S_S_S_S_S_S_S_S_S_S_S_S_S_S_S_S_S_S_S_S_S_S_S_S_S_S_S_S_S_S_S_S_S_S_S_S_S_S_S_S_S_S_S_S_S_S_S_S_S_S_S_S_S_S_S_S_S_S_S_S_S_S_S_S_S_S_S_S_S_S_S_S_S_S_S_S_S_S_S_S_S_S_S_S_S_S_S_S_S_S_S_S_S_S_S_S_S_S_S_S_S_S_S_S_S_S_S_S_S_S_S_S_S_S_S_S_S_S_S_S_S_S_S_S_S_S_S_S__param_449];
	ld.param.u64 	%rd451, [_Z4racePiS_S_S_S_S_S_S_S_S_S_S_S_S_S_S_S_S_S_S_S_S_S_S_S_S_S_S_S_S_S_S_S_S_S_S_S_S_S_S_S_S_S_S_S_S_S_S_S_S_S_S_S_S_S_S_S_S_S_S_S_S_S_S_S_S_S_S_S_S_S_S_S_S_S_S_S_S_S_S_S_S_S_S_S_S_S_S_S_S_S_S_S_S_S_S_S_S_S_S_S_S_S_S_S_S_S_S_S_S_S_S_S_S_S_S_S_S_S_S_S_S_S_S_S_S_S_S_S_S_S_S_S_S_S_S_S_S_S_S_S_S_S_S_S_S_S_S_S_S_S_S_S_S_S_S_S_S_S_S_S_S_S_S_S_S_S_S_S_S_S_S_S_S_S_S_S_S_S_S_S_S_S_S_S_S_S_S_S_S_S_S_S_S_S_S_S_S_S_S_S_S_S_S_S_S_S_S_S_S_S_S_S_S_S_S_S_S_S_S_S_S_S_S_S_S_S_S_S_S_S_S_S_S_S_S_S_S_S_S_S_S_S_S_S_S_S_S_S_S_S_S_S_S_S_S_S_S_S_S_S_S_S_S_S_S_S_S_S_S_S_S_S_S_S_S_S_S_S_S_S_S_S_S_S_S_S_S_S_S_S_S_S_S_S_S_S_S_S_S_S_S_S_S_S_S_S_S_S_S_S_S_S_S_S_S_S_S_S_S_S_S_S_S_S_S_S_S_S_S_S_S_S_S_S_S_S_S_S_S_S_S_S_S_S_S_S_S_S_S_S_S_S_S_S_S_S_S_S_S_S_S_S_S_S_S_S_S_S_S_S_S_S_S_S_S_S_S_S_S_S_S_S_S_S_S_S_S_S_S_S_S_S_S_S_S_S_S_S_S_S_S_S_S_S_S_S_S_S_S_S_S_S_S_S_S_S_S_S_S_S_S_S_S_S_S_S_S_S_S_S_S_S_S_S_S_S_S_S_S_S_S_S_S_S_S_S_S_S_S_S_S_S_S_S_S_S_S_S_S_S_S_S_S_S_S_S_S_S_S_S_S_S_S_S_S_S_S_S_S_S_S_S_S_S_S_S_S_S_S_S_S_S_S_S_S_S_S_S_S_S_S_S_S_S_S_S_S_S_S_S_S_S_S_S_S_S_S_S_S_S_S_S_S_S_S_S_S_S_S_S_S_S_S_S_S_S_S_S_S_S_S_S_S_S_S_S_S_S_S_S_S_S_S_S_S_S_S_S_S_S_S_S_S_S_S_S_S_S_S_S_S_S_S_S_S_S_S_S_S_S_S_S_S_S_S_S_S_S_S_S_S_S_S_S_S_S_S_S_S_S_S_S_S_S_S_S_S_S_S_S_S_S_S_S_S_S_S_S_S_S_S_S_S_S_S_S_S_S_S_S_S_S_S_S_S_S_S_S_S_S_S_S_S_S_S_S_S_S_S_S_S_S_S_S_S_S_S_S_S_S_S_S_S_S_S_S_S_S_S_S_S_S_S_S_S_S_S_S_S_S_S_S_S_S_S_S_S_S_S_S_S_S_S_S_S_S_S_S_S_S_S_S_S_S_S_S_S_S_S_S_S_S_S_S_S_S_S_S_S_S_S_S_S_S_S_S_S_S_S_S_S_S_S_S_S_S_S_S_S_S_S_S_S_S_S_S_S_S_S_S_S_S_S_S_S_S_S_S_S_S_S_S_S_S_S_S_S_S_S_S_S_S_S_S_S_S_S_S_S_S_S_S_S_S_S_S_S_S_S_S_S_S_S_S_S_S_S_S_S_S_S_S_S_S_S_S_S_S_S_S_S_S_S_S_S_S_S_S_S_S_S_S_S_S_S_S_S_S_S_S_S_S_S_S_S_S_S_S_S_S_S_S_S_S_S_S_S_S_S_S_S_S_S_S_S_S_S_S_S_S_S_S_S_S_S_S_S_S_S_S_S_S_S_S_S_S_S_S_S_S_S_S_S_S_S_S_S_S_S_S_S_S_S_S_S_S_S_S_S_S_S_S_S_S_S_S_S_S_S_S_S_S_S_S_S_S_S_S_S_S_S_S_S_S_S_S_S_S_S_S_S_S_S_S_S_S_S_S_S_S_S_S_S_S_S_S_S_S_S_S_S_S_S_S_S_S_S_S_S_S_S_S_S_S_S_S_S_S_S_S_S_S_S_S_S_S_S_S_S_S_S_S_S_S_S_S_S_S_S_S_S_S_S_S_S_S_S_S_S_S_S_S_S_S_S_S_S_S_S_S_S_S_S_S_S_S_S_S_S_S_S_S_S__param_450];
	ld.param.u64 	%rd452, [_Z4racePiS_S_S_S_S_S_S_S_S_S_S_S_S_S_S_S_S_S_S_S_S_S_S_S_S_S_S_S_S_S_S_S_S_S_S_S_S_S_S_S_S_S_S_S_S_S_S_S_S_S_S_S_S_S_S_S_S_S_S_S_S_S_S_S_S_S_S_S_S_S_S_S_S_S_S_S_S_S_S_S_S_S_S_S_S_S_S_S_S_S_S_S_S_S_S_S_S_S_S_S_S_S_S_S_S_S_S_S_S_S_S_S_S_S_S_S_S_S_S_S_S_S_S_S_S_S_S_S_S_S_S_S_S_S_S_S_S_S_S_S_S_S_S_S_S_S_S_S_S_S_S_S_S_S_S_S_S_S_S_S_S_S_S_S_S_S_S_S_S_S_S_S_S_S_S_S_S_S_S_S_S_S_S_S_S_S_S_S_S_S_S_S_S_S_S_S_S_S_S_S_S_S_S_S_S_S_S_S_S_S_S_S_S_S_S_S_S_S_S_S_S_S_S_S_S_S_S_S_S_S_S_S_S_S_S_S_S_S_S_S_S_S_S_S_S_S_S_S_S_S_S_S_S_S_S_S_S_S_S_S_S_S_S_S_S_S_S_S_S_S_S_S_S_S_S_S_S_S_S_S_S_S_S_S_S_S_S_S_S_S_S_S_S_S_S_S_S_S_S_S_S_S_S_S_S_S_S_S_S_S_S_S_S_S_S_S_S_S_S_S_S_S_S_S_S_S_S_S_S_S_S_S_S_S_S_S_S_S_S_S_S_S_S_S_S_S_S_S_S_S_S_S_S_S_S_S_S_S_S_S_S_S_S_S_S_S_S_S_S_S_S_S_S_S_S_S_S_S_S_S_S_S_S_S_S_S_S_S_S_S_S_S_S_S_S_S_S_S_S_S_S_S_S_S_S_S_S_S_S_S_S_S_S_S_S_S_S_S_S_S_S_S_S_S_S_S_S_S_S_S_S_S_S_S_S_S_S_S_S_S_S_S_S_S_S_S_S_S_S_S_S_S_S_S_S_S_S_S_S_S_S_S_S_S_S_S_S_S_S_S_S_S_S_S_S_S_S_S_S_S_S_S_S_S_S_S_S_S_S_S_S_S_S_S_S_S_S_S_S_S_S_S_S_S_S_S_S_S_S_S_S_S_S_S_S_S_S_S_S_S_S_S_S_S_S_S_S_S_S_S_S_S_S_S_S_S_S_S_S_S_S_S_S_S_S_S_S_S_S_S_S_S_S_S_S_S_S_S_S_S_S_S_S_S_S_S_S_S_S_S_S_S_S_S_S_S_S_S_S_S_S_S_S_S_S_S_S_S_S_S_S_S_S_S_S_S_S_S_S_S_S_S_S_S_S_S_S_S_S_S_S_S_S_S_S_S_S_S_S_S_S_S_S_S_S_S_S_S_S_S_S_S_S_S_S_S_S_S_S_S_S_S_S_S_S_S_S_S_S_S_S_S_S_S_S_S_S_S_S_S_S_S_S_S_S_S_S_S_S_S_S_S_S_S_S_S_S_S_S_S_S_S_S_S_S_S_S_S_S_S_S_S_S_S_S_S_S_S_S_S_S_S_S_S_S_S_S_S_S_S_S_S_S_S_S_S_S_S_S_S_S_S_S_S_S_S_S_S_S_S_S_S_S_S_S_S_S_S_S_S_S_S_S_S_S_S_S_S_S_S_S_S_S_S_S_S_S_S_S_S_S_S_S_S_S_S_S_S_S_S_S_S_S_S_S_S_S_S_S_S_S_S_S_S_S_S_S_S_S_S_S_S_S_S_S_S_S_S_S_S_S_S_S_S_S_S_S_S_S_S_S_S_S_S_S_S_S_S_S_S_S_S_S_S_S_S_S_S_S_S_S_S_S_S_S_S_S_S_S_S_S_S_S_S_S_S_S_S_S_S_S_S_S_S_S_S_S_S_S_S_S_S_S_S_S_S_S_S_S_S_S_S_S_S_S_S_S_S_S_S_S_S_S_S_S_S_S_S_S_S_S_S_S_S_S_S_S_S_S_S_S_S_S_S_S_S_S_S_S_S_S_S_S_S_S_S_S_S_S_S_S_S_S_S_S_S_S_S_S_S_S_S_S_S_S_S_S_S_S_S_S_S_S_S_S_S_S_S_S_S_S_S_S_S_S_S_S_S_S_S_S_S_S_S_S_S_S_S_S_S_S_S_S_S_S_S_S_S_S_S_S_S_S_S_S_S_S_S_S_S_S_S_S_S_S_S_S_S_S_S_S_S_S_S_S_S_S_S_S_S_S_S_S_S_S_S_S_S_S_S_S_S_S__param_451];
	ld.param.u64 	%rd453, [_Z4racePiS_S_S_S_S_S_S_S_S_S_S_S_S_S_S_S_S_S_S_S_S_S_S_S_S_S_S_S_S_S_S_S_S_S_S_S_S_S_S_S_S_S_S_S_S_S_S_S_S_S_S_S_S_S_S_S_S_S_S_S_S_S_S_S_S_S_S_S_S_S_S_S_S_S_S_S_S_S_S_S_S_S_S_S_S_S_S_S_S_S_S_S_S_S_S_S_S_S_S_S_S_S_S_S_S_S_S_S_S_S_S_S_S_S_S_S_S_S_S_S_S_S_S_S_S_S_S_S_S_S_S_S_S_S_S_S_S_S_S_S_S_S_S_S_S_S_S_S_S_S_S_S_S_S_S_S_S_S_S_S_S_S_S_S_S_S_S_S_S_S_S_S_S_S_S_S_S_S_S_S_S_S_S_S_S_S_S_S_S_S_S_S_S_S_S_S_S_S_S_S_S_S_S_S_S_S_S_S_S_S_S_S_S_S_S_S_S_S_S_S_S_S_S_S_S_S_S_S_S_S_S_S_S_S_S_S_S_S_S_S_S_S_S_S_S_S_S_S_S_S_S_S_S_S_S_S_S_S_S_S_S_S_S_S_S_S_S_S_S_S_S_S_S_S_S_S_S_S_S_S_S_S_S_S_S_S_S_S_S_S_S_S_S_S_S_S_S_S_S_S_S_S_S_S_S_S_S_S_S_S_S_S_S_S_S_S_S_S_S_S_S_S_S_S_S_S_S_S_S_S_S_S_S_S_S_S_S_S_S_S_S_S_S_S_S_S_S_S_S_S_S_S_S_S_S_S_S_S_S_S_S_S_S_S_S_S_S_S_S_S_S_S_S_S_S_S_S_S_S_S_S_S_S_S_S_S_S_S_S_S_S_S_S_S_S_S_S_S_S_S_S_S_S_S_S_S_S_S_S_S_S_S_S_S_S_S_S_S_S_S_S_S_S_S_S_S_S_S_S_S_S_S_S_S_S_S_S_S_S_S_S_S_S_S_S_S_S_S_S_S_S_S_S_S_S_S_S_S_S_S_S_S_S_S_S_S_S_S_S_S_S_S_S_S_S_S_S_S_S_S_S_S_S_S_S_S_S_S_S_S_S_S_S_S_S_S_S_S_S_S_S_S_S_S_S_S_S_S_S_S_S_S_S_S_S_S_S_S_S_S_S_S_S_S_S_S_S_S_S_S_S_S_S_S_S_S_S_S_S_S_S_S_S_S_S_S_S_S_S_S_S_S_S_S_S_S_S_S_S_S_S_S_S_S_S_S_S_S_S_S_S_S_S_S_S_S_S_S_S_S_S_S_S_S_S_S_S_S_S_S_S_S_S_S_S_S_S_S_S_S_S_S_S_S_S_S_S_S_S_S_S_S_S_S_S_S_S_S_S_S_S_S_S_S_S_S_S_S_S_S_S_S_S_S_S_S_S_S_S_S_S_S_S_S_S_S_S_S_S_S_S_S_S_S_S_S_S_S_S_S_S_S_S_S_S_S_S_S_S_S_S_S_S_S_S_S_S_S_S_S_S_S_S_S_S_S_S_S_S_S_S_S_S_S_S_S_S_S_S_S_S_S_S_S_S_S_S_S_S_S_S_S_S_S_S_S_S_S_S_S_S_S_S_S_S_S_S_S_S_S_S_S_S_S_S_S_S_S_S_S_S_S_S_S_S_S_S_S_S_S_S_S_S_S_S_S_S_S_S_S_S_S_S_S_S_S_S_S_S_S_S_S_S_S_S_S_S_S_S_S_S_S_S_S_S_S_S_S_S_S_S_S_S_S_S_S_S_S_S_S_S_S_S_S_S_S_S_S_S_S_S_S_S_S_S_S_S_S_S_S_S_S_S_S_S_S_S_S_S_S_S_S_S_S_S_S_S_S_S_S_S_S_S_S_S_S_S_S_S_S_S_S_S_S_S_S_S_S_S_S_S_S_S_S_S_S_S_S_S_S_S_S_S_S_S_S_S_S_S_S_S_S_S_S_S_S_S_S_S_S_S_S_S_S_S_S_S_S_S_S_S_S_S_S_S_S_S_S_S_S_S_S_S_S_S_S_S_S_S_S_S_S_S_S_S_S_S_S_S_S_S_S_S_S_S_S_S_S_S_S_S_S_S_S_S_S_S_S_S_S_S_S_S_S_S_S_S_S_S_S_S_S_S_S_S_S_S_S_S_S_S_S_S_S_S_S_S_S_S_S_S_S_S_S_S_S_S_S_S_S_S_S_S_S_S_S_S_S_S_S_S_S_S_S_S_S_S_S_S_S_S_S_S_S_S_S_S_S_S_S_S_S_S__param_452];
	ld.param.u64 	%rd454, [_Z4racePiS_S_S_S_S_S_S_S_S_S_S_S_S_S_S_S_S_S_S_S_S_S_S_S_S_S_S_S_S_S_S_S_S_S_S_S_S_S_S_S_S_S_S_S_S_S_S_S_S_S_S_S_S_S_S_S_S_S_S_S_S_S_S_S_S_S_S_S_S_S_S_S_S_S_S_S_S_S_S_S_S_S_S_S_S_S_S_S_S_S_S_S_S_S_S_S_S_S_S_S_S_S_S_S_S_S_S_S_S_S_S_S_S_S_S_S_S_S_S_S_S_S_S_S_S_S_S_S_S_S_S_S_S_S_S_S_S_S_S_S_S_S_S_S_S_S_S_S_S_S_S_S_S_S_S_S_S_S_S_S_S_S_S_S_S_S_S_S_S_S_S_S_S_S_S_S_S_S_S_S_S_S_S_S_S_S_S_S_S_S_S_S_S_S_S_S_S_S_S_S_S_S_S_S_S_S_S_S_S_S_S_S_S_S_S_S_S_S_S_S_S_S_S_S_S_S_S_S_S_S_S_S_S_S_S_S_S_S_S_S_S_S_S_S_S_S_S_S_S_S_S_S_S_S_S_S_S_S_S_S_S_S_S_S_S_S_S_S_S_S_S_S_S_S_S_S_S_S_S_S_S_S_S_S_S_S_S_S_S_S_S_S_S_S_S_S_S_S_S_S_S_S_S_S_S_S_S_S_S_S_S_S_S_S_S_S_S_S_S_S_S_S_S_S_S_S_S_S_S_S_S_S_S_S_S_S_S_S_S_S_S_S_S_S_S_S_S_S_S_S_S_S_S_S_S_S_S_S_S_S_S_S_S_S_S_S_S_S_S_S_S_S_S_S_S_S_S_S_S_S_S_S_S_S_S_S_S_S_S_S_S_S_S_S_S_S_S_S_S_S_S_S_S_S_S_S_S_S_S_S_S_S_S_S_S_S_S_S_S_S_S_S_S_S_S_S_S_S_S_S_S_S_S_S_S_S_S_S_S_S_S_S_S_S_S_S_S_S_S_S_S_S_S_S_S_S_S_S_S_S_S_S_S_S_S_S_S_S_S_S_S_S_S_S_S_S_S_S_S_S_S_S_S_S_S_S_S_S_S_S_S_S_S_S_S_S_S_S_S_S_S_S_S_S_S_S_S_S_S_S_S_S_S_S_S_S_S_S_S_S_S_S_S_S_S_S_S_S_S_S_S_S_S_S_S_S_S_S_S_S_S_S_S_S_S_S_S_S_S_S_S_S_S_S_S_S_S_S_S_S_S_S_S_S_S_S_S_S_S_S_S_S_S_S_S_S_S_S_S_S_S_S_S_S_S_S_S_S_S_S_S_S_S_S_S_S_S_S_S_S_S_S_S_S_S_S_S_S_S_S_S_S_S_S_S_S_S_S_S_S_S_S_S_S_S_S_S_S_S_S_S_S_S_S_S_S_S_S_S_S_S_S_S_S_S_S_S_S_S_S_S_S_S_S_S_S_S_S_S_S_S_S_S_S_S_S_S_S_S_S_S_S_S_S_S_S_S_S_S_S_S_S_S_S_S_S_S_S_S_S_S_S_S_S_S_S_S_S_S_S_S_S_S_S_S_S_S_S_S_S_S_S_S_S_S_S_S_S_S_S_S_S_S_S_S_S_S_S_S_S_S_S_S_S_S_S_S_S_S_S_S_S_S_S_S_S_S_S_S_S_S_S_S_S_S_S_S_S_S_S_S_S_S_S_S_S_S_S_S_S_S_S_S_S_S_S_S_S_S_S_S_S_S_S_S_S_S_S_S_S_S_S_S_S_S_S_S_S_S_S_S_S_S_S_S_S_S_S_S_S_S_S_S_S_S_S_S_S_S_S_S_S_S_S_S_S_S_S_S_S_S_S_S_S_S_S_S_S_S_S_S_S_S_S_S_S_S_S_S_S_S_S_S_S_S_S_S_S_S_S_S_S_S_S_S_S_S_S_S_S_S_S_S_S_S_S_S_S_S_S_S_S_S_S_S_S_S_S_S_S_S_S_S_S_S_S_S_S_S_S_S_S_S_S_S_S_S_S_S_S_S_S_S_S_S_S_S_S_S_S_S_S_S_S_S_S_S_S_S_S_S_S_S_S_S_S_S_S_S_S_S_S_S_S_S_S_S_S_S_S_S_S_S_S_S_S_S_S_S_S_S_S_S_S_S_S_S_S_S_S_S_S_S_S_S_S_S_S_S_S_S_S_S_S_S_S_S_S_S_S_S_S_S_S_S_S_S_S_S_S_S_S_S_S_S_S_S_S_S_S_S_S_S_S_S_S_S_S_S_S_S_S_S__param_453];
	ld.param.u64 	%rd455, [_Z4racePiS_S_S_S_S_S_S_S_S_S_S_S_S_S_S_S_S_S_S_S_S_S_S_S_S_S_S_S_S_S_S_S_S_S_S_S_S_S_S_S_S_S_S_S_S_S_S_S_S_S_S_S_S_S_S_S_S_S_S_S_S_S_S_S_S_S_S_S_S_S_S_S_S_S_S_S_S_S_S_S_S_S_S_S_S_S_S_S_S_S_S_S_S_S_S_S_S_S_S_S_S_S_S_S_S_S_S_S_S_S_S_S_S_S_S_S_S_S_S_S_S_S_S_S_S_S_S_S_S_S_S_S_S_S_S_S_S_S_S_S_S_S_S_S_S_S_S_S_S_S_S_S_S_S_S_S_S_S_S_S_S_S_S_S_S_S_S_S_S_S_S_S_S_S_S_S_S_S_S_S_S_S_S_S_S_S_S_S_S_S_S_S_S_S_S_S_S_S_S_S_S_S_S_S_S_S_S_S_S_S_S_S_S_S_S_S_S_S_S_S_S_S_S_S_S_S_S_S_S_S_S_S_S_S_S_S_S_S_S_S_S_S_S_S_S_S_S_S_S_S_S_S_S_S_S_S_S_S_S_S_S_S_S_S_S_S_S_S_S_S_S_S_S_S_S_S_S_S_S_S_S_S_S_S_S_S_S_S_S_S_S_S_S_S_S_S_S_S_S_S_S_S_S_S_S_S_S_S_S_S_S_S_S_S_S_S_S_S_S_S_S_S_S_S_S_S_S_S_S_S_S_S_S_S_S_S_S_S_S_S_S_S_S_S_S_S_S_S_S_S_S_S_S_S_S_S_S_S_S_S_S_S_S_S_S_S_S_S_S_S_S_S_S_S_S_S_S_S_S_S_S_S_S_S_S_S_S_S_S_S_S_S_S_S_S_S_S_S_S_S_S_S_S_S_S_S_S_S_S_S_S_S_S_S_S_S_S_S_S_S_S_S_S_S_S_S_S_S_S_S_S_S_S_S_S_S_S_S_S_S_S_S_S_S_S_S_S_S_S_S_S_S_S_S_S_S_S_S_S_S_S_S_S_S_S_S_S_S_S_S_S_S_S_S_S_S_S_S_S_S_S_S_S_S_S_S_S_S_S_S_S_S_S_S_S_S_S_S_S_S_S_S_S_S_S_S_S_S_S_S_S_S_S_S_S_S_S_S_S_S_S_S_S_S_S_S_S_S_S_S_S_S_S_S_S_S_S_S_S_S_S_S_S_S_S_S_S_S_S_S_S_S_S_S_S_S_S_S_S_S_S_S_S_S_S_S_S_S_S_S_S_S_S_S_S_S_S_S_S_S_S_S_S_S_S_S_S_S_S_S_S_S_S_S_S_S_S_S_S_S_S_S_S_S_S_S_S_S_S_S_S_S_S_S_S_S_S_S_S_S_S_S_S_S_S_S_S_S_S_S_S_S_S_S_S_S_S_S_S_S_S_S_S_S_S_S_S_S_S_S_S_S_S_S_S_S_S_S_S_S_S_S_S_S_S_S_S_S_S_S_S_S_S_S_S_S_S_S_S_S_S_S_S_S_S_S_S_S_S_S_S_S_S_S_S_S_S_S_S_S_S_S_S_S_S_S_S_S_S_S_S_S_S_S_S_S_S_S_S_S_S_S_S_S_S_S_S_S_S_S_S_S_S_S_S_S_S_S_S_S_S_S_S_S_S_S_S_S_S_S_S_S_S_S_S_S_S_S_S_S_S_S_S_S_S_S_S_S_S_S_S_S_S_S_S_S_S_S_S_S_S_S_S_S_S_S_S_S_S_S_S_S_S_S_S_S_S_S_S_S_S_S_S_S_S_S_S_S_S_S_S_S_S_S_S_S_S_S_S_S_S_S_S_S_S_S_S_S_S_S_S_S_S_S_S_S_S_S_S_S_S_S_S_S_S_S_S_S_S_S_S_S_S_S_S_S_S_S_S_S_S_S_S_S_S_S_S_S_S_S_S_S_S_S_S_S_S_S_S_S_S_S_S_S_S_S_S_S_S_S_S_S_S_S_S_S_S_S_S_S_S_S_S_S_S_S_S_S_S_S_S_S_S_S_S_S_S_S_S_S_S_S_S_S_S_S_S_S_S_S_S_S_S_S_S_S_S_S_S_S_S_S_S_S_S_S_S_S_S_S_S_S_S_S_S_S_S_S_S_S_S_S_S_S_S_S_S_S_S_S_S_S_S_S_S_S_S_S_S_S_S_S_S_S_S_S_S_S_S_S_S_S_S_S_S_S_S_S_S_S_S_S_S_S_S_S_S_S_S_S_S_S_S_S_S_S_S_S_S_S_S_S_S__param_454];
	ld.param.u64 	%rd456, [_Z4racePiS_S_S_S_S_S_S_S_S_S_S_S_S_S_S_S_S_S_S_S_S_S_S_S_S_S_S_S_S_S_S_S_S_S_S_S_S_S_S_S_S_S_S_S_S_S_S_S_S_S_S_S_S_S_S_S_S_S_S_S_S_S_S_S_S_S_S_S_S_S_S_S_S_S_S_S_S_S_S_S_S_S_S_S_S_S_S_S_S_S_S_S_S_S_S_S_S_S_S_S_S_S_S_S_S_S_S_S_S_S_S_S_S_S_S_S_S_S_S_S_S_S_S_S_S_S_S_S_S_S_S_S_S_S_S_S_S_S_S_S_S_S_S_S_S_S_S_S_S_S_S_S_S_S_S_S_S_S_S_S_S_S_S_S_S_S_S_S_S_S_S_S_S_S_S_S_S_S_S_S_S_S_S_S_S_S_S_S_S_S_S_S_S_S_S_S_S_S_S_S_S_S_S_S_S_S_S_S_S_S_S_S_S_S_S_S_S_S_S_S_S_S_S_S_S_S_S_S_S_S_S_S_S_S_S_S_S_S_S_S_S_S_S_S_S_S_S_S_S_S_S_S_S_S_S_S_S_S_S_S_S_S_S_S_S_S_S_S_S_S_S_S_S_S_S_S_S_S_S_S_S_S_S_S_S_S_S_S_S_S_S_S_S_S_S_S_S_S_S_S_S_S_S_S_S_S_S_S_S_S_S_S_S_S_S_S_S_S_S_S_S_S_S_S_S_S_S_S_S_S_S_S_S_S_S_S_S_S_S_S_S_S_S_S_S_S_S_S_S_S_S_S_S_S_S_S_S_S_S_S_S_S_S_S_S_S_S_S_S_S_S_S_S_S_S_S_S_S_S_S_S_S_S_S_S_S_S_S_S_S_S_S_S_S_S_S_S_S_S_S_S_S_S_S_S_S_S_S_S_S_S_S_S_S_S_S_S_S_S_S_S_S_S_S_S_S_S_S_S_S_S_S_S_S_S_S_S_S_S_S_S_S_S_S_S_S_S_S_S_S_S_S_S_S_S_S_S_S_S_S_S_S_S_S_S_S_S_S_S_S_S_S_S_S_S_S_S_S_S_S_S_S_S_S_S_S_S_S_S_S_S_S_S_S_S_S_S_S_S_S_S_S_S_S_S_S_S_S_S_S_S_S_S_S_S_S_S_S_S_S_S_S_S_S_S_S_S_S_S_S_S_S_S_S_S_S_S_S_S_S_S_S_S_S_S_S_S_S_S_S_S_S_S_S_S_S_S_S_S_S_S_S_S_S_S_S_S_S_S_S_S_S_S_S_S_S_S_S_S_S_S_S_S_S_S_S_S_S_S_S_S_S_S_S_S_S_S_S_S_S_S_S_S_S_S_S_S_S_S_S_S_S_S_S_S_S_S_S_S_S_S_S_S_S_S_S_S_S_S_S_S_S_S_S_S_S_S_S_S_S_S_S_S_S_S_S_S_S_S_S_S_S_S_S_S_S_S_S_S_S_S_S_S_S_S_S_S_S_S_S_S_S_S_S_S_S_S_S_S_S_S_S_S_S_S_S_S_S_S_S_S_S_S_S_S_S_S_S_S_S_S_S_S_S_S_S_S_S_S_S_S_S_S_S_S_S_S_S_S_S_S_S_S_S_S_S_S_S_S_S_S_S_S_S_S_S_S_S_S_S_S_S_S_S_S_S_S_S_S_S_S_S_S_S_S_S_S_S_S_S_S_S_S_S_S_S_S_S_S_S_S_S_S_S_S_S_S_S_S_S_S_S_S_S_S_S_S_S_S_S_S_S_S_S_S_S_S_S_S_S_S_S_S_S_S_S_S_S_S_S_S_S_S_S_S_S_S_S_S_S_S_S_S_S_S_S_S_S_S_S_S_S_S_S_S_S_S_S_S_S_S_S_S_S_S_S_S_S_S_S_S_S_S_S_S_S_S_S_S_S_S_S_S_S_S_S_S_S_S_S_S_S_S_S_S_S_S_S_S_S_S_S_S_S_S_S_S_S_S_S_S_S_S_S_S_S_S_S_S_S_S_S_S_S_S_S_S_S_S_S_S_S_S_S_S_S_S_S_S_S_S_S_S_S_S_S_S_S_S_S_S_S_S_S_S_S_S_S_S_S_S_S_S_S_S_S_S_S_S_S_S_S_S_S_S_S_S_S_S_S_S_S_S_S_S_S_S_S_S_S_S_S_S_S_S_S_S_S_S_S_S_S_S_S_S_S_S_S_S_S_S_S_S_S_S_S_S_S_S_S_S_S_S_S_S_S_S_S_S_S_S_S_S_S_S_S_S_S_S_S_S_S_S__param_455];
	ld.param.u64 	%rd457, [_Z4racePiS_S_S_S_S_S_S_S_S_S_S_S_S_S_S_S_S_S_S_S_S_S_S_S_S_S_S_S_S_S_S_S_S_S_S_S_S_S_S_S_S_S_S_S_S_S_S_S_S_S_S_S_S_S_S_S_S_S_S_S_S_S_S_S_S_S_S_S_S_S_S_S_S_S_S_S_S_S_S_S_S_S_S_S_S_S_S_S_S_S_S_S_S_S_S_S_S_S_S_S_S_S_S_S_S_S_S_S_S_S_S_S_S_S_S_S_S_S_S_S_S_S_S_S_S_S_S_S_S_S_S_S_S_S_S_S_S_S_S_S_S_S_S_S_S_S_S_S_S_S_S_S_S_S_S_S_S_S_S_S_S_S_S_S_S_S_S_S_S_S_S_S_S_S_S_S_S_S_S_S_S_S_S_S_S_S_S_S_S_S_S_S_S_S_S_S_S_S_S_S_S_S_S_S_S_S_S_S_S_S_S_S_S_S_S_S_S_S_S_S_S_S_S_S_S_S_S_S_S_S_S_S_S_S_S_S_S_S_S_S_S_S_S_S_S_S_S_S_S_S_S_S_S_S_S_S_S_S_S_S_S_S_S_S_S_S_S_S_S_S_S_S_S_S_S_S_S_S_S_S_S_S_S_S_S_S_S_S_S_S_S_S_S_S_S_S_S_S_S_S_S_S_S_S_S_S_S_S_S_S_S_S_S_S_S_S_S_S_S_S_S_S_S_S_S_S_S_S_S_S_S_S_S_S_S_S_S_S_S_S_S_S_S_S_S_S_S_S_S_S_S_S_S_S_S_S_S_S_S_S_S_S_S_S_S_S_S_S_S_S_S_S_S_S_S_S_S_S_S_S_S_S_S_S_S_S_S_S_S_S_S_S_S_S_S_S_S_S_S_S_S_S_S_S_S_S_S_S_S_S_S_S_S_S_S_S_S_S_S_S_S_S_S_S_S_S_S_S_S_S_S_S_S_S_S_S_S_S_S_S_S_S_S_S_S_S_S_S_S_S_S_S_S_S_S_S_S_S_S_S_S_S_S_S_S_S_S_S_S_S_S_S_S_S_S_S_S_S_S_S_S_S_S_S_S_S_S_S_S_S_S_S_S_S_S_S_S_S_S_S_S_S_S_S_S_S_S_S_S_S_S_S_S_S_S_S_S_S_S_S_S_S_S_S_S_S_S_S_S_S_S_S_S_S_S_S_S_S_S_S_S_S_S_S_S_S_S_S_S_S_S_S_S_S_S_S_S_S_S_S_S_S_S_S_S_S_S_S_S_S_S_S_S_S_S_S_S_S_S_S_S_S_S_S_S_S_S_S_S_S_S_S_S_S_S_S_S_S_S_S_S_S_S_S_S_S_S_S_S_S_S_S_S_S_S_S_S_S_S_S_S_S_S_S_S_S_S_S_S_S_S_S_S_S_S_S_S_S_S_S_S_S_S_S_S_S_S_S_S_S_S_S_S_S_S_S_S_S_S_S_S_S_S_S_S_S_S_S_S_S_S_S_S_S_S_S_S_S_S_S_S_S_S_S_S_S_S_S_S_S_S_S_S_S_S_S_S_S_S_S_S_S_S_S_S_S_S_S_S_S_S_S_S_S_S_S_S_S_S_S_S_S_S_S_S_S_S_S_S_S_S_S_S_S_S_S_S_S_S_S_S_S_S_S_S_S_S_S_S_S_S_S_S_S_S_S_S_S_S_S_S_S_S_S_S_S_S_S_S_S_S_S_S_S_S_S_S_S_S_S_S_S_S_S_S_S_S_S_S_S_S_S_S_S_S_S_S_S_S_S_S_S_S_S_S_S_S_S_S_S_S_S_S_S_S_S_S_S_S_S_S_S_S_S_S_S_S_S_S_S_S_S_S_S_S_S_S_S_S_S_S_S_S_S_S_S_S_S_S_S_S_S_S_S_S_S_S_S_S_S_S_S_S_S_S_S_S_S_S_S_S_S_S_S_S_S_S_S_S_S_S_S_S_S_S_S_S_S_S_S_S_S_S_S_S_S_S_S_S_S_S_S_S_S_S_S_S_S_S_S_S_S_S_S_S_S_S_S_S_S_S_S_S_S_S_S_S_S_S_S_S_S_S_S_S_S_S_S_S_S_S_S_S_S_S_S_S_S_S_S_S_S_S_S_S_S_S_S_S_S_S_S_S_S_S_S_S_S_S_S_S_S_S_S_S_S_S_S_S_S_S_S_S_S_S_S_S_S_S_S_S_S_S_S_S_S_S_S_S_S_S_S_S_S_S_S_S_S_S_S_S_S_S_S_S_S_S_S_S_S_S_S_S__param_456];
	ld.param.u64 	%rd458, [_Z4racePiS_S_S_S_S_S_S_S_S_S_S_S_S_S_S_S_S_S_S_S_S_S_S_S_S_S_S_S_S_S_S_S_S_S_S_S_S_S_S_S_S_S_S_S_S_S_S_S_S_S_S_S_S_S_S_S_S_S_S_S_S_S_S_S_S_S_S_S_S_S_S_S_S_S_S_S_S_S_S_S_S_S_S_S_S_S_S_S_S_S_S_S_S_S_S_S_S_S_S_S_S_S_S_S_S_S_S_S_S_S_S_S_S_S_S_S_S_S_S_S_S_S_S_S_S_S_S_S_S_S_S_S_S_S_S_S_S_S_S_S_S_S_S_S_S_S_S_S_S_S_S_S_S_S_S_S_S_S_S_S_S_S_S_S_S_S_S_S_S_S_S_S_S_S_S_S_S_S_S_S_S_S_S_S_S_S_S_S_S_S_S_S_S_S_S_S_S_S_S_S_S_S_S_S_S_S_S_S_S_S_S_S_S_S_S_S_S_S_S_S_S_S_S_S_S_S_S_S_S_S_S_S_S_S_S_S_S_S_S_S_S_S_S_S_S_S_S_S_S_S_S_S_S_S_S_S_S_S_S_S_S_S_S_S_S_S_S_S_S_S_S_S_S_S_S_S_S_S_S_S_S_S_S_S_S_S_S_S_S_S_S_S_S_S_S_S_S_S_S_S_S_S_S_S_S_S_S_S_S_S_S_S_S_S_S_S_S_S_S_S_S_S_S_S_S_S_S_S_S_S_S_S_S_S_S_S_S_S_S_S_S_S_S_S_S_S_S_S_S_S_S_S_S_S_S_S_S_S_S_S_S_S_S_S_S_S_S_S_S_S_S_S_S_S_S_S_S_S_S_S_S_S_S_S_S_S_S_S_S_S_S_S_S_S_S_S_S_S_S_S_S_S_S_S_S_S_S_S_S_S_S_S_S_S_S_S_S_S_S_S_S_S_S_S_S_S_S_S_S_S_S_S_S_S_S_S_S_S_S_S_S_S_S_S_S_S_S_S_S_S_S_S_S_S_S_S_S_S_S_S_S_S_S_S_S_S_S_S_S_S_S_S_S_S_S_S_S_S_S_S_S_S_S_S_S_S_S_S_S_S_S_S_S_S_S_S_S_S_S_S_S_S_S_S_S_S_S_S_S_S_S_S_S_S_S_S_S_S_S_S_S_S_S_S_S_S_S_S_S_S_S_S_S_S_S_S_S_S_S_S_S_S_S_S_S_S_S_S_S_S_S_S_S_S_S_S_S_S_S_S_S_S_S_S_S_S_S_S_S_S_S_S_S_S_S_S_S_S_S_S_S_S_S_S_S_S_S_S_S_S_S_S_S_S_S_S_S_S_S_S_S_S_S_S_S_S_S_S_S_S_S_S_S_S_S_S_S_S_S_S_S_S_S_S_S_S_S_S_S_S_S_S_S_S_S_S_S_S_S_S_S_S_S_S_S_S_S_S_S_S_S_S_S_S_S_S_S_S_S_S_S_S_S_S_S_S_S_S_S_S_S_S_S_S_S_S_S_S_S_S_S_S_S_S_S_S_S_S_S_S_S_S_S_S_S_S_S_S_S_S_S_S_S_S_S_S_S_S_S_S_S_S_S_S_S_S_S_S_S_S_S_S_S_S_S_S_S_S_S_S_S_S_S_S_S_S_S_S_S_S_S_S_S_S_S_S_S_S_S_S_S_S_S_S_S_S_S_S_S_S_S_S_S_S_S_S_S_S_S_S_S_S_S_S_S_S_S_S_S_S_S_S_S_S_S_S_S_S_S_S_S_S_S_S_S_S_S_S_S_S_S_S_S_S_S_S_S_S_S_S_S_S_S_S_S_S_S_S_S_S_S_S_S_S_S_S_S_S_S_S_S_S_S_S_S_S_S_S_S_S_S_S_S_S_S_S_S_S_S_S_S_S_S_S_S_S_S_S_S_S_S_S_S_S_S_S_S_S_S_S_S_S_S_S_S_S_S_S_S_S_S_S_S_S_S_S_S_S_S_S_S_S_S_S_S_S_S_S_S_S_S_S_S_S_S_S_S_S_S_S_S_S_S_S_S_S_S_S_S_S_S_S_S_S_S_S_S_S_S_S_S_S_S_S_S_S_S_S_S_S_S_S_S_S_S_S_S_S_S_S_S_S_S_S_S_S_S_S_S_S_S_S_S_S_S_S_S_S_S_S_S_S_S_S_S_S_S_S_S_S_S_S_S_S_S_S_S_S_S_S_S_S_S_S_S_S_S_S_S_S_S_S_S_S_S_S_S_S_S_S_S_S_S_S_S_S_S_S_S_S_S_S_S__param_457];
	ld.param.u64 	%rd459, [_Z4racePiS_S_S_S_S_S_S_S_S_S_S_S_S_S_S_S_S_S_S_S_S_S_S_S_S_S_S_S_S_S_S_S_S_S_S_S_S_S_S_S_S_S_S_S_S_S_S_S_S_S_S_S_S_S_S_S_S_S_S_S_S_S_S_S_S_S_S_S_S_S_S_S_S_S_S_S_S_S_S_S_S_S_S_S_S_S_S_S_S_S_S_S_S_S_S_S_S_S_S_S_S_S_S_S_S_S_S_S_S_S_S_S_S_S_S_S_S_S_S_S_S_S_S_S_S_S_S_S_S_S_S_S_S_S_S_S_S_S_S_S_S_S_S_S_S_S_S_S_S_S_S_S_S_S_S_S_S_S_S_S_S_S_S_S_S_S_S_S_S_S_S_S_S_S_S_S_S_S_S_S_S_S_S_S_S_S_S_S_S_S_S_S_S_S_S_S_S_S_S_S_S_S_S_S_S_S_S_S_S_S_S_S_S_S_S_S_S_S_S_S_S_S_S_S_S_S_S_S_S_S_S_S_S_S_S_S_S_S_S_S_S_S_S_S_S_S_S_S_S_S_S_S_S_S_S_S_S_S_S_S_S_S_S_S_S_S_S_S_S_S_S_S_S_S_S_S_S_S_S_S_S_S_S_S_S_S_S_S_S_S_S_S_S_S_S_S_S_S_S_S_S_S_S_S_S_S_S_S_S_S_S_S_S_S_S_S_S_S_S_S_S_S_S_S_S_S_S_S_S_S_S_S_S_S_S_S_S_S_S_S_S_S_S_S_S_S_S_S_S_S_S_S_S_S_S_S_S_S_S_S_S_S_S_S_S_S_S_S_S_S_S_S_S_S_S_S_S_S_S_S_S_S_S_S_S_S_S_S_S_S_S_S_S_S_S_S_S_S_S_S_S_S_S_S_S_S_S_S_S_S_S_S_S_S_S_S_S_S_S_S_S_S_S_S_S_S_S_S_S_S_S_S_S_S_S_S_S_S_S_S_S_S_S_S_S_S_S_S_S_S_S_S_S_S_S_S_S_S_S_S_S_S_S_S_S_S_S_S_S_S_S_S_S_S_S_S_S_S_S_S_S_S_S_S_S_S_S_S_S_S_S_S_S_S_S_S_S_S_S_S_S_S_S_S_S_S_S_S_S_S_S_S_S_S_S_S_S_S_S_S_S_S_S_S_S_S_S_S_S_S_S_S_S_S_S_S_S_S_S_S_S_S_S_S_S_S_S_S_S_S_S_S_S_S_S_S_S_S_S_S_S_S_S_S_S_S_S_S_S_S_S_S_S_S_S_S_S_S_S_S_S_S_S_S_S_S_S_S_S_S_S_S_S_S_S_S_S_S_S_S_S_S_S_S_S_S_S_S_S_S_S_S_S_S_S_S_S_S_S_S_S_S_S_S_S_S_S_S_S_S_S_S_S_S_S_S_S_S_S_S_S_S_S_S_S_S_S_S_S_S_S_S_S_S_S_S_S_S_S_S_S_S_S_S_S_S_S_S_S_S_S_S_S_S_S_S_S_S_S_S_S_S_S_S_S_S_S_S_S_S_S_S_S_S_S_S_S_S_S_S_S_S_S_S_S_S_S_S_S_S_S_S_S_S_S_S_S_S_S_S_S_S_S_S_S_S_S_S_S_S_S_S_S_S_S_S_S_S_S_S_S_S_S_S_S_S_S_S_S_S_S_S_S_S_S_S_S_S_S_S_S_S_S_S_S_S_S_S_S_S_S_S_S_S_S_S_S_S_S_S_S_S_S_S_S_S_S_S_S_S_S_S_S_S_S_S_S_S_S_S_S_S_S_S_S_S_S_S_S_S_S_S_S_S_S_S_S_S_S_S_S_S_S_S_S_S_S_S_S_S_S_S_S_S_S_S_S_S_S_S_S_S_S_S_S_S_S_S_S_S_S_S_S_S_S_S_S_S_S_S_S_S_S_S_S_S_S_S_S_S_S_S_S_S_S_S_S_S_S_S_S_S_S_S_S_S_S_S_S_S_S_S_S_S_S_S_S_S_S_S_S_S_S_S_S_S_S_S_S_S_S_S_S_S_S_S_S_S_S_S_S_S_S_S_S_S_S_S_S_S_S_S_S_S_S_S_S_S_S_S_S_S_S_S_S_S_S_S_S_S_S_S_S_S_S_S_S_S_S_S_S_S_S_S_S_S_S_S_S_S_S_S_S_S_S_S_S_S_S_S_S_S_S_S_S_S_S_S_S_S_S_S_S_S_S_S_S_S_S_S_S_S_S_S_S_S_S_S_S_S_S_S_S_S_S_S_S_S_S_S_S_S_S__param_458];
	ld.param.u64 	%rd460, [_Z4racePiS_S_S_S_S_S_S_S_S_S_S_S_S_S_S_S_S_S_S_S_S_S_S_S_S_S_S_S_S_S_S_S_S_S_S_S_S_S_S_S_S_S_S_S_S_S_S_S_S_S_S_S_S_S_S_S_S_S_S_S_S_S_S_S_S_S_S_S_S_S_S_S_S_S_S_S_S_S_S_S_S_S_S_S_S_S_S_S_S_S_S_S_S_S_S_S_S_S_S_S_S_S_S_S_S_S_S_S_S_S_S_S_S_S_S_S_S_S_S_S_S_S_S_S_S_S_S_S_S_S_S_S_S_S_S_S_S_S_S_S_S_S_S_S_S_S_S_S_S_S_S_S_S_S_S_S_S_S_S_S_S_S_S_S_S_S_S_S_S_S_S_S_S_S_S_S_S_S_S_S_S_S_S_S_S_S_S_S_S_S_S_S_S_S_S_S_S_S_S_S_S_S_S_S_S_S_S_S_S_S_S_S_S_S_S_S_S_S_S_S_S_S_S_S_S_S_S_S_S_S_S_S_S_S_S_S_S_S_S_S_S_S_S_S_S_S_S_S_S_S_S_S_S_S_S_S_S_S_S_S_S_S_S_S_S_S_S_S_S_S_S_S_S_S_S_S_S_S_S_S_S_S_S_S_S_S_S_S_S_S_S_S_S_S_S_S_S_S_S_S_S_S_S_S_S_S_S_S_S_S_S_S_S_S_S_S_S_S_S_S_S_S_S_S_S_S_S_S_S_S_S_S_S_S_S_S_S_S_S_S_S_S_S_S_S_S_S_S_S_S_S_S_S_S_S_S_S_S_S_S_S_S_S_S_S_S_S_S_S_S_S_S_S_S_S_S_S_S_S_S_S_S_S_S_S_S_S_S_S_S_S_S_S_S_S_S_S_S_S_S_S_S_S_S_S_S_S_S_S_S_S_S_S_S_S_S_S_S_S_S_S_S_S_S_S_S_S_S_S_S_S_S_S_S_S_S_S_S_S_S_S_S_S_S_S_S_S_S_S_S_S_S_S_S_S_S_S_S_S_S_S_S_S_S_S_S_S_S_S_S_S_S_S_S_S_S_S_S_S_S_S_S_S_S_S_S_S_S_S_S_S_S_S_S_S_S_S_S_S_S_S_S_S_S_S_S_S_S_S_S_S_S_S_S_S_S_S_S_S_S_S_S_S_S_S_S_S_S_S_S_S_S_S_S_S_S_S_S_S_S_S_S_S_S_S_S_S_S_S_S_S_S_S_S_S_S_S_S_S_S_S_S_S_S_S_S_S_S_S_S_S_S_S_S_S_S_S_S_S_S_S_S_S_S_S_S_S_S_S_S_S_S_S_S_S_S_S_S_S_S_S_S_S_S_S_S_S_S_S_S_S_S_S_S_S_S_S_S_S_S_S_S_S_S_S_S_S_S_S_S_S_S_S_S_S_S_S_S_S_S_S_S_S_S_S_S_S_S_S_S_S_S_S_S_S_S_S_S_S_S_S_S_S_S_S_S_S_S_S_S_S_S_S_S_S_S_S_S_S_S_S_S_S_S_S_S_S_S_S_S_S_S_S_S_S_S_S_S_S_S_S_S_S_S_S_S_S_S_S_S_S_S_S_S_S_S_S_S_S_S_S_S_S_S_S_S_S_S_S_S_S_S_S_S_S_S_S_S_S_S_S_S_S_S_S_S_S_S_S_S_S_S_S_S_S_S_S_S_S_S_S_S_S_S_S_S_S_S_S_S_S_S_S_S_S_S_S_S_S_S_S_S_S_S_S_S_S_S_S_S_S_S_S_S_S_S_S_S_S_S_S_S_S_S_S_S_S_S_S_S_S_S_S_S_S_S_S_S_S_S_S_S_S_S_S_S_S_S_S_S_S_S_S_S_S_S_S_S_S_S_S_S_S_S_S_S_S_S_S_S_S_S_S_S_S_S_S_S_S_S_S_S_S_S_S_S_S_S_S_S_S_S_S_S_S_S_S_S_S_S_S_S_S_S_S_S_S_S_S_S_S_S_S_S_S_S_S_S_S_S_S_S_S_S_S_S_S_S_S_S_S_S_S_S_S_S_S_S_S_S_S_S_S_S_S_S_S_S_S_S_S_S_S_S_S_S_S_S_S_S_S_S_S_S_S_S_S_S_S_S_S_S_S_S_S_S_S_S_S_S_S_S_S_S_S_S_S_S_S_S_S_S_S_S_S_S_S_S_S_S_S_S_S_S_S_S_S_S_S_S_S_S_S_S_S_S_S_S_S_S_S_S_S_S_S_S_S_S_S_S_S_S_S_S_S_S_S_S_S_S_S_S_S__param_459];
	ld.param.u64 	%rd461, [_Z4racePiS_S_S_S_S_S_S_S_S_S_S_S_S_S_S_S_S_S_S_S_S_S_S_S_S_S_S_S_S_S_S_S_S_S_S_S_S_S_S_S_S_S_S_S_S_S_S_S_S_S_S_S_S_S_S_S_S_S_S_S_S_S_S_S_S_S_S_S_S_S_S_S_S_S_S_S_S_S_S_S_S_S_S_S_S_S_S_S_S_S_S_S_S_S_S_S_S_S_S_S_S_S_S_S_S_S_S_S_S_S_S_S_S_S_S_S_S_S_S_S_S_S_S_S_S_S_S_S_S_S_S_S_S_S_S_S_S_S_S_S_S_S_S_S_S_S_S_S_S_S_S_S_S_S_S_S_S_S_S_S_S_S_S_S_S_S_S_S_S_S_S_S_S_S_S_S_S_S_S_S_S_S_S_S_S_S_S_S_S_S_S_S_S_S_S_S_S_S_S_S_S_S_S_S_S_S_S_S_S_S_S_S_S_S_S_S_S_S_S_S_S_S_S_S_S_S_S_S_S_S_S_S_S_S_S_S_S_S_S_S_S_S_S_S_S_S_S_S_S_S_S_S_S_S_S_S_S_S_S_S_S_S_S_S_S_S_S_S_S_S_S_S_S_S_S_S_S_S_S_S_S_S_S_S_S_S_S_S_S_S_S_S_S_S_S_S_S_S_S_S_S_S_S_S_S_S_S_S_S_S_S_S_S_S_S_S_S_S_S_S_S_S_S_S_S_S_S_S_S_S_S_S_S_S_S_S_S_S_S_S_S_S_S_S_S_S_S_S_S_S_S_S_S_S_S_S_S_S_S_S_S_S_S_S_S_S_S_S_S_S_S_S_S_S_S_S_S_S_S_S_S_S_S_S_S_S_S_S_S_S_S_S_S_S_S_S_S_S_S_S_S_S_S_S_S_S_S_S_S_S_S_S_S_S_S_S_S_S_S_S_S_S_S_S_S_S_S_S_S_S_S_S_S_S_S_S_S_S_S_S_S_S_S_S_S_S_S_S_S_S_S_S_S_S_S_S_S_S_S_S_S_S_S_S_S_S_S_S_S_S_S_S_S_S_S_S_S_S_S_S_S_S_S_S_S_S_S_S_S_S_S_S_S_S_S_S_S_S_S_S_S_S_S_S_S_S_S_S_S_S_S_S_S_S_S_S_S_S_S_S_S_S_S_S_S_S_S_S_S_S_S_S_S_S_S_S_S_S_S_S_S_S_S_S_S_S_S_S_S_S_S_S_S_S_S_S_S_S_S_S_S_S_S_S_S_S_S_S_S_S_S_S_S_S_S_S_S_S_S_S_S_S_S_S_S_S_S_S_S_S_S_S_S_S_S_S_S_S_S_S_S_S_S_S_S_S_S_S_S_S_S_S_S_S_S_S_S_S_S_S_S_S_S_S_S_S_S_S_S_S_S_S_S_S_S_S_S_S_S_S_S_S_S_S_S_S_S_S_S_S_S_S_S_S_S_S_S_S_S_S_S_S_S_S_S_S_S_S_S_S_S_S_S_S_S_S_S_S_S_S_S_S_S_S_S_S_S_S_S_S_S_S_S_S_S_S_S_S_S_S_S_S_S_S_S_S_S_S_S_S_S_S_S_S_S_S_S_S_S_S_S_S_S_S_S_S_S_S_S_S_S_S_S_S_S_S_S_S_S_S_S_S_S_S_S_S_S_S_S_S_S_S_S_S_S_S_S_S_S_S_S_S_S_S_S_S_S_S_S_S_S_S_S_S_S_S_S_S_S_S_S_S_S_S_S_S_S_S_S_S_S_S_S_S_S_S_S_S_S_S_S_S_S_S_S_S_S_S_S_S_S_S_S_S_S_S_S_S_S_S_S_S_S_S_S_S_S_S_S_S_S_S_S_S_S_S_S_S_S_S_S_S_S_S_S_S_S_S_S_S_S_S_S_S_S_S_S_S_S_S_S_S_S_S_S_S_S_S_S_S_S_S_S_S_S_S_S_S_S_S_S_S_S_S_S_S_S_S_S_S_S_S_S_S_S_S_S_S_S_S_S_S_S_S_S_S_S_S_S_S_S_S_S_S_S_S_S_S_S_S_S_S_S_S_S_S_S_S_S_S_S_S_S_S_S_S_S_S_S_S_S_S_S_S_S_S_S_S_S_S_S_S_S_S_S_S_S_S_S_S_S_S_S_S_S_S_S_S_S_S_S_S_S_S_S_S_S_S_S_S_S_S_S_S_S_S_S_S_S_S_S_S_S_S_S_S_S_S_S_S_S_S_S_S_S_S_S_S_S_S_S_S_S_S_S_S_S_S_S_S_S_S_S__param_460];
	ld.param.u64 	%rd462, [_Z4racePiS_S_S_S_S_S_S_S_S_S_S_S_S_S_S_S_S_S_S_S_S_S_S_S_S_S_S_S_S_S_S_S_S_S_S_S_S_S_S_S_S_S_S_S_S_S_S_S_S_S_S_S_S_S_S_S_S_S_S_S_S_S_S_S_S_S_S_S_S_S_S_S_S_S_S_S_S_S_S_S_S_S_S_S_S_S_S_S_S_S_S_S_S_S_S_S_S_S_S_S_S_S_S_S_S_S_S_S_S_S_S_S_S_S_S_S_S_S_S_S_S_S_S_S_S_S_S_S_S_S_S_S_S_S_S_S_S_S_S_S_S_S_S_S_S_S_S_S_S_S_S_S_S_S_S_S_S_S_S_S_S_S_S_S_S_S_S_S_S_S_S_S_S_S_S_S_S_S_S_S_S_S_S_S_S_S_S_S_S_S_S_S_S_S_S_S_S_S_S_S_S_S_S_S_S_S_S_S_S_S_S_S_S_S_S_S_S_S_S_S_S_S_S_S_S_S_S_S_S_S_S_S_S_S_S_S_S_S_S_S_S_S_S_S_S_S_S_S_S_S_S_S_S_S_S_S_S_S_S_S_S_S_S_S_S_S_S_S_S_S_S_S_S_S_S_S_S_S_S_S_S_S_S_S_S_S_S_S_S_S_S_S_S_S_S_S_S_S_S_S_S_S_S_S_S_S_S_S_S_S_S_S_S_S_S_S_S_S_S_S_S_S_S_S_S_S_S_S_S_S_S_S_S_S_S_S_S_S_S_S_S_S_S_S_S_S_S_S_S_S_S_S_S_S_S_S_S_S_S_S_S_S_S_S_S_S_S_S_S_S_S_S_S_S_S_S_S_S_S_S_S_S_S_S_S_S_S_S_S_S_S_S_S_S_S_S_S_S_S_S_S_S_S_S_S_S_S_S_S_S_S_S_S_S_S_S_S_S_S_S_S_S_S_S_S_S_S_S_S_S_S_S_S_S_S_S_S_S_S_S_S_S_S_S_S_S_S_S_S_S_S_S_S_S_S_S_S_S_S_S_S_S_S_S_S_S_S_S_S_S_S_S_S_S_S_S_S_S_S_S_S_S_S_S_S_S_S_S_S_S_S_S_S_S_S_S_S_S_S_S_S_S_S_S_S_S_S_S_S_S_S_S_S_S_S_S_S_S_S_S_S_S_S_S_S_S_S_S_S_S_S_S_S_S_S_S_S_S_S_S_S_S_S_S_S_S_S_S_S_S_S_S_S_S_S_S_S_S_S_S_S_S_S_S_S_S_S_S_S_S_S_S_S_S_S_S_S_S_S_S_S_S_S_S_S_S_S_S_S_S_S_S_S_S_S_S_S_S_S_S_S_S_S_S_S_S_S_S_S_S_S_S_S_S_S_S_S_S_S_S_S_S_S_S_S_S_S_S_S_S_S_S_S_S_S_S_S_S_S_S_S_S_S_S_S_S_S_S_S_S_S_S_S_S_S_S_S_S_S_S_S_S_S_S_S_S_S_S_S_S_S_S_S_S_S_S_S_S_S_S_S_S_S_S_S_S_S_S_S_S_S_S_S_S_S_S_S_S_S_S_S_S_S_S_S_S_S_S_S_S_S_S_S_S_S_S_S_S_S_S_S_S_S_S_S_S_S_S_S_S_S_S_S_S_S_S_S_S_S_S_S_S_S_S_S_S_S_S_S_S_S_S_S_S_S_S_S_S_S_S_S_S_S_S_S_S_S_S_S_S_S_S_S_S_S_S_S_S_S_S_S_S_S_S_S_S_S_S_S_S_S_S_S_S_S_S_S_S_S_S_S_S_S_S_S_S_S_S_S_S_S_S_S_S_S_S_S_S_S_S_S_S_S_S_S_S_S_S_S_S_S_S_S_S_S_S_S_S_S_S_S_S_S_S_S_S_S_S_S_S_S_S_S_S_S_S_S_S_S_S_S_S_S_S_S_S_S_S_S_S_S_S_S_S_S_S_S_S_S_S_S_S_S_S_S_S_S_S_S_S_S_S_S_S_S_S_S_S_S_S_S_S_S_S_S_S_S_S_S_S_S_S_S_S_S_S_S_S_S_S_S_S_S_S_S_S_S_S_S_S_S_S_S_S_S_S_S_S_S_S_S_S_S_S_S_S_S_S_S_S_S_S_S_S_S_S_S_S_S_S_S_S_S_S_S_S_S_S_S_S_S_S_S_S_S_S_S_S_S_S_S_S_S_S_S_S_S_S_S_S_S_S_S_S_S_S_S_S_S_S_S_S_S_S_S_S_S_S_S_S_S_S_S_S_S_S_S_S_S_S_S_S_S__param_461];
	ld.param.u64 	%rd463, [_Z4racePiS_S_S_S_S_S_S_S_S_S_S_S_S_S_S_S_S_S_S_S_S_S_S_S_S_S_S_S_S_S_S_S_S_S_S_S_S_S_S_S_S_S_S_S_S_S_S_S_S_S_S_S_S_S_S_S_S_S_S_S_S_S_S_S_S_S_S_S_S_S_S_S_S_S_S_S_S_S_S_S_S_S_S_S_S_S_S_S_S_S_S_S_S_S_S_S_S_S_S_S_S_S_S_S_S_S_S_S_S_S_S_S_S_S_S_S_S_S_S_S_S_S_S_S_S_S_S_S_S_S_S_S_S_S_S_S_S_S_S_S_S_S_S_S_S_S_S_S_S_S_S_S_S_S_S_S_S_S_S_S_S_S_S_S_S_S_S_S_S_S_S_S_S_S_S_S_S_S_S_S_S_S_S_S_S_S_S_S_S_S_S_S_S_S_S_S_S_S_S_S_S_S_S_S_S_S_S_S_S_S_S_S_S_S_S_S_S_S_S_S_S_S_S_S_S_S_S_S_S_S_S_S_S_S_S_S_S_S_S_S_S_S_S_S_S_S_S_S_S_S_S_S_S_S_S_S_S_S_S_S_S_S_S_S_S_S_S_S_S_S_S_S_S_S_S_S_S_S_S_S_S_S_S_S_S_S_S_S_S_S_S_S_S_S_S_S_S_S_S_S_S_S_S_S_S_S_S_S_S_S_S_S_S_S_S_S_S_S_S_S_S_S_S_S_S_S_S_S_S_S_S_S_S_S_S_S_S_S_S_S_S_S_S_S_S_S_S_S_S_S_S_S_S_S_S_S_S_S_S_S_S_S_S_S_S_S_S_S_S_S_S_S_S_S_S_S_S_S_S_S_S_S_S_S_S_S_S_S_S_S_S_S_S_S_S_S_S_S_S_S_S_S_S_S_S_S_S_S_S_S_S_S_S_S_S_S_S_S_S_S_S_S_S_S_S_S_S_S_S_S_S_S_S_S_S_S_S_S_S_S_S_S_S_S_S_S_S_S_S_S_S_S_S_S_S_S_S_S_S_S_S_S_S_S_S_S_S_S_S_S_S_S_S_S_S_S_S_S_S_S_S_S_S_S_S_S_S_S_S_S_S_S_S_S_S_S_S_S_S_S_S_S_S_S_S_S_S_S_S_S_S_S_S_S_S_S_S_S_S_S_S_S_S_S_S_S_S_S_S_S_S_S_S_S_S_S_S_S_S_S_S_S_S_S_S_S_S_S_S_S_S_S_S_S_S_S_S_S_S_S_S_S_S_S_S_S_S_S_S_S_S_S_S_S_S_S_S_S_S_S_S_S_S_S_S_S_S_S_S_S_S_S_S_S_S_S_S_S_S_S_S_S_S_S_S_S_S_S_S_S_S_S_S_S_S_S_S_S_S_S_S_S_S_S_S_S_S_S_S_S_S_S_S_S_S_S_S_S_S_S_S_S_S_S_S_S_S_S_S_S_S_S_S_S_S_S_S_S_S_S_S_S_S_S_S_S_S_S_S_S_S_S_S_S_S_S_S_S_S_S_S_S_S_S_S_S_S_S_S_S_S_S_S_S_S_S_S_S_S_S_S_S_S_S_S_S_S_S_S_S_S_S_S_S_S_S_S_S_S_S_S_S_S_S_S_S_S_S_S_S_S_S_S_S_S_S_S_S_S_S_S_S_S_S_S_S_S_S_S_S_S_S_S_S_S_S_S_S_S_S_S_S_S_S_S_S_S_S_S_S_S_S_S_S_S_S_S_S_S_S_S_S_S_S_S_S_S_S_S_S_S_S_S_S_S_S_S_S_S_S_S_S_S_S_S_S_S_S_S_S_S_S_S_S_S_S_S_S_S_S_S_S_S_S_S_S_S_S_S_S_S_S_S_S_S_S_S_S_S_S_S_S_S_S_S_S_S_S_S_S_S_S_S_S_S_S_S_S_S_S_S_S_S_S_S_S_S_S_S_S_S_S_S_S_S_S_S_S_S_S_S_S_S_S_S_S_S_S_S_S_S_S_S_S_S_S_S_S_S_S_S_S_S_S_S_S_S_S_S_S_S_S_S_S_S_S_S_S_S_S_S_S_S_S_S_S_S_S_S_S_S_S_S_S_S_S_S_S_S_S_S_S_S_S_S_S_S_S_S_S_S_S_S_S_S_S_S_S_S_S_S_S_S_S_S_S_S_S_S_S_S_S_S_S_S_S_S_S_S_S_S_S_S_S_S_S_S_S_S_S_S_S_S_S_S_S_S_S_S_S_S_S_S_S_S_S_S_S_S_S_S_S_S_S_S_S_S_S_S_S_S_S_S__param_462];
	ld.param.u64 	%rd464, [_Z4racePiS_S_S_S_S_S_S_S_S_S_S_S_S_S_S_S_S_S_S_S_S_S_S_S_S_S_S_S_S_S_S_S_S_S_S_S_S_S_S_S_S_S_S_S_S_S_S_S_S_S_S_S_S_S_S_S_S_S_S_S_S_S_S_S_S_S_S_S_S_S_S_S_S_S_S_S_S_S_S_S_S_S_S_S_S_S_S_S_S_S_S_S_S_S_S_S_S_S_S_S_S_S_S_S_S_S_S_S_S_S_S_S_S_S_S_S_S_S_S_S_S_S_S_S_S_S_S_S_S_S_S_S_S_S_S_S_S_S_S_S_S_S_S_S_S_S_S_S_S_S_S_S_S_S_S_S_S_S_S_S_S_S_S_S_S_S_S_S_S_S_S_S_S_S_S_S_S_S_S_S_S_S_S_S_S_S_S_S_S_S_S_S_S_S_S_S_S_S_S_S_S_S_S_S_S_S_S_S_S_S_S_S_S_S_S_S_S_S_S_S_S_S_S_S_S_S_S_S_S_S_S_S_S_S_S_S_S_S_S_S_S_S_S_S_S_S_S_S_S_S_S_S_S_S_S_S_S_S_S_S_S_S_S_S_S_S_S_S_S_S_S_S_S_S_S_S_S_S_S_S_S_S_S_S_S_S_S_S_S_S_S_S_S_S_S_S_S_S_S_S_S_S_S_S_S_S_S_S_S_S_S_S_S_S_S_S_S_S_S_S_S_S_S_S_S_S_S_S_S_S_S_S_S_S_S_S_S_S_S_S_S_S_S_S_S_S_S_S_S_S_S_S_S_S_S_S_S_S_S_S_S_S_S_S_S_S_S_S_S_S_S_S_S_S_S_S_S_S_S_S_S_S_S_S_S_S_S_S_S_S_S_S_S_S_S_S_S_S_S_S_S_S_S_S_S_S_S_S_S_S_S_S_S_S_S_S_S_S_S_S_S_S_S_S_S_S_S_S_S_S_S_S_S_S_S_S_S_S_S_S_S_S_S_S_S_S_S_S_S_S_S_S_S_S_S_S_S_S_S_S_S_S_S_S_S_S_S_S_S_S_S_S_S_S_S_S_S_S_S_S_S_S_S_S_S_S_S_S_S_S_S_S_S_S_S_S_S_S_S_S_S_S_S_S_S_S_S_S_S_S_S_S_S_S_S_S_S_S_S_S_S_S_S_S_S_S_S_S_S_S_S_S_S_S_S_S_S_S_S_S_S_S_S_S_S_S_S_S_S_S_S_S_S_S_S_S_S_S_S_S_S_S_S_S_S_S_S_S_S_S_S_S_S_S_S_S_S_S_S_S_S_S_S_S_S_S_S_S_S_S_S_S_S_S_S_S_S_S_S_S_S_S_S_S_S_S_S_S_S_S_S_S_S_S_S_S_S_S_S_S_S_S_S_S_S_S_S_S_S_S_S_S_S_S_S_S_S_S_S_S_S_S_S_S_S_S_S_S_S_S_S_S_S_S_S_S_S_S_S_S_S_S_S_S_S_S_S_S_S_S_S_S_S_S_S_S_S_S_S_S_S_S_S_S_S_S_S_S_S_S_S_S_S_S_S_S_S_S_S_S_S_S_S_S_S_S_S_S_S_S_S_S_S_S_S_S_S_S_S_S_S_S_S_S_S_S_S_S_S_S_S_S_S_S_S_S_S_S_S_S_S_S_S_S_S_S_S_S_S_S_S_S_S_S_S_S_S_S_S_S_S_S_S_S_S_S_S_S_S_S_S_S_S_S_S_S_S_S_S_S_S_S_S_S_S_S_S_S_S_S_S_S_S_S_S_S_S_S_S_S_S_S_S_S_S_S_S_S_S_S_S_S_S_S_S_S_S_S_S_S_S_S_S_S_S_S_S_S_S_S_S_S_S_S_S_S_S_S_S_S_S_S_S_S_S_S_S_S_S_S_S_S_S_S_S_S_S_S_S_S_S_S_S_S_S_S_S_S_S_S_S_S_S_S_S_S_S_S_S_S_S_S_S_S_S_S_S_S_S_S_S_S_S_S_S_S_S_S_S_S_S_S_S_S_S_S_S_S_S_S_S_S_S_S_S_S_S_S_S_S_S_S_S_S_S_S_S_S_S_S_S_S_S_S_S_S_S_S_S_S_S_S_S_S_S_S_S_S_S_S_S_S_S_S_S_S_S_S_S_S_S_S_S_S_S_S_S_S_S_S_S_S_S_S_S_S_S_S_S_S_S_S_S_S_S_S_S_S_S_S_S_S_S_S_S_S_S_S_S_S_S_S_S_S_S_S_S_S_S_S_S_S_S_S_S_S_S_S_S_S_S_S_S__param_463];
	ld.param.u64 	%rd465, [_Z4racePiS_S_S_S_S_S_S_S_S_S_S_S_S_S_S_S_S_S_S_S_S_S_S_S_S_S_S_S_S_S_S_S_S_S_S_S_S_S_S_S_S_S_S_S_S_S_S_S_S_S_S_S_S_S_S_S_S_S_S_S_S_S_S_S_S_S_S_S_S_S_S_S_S_S_S_S_S_S_S_S_S_S_S_S_S_S_S_S_S_S_S_S_S_S_S_S_S_S_S_S_S_S_S_S_S_S_S_S_S_S_S_S_S_S_S_S_S_S_S_S_S_S_S_S_S_S_S_S_S_S_S_S_S_S_S_S_S_S_S_S_S_S_S_S_S_S_S_S_S_S_S_S_S_S_S_S_S_S_S_S_S_S_S_S_S_S_S_S_S_S_S_S_S_S_S_S_S_S_S_S_S_S_S_S_S_S_S_S_S_S_S_S_S_S_S_S_S_S_S_S_S_S_S_S_S_S_S_S_S_S_S_S_S_S_S_S_S_S_S_S_S_S_S_S_S_S_S_S_S_S_S_S_S_S_S_S_S_S_S_S_S_S_S_S_S_S_S_S_S_S_S_S_S_S_S_S_S_S_S_S_S_S_S_S_S_S_S_S_S_S_S_S_S_S_S_S_S_S_S_S_S_S_S_S_S_S_S_S_S_S_S_S_S_S_S_S_S_S_S_S_S_S_S_S_S_S_S_S_S_S_S_S_S_S_S_S_S_S_S_S_S_S_S_S_S_S_S_S_S_S_S_S_S_S_S_S_S_S_S_S_S_S_S_S_S_S_S_S_S_S_S_S_S_S_S_S_S_S_S_S_S_S_S_S_S_S_S_S_S_S_S_S_S_S_S_S_S_S_S_S_S_S_S_S_S_S_S_S_S_S_S_S_S_S_S_S_S_S_S_S_S_S_S_S_S_S_S_S_S_S_S_S_S_S_S_S_S_S_S_S_S_S_S_S_S_S_S_S_S_S_S_S_S_S_S_S_S_S_S_S_S_S_S_S_S_S_S_S_S_S_S_S_S_S_S_S_S_S_S_S_S_S_S_S_S_S_S_S_S_S_S_S_S_S_S_S_S_S_S_S_S_S_S_S_S_S_S_S_S_S_S_S_S_S_S_S_S_S_S_S_S_S_S_S_S_S_S_S_S_S_S_S_S_S_S_S_S_S_S_S_S_S_S_S_S_S_S_S_S_S_S_S_S_S_S_S_S_S_S_S_S_S_S_S_S_S_S_S_S_S_S_S_S_S_S_S_S_S_S_S_S_S_S_S_S_S_S_S_S_S_S_S_S_S_S_S_S_S_S_S_S_S_S_S_S_S_S_S_S_S_S_S_S_S_S_S_S_S_S_S_S_S_S_S_S_S_S_S_S_S_S_S_S_S_S_S_S_S_S_S_S_S_S_S_S_S_S_S_S_S_S_S_S_S_S_S_S_S_S_S_S_S_S_S_S_S_S_S_S_S_S_S_S_S_S_S_S_S_S_S_S_S_S_S_S_S_S_S_S_S_S_S_S_S_S_S_S_S_S_S_S_S_S_S_S_S_S_S_S_S_S_S_S_S_S_S_S_S_S_S_S_S_S_S_S_S_S_S_S_S_S_S_S_S_S_S_S_S_S_S_S_S_S_S_S_S_S_S_S_S_S_S_S_S_S_S_S_S_S_S_S_S_S_S_S_S_S_S_S_S_S_S_S_S_S_S_S_S_S_S_S_S_S_S_S_S_S_S_S_S_S_S_S_S_S_S_S_S_S_S_S_S_S_S_S_S_S_S_S_S_S_S_S_S_S_S_S_S_S_S_S_S_S_S_S_S_S_S_S_S_S_S_S_S_S_S_S_S_S_S_S_S_S_S_S_S_S_S_S_S_S_S_S_S_S_S_S_S_S_S_S_S_S_S_S_S_S_S_S_S_S_S_S_S_S_S_S_S_S_S_S_S_S_S_S_S_S_S_S_S_S_S_S_S_S_S_S_S_S_S_S_S_S_S_S_S_S_S_S_S_S_S_S_S_S_S_S_S_S_S_S_S_S_S_S_S_S_S_S_S_S_S_S_S_S_S_S_S_S_S_S_S_S_S_S_S_S_S_S_S_S_S_S_S_S_S_S_S_S_S_S_S_S_S_S_S_S_S_S_S_S_S_S_S_S_S_S_S_S_S_S_S_S_S_S_S_S_S_S_S_S_S_S_S_S_S_S_S_S_S_S_S_S_S_S_S_S_S_S_S_S_S_S_S_S_S_S_S_S_S_S_S_S_S_S_S_S_S_S_S_S_S_S_S_S_S_S_S_S_S_S_S_S__param_464];
	ld.param.u64 	%rd466, [_Z4racePiS_S_S_S_S_S_S_S_S_S_S_S_S_S_S_S_S_S_S_S_S_S_S_S_S_S_S_S_S_S_S_S_S_S_S_S_S_S_S_S_S_S_S_S_S_S_S_S_S_S_S_S_S_S_S_S_S_S_S_S_S_S_S_S_S_S_S_S_S_S_S_S_S_S_S_S_S_S_S_S_S_S_S_S_S_S_S_S_S_S_S_S_S_S_S_S_S_S_S_S_S_S_S_S_S_S_S_S_S_S_S_S_S_S_S_S_S_S_S_S_S_S_S_S_S_S_S_S_S_S_S_S_S_S_S_S_S_S_S_S_S_S_S_S_S_S_S_S_S_S_S_S_S_S_S_S_S_S_S_S_S_S_S_S_S_S_S_S_S_S_S_S_S_S_S_S_S_S_S_S_S_S_S_S_S_S_S_S_S_S_S_S_S_S_S_S_S_S_S_S_S_S_S_S_S_S_S_S_S_S_S_S_S_S_S_S_S_S_S_S_S_S_S_S_S_S_S_S_S_S_S_S_S_S_S_S_S_S_S_S_S_S_S_S_S_S_S_S_S_S_S_S_S_S_S_S_S_S_S_S_S_S_S_S_S_S_S_S_S_S_S_S_S_S_S_S_S_S_S_S_S_S_S_S_S_S_S_S_S_S_S_S_S_S_S_S_S_S_S_S_S_S_S_S_S_S_S_S_S_S_S_S_S_S_S_S_S_S_S_S_S_S_S_S_S_S_S_S_S_S_S_S_S_S_S_S_S_S_S_S_S_S_S_S_S_S_S_S_S_S_S_S_S_S_S_S_S_S_S_S_S_S_S_S_S_S_S_S_S_S_S_S_S_S_S_S_S_S_S_S_S_S_S_S_S_S_S_S_S_S_S_S_S_S_S_S_S_S_S_S_S_S_S_S_S_S_S_S_S_S_S_S_S_S_S_S_S_S_S_S_S_S_S_S_S_S_S_S_S_S_S_S_S_S_S_S_S_S_S_S_S_S_S_S_S_S_S_S_S_S_S_S_S_S_S_S_S_S_S_S_S_S_S_S_S_S_S_S_S_S_S_S_S_S_S_S_S_S_S_S_S_S_S_S_S_S_S_S_S_S_S_S_S_S_S_S_S_S_S_S_S_S_S_S_S_S_S_S_S_S_S_S_S_S_S_S_S_S_S_S_S_S_S_S_S_S_S_S_S_S_S_S_S_S_S_S_S_S_S_S_S_S_S_S_S_S_S_S_S_S_S_S_S_S_S_S_S_S_S_S_S_S_S_S_S_S_S_S_S_S_S_S_S_S_S_S_S_S_S_S_S_S_S_S_S_S_S_S_S_S_S_S_S_S_S_S_S_S_S_S_S_S_S_S_S_S_S_S_S_S_S_S_S_S_S_S_S_S_S_S_S_S_S_S_S_S_S_S_S_S_S_S_S_S_S_S_S_S_S_S_S_S_S_S_S_S_S_S_S_S_S_S_S_S_S_S_S_S_S_S_S_S_S_S_S_S_S_S_S_S_S_S_S_S_S_S_S_S_S_S_S_S_S_S_S_S_S_S_S_S_S_S_S_S_S_S_S_S_S_S_S_S_S_S_S_S_S_S_S_S_S_S_S_S_S_S_S_S_S_S_S_S_S_S_S_S_S_S_S_S_S_S_S_S_S_S_S_S_S_S_S_S_S_S_S_S_S_S_S_S_S_S_S_S_S_S_S_S_S_S_S_S_S_S_S_S_S_S_S_S_S_S_S_S_S_S_S_S_S_S_S_S_S_S_S_S_S_S_S_S_S_S_S_S_S_S_S_S_S_S_S_S_S_S_S_S_S_S_S_S_S_S_S_S_S_S_S_S_S_S_S_S_S_S_S_S_S_S_S_S_S_S_S_S_S_S_S_S_S_S_S_S_S_S_S_S_S_S_S_S_S_S_S_S_S_S_S_S_S_S_S_S_S_S_S_S_S_S_S_S_S_S_S_S_S_S_S_S_S_S_S_S_S_S_S_S_S_S_S_S_S_S_S_S_S_S_S_S_S_S_S_S_S_S_S_S_S_S_S_S_S_S_S_S_S_S_S_S_S_S_S_S_S_S_S_S_S_S_S_S_S_S_S_S_S_S_S_S_S_S_S_S_S_S_S_S_S_S_S_S_S_S_S_S_S_S_S_S_S_S_S_S_S_S_S_S_S_S_S_S_S_S_S_S_S_S_S_S_S_S_S_S_S_S_S_S_S_S_S_S_S_S_S_S_S_S_S_S_S_S_S_S_S_S_S_S_S_S_S_S_S_S_S_S_S_S_S_S_S_S_S_S_S__param_465];
	ld.param.u64 	%rd467, [_Z4racePiS_S_S_S_S_S_S_S_S_S_S_S_S_S_S_S_S_S_S_S_S_S_S_S_S_S_S_S_S_S_S_S_S_S_S_S_S_S_S_S_S_S_S_S_S_S_S_S_S_S_S_S_S_S_S_S_S_S_S_S_S_S_S_S_S_S_S_S_S_S_S_S_S_S_S_S_S_S_S_S_S_S_S_S_S_S_S_S_S_S_S_S_S_S_S_S_S_S_S_S_S_S_S_S_S_S_S_S_S_S_S_S_S_S_S_S_S_S_S_S_S_S_S_S_S_S_S_S_S_S_S_S_S_S_S_S_S_S_S_S_S_S_S_S_S_S_S_S_S_S_S_S_S_S_S_S_S_S_S_S_S_S_S_S_S_S_S_S_S_S_S_S_S_S_S_S_S_S_S_S_S_S_S_S_S_S_S_S_S_S_S_S_S_S_S_S_S_S_S_S_S_S_S_S_S_S_S_S_S_S_S_S_S_S_S_S_S_S_S_S_S_S_S_S_S_S_S_S_S_S_S_S_S_S_S_S_S_S_S_S_S_S_S_S_S_S_S_S_S_S_S_S_S_S_S_S_S_S_S_S_S_S_S_S_S_S_S_S_S_S_S_S_S_S_S_S_S_S_S_S_S_S_S_S_S_S_S_S_S_S_S_S_S_S_S_S_S_S_S_S_S_S_S_S_S_S_S_S_S_S_S_S_S_S_S_S_S_S_S_S_S_S_S_S_S_S_S_S_S_S_S_S_S_S_S_S_S_S_S_S_S_S_S_S_S_S_S_S_S_S_S_S_S_S_S_S_S_S_S_S_S_S_S_S_S_S_S_S_S_S_S_S_S_S_S_S_S_S_S_S_S_S_S_S_S_S_S_S_S_S_S_S_S_S_S_S_S_S_S_S_S_S_S_S_S_S_S_S_S_S_S_S_S_S_S_S_S_S_S_S_S_S_S_S_S_S_S_S_S_S_S_S_S_S_S_S_S_S_S_S_S_S_S_S_S_S_S_S_S_S_S_S_S_S_S_S_S_S_S_S_S_S_S_S_S_S_S_S_S_S_S_S_S_S_S_S_S_S_S_S_S_S_S_S_S_S_S_S_S_S_S_S_S_S_S_S_S_S_S_S_S_S_S_S_S_S_S_S_S_S_S_S_S_S_S_S_S_S_S_S_S_S_S_S_S_S_S_S_S_S_S_S_S_S_S_S_S_S_S_S_S_S_S_S_S_S_S_S_S_S_S_S_S_S_S_S_S_S_S_S_S_S_S_S_S_S_S_S_S_S_S_S_S_S_S_S_S_S_S_S_S_S_S_S_S_S_S_S_S_S_S_S_S_S_S_S_S_S_S_S_S_S_S_S_S_S_S_S_S_S_S_S_S_S_S_S_S_S_S_S_S_S_S_S_S_S_S_S_S_S_S_S_S_S_S_S_S_S_S_S_S_S_S_S_S_S_S_S_S_S_S_S_S_S_S_S_S_S_S_S_S_S_S_S_S_S_S_S_S_S_S_S_S_S_S_S_S_S_S_S_S_S_S_S_S_S_S_S_S_S_S_S_S_S_S_S_S_S_S_S_S_S_S_S_S_S_S_S_S_S_S_S_S_S_S_S_S_S_S_S_S_S_S_S_S_S_S_S_S_S_S_S_S_S_S_S_S_S_S_S_S_S_S_S_S_S_S_S_S_S_S_S_S_S_S_S_S_S_S_S_S_S_S_S_S_S_S_S_S_S_S_S_S_S_S_S_S_S_S_S_S_S_S_S_S_S_S_S_S_S_S_S_S_S_S_S_S_S_S_S_S_S_S_S_S_S_S_S_S_S_S_S_S_S_S_S_S_S_S_S_S_S_S_S_S_S_S_S_S_S_S_S_S_S_S_S_S_S_S_S_S_S_S_S_S_S_S_S_S_S_S_S_S_S_S_S_S_S_S_S_S_S_S_S_S_S_S_S_S_S_S_S_S_S_S_S_S_S_S_S_S_S_S_S_S_S_S_S_S_S_S_S_S_S_S_S_S_S_S_S_S_S_S_S_S_S_S_S_S_S_S_S_S_S_S_S_S_S_S_S_S_S_S_S_S_S_S_S_S_S_S_S_S_S_S_S_S_S_S_S_S_S_S_S_S_S_S_S_S_S_S_S_S_S_S_S_S_S_S_S_S_S_S_S_S_S_S_S_S_S_S_S_S_S_S_S_S_S_S_S_S_S_S_S_S_S_S_S_S_S_S_S_S_S_S_S_S_S_S_S_S_S_S_S_S_S_S_S_S_S_S_S_S_S_S_S_S_S_S_S_S_S_S__param_466];
	ld.param.u64 	%rd468, [_Z4racePiS_S_S_S_S_S_S_S_S_S_S_S_S_S_S_S_S_S_S_S_S_S_S_S_S_S_S_S_S_S_S_S_S_S_S_S_S_S_S_S_S_S_S_S_S_S_S_S_S_S_S_S_S_S_S_S_S_S_S_S_S_S_S_S_S_S_S_S_S_S_S_S_S_S_S_S_S_S_S_S_S_S_S_S_S_S_S_S_S_S_S_S_S_S_S_S_S_S_S_S_S_S_S_S_S_S_S_S_S_S_S_S_S_S_S_S_S_S_S_S_S_S_S_S_S_S_S_S_S_S_S_S_S_S_S_S_S_S_S_S_S_S_S_S_S_S_S_S_S_S_S_S_S_S_S_S_S_S_S_S_S_S_S_S_S_S_S_S_S_S_S_S_S_S_S_S_S_S_S_S_S_S_S_S_S_S_S_S_S_S_S_S_S_S_S_S_S_S_S_S_S_S_S_S_S_S_S_S_S_S_S_S_S_S_S_S_S_S_S_S_S_S_S_S_S_S_S_S_S_S_S_S_S_S_S_S_S_S_S_S_S_S_S_S_S_S_S_S_S_S_S_S_S_S_S_S_S_S_S_S_S_S_S_S_S_S_S_S_S_S_S_S_S_S_S_S_S_S_S_S_S_S_S_S_S_S_S_S_S_S_S_S_S_S_S_S_S_S_S_S_S_S_S_S_S_S_S_S_S_S_S_S_S_S_S_S_S_S_S_S_S_S_S_S_S_S_S_S_S_S_S_S_S_S_S_S_S_S_S_S_S_S_S_S_S_S_S_S_S_S_S_S_S_S_S_S_S_S_S_S_S_S_S_S_S_S_S_S_S_S_S_S_S_S_S_S_S_S_S_S_S_S_S_S_S_S_S_S_S_S_S_S_S_S_S_S_S_S_S_S_S_S_S_S_S_S_S_S_S_S_S_S_S_S_S_S_S_S_S_S_S_S_S_S_S_S_S_S_S_S_S_S_S_S_S_S_S_S_S_S_S_S_S_S_S_S_S_S_S_S_S_S_S_S_S_S_S_S_S_S_S_S_S_S_S_S_S_S_S_S_S_S_S_S_S_S_S_S_S_S_S_S_S_S_S_S_S_S_S_S_S_S_S_S_S_S_S_S_S_S_S_S_S_S_S_S_S_S_S_S_S_S_S_S_S_S_S_S_S_S_S_S_S_S_S_S_S_S_S_S_S_S_S_S_S_S_S_S_S_S_S_S_S_S_S_S_S_S_S_S_S_S_S_S_S_S_S_S_S_S_S_S_S_S_S_S_S_S_S_S_S_S_S_S_S_S_S_S_S_S_S_S_S_S_S_S_S_S_S_S_S_S_S_S_S_S_S_S_S_S_S_S_S_S_S_S_S_S_S_S_S_S_S_S_S_S_S_S_S_S_S_S_S_S_S_S_S_S_S_S_S_S_S_S_S_S_S_S_S_S_S_S_S_S_S_S_S_S_S_S_S_S_S_S_S_S_S_S_S_S_S_S_S_S_S_S_S_S_S_S_S_S_S_S_S_S_S_S_S_S_S_S_S_S_S_S_S_S_S_S_S_S_S_S_S_S_S_S_S_S_S_S_S_S_S_S_S_S_S_S_S_S_S_S_S_S_S_S_S_S_S_S_S_S_S_S_S_S_S_S_S_S_S_S_S_S_S_S_S_S_S_S_S_S_S_S_S_S_S_S_S_S_S_S_S_S_S_S_S_S_S_S_S_S_S_S_S_S_S_S_S_S_S_S_S_S_S_S_S_S_S_S_S_S_S_S_S_S_S_S_S_S_S_S_S_S_S_S_S_S_S_S_S_S_S_S_S_S_S_S_S_S_S_S_S_S_S_S_S_S_S_S_S_S_S_S_S_S_S_S_S_S_S_S_S_S_S_S_S_S_S_S_S_S_S_S_S_S_S_S_S_S_S_S_S_S_S_S_S_S_S_S_S_S_S_S_S_S_S_S_S_S_S_S_S_S_S_S_S_S_S_S_S_S_S_S_S_S_S_S_S_S_S_S_S_S_S_S_S_S_S_S_S_S_S_S_S_S_S_S_S_S_S_S_S_S_S_S_S_S_S_S_S_S_S_S_S_S_S_S_S_S_S_S_S_S_S_S_S_S_S_S_S_S_S_S_S_S_S_S_S_S_S_S_S_S_S_S_S_S_S_S_S_S_S_S_S_S_S_S_S_S_S_S_S_S_S_S_S_S_S_S_S_S_S_S_S_S_S_S_S_S_S_S_S_S_S_S_S_S_S_S_S_S_S_S_S_S_S_S_S_S_S_S_S_S_S_S_S_S_S_S_S__param_467];
	ld.param.u64 	%rd469, [_Z4racePiS_S_S_S_S_S_S_S_S_S_S_S_S_S_S_S_S_S_S_S_S_S_S_S_S_S_S_S_S_S_S_S_S_S_S_S_S_S_S_S_S_S_S_S_S_S_S_S_S_S_S_S_S_S_S_S_S_S_S_S_S_S_S_S_S_S_S_S_S_S_S_S_S_S_S_S_S_S_S_S_S_S_S_S_S_S_S_S_S_S_S_S_S_S_S_S_S_S_S_S_S_S_S_S_S_S_S_S_S_S_S_S_S_S_S_S_S_S_S_S_S_S_S_S_S_S_S_S_S_S_S_S_S_S_S_S_S_S_S_S_S_S_S_S_S_S_S_S_S_S_S_S_S_S_S_S_S_S_S_S_S_S_S_S_S_S_S_S_S_S_S_S_S_S_S_S_S_S_S_S_S_S_S_S_S_S_S_S_S_S_S_S_S_S_S_S_S_S_S_S_S_S_S_S_S_S_S_S_S_S_S_S_S_S_S_S_S_S_S_S_S_S_S_S_S_S_S_S_S_S_S_S_S_S_S_S_S_S_S_S_S_S_S_S_S_S_S_S_S_S_S_S_S_S_S_S_S_S_S_S_S_S_S_S_S_S_S_S_S_S_S_S_S_S_S_S_S_S_S_S_S_S_S_S_S_S_S_S_S_S_S_S_S_S_S_S_S_S_S_S_S_S_S_S_S_S_S_S_S_S_S_S_S_S_S_S_S_S_S_S_S_S_S_S_S_S_S_S_S_S_S_S_S_S_S_S_S_S_S_S_S_S_S_S_S_S_S_S_S_S_S_S_S_S_S_S_S_S_S_S_S_S_S_S_S_S_S_S_S_S_S_S_S_S_S_S_S_S_S_S_S_S_S_S_S_S_S_S_S_S_S_S_S_S_S_S_S_S_S_S_S_S_S_S_S_S_S_S_S_S_S_S_S_S_S_S_S_S_S_S_S_S_S_S_S_S_S_S_S_S_S_S_S_S_S_S_S_S_S_S_S_S_S_S_S_S_S_S_S_S_S_S_S_S_S_S_S_S_S_S_S_S_S_S_S_S_S_S_S_S_S_S_S_S_S_S_S_S_S_S_S_S_S_S_S_S_S_S_S_S_S_S_S_S_S_S_S_S_S_S_S_S_S_S_S_S_S_S_S_S_S_S_S_S_S_S_S_S_S_S_S_S_S_S_S_S_S_S_S_S_S_S_S_S_S_S_S_S_S_S_S_S_S_S_S_S_S_S_S_S_S_S_S_S_S_S_S_S_S_S_S_S_S_S_S_S_S_S_S_S_S_S_S_S_S_S_S_S_S_S_S_S_S_S_S_S_S_S_S_S_S_S_S_S_S_S_S_S_S_S_S_S_S_S_S_S_S_S_S_S_S_S_S_S_S_S_S_S_S_S_S_S_S_S_S_S_S_S_S_S_S_S_S_S_S_S_S_S_S_S_S_S_S_S_S_S_S_S_S_S_S_S_S_S_S_S_S_S_S_S_S_S_S_S_S_S_S_S_S_S_S_S_S_S_S_S_S_S_S_S_S_S_S_S_S_S_S_S_S_S_S_S_S_S_S_S_S_S_S_S_S_S_S_S_S_S_S_S_S_S_S_S_S_S_S_S_S_S_S_S_S_S_S_S_S_S_S_S_S_S_S_S_S_S_S_S_S_S_S_S_S_S_S_S_S_S_S_S_S_S_S_S_S_S_S_S_S_S_S_S_S_S_S_S_S_S_S_S_S_S_S_S_S_S_S_S_S_S_S_S_S_S_S_S_S_S_S_S_S_S_S_S_S_S_S_S_S_S_S_S_S_S_S_S_S_S_S_S_S_S_S_S_S_S_S_S_S_S_S_S_S_S_S_S_S_S_S_S_S_S_S_S_S_S_S_S_S_S_S_S_S_S_S_S_S_S_S_S_S_S_S_S_S_S_S_S_S_S_S_S_S_S_S_S_S_S_S_S_S_S_S_S_S_S_S_S_S_S_S_S_S_S_S_S_S_S_S_S_S_S_S_S_S_S_S_S_S_S_S_S_S_S_S_S_S_S_S_S_S_S_S_S_S_S_S_S_S_S_S_S_S_S_S_S_S_S_S_S_S_S_S_S_S_S_S_S_S_S_S_S_S_S_S_S_S_S_S_S_S_S_S_S_S_S_S_S_S_S_S_S_S_S_S_S_S_S_S_S_S_S_S_S_S_S_S_S_S_S_S_S_S_S_S_S_S_S_S_S_S_S_S_S_S_S_S_S_S_S_S_S_S_S_S_S_S_S_S_S_S_S_S_S_S_S_S_S_S_S_S_S_S_S_S__param_468];
	ld.param.u64 	%rd470, [_Z4racePiS_S_S_S_S_S_S_S_S_S_S_S_S_S_S_S_S_S_S_S_S_S_S_S_S_S_S_S_S_S_S_S_S_S_S_S_S_S_S_S_S_S_S_S_S_S_S_S_S_S_S_S_S_S_S_S_S_S_S_S_S_S_S_S_S_S_S_S_S_S_S_S_S_S_S_S_S_S_S_S_S_S_S_S_S_S_S_S_S_S_S_S_S_S_S_S_S_S_S_S_S_S_S_S_S_S_S_S_S_S_S_S_S_S_S_S_S_S_S_S_S_S_S_S_S_S_S_S_S_S_S_S_S_S_S_S_S_S_S_S_S_S_S_S_S_S_S_S_S_S_S_S_S_S_S_S_S_S_S_S_S_S_S_S_S_S_S_S_S_S_S_S_S_S_S_S_S_S_S_S_S_S_S_S_S_S_S_S_S_S_S_S_S_S_S_S_S_S_S_S_S_S_S_S_S_S_S_S_S_S_S_S_S_S_S_S_S_S_S_S_S_S_S_S_S_S_S_S_S_S_S_S_S_S_S_S_S_S_S_S_S_S_S_S_S_S_S_S_S_S_S_S_S_S_S_S_S_S_S_S_S_S_S_S_S_S_S_S_S_S_S_S_S_S_S_S_S_S_S_S_S_S_S_S_S_S_S_S_S_S_S_S_S_S_S_S_S_S_S_S_S_S_S_S_S_S_S_S_S_S_S_S_S_S_S_S_S_S_S_S_S_S_S_S_S_S_S_S_S_S_S_S_S_S_S_S_S_S_S_S_S_S_S_S_S_S_S_S_S_S_S_S_S_S_S_S_S_S_S_S_S_S_S_S_S_S_S_S_S_S_S_S_S_S_S_S_S_S_S_S_S_S_S_S_S_S_S_S_S_S_S_S_S_S_S_S_S_S_S_S_S_S_S_S_S_S_S_S_S_S_S_S_S_S_S_S_S_S_S_S_S_S_S_S_S_S_S_S_S_S_S_S_S_S_S_S_S_S_S_S_S_S_S_S_S_S_S_S_S_S_S_S_S_S_S_S_S_S_S_S_S_S_S_S_S_S_S_S_S_S_S_S_S_S_S_S_S_S_S_S_S_S_S_S_S_S_S_S_S_S_S_S_S_S_S_S_S_S_S_S_S_S_S_S_S_S_S_S_S_S_S_S_S_S_S_S_S_S_S_S_S_S_S_S_S_S_S_S_S_S_S_S_S_S_S_S_S_S_S_S_S_S_S_S_S_S_S_S_S_S_S_S_S_S_S_S_S_S_S_S_S_S_S_S_S_S_S_S_S_S_S_S_S_S_S_S_S_S_S_S_S_S_S_S_S_S_S_S_S_S_S_S_S_S_S_S_S_S_S_S_S_S_S_S_S_S_S_S_S_S_S_S_S_S_S_S_S_S_S_S_S_S_S_S_S_S_S_S_S_S_S_S_S_S_S_S_S_S_S_S_S_S_S_S_S_S_S_S_S_S_S_S_S_S_S_S_S_S_S_S_S_S_S_S_S_S_S_S_S_S_S_S_S_S_S_S_S_S_S_S_S_S_S_S_S_S_S_S_S_S_S_S_S_S_S_S_S_S_S_S_S_S_S_S_S_S_S_S_S_S_S_S_S_S_S_S_S_S_S_S_S_S_S_S_S_S_S_S_S_S_S_S_S_S_S_S_S_S_S_S_S_S_S_S_S_S_S_S_S_S_S_S_S_S_S_S_S_S_S_S_S_S_S_S_S_S_S_S_S_S_S_S_S_S_S_S_S_S_S_S_S_S_S_S_S_S_S_S_S_S_S_S_S_S_S_S_S_S_S_S_S_S_S_S_S_S_S_S_S_S_S_S_S_S_S_S_S_S_S_S_S_S_S_S_S_S_S_S_S_S_S_S_S_S_S_S_S_S_S_S_S_S_S_S_S_S_S_S_S_S_S_S_S_S_S_S_S_S_S_S_S_S_S_S_S_S_S_S_S_S_S_S_S_S_S_S_S_S_S_S_S_S_S_S_S_S_S_S_S_S_S_S_S_S_S_S_S_S_S_S_S_S_S_S_S_S_S_S_S_S_S_S_S_S_S_S_S_S_S_S_S_S_S_S_S_S_S_S_S_S_S_S_S_S_S_S_S_S_S_S_S_S_S_S_S_S_S_S_S_S_S_S_S_S_S_S_S_S_S_S_S_S_S_S_S_S_S_S_S_S_S_S_S_S_S_S_S_S_S_S_S_S_S_S_S_S_S_S_S_S_S_S_S_S_S_S_S_S_S_S_S_S_S_S_S_S_S_S_S_S_S_S_S_S_S_S_S_S_S_S_S_S_S__param_469];
	ld.param.u64 	%rd471, [_Z4racePiS_S_S_S_S_S_S_S_S_S_S_S_S_S_S_S_S_S_S_S_S_S_S_S_S_S_S_S_S_S_S_S_S_S_S_S_S_S_S_S_S_S_S_S_S_S_S_S_S_S_S_S_S_S_S_S_S_S_S_S_S_S_S_S_S_S_S_S_S_S_S_S_S_S_S_S_S_S_S_S_S_S_S_S_S_S_S_S_S_S_S_S_S_S_S_S_S_S_S_S_S_S_S_S_S_S_S_S_S_S_S_S_S_S_S_S_S_S_S_S_S_S_S_S_S_S_S_S_S_S_S_S_S_S_S_S_S_S_S_S_S_S_S_S_S_S_S_S_S_S_S_S_S_S_S_S_S_S_S_S_S_S_S_S_S_S_S_S_S_S_S_S_S_S_S_S_S_S_S_S_S_S_S_S_S_S_S_S_S_S_S_S_S_S_S_S_S_S_S_S_S_S_S_S_S_S_S_S_S_S_S_S_S_S_S_S_S_S_S_S_S_S_S_S_S_S_S_S_S_S_S_S_S_S_S_S_S_S_S_S_S_S_S_S_S_S_S_S_S_S_S_S_S_S_S_S_S_S_S_S_S_S_S_S_S_S_S_S_S_S_S_S_S_S_S_S_S_S_S_S_S_S_S_S_S_S_S_S_S_S_S_S_S_S_S_S_S_S_S_S_S_S_S_S_S_S_S_S_S_S_S_S_S_S_S_S_S_S_S_S_S_S_S_S_S_S_S_S_S_S_S_S_S_S_S_S_S_S_S_S_S_S_S_S_S_S_S_S_S_S_S_S_S_S_S_S_S_S_S_S_S_S_S_S_S_S_S_S_S_S_S_S_S_S_S_S_S_S_S_S_S_S_S_S_S_S_S_S_S_S_S_S_S_S_S_S_S_S_S_S_S_S_S_S_S_S_S_S_S_S_S_S_S_S_S_S_S_S_S_S_S_S_S_S_S_S_S_S_S_S_S_S_S_S_S_S_S_S_S_S_S_S_S_S_S_S_S_S_S_S_S_S_S_S_S_S_S_S_S_S_S_S_S_S_S_S_S_S_S_S_S_S_S_S_S_S_S_S_S_S_S_S_S_S_S_S_S_S_S_S_S_S_S_S_S_S_S_S_S_S_S_S_S_S_S_S_S_S_S_S_S_S_S_S_S_S_S_S_S_S_S_S_S_S_S_S_S_S_S_S_S_S_S_S_S_S_S_S_S_S_S_S_S_S_S_S_S_S_S_S_S_S_S_S_S_S_S_S_S_S_S_S_S_S_S_S_S_S_S_S_S_S_S_S_S_S_S_S_S_S_S_S_S_S_S_S_S_S_S_S_S_S_S_S_S_S_S_S_S_S_S_S_S_S_S_S_S_S_S_S_S_S_S_S_S_S_S_S_S_S_S_S_S_S_S_S_S_S_S_S_S_S_S_S_S_S_S_S_S_S_S_S_S_S_S_S_S_S_S_S_S_S_S_S_S_S_S_S_S_S_S_S_S_S_S_S_S_S_S_S_S_S_S_S_S_S_S_S_S_S_S_S_S_S_S_S_S_S_S_S_S_S_S_S_S_S_S_S_S_S_S_S_S_S_S_S_S_S_S_S_S_S_S_S_S_S_S_S_S_S_S_S_S_S_S_S_S_S_S_S_S_S_S_S_S_S_S_S_S_S_S_S_S_S_S_S_S_S_S_S_S_S_S_S_S_S_S_S_S_S_S_S_S_S_S_S_S_S_S_S_S_S_S_S_S_S_S_S_S_S_S_S_S_S_S_S_S_S_S_S_S_S_S_S_S_S_S_S_S_S_S_S_S_S_S_S_S_S_S_S_S_S_S_S_S_S_S_S_S_S_S_S_S_S_S_S_S_S_S_S_S_S_S_S_S_S_S_S_S_S_S_S_S_S_S_S_S_S_S_S_S_S_S_S_S_S_S_S_S_S_S_S_S_S_S_S_S_S_S_S_S_S_S_S_S_S_S_S_S_S_S_S_S_S_S_S_S_S_S_S_S_S_S_S_S_S_S_S_S_S_S_S_S_S_S_S_S_S_S_S_S_S_S_S_S_S_S_S_S_S_S_S_S_S_S_S_S_S_S_S_S_S_S_S_S_S_S_S_S_S_S_S_S_S_S_S_S_S_S_S_S_S_S_S_S_S_S_S_S_S_S_S_S_S_S_S_S_S_S_S_S_S_S_S_S_S_S_S_S_S_S_S_S_S_S_S_S_S_S_S_S_S_S_S_S_S_S_S_S_S_S_S_S_S_S_S_S_S_S_S_S_S_S_S_S_S_S_S_S_S_S_S_S__param_470];
	ld.param.u64 	%rd472, [_Z4racePiS_S_S_S_S_S_S_S_S_S_S_S_S_S_S_S_S_S_S_S_S_S_S_S_S_S_S_S_S_S_S_S_S_S_S_S_S_S_S_S_S_S_S_S_S_S_S_S_S_S_S_S_S_S_S_S_S_S_S_S_S_S_S_S_S_S_S_S_S_S_S_S_S_S_S_S_S_S_S_S_S_S_S_S_S_S_S_S_S_S_S_S_S_S_S_S_S_S_S_S_S_S_S_S_S_S_S_S_S_S_S_S_S_S_S_S_S_S_S_S_S_S_S_S_S_S_S_S_S_S_S_S_S_S_S_S_S_S_S_S_S_S_S_S_S_S_S_S_S_S_S_S_S_S_S_S_S_S_S_S_S_S_S_S_S_S_S_S_S_S_S_S_S_S_S_S_S_S_S_S_S_S_S_S_S_S_S_S_S_S_S_S_S_S_S_S_S_S_S_S_S_S_S_S_S_S_S_S_S_S_S_S_S_S_S_S_S_S_S_S_S_S_S_S_S_S_S_S_S_S_S_S_S_S_S_S_S_S_S_S_S_S_S_S_S_S_S_S_S_S_S_S_S_S_S_S_S_S_S_S_S_S_S_S_S_S_S_S_S_S_S_S_S_S_S_S_S_S_S_S_S_S_S_S_S_S_S_S_S_S_S_S_S_S_S_S_S_S_S_S_S_S_S_S_S_S_S_S_S_S_S_S_S_S_S_S_S_S_S_S_S_S_S_S_S_S_S_S_S_S_S_S_S_S_S_S_S_S_S_S_S_S_S_S_S_S_S_S_S_S_S_S_S_S_S_S_S_S_S_S_S_S_S_S_S_S_S_S_S_S_S_S_S_S_S_S_S_S_S_S_S_S_S_S_S_S_S_S_S_S_S_S_S_S_S_S_S_S_S_S_S_S_S_S_S_S_S_S_S_S_S_S_S_S_S_S_S_S_S_S_S_S_S_S_S_S_S_S_S_S_S_S_S_S_S_S_S_S_S_S_S_S_S_S_S_S_S_S_S_S_S_S_S_S_S_S_S_S_S_S_S_S_S_S_S_S_S_S_S_S_S_S_S_S_S_S_S_S_S_S_S_S_S_S_S_S_S_S_S_S_S_S_S_S_S_S_S_S_S_S_S_S_S_S_S_S_S_S_S_S_S_S_S_S_S_S_S_S_S_S_S_S_S_S_S_S_S_S_S_S_S_S_S_S_S_S_S_S_S_S_S_S_S_S_S_S_S_S_S_S_S_S_S_S_S_S_S_S_S_S_S_S_S_S_S_S_S_S_S_S_S_S_S_S_S_S_S_S_S_S_S_S_S_S_S_S_S_S_S_S_S_S_S_S_S_S_S_S_S_S_S_S_S_S_S_S_S_S_S_S_S_S_S_S_S_S_S_S_S_S_S_S_S_S_S_S_S_S_S_S_S_S_S_S_S_S_S_S_S_S_S_S_S_S_S_S_S_S_S_S_S_S_S_S_S_S_S_S_S_S_S_S_S_S_S_S_S_S_S_S_S_S_S_S_S_S_S_S_S_S_S_S_S_S_S_S_S_S_S_S_S_S_S_S_S_S_S_S_S_S_S_S_S_S_S_S_S_S_S_S_S_S_S_S_S_S_S_S_S_S_S_S_S_S_S_S_S_S_S_S_S_S_S_S_S_S_S_S_S_S_S_S_S_S_S_S_S_S_S_S_S_S_S_S_S_S_S_S_S_S_S_S_S_S_S_S_S_S_S_S_S_S_S_S_S_S_S_S_S_S_S_S_S_S_S_S_S_S_S_S_S_S_S_S_S_S_S_S_S_S_S_S_S_S_S_S_S_S_S_S_S_S_S_S_S_S_S_S_S_S_S_S_S_S_S_S_S_S_S_S_S_S_S_S_S_S_S_S_S_S_S_S_S_S_S_S_S_S_S_S_S_S_S_S_S_S_S_S_S_S_S_S_S_S_S_S_S_S_S_S_S_S_S_S_S_S_S_S_S_S_S_S_S_S_S_S_S_S_S_S_S_S_S_S_S_S_S_S_S_S_S_S_S_S_S_S_S_S_S_S_S_S_S_S_S_S_S_S_S_S_S_S_S_S_S_S_S_S_S_S_S_S_S_S_S_S_S_S_S_S_S_S_S_S_S_S_S_S_S_S_S_S_S_S_S_S_S_S_S_S_S_S_S_S_S_S_S_S_S_S_S_S_S_S_S_S_S_S_S_S_S_S_S_S_S_S_S_S_S_S_S_S_S_S_S_S_S_S_S_S_S_S_S_S_S_S_S_S_S_S_S_S_S_S_S_S_S_S_S_S_S_S_S__param_471];
	ld.param.u64 	%rd473, [_Z4racePiS_S_S_S_S_S_S_S_S_S_S_S_S_S_S_S_S_S_S_S_S_S_S_S_S_S_S_S_S_S_S_S_S_S_S_S_S_S_S_S_S_S_S_S_S_S_S_S_S_S_S_S_S_S_S_S_S_S_S_S_S_S_S_S_S_S_S_S_S_S_S_S_S_S_S_S_S_S_S_S_S_S_S_S_S_S_S_S_S_S_S_S_S_S_S_S_S_S_S_S_S_S_S_S_S_S_S_S_S_S_S_S_S_S_S_S_S_S_S_S_S_S_S_S_S_S_S_S_S_S_S_S_S_S_S_S_S_S_S_S_S_S_S_S_S_S_S_S_S_S_S_S_S_S_S_S_S_S_S_S_S_S_S_S_S_S_S_S_S_S_S_S_S_S_S_S_S_S_S_S_S_S_S_S_S_S_S_S_S_S_S_S_S_S_S_S_S_S_S_S_S_S_S_S_S_S_S_S_S_S_S_S_S_S_S_S_S_S_S_S_S_S_S_S_S_S_S_S_S_S_S_S_S_S_S_S_S_S_S_S_S_S_S_S_S_S_S_S_S_S_S_S_S_S_S_S_S_S_S_S_S_S_S_S_S_S_S_S_S_S_S_S_S_S_S_S_S_S_S_S_S_S_S_S_S_S_S_S_S_S_S_S_S_S_S_S_S_S_S_S_S_S_S_S_S_S_S_S_S_S_S_S_S_S_S_S_S_S_S_S_S_S_S_S_S_S_S_S_S_S_S_S_S_S_S_S_S_S_S_S_S_S_S_S_S_S_S_S_S_S_S_S_S_S_S_S_S_S_S_S_S_S_S_S_S_S_S_S_S_S_S_S_S_S_S_S_S_S_S_S_S_S_S_S_S_S_S_S_S_S_S_S_S_S_S_S_S_S_S_S_S_S_S_S_S_S_S_S_S_S_S_S_S_S_S_S_S_S_S_S_S_S_S_S_S_S_S_S_S_S_S_S_S_S_S_S_S_S_S_S_S_S_S_S_S_S_S_S_S_S_S_S_S_S_S_S_S_S_S_S_S_S_S_S_S_S_S_S_S_S_S_S_S_S_S_S_S_S_S_S_S_S_S_S_S_S_S_S_S_S_S_S_S_S_S_S_S_S_S_S_S_S_S_S_S_S_S_S_S_S_S_S_S_S_S_S_S_S_S_S_S_S_S_S_S_S_S_S_S_S_S_S_S_S_S_S_S_S_S_S_S_S_S_S_S_S_S_S_S_S_S_S_S_S_S_S_S_S_S_S_S_S_S_S_S_S_S_S_S_S_S_S_S_S_S_S_S_S_S_S_S_S_S_S_S_S_S_S_S_S_S_S_S_S_S_S_S_S_S_S_S_S_S_S_S_S_S_S_S_S_S_S_S_S_S_S_S_S_S_S_S_S_S_S_S_S_S_S_S_S_S_S_S_S_S_S_S_S_S_S_S_S_S_S_S_S_S_S_S_S_S_S_S_S_S_S_S_S_S_S_S_S_S_S_S_S_S_S_S_S_S_S_S_S_S_S_S_S_S_S_S_S_S_S_S_S_S_S_S_S_S_S_S_S_S_S_S_S_S_S_S_S_S_S_S_S_S_S_S_S_S_S_S_S_S_S_S_S_S_S_S_S_S_S_S_S_S_S_S_S_S_S_S_S_S_S_S_S_S_S_S_S_S_S_S_S_S_S_S_S_S_S_S_S_S_S_S_S_S_S_S_S_S_S_S_S_S_S_S_S_S_S_S_S_S_S_S_S_S_S_S_S_S_S_S_S_S_S_S_S_S_S_S_S_S_S_S_S_S_S_S_S_S_S_S_S_S_S_S_S_S_S_S_S_S_S_S_S_S_S_S_S_S_S_S_S_S_S_S_S_S_S_S_S_S_S_S_S_S_S_S_S_S_S_S_S_S_S_S_S_S_S_S_S_S_S_S_S_S_S_S_S_S_S_S_S_S_S_S_S_S_S_S_S_S_S_S_S_S_S_S_S_S_S_S_S_S_S_S_S_S_S_S_S_S_S_S_S_S_S_S_S_S_S_S_S_S_S_S_S_S_S_S_S_S_S_S_S_S_S_S_S_S_S_S_S_S_S_S_S_S_S_S_S_S_S_S_S_S_S_S_S_S_S_S_S_S_S_S_S_S_S_S_S_S_S_S_S_S_S_S_S_S_S_S_S_S_S_S_S_S_S_S_S_S_S_S_S_S_S_S_S_S_S_S_S_S_S_S_S_S_S_S_S_S_S_S_S_S_S_S_S_S_S_S_S_S_S_S_S_S_S_S_S_S_S_S_S_S_S_S_S_S__param_472];
	ld.param.u64 	%rd474, [_Z4racePiS_S_S_S_S_S_S_S_S_S_S_S_S_S_S_S_S_S_S_S_S_S_S_S_S_S_S_S_S_S_S_S_S_S_S_S_S_S_S_S_S_S_S_S_S_S_S_S_S_S_S_S_S_S_S_S_S_S_S_S_S_S_S_S_S_S_S_S_S_S_S_S_S_S_S_S_S_S_S_S_S_S_S_S_S_S_S_S_S_S_S_S_S_S_S_S_S_S_S_S_S_S_S_S_S_S_S_S_S_S_S_S_S_S_S_S_S_S_S_S_S_S_S_S_S_S_S_S_S_S_S_S_S_S_S_S_S_S_S_S_S_S_S_S_S_S_S_S_S_S_S_S_S_S_S_S_S_S_S_S_S_S_S_S_S_S_S_S_S_S_S_S_S_S_S_S_S_S_S_S_S_S_S_S_S_S_S_S_S_S_S_S_S_S_S_S_S_S_S_S_S_S_S_S_S_S_S_S_S_S_S_S_S_S_S_S_S_S_S_S_S_S_S_S_S_S_S_S_S_S_S_S_S_S_S_S_S_S_S_S_S_S_S_S_S_S_S_S_S_S_S_S_S_S_S_S_S_S_S_S_S_S_S_S_S_S_S_S_S_S_S_S_S_S_S_S_S_S_S_S_S_S_S_S_S_S_S_S_S_S_S_S_S_S_S_S_S_S_S_S_S_S_S_S_S_S_S_S_S_S_S_S_S_S_S_S_S_S_S_S_S_S_S_S_S_S_S_S_S_S_S_S_S_S_S_S_S_S_S_S_S_S_S_S_S_S_S_S_S_S_S_S_S_S_S_S_S_S_S_S_S_S_S_S_S_S_S_S_S_S_S_S_S_S_S_S_S_S_S_S_S_S_S_S_S_S_S_S_S_S_S_S_S_S_S_S_S_S_S_S_S_S_S_S_S_S_S_S_S_S_S_S_S_S_S_S_S_S_S_S_S_S_S_S_S_S_S_S_S_S_S_S_S_S_S_S_S_S_S_S_S_S_S_S_S_S_S_S_S_S_S_S_S_S_S_S_S_S_S_S_S_S_S_S_S_S_S_S_S_S_S_S_S_S_S_S_S_S_S_S_S_S_S_S_S_S_S_S_S_S_S_S_S_S_S_S_S_S_S_S_S_S_S_S_S_S_S_S_S_S_S_S_S_S_S_S_S_S_S_S_S_S_S_S_S_S_S_S_S_S_S_S_S_S_S_S_S_S_S_S_S_S_S_S_S_S_S_S_S_S_S_S_S_S_S_S_S_S_S_S_S_S_S_S_S_S_S_S_S_S_S_S_S_S_S_S_S_S_S_S_S_S_S_S_S_S_S_S_S_S_S_S_S_S_S_S_S_S_S_S_S_S_S_S_S_S_S_S_S_S_S_S_S_S_S_S_S_S_S_S_S_S_S_S_S_S_S_S_S_S_S_S_S_S_S_S_S_S_S_S_S_S_S_S_S_S_S_S_S_S_S_S_S_S_S_S_S_S_S_S_S_S_S_S_S_S_S_S_S_S_S_S_S_S_S_S_S_S_S_S_S_S_S_S_S_S_S_S_S_S_S_S_S_S_S_S_S_S_S_S_S_S_S_S_S_S_S_S_S_S_S_S_S_S_S_S_S_S_S_S_S_S_S_S_S_S_S_S_S_S_S_S_S_S_S_S_S_S_S_S_S_S_S_S_S_S_S_S_S_S_S_S_S_S_S_S_S_S_S_S_S_S_S_S_S_S_S_S_S_S_S_S_S_S_S_S_S_S_S_S_S_S_S_S_S_S_S_S_S_S_S_S_S_S_S_S_S_S_S_S_S_S_S_S_S_S_S_S_S_S_S_S_S_S_S_S_S_S_S_S_S_S_S_S_S_S_S_S_S_S_S_S_S_S_S_S_S_S_S_S_S_S_S_S_S_S_S_S_S_S_S_S_S_S_S_S_S_S_S_S_S_S_S_S_S_S_S_S_S_S_S_S_S_S_S_S_S_S_S_S_S_S_S_S_S_S_S_S_S_S_S_S_S_S_S_S_S_S_S_S_S_S_S_S_S_S_S_S_S_S_S_S_S_S_S_S_S_S_S_S_S_S_S_S_S_S_S_S_S_S_S_S_S_S_S_S_S_S_S_S_S_S_S_S_S_S_S_S_S_S_S_S_S_S_S_S_S_S_S_S_S_S_S_S_S_S_S_S_S_S_S_S_S_S_S_S_S_S_S_S_S_S_S_S_S_S_S_S_S_S_S_S_S_S_S_S_S_S_S_S_S_S_S_S_S_S_S_S_S_S_S_S_S_S_S_S_S_S_S_S_S_S_S__param_473];
	ld.param.u64 	%rd475, [_Z4racePiS_S_S_S_S_S_S_S_S_S_S_S_S_S_S_S_S_S_S_S_S_S_S_S_S_S_S_S_S_S_S_S_S_S_S_S_S_S_S_S_S_S_S_S_S_S_S_S_S_S_S_S_S_S_S_S_S_S_S_S_S_S_S_S_S_S_S_S_S_S_S_S_S_S_S_S_S_S_S_S_S_S_S_S_S_S_S_S_S_S_S_S_S_S_S_S_S_S_S_S_S_S_S_S_S_S_S_S_S_S_S_S_S_S_S_S_S_S_S_S_S_S_S_S_S_S_S_S_S_S_S_S_S_S_S_S_S_S_S_S_S_S_S_S_S_S_S_S_S_S_S_S_S_S_S_S_S_S_S_S_S_S_S_S_S_S_S_S_S_S_S_S_S_S_S_S_S_S_S_S_S_S_S_S_S_S_S_S_S_S_S_S_S_S_S_S_S_S_S_S_S_S_S_S_S_S_S_S_S_S_S_S_S_S_S_S_S_S_S_S_S_S_S_S_S_S_S_S_S_S_S_S_S_S_S_S_S_S_S_S_S_S_S_S_S_S_S_S_S_S_S_S_S_S_S_S_S_S_S_S_S_S_S_S_S_S_S_S_S_S_S_S_S_S_S_S_S_S_S_S_S_S_S_S_S_S_S_S_S_S_S_S_S_S_S_S_S_S_S_S_S_S_S_S_S_S_S_S_S_S_S_S_S_S_S_S_S_S_S_S_S_S_S_S_S_S_S_S_S_S_S_S_S_S_S_S_S_S_S_S_S_S_S_S_S_S_S_S_S_S_S_S_S_S_S_S_S_S_S_S_S_S_S_S_S_S_S_S_S_S_S_S_S_S_S_S_S_S_S_S_S_S_S_S_S_S_S_S_S_S_S_S_S_S_S_S_S_S_S_S_S_S_S_S_S_S_S_S_S_S_S_S_S_S_S_S_S_S_S_S_S_S_S_S_S_S_S_S_S_S_S_S_S_S_S_S_S_S_S_S_S_S_S_S_S_S_S_S_S_S_S_S_S_S_S_S_S_S_S_S_S_S_S_S_S_S_S_S_S_S_S_S_S_S_S_S_S_S_S_S_S_S_S_S_S_S_S_S_S_S_S_S_S_S_S_S_S_S_S_S_S_S_S_S_S_S_S_S_S_S_S_S_S_S_S_S_S_S_S_S_S_S_S_S_S_S_S_S_S_S_S_S_S_S_S_S_S_S_S_S_S_S_S_S_S_S_S_S_S_S_S_S_S_S_S_S_S_S_S_S_S_S_S_S_S_S_S_S_S_S_S_S_S_S_S_S_S_S_S_S_S_S_S_S_S_S_S_S_S_S_S_S_S_S_S_S_S_S_S_S_S_S_S_S_S_S_S_S_S_S_S_S_S_S_S_S_S_S_S_S_S_S_S_S_S_S_S_S_S_S_S_S_S_S_S_S_S_S_S_S_S_S_S_S_S_S_S_S_S_S_S_S_S_S_S_S_S_S_S_S_S_S_S_S_S_S_S_S_S_S_S_S_S_S_S_S_S_S_S_S_S_S_S_S_S_S_S_S_S_S_S_S_S_S_S_S_S_S_S_S_S_S_S_S_S_S_S_S_S_S_S_S_S_S_S_S_S_S_S_S_S_S_S_S_S_S_S_S_S_S_S_S_S_S_S_S_S_S_S_S_S_S_S_S_S_S_S_S_S_S_S_S_S_S_S_S_S_S_S_S_S_S_S_S_S_S_S_S_S_S_S_S_S_S_S_S_S_S_S_S_S_S_S_S_S_S_S_S_S_S_S_S_S_S_S_S_S_S_S_S_S_S_S_S_S_S_S_S_S_S_S_S_S_S_S_S_S_S_S_S_S_S_S_S_S_S_S_S_S_S_S_S_S_S_S_S_S_S_S_S_S_S_S_S_S_S_S_S_S_S_S_S_S_S_S_S_S_S_S_S_S_S_S_S_S_S_S_S_S_S_S_S_S_S_S_S_S_S_S_S_S_S_S_S_S_S_S_S_S_S_S_S_S_S_S_S_S_S_S_S_S_S_S_S_S_S_S_S_S_S_S_S_S_S_S_S_S_S_S_S_S_S_S_S_S_S_S_S_S_S_S_S_S_S_S_S_S_S_S_S_S_S_S_S_S_S_S_S_S_S_S_S_S_S_S_S_S_S_S_S_S_S_S_S_S_S_S_S_S_S_S_S_S_S_S_S_S_S_S_S_S_S_S_S_S_S_S_S_S_S_S_S_S_S_S_S_S_S_S_S_S_S_S_S_S_S_S_S_S_S_S_S_S_S_S_S_S_S_S_S_S_S_S__param_474];
	ld.param.u64 	%rd476, [_Z4racePiS_S_S_S_S_S_S_S_S_S_S_S_S_S_S_S_S_S_S_S_S_S_S_S_S_S_S_S_S_S_S_S_S_S_S_S_S_S_S_S_S_S_S_S_S_S_S_S_S_S_S_S_S_S_S_S_S_S_S_S_S_S_S_S_S_S_S_S_S_S_S_S_S_S_S_S_S_S_S_S_S_S_S_S_S_S_S_S_S_S_S_S_S_S_S_S_S_S_S_S_S_S_S_S_S_S_S_S_S_S_S_S_S_S_S_S_S_S_S_S_S_S_S_S_S_S_S_S_S_S_S_S_S_S_S_S_S_S_S_S_S_S_S_S_S_S_S_S_S_S_S_S_S_S_S_S_S_S_S_S_S_S_S_S_S_S_S_S_S_S_S_S_S_S_S_S_S_S_S_S_S_S_S_S_S_S_S_S_S_S_S_S_S_S_S_S_S_S_S_S_S_S_S_S_S_S_S_S_S_S_S_S_S_S_S_S_S_S_S_S_S_S_S_S_S_S_S_S_S_S_S_S_S_S_S_S_S_S_S_S_S_S_S_S_S_S_S_S_S_S_S_S_S_S_S_S_S_S_S_S_S_S_S_S_S_S_S_S_S_S_S_S_S_S_S_S_S_S_S_S_S_S_S_S_S_S_S_S_S_S_S_S_S_S_S_S_S_S_S_S_S_S_S_S_S_S_S_S_S_S_S_S_S_S_S_S_S_S_S_S_S_S_S_S_S_S_S_S_S_S_S_S_S_S_S_S_S_S_S_S_S_S_S_S_S_S_S_S_S_S_S_S_S_S_S_S_S_S_S_S_S_S_S_S_S_S_S_S_S_S_S_S_S_S_S_S_S_S_S_S_S_S_S_S_S_S_S_S_S_S_S_S_S_S_S_S_S_S_S_S_S_S_S_S_S_S_S_S_S_S_S_S_S_S_S_S_S_S_S_S_S_S_S_S_S_S_S_S_S_S_S_S_S_S_S_S_S_S_S_S_S_S_S_S_S_S_S_S_S_S_S_S_S_S_S_S_S_S_S_S_S_S_S_S_S_S_S_S_S_S_S_S_S_S_S_S_S_S_S_S_S_S_S_S_S_S_S_S_S_S_S_S_S_S_S_S_S_S_S_S_S_S_S_S_S_S_S_S_S_S_S_S_S_S_S_S_S_S_S_S_S_S_S_S_S_S_S_S_S_S_S_S_S_S_S_S_S_S_S_S_S_S_S_S_S_S_S_S_S_S_S_S_S_S_S_S_S_S_S_S_S_S_S_S_S_S_S_S_S_S_S_S_S_S_S_S_S_S_S_S_S_S_S_S_S_S_S_S_S_S_S_S_S_S_S_S_S_S_S_S_S_S_S_S_S_S_S_S_S_S_S_S_S_S_S_S_S_S_S_S_S_S_S_S_S_S_S_S_S_S_S_S_S_S_S_S_S_S_S_S_S_S_S_S_S_S_S_S_S_S_S_S_S_S_S_S_S_S_S_S_S_S_S_S_S_S_S_S_S_S_S_S_S_S_S_S_S_S_S_S_S_S_S_S_S_S_S_S_S_S_S_S_S_S_S_S_S_S_S_S_S_S_S_S_S_S_S_S_S_S_S_S_S_S_S_S_S_S_S_S_S_S_S_S_S_S_S_S_S_S_S_S_S_S_S_S_S_S_S_S_S_S_S_S_S_S_S_S_S_S_S_S_S_S_S_S_S_S_S_S_S_S_S_S_S_S_S_S_S_S_S_S_S_S_S_S_S_S_S_S_S_S_S_S_S_S_S_S_S_S_S_S_S_S_S_S_S_S_S_S_S_S_S_S_S_S_S_S_S_S_S_S_S_S_S_S_S_S_S_S_S_S_S_S_S_S_S_S_S_S_S_S_S_S_S_S_S_S_S_S_S_S_S_S_S_S_S_S_S_S_S_S_S_S_S_S_S_S_S_S_S_S_S_S_S_S_S_S_S_S_S_S_S_S_S_S_S_S_S_S_S_S_S_S_S_S_S_S_S_S_S_S_S_S_S_S_S_S_S_S_S_S_S_S_S_S_S_S_S_S_S_S_S_S_S_S_S_S_S_S_S_S_S_S_S_S_S_S_S_S_S_S_S_S_S_S_S_S_S_S_S_S_S_S_S_S_S_S_S_S_S_S_S_S_S_S_S_S_S_S_S_S_S_S_S_S_S_S_S_S_S_S_S_S_S_S_S_S_S_S_S_S_S_S_S_S_S_S_S_S_S_S_S_S_S_S_S_S_S_S_S_S_S_S_S_S_S_S_S_S_S_S_S_S_S_S_S_S_S_S_S_S_S__param_475];
	ld.param.u64 	%rd477, [_Z4racePiS_S_S_S_S_S_S_S_S_S_S_S_S_S_S_S_S_S_S_S_S_S_S_S_S_S_S_S_S_S_S_S_S_S_S_S_S_S_S_S_S_S_S_S_S_S_S_S_S_S_S_S_S_S_S_S_S_S_S_S_S_S_S_S_S_S_S_S_S_S_S_S_S_S_S_S_S_S_S_S_S_S_S_S_S_S_S_S_S_S_S_S_S_S_S_S_S_S_S_S_S_S_S_S_S_S_S_S_S_S_S_S_S_S_S_S_S_S_S_S_S_S_S_S_S_S_S_S_S_S_S_S_S_S_S_S_S_S_S_S_S_S_S_S_S_S_S_S_S_S_S_S_S_S_S_S_S_S_S_S_S_S_S_S_S_S_S_S_S_S_S_S_S_S_S_S_S_S_S_S_S_S_S_S_S_S_S_S_S_S_S_S_S_S_S_S_S_S_S_S_S_S_S_S_S_S_S_S_S_S_S_S_S_S_S_S_S_S_S_S_S_S_S_S_S_S_S_S_S_S_S_S_S_S_S_S_S_S_S_S_S_S_S_S_S_S_S_S_S_S_S_S_S_S_S_S_S_S_S_S_S_S_S_S_S_S_S_S_S_S_S_S_S_S_S_S_S_S_S_S_S_S_S_S_S_S_S_S_S_S_S_S_S_S_S_S_S_S_S_S_S_S_S_S_S_S_S_S_S_S_S_S_S_S_S_S_S_S_S_S_S_S_S_S_S_S_S_S_S_S_S_S_S_S_S_S_S_S_S_S_S_S_S_S_S_S_S_S_S_S_S_S_S_S_S_S_S_S_S_S_S_S_S_S_S_S_S_S_S_S_S_S_S_S_S_S_S_S_S_S_S_S_S_S_S_S_S_S_S_S_S_S_S_S_S_S_S_S_S_S_S_S_S_S_S_S_S_S_S_S_S_S_S_S_S_S_S_S_S_S_S_S_S_S_S_S_S_S_S_S_S_S_S_S_S_S_S_S_S_S_S_S_S_S_S_S_S_S_S_S_S_S_S_S_S_S_S_S_S_S_S_S_S_S_S_S_S_S_S_S_S_S_S_S_S_S_S_S_S_S_S_S_S_S_S_S_S_S_S_S_S_S_S_S_S_S_S_S_S_S_S_S_S_S_S_S_S_S_S_S_S_S_S_S_S_S_S_S_S_S_S_S_S_S_S_S_S_S_S_S_S_S_S_S_S_S_S_S_S_S_S_S_S_S_S_S_S_S_S_S_S_S_S_S_S_S_S_S_S_S_S_S_S_S_S_S_S_S_S_S_S_S_S_S_S_S_S_S_S_S_S_S_S_S_S_S_S_S_S_S_S_S_S_S_S_S_S_S_S_S_S_S_S_S_S_S_S_S_S_S_S_S_S_S_S_S_S_S_S_S_S_S_S_S_S_S_S_S_S_S_S_S_S_S_S_S_S_S_S_S_S_S_S_S_S_S_S_S_S_S_S_S_S_S_S_S_S_S_S_S_S_S_S_S_S_S_S_S_S_S_S_S_S_S_S_S_S_S_S_S_S_S_S_S_S_S_S_S_S_S_S_S_S_S_S_S_S_S_S_S_S_S_S_S_S_S_S_S_S_S_S_S_S_S_S_S_S_S_S_S_S_S_S_S_S_S_S_S_S_S_S_S_S_S_S_S_S_S_S_S_S_S_S_S_S_S_S_S_S_S_S_S_S_S_S_S_S_S_S_S_S_S_S_S_S_S_S_S_S_S_S_S_S_S_S_S_S_S_S_S_S_S_S_S_S_S_S_S_S_S_S_S_S_S_S_S_S_S_S_S_S_S_S_S_S_S_S_S_S_S_S_S_S_S_S_S_S_S_S_S_S_S_S_S_S_S_S_S_S_S_S_S_S_S_S_S_S_S_S_S_S_S_S_S_S_S_S_S_S_S_S_S_S_S_S_S_S_S_S_S_S_S_S_S_S_S_S_S_S_S_S_S_S_S_S_S_S_S_S_S_S_S_S_S_S_S_S_S_S_S_S_S_S_S_S_S_S_S_S_S_S_S_S_S_S_S_S_S_S_S_S_S_S_S_S_S_S_S_S_S_S_S_S_S_S_S_S_S_S_S_S_S_S_S_S_S_S_S_S_S_S_S_S_S_S_S_S_S_S_S_S_S_S_S_S_S_S_S_S_S_S_S_S_S_S_S_S_S_S_S_S_S_S_S_S_S_S_S_S_S_S_S_S_S_S_S_S_S_S_S_S_S_S_S_S_S_S_S_S_S_S_S_S_S_S_S_S_S_S_S_S_S_S_S_S_S_S_S_S_S_S_S_S__param_476];
	ld.param.u64 	%rd478, [_Z4racePiS_S_S_S_S_S_S_S_S_S_S_S_S_S_S_S_S_S_S_S_S_S_S_S_S_S_S_S_S_S_S_S_S_S_S_S_S_S_S_S_S_S_S_S_S_S_S_S_S_S_S_S_S_S_S_S_S_S_S_S_S_S_S_S_S_S_S_S_S_S_S_S_S_S_S_S_S_S_S_S_S_S_S_S_S_S_S_S_S_S_S_S_S_S_S_S_S_S_S_S_S_S_S_S_S_S_S_S_S_S_S_S_S_S_S_S_S_S_S_S_S_S_S_S_S_S_S_S_S_S_S_S_S_S_S_S_S_S_S_S_S_S_S_S_S_S_S_S_S_S_S_S_S_S_S_S_S_S_S_S_S_S_S_S_S_S_S_S_S_S_S_S_S_S_S_S_S_S_S_S_S_S_S_S_S_S_S_S_S_S_S_S_S_S_S_S_S_S_S_S_S_S_S_S_S_S_S_S_S_S_S_S_S_S_S_S_S_S_S_S_S_S_S_S_S_S_S_S_S_S_S_S_S_S_S_S_S_S_S_S_S_S_S_S_S_S_S_S_S_S_S_S_S_S_S_S_S_S_S_S_S_S_S_S_S_S_S_S_S_S_S_S_S_S_S_S_S_S_S_S_S_S_S_S_S_S_S_S_S_S_S_S_S_S_S_S_S_S_S_S_S_S_S_S_S_S_S_S_S_S_S_S_S_S_S_S_S_S_S_S_S_S_S_S_S_S_S_S_S_S_S_S_S_S_S_S_S_S_S_S_S_S_S_S_S_S_S_S_S_S_S_S_S_S_S_S_S_S_S_S_S_S_S_S_S_S_S_S_S_S_S_S_S_S_S_S_S_S_S_S_S_S_S_S_S_S_S_S_S_S_S_S_S_S_S_S_S_S_S_S_S_S_S_S_S_S_S_S_S_S_S_S_S_S_S_S_S_S_S_S_S_S_S_S_S_S_S_S_S_S_S_S_S_S_S_S_S_S_S_S_S_S_S_S_S_S_S_S_S_S_S_S_S_S_S_S_S_S_S_S_S_S_S_S_S_S_S_S_S_S_S_S_S_S_S_S_S_S_S_S_S_S_S_S_S_S_S_S_S_S_S_S_S_S_S_S_S_S_S_S_S_S_S_S_S_S_S_S_S_S_S_S_S_S_S_S_S_S_S_S_S_S_S_S_S_S_S_S_S_S_S_S_S_S_S_S_S_S_S_S_S_S_S_S_S_S_S_S_S_S_S_S_S_S_S_S_S_S_S_S_S_S_S_S_S_S_S_S_S_S_S_S_S_S_S_S_S_S_S_S_S_S_S_S_S_S_S_S_S_S_S_S_S_S_S_S_S_S_S_S_S_S_S_S_S_S_S_S_S_S_S_S_S_S_S_S_S_S_S_S_S_S_S_S_S_S_S_S_S_S_S_S_S_S_S_S_S_S_S_S_S_S_S_S_S_S_S_S_S_S_S_S_S_S_S_S_S_S_S_S_S_S_S_S_S_S_S_S_S_S_S_S_S_S_S_S_S_S_S_S_S_S_S_S_S_S_S_S_S_S_S_S_S_S_S_S_S_S_S_S_S_S_S_S_S_S_S_S_S_S_S_S_S_S_S_S_S_S_S_S_S_S_S_S_S_S_S_S_S_S_S_S_S_S_S_S_S_S_S_S_S_S_S_S_S_S_S_S_S_S_S_S_S_S_S_S_S_S_S_S_S_S_S_S_S_S_S_S_S_S_S_S_S_S_S_S_S_S_S_S_S_S_S_S_S_S_S_S_S_S_S_S_S_S_S_S_S_S_S_S_S_S_S_S_S_S_S_S_S_S_S_S_S_S_S_S_S_S_S_S_S_S_S_S_S_S_S_S_S_S_S_S_S_S_S_S_S_S_S_S_S_S_S_S_S_S_S_S_S_S_S_S_S_S_S_S_S_S_S_S_S_S_S_S_S_S_S_S_S_S_S_S_S_S_S_S_S_S_S_S_S_S_S_S_S_S_S_S_S_S_S_S_S_S_S_S_S_S_S_S_S_S_S_S_S_S_S_S_S_S_S_S_S_S_S_S_S_S_S_S_S_S_S_S_S_S_S_S_S_S_S_S_S_S_S_S_S_S_S_S_S_S_S_S_S_S_S_S_S_S_S_S_S_S_S_S_S_S_S_S_S_S_S_S_S_S_S_S_S_S_S_S_S_S_S_S_S_S_S_S_S_S_S_S_S_S_S_S_S_S_S_S_S_S_S_S_S_S_S_S_S_S_S_S_S_S_S_S_S_S_S_S_S_S_S_S_S_S_S_S_S_S_S__param_477];
	ld.param.u64 	%rd479, [_Z4racePiS_S_S_S_S_S_S_S_S_S_S_S_S_S_S_S_S_S_S_S_S_S_S_S_S_S_S_S_S_S_S_S_S_S_S_S_S_S_S_S_S_S_S_S_S_S_S_S_S_S_S_S_S_S_S_S_S_S_S_S_S_S_S_S_S_S_S_S_S_S_S_S_S_S_S_S_S_S_S_S_S_S_S_S_S_S_S_S_S_S_S_S_S_S_S_S_S_S_S_S_S_S_S_S_S_S_S_S_S_S_S_S_S_S_S_S_S_S_S_S_S_S_S_S_S_S_S_S_S_S_S_S_S_S_S_S_S_S_S_S_S_S_S_S_S_S_S_S_S_S_S_S_S_S_S_S_S_S_S_S_S_S_S_S_S_S_S_S_S_S_S_S_S_S_S_S_S_S_S_S_S_S_S_S_S_S_S_S_S_S_S_S_S_S_S_S_S_S_S_S_S_S_S_S_S_S_S_S_S_S_S_S_S_S_S_S_S_S_S_S_S_S_S_S_S_S_S_S_S_S_S_S_S_S_S_S_S_S_S_S_S_S_S_S_S_S_S_S_S_S_S_S_S_S_S_S_S_S_S_S_S_S_S_S_S_S_S_S_S_S_S_S_S_S_S_S_S_S_S_S_S_S_S_S_S_S_S_S_S_S_S_S_S_S_S_S_S_S_S_S_S_S_S_S_S_S_S_S_S_S_S_S_S_S_S_S_S_S_S_S_S_S_S_S_S_S_S_S_S_S_S_S_S_S_S_S_S_S_S_S_S_S_S_S_S_S_S_S_S_S_S_S_S_S_S_S_S_S_S_S_S_S_S_S_S_S_S_S_S_S_S_S_S_S_S_S_S_S_S_S_S_S_S_S_S_S_S_S_S_S_S_S_S_S_S_S_S_S_S_S_S_S_S_S_S_S_S_S_S_S_S_S_S_S_S_S_S_S_S_S_S_S_S_S_S_S_S_S_S_S_S_S_S_S_S_S_S_S_S_S_S_S_S_S_S_S_S_S_S_S_S_S_S_S_S_S_S_S_S_S_S_S_S_S_S_S_S_S_S_S_S_S_S_S_S_S_S_S_S_S_S_S_S_S_S_S_S_S_S_S_S_S_S_S_S_S_S_S_S_S_S_S_S_S_S_S_S_S_S_S_S_S_S_S_S_S_S_S_S_S_S_S_S_S_S_S_S_S_S_S_S_S_S_S_S_S_S_S_S_S_S_S_S_S_S_S_S_S_S_S_S_S_S_S_S_S_S_S_S_S_S_S_S_S_S_S_S_S_S_S_S_S_S_S_S_S_S_S_S_S_S_S_S_S_S_S_S_S_S_S_S_S_S_S_S_S_S_S_S_S_S_S_S_S_S_S_S_S_S_S_S_S_S_S_S_S_S_S_S_S_S_S_S_S_S_S_S_S_S_S_S_S_S_S_S_S_S_S_S_S_S_S_S_S_S_S_S_S_S_S_S_S_S_S_S_S_S_S_S_S_S_S_S_S_S_S_S_S_S_S_S_S_S_S_S_S_S_S_S_S_S_S_S_S_S_S_S_S_S_S_S_S_S_S_S_S_S_S_S_S_S_S_S_S_S_S_S_S_S_S_S_S_S_S_S_S_S_S_S_S_S_S_S_S_S_S_S_S_S_S_S_S_S_S_S_S_S_S_S_S_S_S_S_S_S_S_S_S_S_S_S_S_S_S_S_S_S_S_S_S_S_S_S_S_S_S_S_S_S_S_S_S_S_S_S_S_S_S_S_S_S_S_S_S_S_S_S_S_S_S_S_S_S_S_S_S_S_S_S_S_S_S_S_S_S_S_S_S_S_S_S_S_S_S_S_S_S_S_S_S_S_S_S_S_S_S_S_S_S_S_S_S_S_S_S_S_S_S_S_S_S_S_S_S_S_S_S_S_S_S_S_S_S_S_S_S_S_S_S_S_S_S_S_S_S_S_S_S_S_S_S_S_S_S_S_S_S_S_S_S_S_S_S_S_S_S_S_S_S_S_S_S_S_S_S_S_S_S_S_S_S_S_S_S_S_S_S_S_S_S_S_S_S_S_S_S_S_S_S_S_S_S_S_S_S_S_S_S_S_S_S_S_S_S_S_S_S_S_S_S_S_S_S_S_S_S_S_S_S_S_S_S_S_S_S_S_S_S_S_S_S_S_S_S_S_S_S_S_S_S_S_S_S_S_S_S_S_S_S_S_S_S_S_S_S_S_S_S_S_S_S_S_S_S_S_S_S_S_S_S_S_S_S_S_S_S_S_S_S_S_S_S_S_S_S_S_S_S_S_S_S_S_S__param_478];
	ld.param.u64 	%rd480, [_Z4racePiS_S_S_S_S_S_S_S_S_S_S_S_S_S_S_S_S_S_S_S_S_S_S_S_S_S_S_S_S_S_S_S_S_S_S_S_S_S_S_S_S_S_S_S_S_S_S_S_S_S_S_S_S_S_S_S_S_S_S_S_S_S_S_S_S_S_S_S_S_S_S_S_S_S_S_S_S_S_S_S_S_S_S_S_S_S_S_S_S_S_S_S_S_S_S_S_S_S_S_S_S_S_S_S_S_S_S_S_S_S_S_S_S_S_S_S_S_S_S_S_S_S_S_S_S_S_S_S_S_S_S_S_S_S_S_S_S_S_S_S_S_S_S_S_S_S_S_S_S_S_S_S_S_S_S_S_S_S_S_S_S_S_S_S_S_S_S_S_S_S_S_S_S_S_S_S_S_S_S_S_S_S_S_S_S_S_S_S_S_S_S_S_S_S_S_S_S_S_S_S_S_S_S_S_S_S_S_S_S_S_S_S_S_S_S_S_S_S_S_S_S_S_S_S_S_S_S_S_S_S_S_S_S_S_S_S_S_S_S_S_S_S_S_S_S_S_S_S_S_S_S_S_S_S_S_S_S_S_S_S_S_S_S_S_S_S_S_S_S_S_S_S_S_S_S_S_S_S_S_S_S_S_S_S_S_S_S_S_S_S_S_S_S_S_S_S_S_S_S_S_S_S_S_S_S_S_S_S_S_S_S_S_S_S_S_S_S_S_S_S_S_S_S_S_S_S_S_S_S_S_S_S_S_S_S_S_S_S_S_S_S_S_S_S_S_S_S_S_S_S_S_S_S_S_S_S_S_S_S_S_S_S_S_S_S_S_S_S_S_S_S_S_S_S_S_S_S_S_S_S_S_S_S_S_S_S_S_S_S_S_S_S_S_S_S_S_S_S_S_S_S_S_S_S_S_S_S_S_S_S_S_S_S_S_S_S_S_S_S_S_S_S_S_S_S_S_S_S_S_S_S_S_S_S_S_S_S_S_S_S_S_S_S_S_S_S_S_S_S_S_S_S_S_S_S_S_S_S_S_S_S_S_S_S_S_S_S_S_S_S_S_S_S_S_S_S_S_S_S_S_S_S_S_S_S_S_S_S_S_S_S_S_S_S_S_S_S_S_S_S_S_S_S_S_S_S_S_S_S_S_S_S_S_S_S_S_S_S_S_S_S_S_S_S_S_S_S_S_S_S_S_S_S_S_S_S_S_S_S_S_S_S_S_S_S_S_S_S_S_S_S_S_S_S_S_S_S_S_S_S_S_S_S_S_S_S_S_S_S_S_S_S_S_S_S_S_S_S_S_S_S_S_S_S_S_S_S_S_S_S_S_S_S_S_S_S_S_S_S_S_S_S_S_S_S_S_S_S_S_S_S_S_S_S_S_S_S_S_S_S_S_S_S_S_S_S_S_S_S_S_S_S_S_S_S_S_S_S_S_S_S_S_S_S_S_S_S_S_S_S_S_S_S_S_S_S_S_S_S_S_S_S_S_S_S_S_S_S_S_S_S_S_S_S_S_S_S_S_S_S_S_S_S_S_S_S_S_S_S_S_S_S_S_S_S_S_S_S_S_S_S_S_S_S_S_S_S_S_S_S_S_S_S_S_S_S_S_S_S_S_S_S_S_S_S_S_S_S_S_S_S_S_S_S_S_S_S_S_S_S_S_S_S_S_S_S_S_S_S_S_S_S_S_S_S_S_S_S_S_S_S_S_S_S_S_S_S_S_S_S_S_S_S_S_S_S_S_S_S_S_S_S_S_S_S_S_S_S_S_S_S_S_S_S_S_S_S_S_S_S_S_S_S_S_S_S_S_S_S_S_S_S_S_S_S_S_S_S_S_S_S_S_S_S_S_S_S_S_S_S_S_S_S_S_S_S_S_S_S_S_S_S_S_S_S_S_S_S_S_S_S_S_S_S_S_S_S_S_S_S_S_S_S_S_S_S_S_S_S_S_S_S_S_S_S_S_S_S_S_S_S_S_S_S_S_S_S_S_S_S_S_S_S_S_S_S_S_S_S_S_S_S_S_S_S_S_S_S_S_S_S_S_S_S_S_S_S_S_S_S_S_S_S_S_S_S_S_S_S_S_S_S_S_S_S_S_S_S_S_S_S_S_S_S_S_S_S_S_S_S_S_S_S_S_S_S_S_S_S_S_S_S_S_S_S_S_S_S_S_S_S_S_S_S_S_S_S_S_S_S_S_S_S_S_S_S_S_S_S_S_S_S_S_S_S_S_S_S_S_S_S_S_S_S_S_S_S_S_S_S_S_S_S_S_S_S_S_S_S_S_S_S_S__param_479];
	ld.param.u64 	%rd481, [_Z4racePiS_S_S_S_S_S_S_S_S_S_S_S_S_S_S_S_S_S_S_S_S_S_S_S_S_S_S_S_S_S_S_S_S_S_S_S_S_S_S_S_S_S_S_S_S_S_S_S_S_S_S_S_S_S_S_S_S_S_S_S_S_S_S_S_S_S_S_S_S_S_S_S_S_S_S_S_S_S_S_S_S_S_S_S_S_S_S_S_S_S_S_S_S_S_S_S_S_S_S_S_S_S_S_S_S_S_S_S_S_S_S_S_S_S_S_S_S_S_S_S_S_S_S_S_S_S_S_S_S_S_S_S_S_S_S_S_S_S_S_S_S_S_S_S_S_S_S_S_S_S_S_S_S_S_S_S_S_S_S_S_S_S_S_S_S_S_S_S_S_S_S_S_S_S_S_S_S_S_S_S_S_S_S_S_S_S_S_S_S_S_S_S_S_S_S_S_S_S_S_S_S_S_S_S_S_S_S_S_S_S_S_S_S_S_S_S_S_S_S_S_S_S_S_S_S_S_S_S_S_S_S_S_S_S_S_S_S_S_S_S_S_S_S_S_S_S_S_S_S_S_S_S_S_S_S_S_S_S_S_S_S_S_S_S_S_S_S_S_S_S_S_S_S_S_S_S_S_S_S_S_S_S_S_S_S_S_S_S_S_S_S_S_S_S_S_S_S_S_S_S_S_S_S_S_S_S_S_S_S_S_S_S_S_S_S_S_S_S_S_S_S_S_S_S_S_S_S_S_S_S_S_S_S_S_S_S_S_S_S_S_S_S_S_S_S_S_S_S_S_S_S_S_S_S_S_S_S_S_S_S_S_S_S_S_S_S_S_S_S_S_S_S_S_S_S_S_S_S_S_S_S_S_S_S_S_S_S_S_S_S_S_S_S_S_S_S_S_S_S_S_S_S_S_S_S_S_S_S_S_S_S_S_S_S_S_S_S_S_S_S_S_S_S_S_S_S_S_S_S_S_S_S_S_S_S_S_S_S_S_S_S_S_S_S_S_S_S_S_S_S_S_S_S_S_S_S_S_S_S_S_S_S_S_S_S_S_S_S_S_S_S_S_S_S_S_S_S_S_S_S_S_S_S_S_S_S_S_S_S_S_S_S_S_S_S_S_S_S_S_S_S_S_S_S_S_S_S_S_S_S_S_S_S_S_S_S_S_S_S_S_S_S_S_S_S_S_S_S_S_S_S_S_S_S_S_S_S_S_S_S_S_S_S_S_S_S_S_S_S_S_S_S_S_S_S_S_S_S_S_S_S_S_S_S_S_S_S_S_S_S_S_S_S_S_S_S_S_S_S_S_S_S_S_S_S_S_S_S_S_S_S_S_S_S_S_S_S_S_S_S_S_S_S_S_S_S_S_S_S_S_S_S_S_S_S_S_S_S_S_S_S_S_S_S_S_S_S_S_S_S_S_S_S_S_S_S_S_S_S_S_S_S_S_S_S_S_S_S_S_S_S_S_S_S_S_S_S_S_S_S_S_S_S_S_S_S_S_S_S_S_S_S_S_S_S_S_S_S_S_S_S_S_S_S_S_S_S_S_S_S_S_S_S_S_S_S_S_S_S_S_S_S_S_S_S_S_S_S_S_S_S_S_S_S_S_S_S_S_S_S_S_S_S_S_S_S_S_S_S_S_S_S_S_S_S_S_S_S_S_S_S_S_S_S_S_S_S_S_S_S_S_S_S_S_S_S_S_S_S_S_S_S_S_S_S_S_S_S_S_S_S_S_S_S_S_S_S_S_S_S_S_S_S_S_S_S_S_S_S_S_S_S_S_S_S_S_S_S_S_S_S_S_S_S_S_S_S_S_S_S_S_S_S_S_S_S_S_S_S_S_S_S_S_S_S_S_S_S_S_S_S_S_S_S_S_S_S_S_S_S_S_S_S_S_S_S_S_S_S_S_S_S_S_S_S_S_S_S_S_S_S_S_S_S_S_S_S_S_S_S_S_S_S_S_S_S_S_S_S_S_S_S_S_S_S_S_S_S_S_S_S_S_S_S_S_S_S_S_S_S_S_S_S_S_S_S_S_S_S_S_S_S_S_S_S_S_S_S_S_S_S_S_S_S_S_S_S_S_S_S_S_S_S_S_S_S_S_S_S_S_S_S_S_S_S_S_S_S_S_S_S_S_S_S_S_S_S_S_S_S_S_S_S_S_S_S_S_S_S_S_S_S_S_S_S_S_S_S_S_S_S_S_S_S_S_S_S_S_S_S_S_S_S_S_S_S_S_S_S_S_S_S_S_S_S_S_S_S_S_S_S_S_S_S_S_S_S_S_S_S_S_S_S__param_480];
	ld.param.u64 	%rd482, [_Z4racePiS_S_S_S_S_S_S_S_S_S_S_S_S_S_S_S_S_S_S_S_S_S_S_S_S_S_S_S_S_S_S_S_S_S_S_S_S_S_S_S_S_S_S_S_S_S_S_S_S_S_S_S_S_S_S_S_S_S_S_S_S_S_S_S_S_S_S_S_S_S_S_S_S_S_S_S_S_S_S_S_S_S_S_S_S_S_S_S_S_S_S_S_S_S_S_S_S_S_S_S_S_S_S_S_S_S_S_S_S_S_S_S_S_S_S_S_S_S_S_S_S_S_S_S_S_S_S_S_S_S_S_S_S_S_S_S_S_S_S_S_S_S_S_S_S_S_S_S_S_S_S_S_S_S_S_S_S_S_S_S_S_S_S_S_S_S_S_S_S_S_S_S_S_S_S_S_S_S_S_S_S_S_S_S_S_S_S_S_S_S_S_S_S_S_S_S_S_S_S_S_S_S_S_S_S_S_S_S_S_S_S_S_S_S_S_S_S_S_S_S_S_S_S_S_S_S_S_S_S_S_S_S_S_S_S_S_S_S_S_S_S_S_S_S_S_S_S_S_S_S_S_S_S_S_S_S_S_S_S_S_S_S_S_S_S_S_S_S_S_S_S_S_S_S_S_S_S_S_S_S_S_S_S_S_S_S_S_S_S_S_S_S_S_S_S_S_S_S_S_S_S_S_S_S_S_S_S_S_S_S_S_S_S_S_S_S_S_S_S_S_S_S_S_S_S_S_S_S_S_S_S_S_S_S_S_S_S_S_S_S_S_S_S_S_S_S_S_S_S_S_S_S_S_S_S_S_S_S_S_S_S_S_S_S_S_S_S_S_S_S_S_S_S_S_S_S_S_S_S_S_S_S_S_S_S_S_S_S_S_S_S_S_S_S_S_S_S_S_S_S_S_S_S_S_S_S_S_S_S_S_S_S_S_S_S_S_S_S_S_S_S_S_S_S_S_S_S_S_S_S_S_S_S_S_S_S_S_S_S_S_S_S_S_S_S_S_S_S_S_S_S_S_S_S_S_S_S_S_S_S_S_S_S_S_S_S_S_S_S_S_S_S_S_S_S_S_S_S_S_S_S_S_S_S_S_S_S_S_S_S_S_S_S_S_S_S_S_S_S_S_S_S_S_S_S_S_S_S_S_S_S_S_S_S_S_S_S_S_S_S_S_S_S_S_S_S_S_S_S_S_S_S_S_S_S_S_S_S_S_S_S_S_S_S_S_S_S_S_S_S_S_S_S_S_S_S_S_S_S_S_S_S_S_S_S_S_S_S_S_S_S_S_S_S_S_S_S_S_S_S_S_S_S_S_S_S_S_S_S_S_S_S_S_S_S_S_S_S_S_S_S_S_S_S_S_S_S_S_S_S_S_S_S_S_S_S_S_S_S_S_S_S_S_S_S_S_S_S_S_S_S_S_S_S_S_S_S_S_S_S_S_S_S_S_S_S_S_S_S_S_S_S_S_S_S_S_S_S_S_S_S_S_S_S_S_S_S_S_S_S_S_S_S_S_S_S_S_S_S_S_S_S_S_S_S_S_S_S_S_S_S_S_S_S_S_S_S_S_S_S_S_S_S_S_S_S_S_S_S_S_S_S_S_S_S_S_S_S_S_S_S_S_S_S_S_S_S_S_S_S_S_S_S_S_S_S_S_S_S_S_S_S_S_S_S_S_S_S_S_S_S_S_S_S_S_S_S_S_S_S_S_S_S_S_S_S_S_S_S_S_S_S_S_S_S_S_S_S_S_S_S_S_S_S_S_S_S_S_S_S_S_S_S_S_S_S_S_S_S_S_S_S_S_S_S_S_S_S_S_S_S_S_S_S_S_S_S_S_S_S_S_S_S_S_S_S_S_S_S_S_S_S_S_S_S_S_S_S_S_S_S_S_S_S_S_S_S_S_S_S_S_S_S_S_S_S_S_S_S_S_S_S_S_S_S_S_S_S_S_S_S_S_S_S_S_S_S_S_S_S_S_S_S_S_S_S_S_S_S_S_S_S_S_S_S_S_S_S_S_S_S_S_S_S_S_S_S_S_S_S_S_S_S_S_S_S_S_S_S_S_S_S_S_S_S_S_S_S_S_S_S_S_S_S_S_S_S_S_S_S_S_S_S_S_S_S_S_S_S_S_S_S_S_S_S_S_S_S_S_S_S_S_S_S_S_S_S_S_S_S_S_S_S_S_S_S_S_S_S_S_S_S_S_S_S_S_S_S_S_S_S_S_S_S_S_S_S_S_S_S_S_S_S_S_S_S_S_S_S_S_S_S_S_S_S_S_S_S_S_S_S_S_S__param_481];
	ld.param.u64 	%rd483, [_Z4racePiS_S_S_S_S_S_S_S_S_S_S_S_S_S_S_S_S_S_S_S_S_S_S_S_S_S_S_S_S_S_S_S_S_S_S_S_S_S_S_S_S_S_S_S_S_S_S_S_S_S_S_S_S_S_S_S_S_S_S_S_S_S_S_S_S_S_S_S_S_S_S_S_S_S_S_S_S_S_S_S_S_S_S_S_S_S_S_S_S_S_S_S_S_S_S_S_S_S_S_S_S_S_S_S_S_S_S_S_S_S_S_S_S_S_S_S_S_S_S_S_S_S_S_S_S_S_S_S_S_S_S_S_S_S_S_S_S_S_S_S_S_S_S_S_S_S_S_S_S_S_S_S_S_S_S_S_S_S_S_S_S_S_S_S_S_S_S_S_S_S_S_S_S_S_S_S_S_S_S_S_S_S_S_S_S_S_S_S_S_S_S_S_S_S_S_S_S_S_S_S_S_S_S_S_S_S_S_S_S_S_S_S_S_S_S_S_S_S_S_S_S_S_S_S_S_S_S_S_S_S_S_S_S_S_S_S_S_S_S_S_S_S_S_S_S_S_S_S_S_S_S_S_S_S_S_S_S_S_S_S_S_S_S_S_S_S_S_S_S_S_S_S_S_S_S_S_S_S_S_S_S_S_S_S_S_S_S_S_S_S_S_S_S_S_S_S_S_S_S_S_S_S_S_S_S_S_S_S_S_S_S_S_S_S_S_S_S_S_S_S_S_S_S_S_S_S_S_S_S_S_S_S_S_S_S_S_S_S_S_S_S_S_S_S_S_S_S_S_S_S_S_S_S_S_S_S_S_S_S_S_S_S_S_S_S_S_S_S_S_S_S_S_S_S_S_S_S_S_S_S_S_S_S_S_S_S_S_S_S_S_S_S_S_S_S_S_S_S_S_S_S_S_S_S_S_S_S_S_S_S_S_S_S_S_S_S_S_S_S_S_S_S_S_S_S_S_S_S_S_S_S_S_S_S_S_S_S_S_S_S_S_S_S_S_S_S_S_S_S_S_S_S_S_S_S_S_S_S_S_S_S_S_S_S_S_S_S_S_S_S_S_S_S_S_S_S_S_S_S_S_S_S_S_S_S_S_S_S_S_S_S_S_S_S_S_S_S_S_S_S_S_S_S_S_S_S_S_S_S_S_S_S_S_S_S_S_S_S_S_S_S_S_S_S_S_S_S_S_S_S_S_S_S_S_S_S_S_S_S_S_S_S_S_S_S_S_S_S_S_S_S_S_S_S_S_S_S_S_S_S_S_S_S_S_S_S_S_S_S_S_S_S_S_S_S_S_S_S_S_S_S_S_S_S_S_S_S_S_S_S_S_S_S_S_S_S_S_S_S_S_S_S_S_S_S_S_S_S_S_S_S_S_S_S_S_S_S_S_S_S_S_S_S_S_S_S_S_S_S_S_S_S_S_S_S_S_S_S_S_S_S_S_S_S_S_S_S_S_S_S_S_S_S_S_S_S_S_S_S_S_S_S_S_S_S_S_S_S_S_S_S_S_S_S_S_S_S_S_S_S_S_S_S_S_S_S_S_S_S_S_S_S_S_S_S_S_S_S_S_S_S_S_S_S_S_S_S_S_S_S_S_S_S_S_S_S_S_S_S_S_S_S_S_S_S_S_S_S_S_S_S_S_S_S_S_S_S_S_S_S_S_S_S_S_S_S_S_S_S_S_S_S_S_S_S_S_S_S_S_S_S_S_S_S_S_S_S_S_S_S_S_S_S_S_S_S_S_S_S_S_S_S_S_S_S_S_S_S_S_S_S_S_S_S_S_S_S_S_S_S_S_S_S_S_S_S_S_S_S_S_S_S_S_S_S_S_S_S_S_S_S_S_S_S_S_S_S_S_S_S_S_S_S_S_S_S_S_S_S_S_S_S_S_S_S_S_S_S_S_S_S_S_S_S_S_S_S_S_S_S_S_S_S_S_S_S_S_S_S_S_S_S_S_S_S_S_S_S_S_S_S_S_S_S_S_S_S_S_S_S_S_S_S_S_S_S_S_S_S_S_S_S_S_S_S_S_S_S_S_S_S_S_S_S_S_S_S_S_S_S_S_S_S_S_S_S_S_S_S_S_S_S_S_S_S_S_S_S_S_S_S_S_S_S_S_S_S_S_S_S_S_S_S_S_S_S_S_S_S_S_S_S_S_S_S_S_S_S_S_S_S_S_S_S_S_S_S_S_S_S_S_S_S_S_S_S_S_S_S_S_S_S_S_S_S_S_S_S_S_S_S_S_S_S_S_S_S_S_S_S_S_S_S_S_S_S_S_S_S_S_S_S_S__param_482];
	ld.param.u64 	%rd484, [_Z4racePiS_S_S_S_S_S_S_S_S_S_S_S_S_S_S_S_S_S_S_S_S_S_S_S_S_S_S_S_S_S_S_S_S_S_S_S_S_S_S_S_S_S_S_S_S_S_S_S_S_S_S_S_S_S_S_S_S_S_S_S_S_S_S_S_S_S_S_S_S_S_S_S_S_S_S_S_S_S_S_S_S_S_S_S_S_S_S_S_S_S_S_S_S_S_S_S_S_S_S_S_S_S_S_S_S_S_S_S_S_S_S_S_S_S_S_S_S_S_S_S_S_S_S_S_S_S_S_S_S_S_S_S_S_S_S_S_S_S_S_S_S_S_S_S_S_S_S_S_S_S_S_S_S_S_S_S_S_S_S_S_S_S_S_S_S_S_S_S_S_S_S_S_S_S_S_S_S_S_S_S_S_S_S_S_S_S_S_S_S_S_S_S_S_S_S_S_S_S_S_S_S_S_S_S_S_S_S_S_S_S_S_S_S_S_S_S_S_S_S_S_S_S_S_S_S_S_S_S_S_S_S_S_S_S_S_S_S_S_S_S_S_S_S_S_S_S_S_S_S_S_S_S_S_S_S_S_S_S_S_S_S_S_S_S_S_S_S_S_S_S_S_S_S_S_S_S_S_S_S_S_S_S_S_S_S_S_S_S_S_S_S_S_S_S_S_S_S_S_S_S_S_S_S_S_S_S_S_S_S_S_S_S_S_S_S_S_S_S_S_S_S_S_S_S_S_S_S_S_S_S_S_S_S_S_S_S_S_S_S_S_S_S_S_S_S_S_S_S_S_S_S_S_S_S_S_S_S_S_S_S_S_S_S_S_S_S_S_S_S_S_S_S_S_S_S_S_S_S_S_S_S_S_S_S_S_S_S_S_S_S_S_S_S_S_S_S_S_S_S_S_S_S_S_S_S_S_S_S_S_S_S_S_S_S_S_S_S_S_S_S_S_S_S_S_S_S_S_S_S_S_S_S_S_S_S_S_S_S_S_S_S_S_S_S_S_S_S_S_S_S_S_S_S_S_S_S_S_S_S_S_S_S_S_S_S_S_S_S_S_S_S_S_S_S_S_S_S_S_S_S_S_S_S_S_S_S_S_S_S_S_S_S_S_S_S_S_S_S_S_S_S_S_S_S_S_S_S_S_S_S_S_S_S_S_S_S_S_S_S_S_S_S_S_S_S_S_S_S_S_S_S_S_S_S_S_S_S_S_S_S_S_S_S_S_S_S_S_S_S_S_S_S_S_S_S_S_S_S_S_S_S_S_S_S_S_S_S_S_S_S_S_S_S_S_S_S_S_S_S_S_S_S_S_S_S_S_S_S_S_S_S_S_S_S_S_S_S_S_S_S_S_S_S_S_S_S_S_S_S_S_S_S_S_S_S_S_S_S_S_S_S_S_S_S_S_S_S_S_S_S_S_S_S_S_S_S_S_S_S_S_S_S_S_S_S_S_S_S_S_S_S_S_S_S_S_S_S_S_S_S_S_S_S_S_S_S_S_S_S_S_S_S_S_S_S_S_S_S_S_S_S_S_S_S_S_S_S_S_S_S_S_S_S_S_S_S_S_S_S_S_S_S_S_S_S_S_S_S_S_S_S_S_S_S_S_S_S_S_S_S_S_S_S_S_S_S_S_S_S_S_S_S_S_S_S_S_S_S_S_S_S_S_S_S_S_S_S_S_S_S_S_S_S_S_S_S_S_S_S_S_S_S_S_S_S_S_S_S_S_S_S_S_S_S_S_S_S_S_S_S_S_S_S_S_S_S_S_S_S_S_S_S_S_S_S_S_S_S_S_S_S_S_S_S_S_S_S_S_S_S_S_S_S_S_S_S_S_S_S_S_S_S_S_S_S_S_S_S_S_S_S_S_S_S_S_S_S_S_S_S_S_S_S_S_S_S_S_S_S_S_S_S_S_S_S_S_S_S_S_S_S_S_S_S_S_S_S_S_S_S_S_S_S_S_S_S_S_S_S_S_S_S_S_S_S_S_S_S_S_S_S_S_S_S_S_S_S_S_S_S_S_S_S_S_S_S_S_S_S_S_S_S_S_S_S_S_S_S_S_S_S_S_S_S_S_S_S_S_S_S_S_S_S_S_S_S_S_S_S_S_S_S_S_S_S_S_S_S_S_S_S_S_S_S_S_S_S_S_S_S_S_S_S_S_S_S_S_S_S_S_S_S_S_S_S_S_S_S_S_S_S_S_S_S_S_S_S_S_S_S_S_S_S_S_S_S_S_S_S_S_S_S_S_S_S_S_S_S_S_S_S_S_S_S_S_S_S_S_S_S_S_S_S__param_483];
	ld.param.u64 	%rd485, [_Z4racePiS_S_S_S_S_S_S_S_S_S_S_S_S_S_S_S_S_S_S_S_S_S_S_S_S_S_S_S_S_S_S_S_S_S_S_S_S_S_S_S_S_S_S_S_S_S_S_S_S_S_S_S_S_S_S_S_S_S_S_S_S_S_S_S_S_S_S_S_S_S_S_S_S_S_S_S_S_S_S_S_S_S_S_S_S_S_S_S_S_S_S_S_S_S_S_S_S_S_S_S_S_S_S_S_S_S_S_S_S_S_S_S_S_S_S_S_S_S_S_S_S_S_S_S_S_S_S_S_S_S_S_S_S_S_S_S_S_S_S_S_S_S_S_S_S_S_S_S_S_S_S_S_S_S_S_S_S_S_S_S_S_S_S_S_S_S_S_S_S_S_S_S_S_S_S_S_S_S_S_S_S_S_S_S_S_S_S_S_S_S_S_S_S_S_S_S_S_S_S_S_S_S_S_S_S_S_S_S_S_S_S_S_S_S_S_S_S_S_S_S_S_S_S_S_S_S_S_S_S_S_S_S_S_S_S_S_S_S_S_S_S_S_S_S_S_S_S_S_S_S_S_S_S_S_S_S_S_S_S_S_S_S_S_S_S_S_S_S_S_S_S_S_S_S_S_S_S_S_S_S_S_S_S_S_S_S_S_S_S_S_S_S_S_S_S_S_S_S_S_S_S_S_S_S_S_S_S_S_S_S_S_S_S_S_S_S_S_S_S_S_S_S_S_S_S_S_S_S_S_S_S_S_S_S_S_S_S_S_S_S_S_S_S_S_S_S_S_S_S_S_S_S_S_S_S_S_S_S_S_S_S_S_S_S_S_S_S_S_S_S_S_S_S_S_S_S_S_S_S_S_S_S_S_S_S_S_S_S_S_S_S_S_S_S_S_S_S_S_S_S_S_S_S_S_S_S_S_S_S_S_S_S_S_S_S_S_S_S_S_S_S_S_S_S_S_S_S_S_S_S_S_S_S_S_S_S_S_S_S_S_S_S_S_S_S_S_S_S_S_S_S_S_S_S_S_S_S_S_S_S_S_S_S_S_S_S_S_S_S_S_S_S_S_S_S_S_S_S_S_S_S_S_S_S_S_S_S_S_S_S_S_S_S_S_S_S_S_S_S_S_S_S_S_S_S_S_S_S_S_S_S_S_S_S_S_S_S_S_S_S_S_S_S_S_S_S_S_S_S_S_S_S_S_S_S_S_S_S_S_S_S_S_S_S_S_S_S_S_S_S_S_S_S_S_S_S_S_S_S_S_S_S_S_S_S_S_S_S_S_S_S_S_S_S_S_S_S_S_S_S_S_S_S_S_S_S_S_S_S_S_S_S_S_S_S_S_S_S_S_S_S_S_S_S_S_S_S_S_S_S_S_S_S_S_S_S_S_S_S_S_S_S_S_S_S_S_S_S_S_S_S_S_S_S_S_S_S_S_S_S_S_S_S_S_S_S_S_S_S_S_S_S_S_S_S_S_S_S_S_S_S_S_S_S_S_S_S_S_S_S_S_S_S_S_S_S_S_S_S_S_S_S_S_S_S_S_S_S_S_S_S_S_S_S_S_S_S_S_S_S_S_S_S_S_S_S_S_S_S_S_S_S_S_S_S_S_S_S_S_S_S_S_S_S_S_S_S_S_S_S_S_S_S_S_S_S_S_S_S_S_S_S_S_S_S_S_S_S_S_S_S_S_S_S_S_S_S_S_S_S_S_S_S_S_S_S_S_S_S_S_S_S_S_S_S_S_S_S_S_S_S_S_S_S_S_S_S_S_S_S_S_S_S_S_S_S_S_S_S_S_S_S_S_S_S_S_S_S_S_S_S_S_S_S_S_S_S_S_S_S_S_S_S_S_S_S_S_S_S_S_S_S_S_S_S_S_S_S_S_S_S_S_S_S_S_S_S_S_S_S_S_S_S_S_S_S_S_S_S_S_S_S_S_S_S_S_S_S_S_S_S_S_S_S_S_S_S_S_S_S_S_S_S_S_S_S_S_S_S_S_S_S_S_S_S_S_S_S_S_S_S_S_S_S_S_S_S_S_S_S_S_S_S_S_S_S_S_S_S_S_S_S_S_S_S_S_S_S_S_S_S_S_S_S_S_S_S_S_S_S_S_S_S_S_S_S_S_S_S_S_S_S_S_S_S_S_S_S_S_S_S_S_S_S_S_S_S_S_S_S_S_S_S_S_S_S_S_S_S_S_S_S_S_S_S_S_S_S_S_S_S_S_S_S_S_S_S_S_S_S_S_S_S_S_S_S_S_S_S_S_S_S_S_S_S_S_S_S_S_S_S_S_S__param_484];
	ld.param.u64 	%rd486, [_Z4racePiS_S_S_S_S_S_S_S_S_S_S_S_S_S_S_S_S_S_S_S_S_S_S_S_S_S_S_S_S_S_S_S_S_S_S_S_S_S_S_S_S_S_S_S_S_S_S_S_S_S_S_S_S_S_S_S_S_S_S_S_S_S_S_S_S_S_S_S_S_S_S_S_S_S_S_S_S_S_S_S_S_S_S_S_S_S_S_S_S_S_S_S_S_S_S_S_S_S_S_S_S_S_S_S_S_S_S_S_S_S_S_S_S_S_S_S_S_S_S_S_S_S_S_S_S_S_S_S_S_S_S_S_S_S_S_S_S_S_S_S_S_S_S_S_S_S_S_S_S_S_S_S_S_S_S_S_S_S_S_S_S_S_S_S_S_S_S_S_S_S_S_S_S_S_S_S_S_S_S_S_S_S_S_S_S_S_S_S_S_S_S_S_S_S_S_S_S_S_S_S_S_S_S_S_S_S_S_S_S_S_S_S_S_S_S_S_S_S_S_S_S_S_S_S_S_S_S_S_S_S_S_S_S_S_S_S_S_S_S_S_S_S_S_S_S_S_S_S_S_S_S_S_S_S_S_S_S_S_S_S_S_S_S_S_S_S_S_S_S_S_S_S_S_S_S_S_S_S_S_S_S_S_S_S_S_S_S_S_S_S_S_S_S_S_S_S_S_S_S_S_S_S_S_S_S_S_S_S_S_S_S_S_S_S_S_S_S_S_S_S_S_S_S_S_S_S_S_S_S_S_S_S_S_S_S_S_S_S_S_S_S_S_S_S_S_S_S_S_S_S_S_S_S_S_S_S_S_S_S_S_S_S_S_S_S_S_S_S_S_S_S_S_S_S_S_S_S_S_S_S_S_S_S_S_S_S_S_S_S_S_S_S_S_S_S_S_S_S_S_S_S_S_S_S_S_S_S_S_S_S_S_S_S_S_S_S_S_S_S_S_S_S_S_S_S_S_S_S_S_S_S_S_S_S_S_S_S_S_S_S_S_S_S_S_S_S_S_S_S_S_S_S_S_S_S_S_S_S_S_S_S_S_S_S_S_S_S_S_S_S_S_S_S_S_S_S_S_S_S_S_S_S_S_S_S_S_S_S_S_S_S_S_S_S_S_S_S_S_S_S_S_S_S_S_S_S_S_S_S_S_S_S_S_S_S_S_S_S_S_S_S_S_S_S_S_S_S_S_S_S_S_S_S_S_S_S_S_S_S_S_S_S_S_S_S_S_S_S_S_S_S_S_S_S_S_S_S_S_S_S_S_S_S_S_S_S_S_S_S_S_S_S_S_S_S_S_S_S_S_S_S_S_S_S_S_S_S_S_S_S_S_S_S_S_S_S_S_S_S_S_S_S_S_S_S_S_S_S_S_S_S_S_S_S_S_S_S_S_S_S_S_S_S_S_S_S_S_S_S_S_S_S_S_S_S_S_S_S_S_S_S_S_S_S_S_S_S_S_S_S_S_S_S_S_S_S_S_S_S_S_S_S_S_S_S_S_S_S_S_S_S_S_S_S_S_S_S_S_S_S_S_S_S_S_S_S_S_S_S_S_S_S_S_S_S_S_S_S_S_S_S_S_S_S_S_S_S_S_S_S_S_S_S_S_S_S_S_S_S_S_S_S_S_S_S_S_S_S_S_S_S_S_S_S_S_S_S_S_S_S_S_S_S_S_S_S_S_S_S_S_S_S_S_S_S_S_S_S_S_S_S_S_S_S_S_S_S_S_S_S_S_S_S_S_S_S_S_S_S_S_S_S_S_S_S_S_S_S_S_S_S_S_S_S_S_S_S_S_S_S_S_S_S_S_S_S_S_S_S_S_S_S_S_S_S_S_S_S_S_S_S_S_S_S_S_S_S_S_S_S_S_S_S_S_S_S_S_S_S_S_S_S_S_S_S_S_S_S_S_S_S_S_S_S_S_S_S_S_S_S_S_S_S_S_S_S_S_S_S_S_S_S_S_S_S_S_S_S_S_S_S_S_S_S_S_S_S_S_S_S_S_S_S_S_S_S_S_S_S_S_S_S_S_S_S_S_S_S_S_S_S_S_S_S_S_S_S_S_S_S_S_S_S_S_S_S_S_S_S_S_S_S_S_S_S_S_S_S_S_S_S_S_S_S_S_S_S_S_S_S_S_S_S_S_S_S_S_S_S_S_S_S_S_S_S_S_S_S_S_S_S_S_S_S_S_S_S_S_S_S_S_S_S_S_S_S_S_S_S_S_S_S_S_S_S_S_S_S_S_S_S_S_S_S_S_S_S_S_S_S_S_S_S_S_S_S_S_S_S_S_S_S_S__param_485];
	ld.param.u64 	%rd487, [_Z4racePiS_S_S_S_S_S_S_S_S_S_S_S_S_S_S_S_S_S_S_S_S_S_S_S_S_S_S_S_S_S_S_S_S_S_S_S_S_S_S_S_S_S_S_S_S_S_S_S_S_S_S_S_S_S_S_S_S_S_S_S_S_S_S_S_S_S_S_S_S_S_S_S_S_S_S_S_S_S_S_S_S_S_S_S_S_S_S_S_S_S_S_S_S_S_S_S_S_S_S_S_S_S_S_S_S_S_S_S_S_S_S_S_S_S_S_S_S_S_S_S_S_S_S_S_S_S_S_S_S_S_S_S_S_S_S_S_S_S_S_S_S_S_S_S_S_S_S_S_S_S_S_S_S_S_S_S_S_S_S_S_S_S_S_S_S_S_S_S_S_S_S_S_S_S_S_S_S_S_S_S_S_S_S_S_S_S_S_S_S_S_S_S_S_S_S_S_S_S_S_S_S_S_S_S_S_S_S_S_S_S_S_S_S_S_S_S_S_S_S_S_S_S_S_S_S_S_S_S_S_S_S_S_S_S_S_S_S_S_S_S_S_S_S_S_S_S_S_S_S_S_S_S_S_S_S_S_S_S_S_S_S_S_S_S_S_S_S_S_S_S_S_S_S_S_S_S_S_S_S_S_S_S_S_S_S_S_S_S_S_S_S_S_S_S_S_S_S_S_S_S_S_S_S_S_S_S_S_S_S_S_S_S_S_S_S_S_S_S_S_S_S_S_S_S_S_S_S_S_S_S_S_S_S_S_S_S_S_S_S_S_S_S_S_S_S_S_S_S_S_S_S_S_S_S_S_S_S_S_S_S_S_S_S_S_S_S_S_S_S_S_S_S_S_S_S_S_S_S_S_S_S_S_S_S_S_S_S_S_S_S_S_S_S_S_S_S_S_S_S_S_S_S_S_S_S_S_S_S_S_S_S_S_S_S_S_S_S_S_S_S_S_S_S_S_S_S_S_S_S_S_S_S_S_S_S_S_S_S_S_S_S_S_S_S_S_S_S_S_S_S_S_S_S_S_S_S_S_S_S_S_S_S_S_S_S_S_S_S_S_S_S_S_S_S_S_S_S_S_S_S_S_S_S_S_S_S_S_S_S_S_S_S_S_S_S_S_S_S_S_S_S_S_S_S_S_S_S_S_S_S_S_S_S_S_S_S_S_S_S_S_S_S_S_S_S_S_S_S_S_S_S_S_S_S_S_S_S_S_S_S_S_S_S_S_S_S_S_S_S_S_S_S_S_S_S_S_S_S_S_S_S_S_S_S_S_S_S_S_S_S_S_S_S_S_S_S_S_S_S_S_S_S_S_S_S_S_S_S_S_S_S_S_S_S_S_S_S_S_S_S_S_S_S_S_S_S_S_S_S_S_S_S_S_S_S_S_S_S_S_S_S_S_S_S_S_S_S_S_S_S_S_S_S_S_S_S_S_S_S_S_S_S_S_S_S_S_S_S_S_S_S_S_S_S_S_S_S_S_S_S_S_S_S_S_S_S_S_S_S_S_S_S_S_S_S_S_S_S_S_S_S_S_S_S_S_S_S_S_S_S_S_S_S_S_S_S_S_S_S_S_S_S_S_S_S_S_S_S_S_S_S_S_S_S_S_S_S_S_S_S_S_S_S_S_S_S_S_S_S_S_S_S_S_S_S_S_S_S_S_S_S_S_S_S_S_S_S_S_S_S_S_S_S_S_S_S_S_S_S_S_S_S_S_S_S_S_S_S_S_S_S_S_S_S_S_S_S_S_S_S_S_S_S_S_S_S_S_S_S_S_S_S_S_S_S_S_S_S_S_S_S_S_S_S_S_S_S_S_S_S_S_S_S_S_S_S_S_S_S_S_S_S_S_S_S_S_S_S_S_S_S_S_S_S_S_S_S_S_S_S_S_S_S_S_S_S_S_S_S_S_S_S_S_S_S_S_S_S_S_S_S_S_S_S_S_S_S_S_S_S_S_S_S_S_S_S_S_S_S_S_S_S_S_S_S_S_S_S_S_S_S_S_S_S_S_S_S_S_S_S_S_S_S_S_S_S_S_S_S_S_S_S_S_S_S_S_S_S_S_S_S_S_S_S_S_S_S_S_S_S_S_S_S_S_S_S_S_S_S_S_S_S_S_S_S_S_S_S_S_S_S_S_S_S_S_S_S_S_S_S_S_S_S_S_S_S_S_S_S_S_S_S_S_S_S_S_S_S_S_S_S_S_S_S_S_S_S_S_S_S_S_S_S_S_S_S_S_S_S_S_S_S_S_S_S_S_S_S_S_S_S_S_S_S_S_S_S_S_S_S_S_S_S__param_486];
	ld.param.u64 	%rd488, [_Z4racePiS_S_S_S_S_S_S_S_S_S_S_S_S_S_S_S_S_S_S_S_S_S_S_S_S_S_S_S_S_S_S_S_S_S_S_S_S_S_S_S_S_S_S_S_S_S_S_S_S_S_S_S_S_S_S_S_S_S_S_S_S_S_S_S_S_S_S_S_S_S_S_S_S_S_S_S_S_S_S_S_S_S_S_S_S_S_S_S_S_S_S_S_S_S_S_S_S_S_S_S_S_S_S_S_S_S_S_S_S_S_S_S_S_S_S_S_S_S_S_S_S_S_S_S_S_S_S_S_S_S_S_S_S_S_S_S_S_S_S_S_S_S_S_S_S_S_S_S_S_S_S_S_S_S_S_S_S_S_S_S_S_S_S_S_S_S_S_S_S_S_S_S_S_S_S_S_S_S_S_S_S_S_S_S_S_S_S_S_S_S_S_S_S_S_S_S_S_S_S_S_S_S_S_S_S_S_S_S_S_S_S_S_S_S_S_S_S_S_S_S_S_S_S_S_S_S_S_S_S_S_S_S_S_S_S_S_S_S_S_S_S_S_S_S_S_S_S_S_S_S_S_S_S_S_S_S_S_S_S_S_S_S_S_S_S_S_S_S_S_S_S_S_S_S_S_S_S_S_S_S_S_S_S_S_S_S_S_S_S_S_S_S_S_S_S_S_S_S_S_S_S_S_S_S_S_S_S_S_S_S_S_S_S_S_S_S_S_S_S_S_S_S_S_S_S_S_S_S_S_S_S_S_S_S_S_S_S_S_S_S_S_S_S_S_S_S_S_S_S_S_S_S_S_S_S_S_S_S_S_S_S_S_S_S_S_S_S_S_S_S_S_S_S_S_S_S_S_S_S_S_S_S_S_S_S_S_S_S_S_S_S_S_S_S_S_S_S_S_S_S_S_S_S_S_S_S_S_S_S_S_S_S_S_S_S_S_S_S_S_S_S_S_S_S_S_S_S_S_S_S_S_S_S_S_S_S_S_S_S_S_S_S_S_S_S_S_S_S_S_S_S_S_S_S_S_S_S_S_S_S_S_S_S_S_S_S_S_S_S_S_S_S_S_S_S_S_S_S_S_S_S_S_S_S_S_S_S_S_S_S_S_S_S_S_S_S_S_S_S_S_S_S_S_S_S_S_S_S_S_S_S_S_S_S_S_S_S_S_S_S_S_S_S_S_S_S_S_S_S_S_S_S_S_S_S_S_S_S_S_S_S_S_S_S_S_S_S_S_S_S_S_S_S_S_S_S_S_S_S_S_S_S_S_S_S_S_S_S_S_S_S_S_S_S_S_S_S_S_S_S_S_S_S_S_S_S_S_S_S_S_S_S_S_S_S_S_S_S_S_S_S_S_S_S_S_S_S_S_S_S_S_S_S_S_S_S_S_S_S_S_S_S_S_S_S_S_S_S_S_S_S_S_S_S_S_S_S_S_S_S_S_S_S_S_S_S_S_S_S_S_S_S_S_S_S_S_S_S_S_S_S_S_S_S_S_S_S_S_S_S_S_S_S_S_S_S_S_S_S_S_S_S_S_S_S_S_S_S_S_S_S_S_S_S_S_S_S_S_S_S_S_S_S_S_S_S_S_S_S_S_S_S_S_S_S_S_S_S_S_S_S_S_S_S_S_S_S_S_S_S_S_S_S_S_S_S_S_S_S_S_S_S_S_S_S_S_S_S_S_S_S_S_S_S_S_S_S_S_S_S_S_S_S_S_S_S_S_S_S_S_S_S_S_S_S_S_S_S_S_S_S_S_S_S_S_S_S_S_S_S_S_S_S_S_S_S_S_S_S_S_S_S_S_S_S_S_S_S_S_S_S_S_S_S_S_S_S_S_S_S_S_S_S_S_S_S_S_S_S_S_S_S_S_S_S_S_S_S_S_S_S_S_S_S_S_S_S_S_S_S_S_S_S_S_S_S_S_S_S_S_S_S_S_S_S_S_S_S_S_S_S_S_S_S_S_S_S_S_S_S_S_S_S_S_S_S_S_S_S_S_S_S_S_S_S_S_S_S_S_S_S_S_S_S_S_S_S_S_S_S_S_S_S_S_S_S_S_S_S_S_S_S_S_S_S_S_S_S_S_S_S_S_S_S_S_S_S_S_S_S_S_S_S_S_S_S_S_S_S_S_S_S_S_S_S_S_S_S_S_S_S_S_S_S_S_S_S_S_S_S_S_S_S_S_S_S_S_S_S_S_S_S_S_S_S_S_S_S_S_S_S_S_S_S_S_S_S_S_S_S_S_S_S_S_S_S_S_S_S_S_S_S_S_S_S_S_S_S_S_S_S_S_S__param_487];
	ld.param.u64 	%rd489, [_Z4racePiS_S_S_S_S_S_S_S_S_S_S_S_S_S_S_S_S_S_S_S_S_S_S_S_S_S_S_S_S_S_S_S_S_S_S_S_S_S_S_S_S_S_S_S_S_S_S_S_S_S_S_S_S_S_S_S_S_S_S_S_S_S_S_S_S_S_S_S_S_S_S_S_S_S_S_S_S_S_S_S_S_S_S_S_S_S_S_S_S_S_S_S_S_S_S_S_S_S_S_S_S_S_S_S_S_S_S_S_S_S_S_S_S_S_S_S_S_S_S_S_S_S_S_S_S_S_S_S_S_S_S_S_S_S_S_S_S_S_S_S_S_S_S_S_S_S_S_S_S_S_S_S_S_S_S_S_S_S_S_S_S_S_S_S_S_S_S_S_S_S_S_S_S_S_S_S_S_S_S_S_S_S_S_S_S_S_S_S_S_S_S_S_S_S_S_S_S_S_S_S_S_S_S_S_S_S_S_S_S_S_S_S_S_S_S_S_S_S_S_S_S_S_S_S_S_S_S_S_S_S_S_S_S_S_S_S_S_S_S_S_S_S_S_S_S_S_S_S_S_S_S_S_S_S_S_S_S_S_S_S_S_S_S_S_S_S_S_S_S_S_S_S_S_S_S_S_S_S_S_S_S_S_S_S_S_S_S_S_S_S_S_S_S_S_S_S_S_S_S_S_S_S_S_S_S_S_S_S_S_S_S_S_S_S_S_S_S_S_S_S_S_S_S_S_S_S_S_S_S_S_S_S_S_S_S_S_S_S_S_S_S_S_S_S_S_S_S_S_S_S_S_S_S_S_S_S_S_S_S_S_S_S_S_S_S_S_S_S_S_S_S_S_S_S_S_S_S_S_S_S_S_S_S_S_S_S_S_S_S_S_S_S_S_S_S_S_S_S_S_S_S_S_S_S_S_S_S_S_S_S_S_S_S_S_S_S_S_S_S_S_S_S_S_S_S_S_S_S_S_S_S_S_S_S_S_S_S_S_S_S_S_S_S_S_S_S_S_S_S_S_S_S_S_S_S_S_S_S_S_S_S_S_S_S_S_S_S_S_S_S_S_S_S_S_S_S_S_S_S_S_S_S_S_S_S_S_S_S_S_S_S_S_S_S_S_S_S_S_S_S_S_S_S_S_S_S_S_S_S_S_S_S_S_S_S_S_S_S_S_S_S_S_S_S_S_S_S_S_S_S_S_S_S_S_S_S_S_S_S_S_S_S_S_S_S_S_S_S_S_S_S_S_S_S_S_S_S_S_S_S_S_S_S_S_S_S_S_S_S_S_S_S_S_S_S_S_S_S_S_S_S_S_S_S_S_S_S_S_S_S_S_S_S_S_S_S_S_S_S_S_S_S_S_S_S_S_S_S_S_S_S_S_S_S_S_S_S_S_S_S_S_S_S_S_S_S_S_S_S_S_S_S_S_S_S_S_S_S_S_S_S_S_S_S_S_S_S_S_S_S_S_S_S_S_S_S_S_S_S_S_S_S_S_S_S_S_S_S_S_S_S_S_S_S_S_S_S_S_S_S_S_S_S_S_S_S_S_S_S_S_S_S_S_S_S_S_S_S_S_S_S_S_S_S_S_S_S_S_S_S_S_S_S_S_S_S_S_S_S_S_S_S_S_S_S_S_S_S_S_S_S_S_S_S_S_S_S_S_S_S_S_S_S_S_S_S_S_S_S_S_S_S_S_S_S_S_S_S_S_S_S_S_S_S_S_S_S_S_S_S_S_S_S_S_S_S_S_S_S_S_S_S_S_S_S_S_S_S_S_S_S_S_S_S_S_S_S_S_S_S_S_S_S_S_S_S_S_S_S_S_S_S_S_S_S_S_S_S_S_S_S_S_S_S_S_S_S_S_S_S_S_S_S_S_S_S_S_S_S_S_S_S_S_S_S_S_S_S_S_S_S_S_S_S_S_S_S_S_S_S_S_S_S_S_S_S_S_S_S_S_S_S_S_S_S_S_S_S_S_S_S_S_S_S_S_S_S_S_S_S_S_S_S_S_S_S_S_S_S_S_S_S_S_S_S_S_S_S_S_S_S_S_S_S_S_S_S_S_S_S_S_S_S_S_S_S_S_S_S_S_S_S_S_S_S_S_S_S_S_S_S_S_S_S_S_S_S_S_S_S_S_S_S_S_S_S_S_S_S_S_S_S_S_S_S_S_S_S_S_S_S_S_S_S_S_S_S_S_S_S_S_S_S_S_S_S_S_S_S_S_S_S_S_S_S_S_S_S_S_S_S_S_S_S_S_S_S_S_S_S_S_S_S_S_S_S_S_S_S_S_S_S_S__param_488];
	ld.param.u64 	%rd490, [_Z4racePiS_S_S_S_S_S_S_S_S_S_S_S_S_S_S_S_S_S_S_S_S_S_S_S_S_S_S_S_S_S_S_S_S_S_S_S_S_S_S_S_S_S_S_S_S_S_S_S_S_S_S_S_S_S_S_S_S_S_S_S_S_S_S_S_S_S_S_S_S_S_S_S_S_S_S_S_S_S_S_S_S_S_S_S_S_S_S_S_S_S_S_S_S_S_S_S_S_S_S_S_S_S_S_S_S_S_S_S_S_S_S_S_S_S_S_S_S_S_S_S_S_S_S_S_S_S_S_S_S_S_S_S_S_S_S_S_S_S_S_S_S_S_S_S_S_S_S_S_S_S_S_S_S_S_S_S_S_S_S_S_S_S_S_S_S_S_S_S_S_S_S_S_S_S_S_S_S_S_S_S_S_S_S_S_S_S_S_S_S_S_S_S_S_S_S_S_S_S_S_S_S_S_S_S_S_S_S_S_S_S_S_S_S_S_S_S_S_S_S_S_S_S_S_S_S_S_S_S_S_S_S_S_S_S_S_S_S_S_S_S_S_S_S_S_S_S_S_S_S_S_S_S_S_S_S_S_S_S_S_S_S_S_S_S_S_S_S_S_S_S_S_S_S_S_S_S_S_S_S_S_S_S_S_S_S_S_S_S_S_S_S_S_S_S_S_S_S_S_S_S_S_S_S_S_S_S_S_S_S_S_S_S_S_S_S_S_S_S_S_S_S_S_S_S_S_S_S_S_S_S_S_S_S_S_S_S_S_S_S_S_S_S_S_S_S_S_S_S_S_S_S_S_S_S_S_S_S_S_S_S_S_S_S_S_S_S_S_S_S_S_S_S_S_S_S_S_S_S_S_S_S_S_S_S_S_S_S_S_S_S_S_S_S_S_S_S_S_S_S_S_S_S_S_S_S_S_S_S_S_S_S_S_S_S_S_S_S_S_S_S_S_S_S_S_S_S_S_S_S_S_S_S_S_S_S_S_S_S_S_S_S_S_S_S_S_S_S_S_S_S_S_S_S_S_S_S_S_S_S_S_S_S_S_S_S_S_S_S_S_S_S_S_S_S_S_S_S_S_S_S_S_S_S_S_S_S_S_S_S_S_S_S_S_S_S_S_S_S_S_S_S_S_S_S_S_S_S_S_S_S_S_S_S_S_S_S_S_S_S_S_S_S_S_S_S_S_S_S_S_S_S_S_S_S_S_S_S_S_S_S_S_S_S_S_S_S_S_S_S_S_S_S_S_S_S_S_S_S_S_S_S_S_S_S_S_S_S_S_S_S_S_S_S_S_S_S_S_S_S_S_S_S_S_S_S_S_S_S_S_S_S_S_S_S_S_S_S_S_S_S_S_S_S_S_S_S_S_S_S_S_S_S_S_S_S_S_S_S_S_S_S_S_S_S_S_S_S_S_S_S_S_S_S_S_S_S_S_S_S_S_S_S_S_S_S_S_S_S_S_S_S_S_S_S_S_S_S_S_S_S_S_S_S_S_S_S_S_S_S_S_S_S_S_S_S_S_S_S_S_S_S_S_S_S_S_S_S_S_S_S_S_S_S_S_S_S_S_S_S_S_S_S_S_S_S_S_S_S_S_S_S_S_S_S_S_S_S_S_S_S_S_S_S_S_S_S_S_S_S_S_S_S_S_S_S_S_S_S_S_S_S_S_S_S_S_S_S_S_S_S_S_S_S_S_S_S_S_S_S_S_S_S_S_S_S_S_S_S_S_S_S_S_S_S_S_S_S_S_S_S_S_S_S_S_S_S_S_S_S_S_S_S_S_S_S_S_S_S_S_S_S_S_S_S_S_S_S_S_S_S_S_S_S_S_S_S_S_S_S_S_S_S_S_S_S_S_S_S_S_S_S_S_S_S_S_S_S_S_S_S_S_S_S_S_S_S_S_S_S_S_S_S_S_S_S_S_S_S_S_S_S_S_S_S_S_S_S_S_S_S_S_S_S_S_S_S_S_S_S_S_S_S_S_S_S_S_S_S_S_S_S_S_S_S_S_S_S_S_S_S_S_S_S_S_S_S_S_S_S_S_S_S_S_S_S_S_S_S_S_S_S_S_S_S_S_S_S_S_S_S_S_S_S_S_S_S_S_S_S_S_S_S_S_S_S_S_S_S_S_S_S_S_S_S_S_S_S_S_S_S_S_S_S_S_S_S_S_S_S_S_S_S_S_S_S_S_S_S_S_S_S_S_S_S_S_S_S_S_S_S_S_S_S_S_S_S_S_S_S_S_S_S_S_S_S_S_S_S_S_S_S_S_S_S_S_S_S_S_S_S_S_S_S__param_489];
	ld.param.u64 	%rd491, [_Z4racePiS_S_S_S_S_S_S_S_S_S_S_S_S_S_S_S_S_S_S_S_S_S_S_S_S_S_S_S_S_S_S_S_S_S_S_S_S_S_S_S_S_S_S_S_S_S_S_S_S_S_S_S_S_S_S_S_S_S_S_S_S_S_S_S_S_S_S_S_S_S_S_S_S_S_S_S_S_S_S_S_S_S_S_S_S_S_S_S_S_S_S_S_S_S_S_S_S_S_S_S_S_S_S_S_S_S_S_S_S_S_S_S_S_S_S_S_S_S_S_S_S_S_S_S_S_S_S_S_S_S_S_S_S_S_S_S_S_S_S_S_S_S_S_S_S_S_S_S_S_S_S_S_S_S_S_S_S_S_S_S_S_S_S_S_S_S_S_S_S_S_S_S_S_S_S_S_S_S_S_S_S_S_S_S_S_S_S_S_S_S_S_S_S_S_S_S_S_S_S_S_S_S_S_S_S_S_S_S_S_S_S_S_S_S_S_S_S_S_S_S_S_S_S_S_S_S_S_S_S_S_S_S_S_S_S_S_S_S_S_S_S_S_S_S_S_S_S_S_S_S_S_S_S_S_S_S_S_S_S_S_S_S_S_S_S_S_S_S_S_S_S_S_S_S_S_S_S_S_S_S_S_S_S_S_S_S_S_S_S_S_S_S_S_S_S_S_S_S_S_S_S_S_S_S_S_S_S_S_S_S_S_S_S_S_S_S_S_S_S_S_S_S_S_S_S_S_S_S_S_S_S_S_S_S_S_S_S_S_S_S_S_S_S_S_S_S_S_S_S_S_S_S_S_S_S_S_S_S_S_S_S_S_S_S_S_S_S_S_S_S_S_S_S_S_S_S_S_S_S_S_S_S_S_S_S_S_S_S_S_S_S_S_S_S_S_S_S_S_S_S_S_S_S_S_S_S_S_S_S_S_S_S_S_S_S_S_S_S_S_S_S_S_S_S_S_S_S_S_S_S_S_S_S_S_S_S_S_S_S_S_S_S_S_S_S_S_S_S_S_S_S_S_S_S_S_S_S_S_S_S_S_S_S_S_S_S_S_S_S_S_S_S_S_S_S_S_S_S_S_S_S_S_S_S_S_S_S_S_S_S_S_S_S_S_S_S_S_S_S_S_S_S_S_S_S_S_S_S_S_S_S_S_S_S_S_S_S_S_S_S_S_S_S_S_S_S_S_S_S_S_S_S_S_S_S_S_S_S_S_S_S_S_S_S_S_S_S_S_S_S_S_S_S_S_S_S_S_S_S_S_S_S_S_S_S_S_S_S_S_S_S_S_S_S_S_S_S_S_S_S_S_S_S_S_S_S_S_S_S_S_S_S_S_S_S_S_S_S_S_S_S_S_S_S_S_S_S_S_S_S_S_S_S_S_S_S_S_S_S_S_S_S_S_S_S_S_S_S_S_S_S_S_S_S_S_S_S_S_S_S_S_S_S_S_S_S_S_S_S_S_S_S_S_S_S_S_S_S_S_S_S_S_S_S_S_S_S_S_S_S_S_S_S_S_S_S_S_S_S_S_S_S_S_S_S_S_S_S_S_S_S_S_S_S_S_S_S_S_S_S_S_S_S_S_S_S_S_S_S_S_S_S_S_S_S_S_S_S_S_S_S_S_S_S_S_S_S_S_S_S_S_S_S_S_S_S_S_S_S_S_S_S_S_S_S_S_S_S_S_S_S_S_S_S_S_S_S_S_S_S_S_S_S_S_S_S_S_S_S_S_S_S_S_S_S_S_S_S_S_S_S_S_S_S_S_S_S_S_S_S_S_S_S_S_S_S_S_S_S_S_S_S_S_S_S_S_S_S_S_S_S_S_S_S_S_S_S_S_S_S_S_S_S_S_S_S_S_S_S_S_S_S_S_S_S_S_S_S_S_S_S_S_S_S_S_S_S_S_S_S_S_S_S_S_S_S_S_S_S_S_S_S_S_S_S_S_S_S_S_S_S_S_S_S_S_S_S_S_S_S_S_S_S_S_S_S_S_S_S_S_S_S_S_S_S_S_S_S_S_S_S_S_S_S_S_S_S_S_S_S_S_S_S_S_S_S_S_S_S_S_S_S_S_S_S_S_S_S_S_S_S_S_S_S_S_S_S_S_S_S_S_S_S_S_S_S_S_S_S_S_S_S_S_S_S_S_S_S_S_S_S_S_S_S_S_S_S_S_S_S_S_S_S_S_S_S_S_S_S_S_S_S_S_S_S_S_S_S_S_S_S_S_S_S_S_S_S_S_S_S_S_S_S_S_S_S_S_S_S_S_S_S_S_S_S_S_S_S_S_S_S_S_S__param_490];
	ld.param.u64 	%rd492, [_Z4racePiS_S_S_S_S_S_S_S_S_S_S_S_S_S_S_S_S_S_S_S_S_S_S_S_S_S_S_S_S_S_S_S_S_S_S_S_S_S_S_S_S_S_S_S_S_S_S_S_S_S_S_S_S_S_S_S_S_S_S_S_S_S_S_S_S_S_S_S_S_S_S_S_S_S_S_S_S_S_S_S_S_S_S_S_S_S_S_S_S_S_S_S_S_S_S_S_S_S_S_S_S_S_S_S_S_S_S_S_S_S_S_S_S_S_S_S_S_S_S_S_S_S_S_S_S_S_S_S_S_S_S_S_S_S_S_S_S_S_S_S_S_S_S_S_S_S_S_S_S_S_S_S_S_S_S_S_S_S_S_S_S_S_S_S_S_S_S_S_S_S_S_S_S_S_S_S_S_S_S_S_S_S_S_S_S_S_S_S_S_S_S_S_S_S_S_S_S_S_S_S_S_S_S_S_S_S_S_S_S_S_S_S_S_S_S_S_S_S_S_S_S_S_S_S_S_S_S_S_S_S_S_S_S_S_S_S_S_S_S_S_S_S_S_S_S_S_S_S_S_S_S_S_S_S_S_S_S_S_S_S_S_S_S_S_S_S_S_S_S_S_S_S_S_S_S_S_S_S_S_S_S_S_S_S_S_S_S_S_S_S_S_S_S_S_S_S_S_S_S_S_S_S_S_S_S_S_S_S_S_S_S_S_S_S_S_S_S_S_S_S_S_S_S_S_S_S_S_S_S_S_S_S_S_S_S_S_S_S_S_S_S_S_S_S_S_S_S_S_S_S_S_S_S_S_S_S_S_S_S_S_S_S_S_S_S_S_S_S_S_S_S_S_S_S_S_S_S_S_S_S_S_S_S_S_S_S_S_S_S_S_S_S_S_S_S_S_S_S_S_S_S_S_S_S_S_S_S_S_S_S_S_S_S_S_S_S_S_S_S_S_S_S_S_S_S_S_S_S_S_S_S_S_S_S_S_S_S_S_S_S_S_S_S_S_S_S_S_S_S_S_S_S_S_S_S_S_S_S_S_S_S_S_S_S_S_S_S_S_S_S_S_S_S_S_S_S_S_S_S_S_S_S_S_S_S_S_S_S_S_S_S_S_S_S_S_S_S_S_S_S_S_S_S_S_S_S_S_S_S_S_S_S_S_S_S_S_S_S_S_S_S_S_S_S_S_S_S_S_S_S_S_S_S_S_S_S_S_S_S_S_S_S_S_S_S_S_S_S_S_S_S_S_S_S_S_S_S_S_S_S_S_S_S_S_S_S_S_S_S_S_S_S_S_S_S_S_S_S_S_S_S_S_S_S_S_S_S_S_S_S_S_S_S_S_S_S_S_S_S_S_S_S_S_S_S_S_S_S_S_S_S_S_S_S_S_S_S_S_S_S_S_S_S_S_S_S_S_S_S_S_S_S_S_S_S_S_S_S_S_S_S_S_S_S_S_S_S_S_S_S_S_S_S_S_S_S_S_S_S_S_S_S_S_S_S_S_S_S_S_S_S_S_S_S_S_S_S_S_S_S_S_S_S_S_S_S_S_S_S_S_S_S_S_S_S_S_S_S_S_S_S_S_S_S_S_S_S_S_S_S_S_S_S_S_S_S_S_S_S_S_S_S_S_S_S_S_S_S_S_S_S_S_S_S_S_S_S_S_S_S_S_S_S_S_S_S_S_S_S_S_S_S_S_S_S_S_S_S_S_S_S_S_S_S_S_S_S_S_S_S_S_S_S_S_S_S_S_S_S_S_S_S_S_S_S_S_S_S_S_S_S_S_S_S_S_S_S_S_S_S_S_S_S_S_S_S_S_S_S_S_S_S_S_S_S_S_S_S_S_S_S_S_S_S_S_S_S_S_S_S_S_S_S_S_S_S_S_S_S_S_S_S_S_S_S_S_S_S_S_S_S_S_S_S_S_S_S_S_S_S_S_S_S_S_S_S_S_S_S_S_S_S_S_S_S_S_S_S_S_S_S_S_S_S_S_S_S_S_S_S_S_S_S_S_S_S_S_S_S_S_S_S_S_S_S_S_S_S_S_S_S_S_S_S_S_S_S_S_S_S_S_S_S_S_S_S_S_S_S_S_S_S_S_S_S_S_S_S_S_S_S_S_S_S_S_S_S_S_S_S_S_S_S_S_S_S_S_S_S_S_S_S_S_S_S_S_S_S_S_S_S_S_S_S_S_S_S_S_S_S_S_S_S_S_S_S_S_S_S_S_S_S_S_S_S_S_S_S_S_S_S_S_S_S_S_S_S_S_S_S_S_S_S_S_S_S_S_S_S_S_S_S_S__param_491];
	ld.param.u64 	%rd493, [_Z4racePiS_S_S_S_S_S_S_S_S_S_S_S_S_S_S_S_S_S_S_S_S_S_S_S_S_S_S_S_S_S_S_S_S_S_S_S_S_S_S_S_S_S_S_S_S_S_S_S_S_S_S_S_S_S_S_S_S_S_S_S_S_S_S_S_S_S_S_S_S_S_S_S_S_S_S_S_S_S_S_S_S_S_S_S_S_S_S_S_S_S_S_S_S_S_S_S_S_S_S_S_S_S_S_S_S_S_S_S_S_S_S_S_S_S_S_S_S_S_S_S_S_S_S_S_S_S_S_S_S_S_S_S_S_S_S_S_S_S_S_S_S_S_S_S_S_S_S_S_S_S_S_S_S_S_S_S_S_S_S_S_S_S_S_S_S_S_S_S_S_S_S_S_S_S_S_S_S_S_S_S_S_S_S_S_S_S_S_S_S_S_S_S_S_S_S_S_S_S_S_S_S_S_S_S_S_S_S_S_S_S_S_S_S_S_S_S_S_S_S_S_S_S_S_S_S_S_S_S_S_S_S_S_S_S_S_S_S_S_S_S_S_S_S_S_S_S_S_S_S_S_S_S_S_S_S_S_S_S_S_S_S_S_S_S_S_S_S_S_S_S_S_S_S_S_S_S_S_S_S_S_S_S_S_S_S_S_S_S_S_S_S_S_S_S_S_S_S_S_S_S_S_S_S_S_S_S_S_S_S_S_S_S_S_S_S_S_S_S_S_S_S_S_S_S_S_S_S_S_S_S_S_S_S_S_S_S_S_S_S_S_S_S_S_S_S_S_S_S_S_S_S_S_S_S_S_S_S_S_S_S_S_S_S_S_S_S_S_S_S_S_S_S_S_S_S_S_S_S_S_S_S_S_S_S_S_S_S_S_S_S_S_S_S_S_S_S_S_S_S_S_S_S_S_S_S_S_S_S_S_S_S_S_S_S_S_S_S_S_S_S_S_S_S_S_S_S_S_S_S_S_S_S_S_S_S_S_S_S_S_S_S_S_S_S_S_S_S_S_S_S_S_S_S_S_S_S_S_S_S_S_S_S_S_S_S_S_S_S_S_S_S_S_S_S_S_S_S_S_S_S_S_S_S_S_S_S_S_S_S_S_S_S_S_S_S_S_S_S_S_S_S_S_S_S_S_S_S_S_S_S_S_S_S_S_S_S_S_S_S_S_S_S_S_S_S_S_S_S_S_S_S_S_S_S_S_S_S_S_S_S_S_S_S_S_S_S_S_S_S_S_S_S_S_S_S_S_S_S_S_S_S_S_S_S_S_S_S_S_S_S_S_S_S_S_S_S_S_S_S_S_S_S_S_S_S_S_S_S_S_S_S_S_S_S_S_S_S_S_S_S_S_S_S_S_S_S_S_S_S_S_S_S_S_S_S_S_S_S_S_S_S_S_S_S_S_S_S_S_S_S_S_S_S_S_S_S_S_S_S_S_S_S_S_S_S_S_S_S_S_S_S_S_S_S_S_S_S_S_S_S_S_S_S_S_S_S_S_S_S_S_S_S_S_S_S_S_S_S_S_S_S_S_S_S_S_S_S_S_S_S_S_S_S_S_S_S_S_S_S_S_S_S_S_S_S_S_S_S_S_S_S_S_S_S_S_S_S_S_S_S_S_S_S_S_S_S_S_S_S_S_S_S_S_S_S_S_S_S_S_S_S_S_S_S_S_S_S_S_S_S_S_S_S_S_S_S_S_S_S_S_S_S_S_S_S_S_S_S_S_S_S_S_S_S_S_S_S_S_S_S_S_S_S_S_S_S_S_S_S_S_S_S_S_S_S_S_S_S_S_S_S_S_S_S_S_S_S_S_S_S_S_S_S_S_S_S_S_S_S_S_S_S_S_S_S_S_S_S_S_S_S_S_S_S_S_S_S_S_S_S_S_S_S_S_S_S_S_S_S_S_S_S_S_S_S_S_S_S_S_S_S_S_S_S_S_S_S_S_S_S_S_S_S_S_S_S_S_S_S_S_S_S_S_S_S_S_S_S_S_S_S_S_S_S_S_S_S_S_S_S_S_S_S_S_S_S_S_S_S_S_S_S_S_S_S_S_S_S_S_S_S_S_S_S_S_S_S_S_S_S_S_S_S_S_S_S_S_S_S_S_S_S_S_S_S_S_S_S_S_S_S_S_S_S_S_S_S_S_S_S_S_S_S_S_S_S_S_S_S_S_S_S_S_S_S_S_S_S_S_S_S_S_S_S_S_S_S_S_S_S_S_S_S_S_S_S_S_S_S_S_S_S_S_S_S_S_S_S_S_S_S_S_S_S_S_S_S_S_S_S_S_S_S__param_492];
	ld.param.u64 	%rd494, [_Z4racePiS_S_S_S_S_S_S_S_S_S_S_S_S_S_S_S_S_S_S_S_S_S_S_S_S_S_S_S_S_S_S_S_S_S_S_S_S_S_S_S_S_S_S_S_S_S_S_S_S_S_S_S_S_S_S_S_S_S_S_S_S_S_S_S_S_S_S_S_S_S_S_S_S_S_S_S_S_S_S_S_S_S_S_S_S_S_S_S_S_S_S_S_S_S_S_S_S_S_S_S_S_S_S_S_S_S_S_S_S_S_S_S_S_S_S_S_S_S_S_S_S_S_S_S_S_S_S_S_S_S_S_S_S_S_S_S_S_S_S_S_S_S_S_S_S_S_S_S_S_S_S_S_S_S_S_S_S_S_S_S_S_S_S_S_S_S_S_S_S_S_S_S_S_S_S_S_S_S_S_S_S_S_S_S_S_S_S_S_S_S_S_S_S_S_S_S_S_S_S_S_S_S_S_S_S_S_S_S_S_S_S_S_S_S_S_S_S_S_S_S_S_S_S_S_S_S_S_S_S_S_S_S_S_S_S_S_S_S_S_S_S_S_S_S_S_S_S_S_S_S_S_S_S_S_S_S_S_S_S_S_S_S_S_S_S_S_S_S_S_S_S_S_S_S_S_S_S_S_S_S_S_S_S_S_S_S_S_S_S_S_S_S_S_S_S_S_S_S_S_S_S_S_S_S_S_S_S_S_S_S_S_S_S_S_S_S_S_S_S_S_S_S_S_S_S_S_S_S_S_S_S_S_S_S_S_S_S_S_S_S_S_S_S_S_S_S_S_S_S_S_S_S_S_S_S_S_S_S_S_S_S_S_S_S_S_S_S_S_S_S_S_S_S_S_S_S_S_S_S_S_S_S_S_S_S_S_S_S_S_S_S_S_S_S_S_S_S_S_S_S_S_S_S_S_S_S_S_S_S_S_S_S_S_S_S_S_S_S_S_S_S_S_S_S_S_S_S_S_S_S_S_S_S_S_S_S_S_S_S_S_S_S_S_S_S_S_S_S_S_S_S_S_S_S_S_S_S_S_S_S_S_S_S_S_S_S_S_S_S_S_S_S_S_S_S_S_S_S_S_S_S_S_S_S_S_S_S_S_S_S_S_S_S_S_S_S_S_S_S_S_S_S_S_S_S_S_S_S_S_S_S_S_S_S_S_S_S_S_S_S_S_S_S_S_S_S_S_S_S_S_S_S_S_S_S_S_S_S_S_S_S_S_S_S_S_S_S_S_S_S_S_S_S_S_S_S_S_S_S_S_S_S_S_S_S_S_S_S_S_S_S_S_S_S_S_S_S_S_S_S_S_S_S_S_S_S_S_S_S_S_S_S_S_S_S_S_S_S_S_S_S_S_S_S_S_S_S_S_S_S_S_S_S_S_S_S_S_S_S_S_S_S_S_S_S_S_S_S_S_S_S_S_S_S_S_S_S_S_S_S_S_S_S_S_S_S_S_S_S_S_S_S_S_S_S_S_S_S_S_S_S_S_S_S_S_S_S_S_S_S_S_S_S_S_S_S_S_S_S_S_S_S_S_S_S_S_S_S_S_S_S_S_S_S_S_S_S_S_S_S_S_S_S_S_S_S_S_S_S_S_S_S_S_S_S_S_S_S_S_S_S_S_S_S_S_S_S_S_S_S_S_S_S_S_S_S_S_S_S_S_S_S_S_S_S_S_S_S_S_S_S_S_S_S_S_S_S_S_S_S_S_S_S_S_S_S_S_S_S_S_S_S_S_S_S_S_S_S_S_S_S_S_S_S_S_S_S_S_S_S_S_S_S_S_S_S_S_S_S_S_S_S_S_S_S_S_S_S_S_S_S_S_S_S_S_S_S_S_S_S_S_S_S_S_S_S_S_S_S_S_S_S_S_S_S_S_S_S_S_S_S_S_S_S_S_S_S_S_S_S_S_S_S_S_S_S_S_S_S_S_S_S_S_S_S_S_S_S_S_S_S_S_S_S_S_S_S_S_S_S_S_S_S_S_S_S_S_S_S_S_S_S_S_S_S_S_S_S_S_S_S_S_S_S_S_S_S_S_S_S_S_S_S_S_S_S_S_S_S_S_S_S_S_S_S_S_S_S_S_S_S_S_S_S_S_S_S_S_S_S_S_S_S_S_S_S_S_S_S_S_S_S_S_S_S_S_S_S_S_S_S_S_S_S_S_S_S_S_S_S_S_S_S_S_S_S_S_S_S_S_S_S_S_S_S_S_S_S_S_S_S_S_S_S_S_S_S_S_S_S_S_S_S_S_S_S_S_S_S_S_S_S_S_S_S_S_S_S_S_S_S_S_S__param_493];
	ld.param.u64 	%rd495, [_Z4racePiS_S_S_S_S_S_S_S_S_S_S_S_S_S_S_S_S_S_S_S_S_S_S_S_S_S_S_S_S_S_S_S_S_S_S_S_S_S_S_S_S_S_S_S_S_S_S_S_S_S_S_S_S_S_S_S_S_S_S_S_S_S_S_S_S_S_S_S_S_S_S_S_S_S_S_S_S_S_S_S_S_S_S_S_S_S_S_S_S_S_S_S_S_S_S_S_S_S_S_S_S_S_S_S_S_S_S_S_S_S_S_S_S_S_S_S_S_S_S_S_S_S_S_S_S_S_S_S_S_S_S_S_S_S_S_S_S_S_S_S_S_S_S_S_S_S_S_S_S_S_S_S_S_S_S_S_S_S_S_S_S_S_S_S_S_S_S_S_S_S_S_S_S_S_S_S_S_S_S_S_S_S_S_S_S_S_S_S_S_S_S_S_S_S_S_S_S_S_S_S_S_S_S_S_S_S_S_S_S_S_S_S_S_S_S_S_S_S_S_S_S_S_S_S_S_S_S_S_S_S_S_S_S_S_S_S_S_S_S_S_S_S_S_S_S_S_S_S_S_S_S_S_S_S_S_S_S_S_S_S_S_S_S_S_S_S_S_S_S_S_S_S_S_S_S_S_S_S_S_S_S_S_S_S_S_S_S_S_S_S_S_S_S_S_S_S_S_S_S_S_S_S_S_S_S_S_S_S_S_S_S_S_S_S_S_S_S_S_S_S_S_S_S_S_S_S_S_S_S_S_S_S_S_S_S_S_S_S_S_S_S_S_S_S_S_S_S_S_S_S_S_S_S_S_S_S_S_S_S_S_S_S_S_S_S_S_S_S_S_S_S_S_S_S_S_S_S_S_S_S_S_S_S_S_S_S_S_S_S_S_S_S_S_S_S_S_S_S_S_S_S_S_S_S_S_S_S_S_S_S_S_S_S_S_S_S_S_S_S_S_S_S_S_S_S_S_S_S_S_S_S_S_S_S_S_S_S_S_S_S_S_S_S_S_S_S_S_S_S_S_S_S_S_S_S_S_S_S_S_S_S_S_S_S_S_S_S_S_S_S_S_S_S_S_S_S_S_S_S_S_S_S_S_S_S_S_S_S_S_S_S_S_S_S_S_S_S_S_S_S_S_S_S_S_S_S_S_S_S_S_S_S_S_S_S_S_S_S_S_S_S_S_S_S_S_S_S_S_S_S_S_S_S_S_S_S_S_S_S_S_S_S_S_S_S_S_S_S_S_S_S_S_S_S_S_S_S_S_S_S_S_S_S_S_S_S_S_S_S_S_S_S_S_S_S_S_S_S_S_S_S_S_S_S_S_S_S_S_S_S_S_S_S_S_S_S_S_S_S_S_S_S_S_S_S_S_S_S_S_S_S_S_S_S_S_S_S_S_S_S_S_S_S_S_S_S_S_S_S_S_S_S_S_S_S_S_S_S_S_S_S_S_S_S_S_S_S_S_S_S_S_S_S_S_S_S_S_S_S_S_S_S_S_S_S_S_S_S_S_S_S_S_S_S_S_S_S_S_S_S_S_S_S_S_S_S_S_S_S_S_S_S_S_S_S_S_S_S_S_S_S_S_S_S_S_S_S_S_S_S_S_S_S_S_S_S_S_S_S_S_S_S_S_S_S_S_S_S_S_S_S_S_S_S_S_S_S_S_S_S_S_S_S_S_S_S_S_S_S_S_S_S_S_S_S_S_S_S_S_S_S_S_S_S_S_S_S_S_S_S_S_S_S_S_S_S_S_S_S_S_S_S_S_S_S_S_S_S_S_S_S_S_S_S_S_S_S_S_S_S_S_S_S_S_S_S_S_S_S_S_S_S_S_S_S_S_S_S_S_S_S_S_S_S_S_S_S_S_S_S_S_S_S_S_S_S_S_S_S_S_S_S_S_S_S_S_S_S_S_S_S_S_S_S_S_S_S_S_S_S_S_S_S_S_S_S_S_S_S_S_S_S_S_S_S_S_S_S_S_S_S_S_S_S_S_S_S_S_S_S_S_S_S_S_S_S_S_S_S_S_S_S_S_S_S_S_S_S_S_S_S_S_S_S_S_S_S_S_S_S_S_S_S_S_S_S_S_S_S_S_S_S_S_S_S_S_S_S_S_S_S_S_S_S_S_S_S_S_S_S_S_S_S_S_S_S_S_S_S_S_S_S_S_S_S_S_S_S_S_S_S_S_S_S_S_S_S_S_S_S_S_S_S_S_S_S_S_S_S_S_S_S_S_S_S_S_S_S_S_S_S_S_S_S_S_S_S_S_S_S_S_S_S_S_S_S_S_S_S_S_S_S_S__param_494];
	ld.param.u64 	%rd496, [_Z4racePiS_S_S_S_S_S_S_S_S_S_S_S_S_S_S_S_S_S_S_S_S_S_S_S_S_S_S_S_S_S_S_S_S_S_S_S_S_S_S_S_S_S_S_S_S_S_S_S_S_S_S_S_S_S_S_S_S_S_S_S_S_S_S_S_S_S_S_S_S_S_S_S_S_S_S_S_S_S_S_S_S_S_S_S_S_S_S_S_S_S_S_S_S_S_S_S_S_S_S_S_S_S_S_S_S_S_S_S_S_S_S_S_S_S_S_S_S_S_S_S_S_S_S_S_S_S_S_S_S_S_S_S_S_S_S_S_S_S_S_S_S_S_S_S_S_S_S_S_S_S_S_S_S_S_S_S_S_S_S_S_S_S_S_S_S_S_S_S_S_S_S_S_S_S_S_S_S_S_S_S_S_S_S_S_S_S_S_S_S_S_S_S_S_S_S_S_S_S_S_S_S_S_S_S_S_S_S_S_S_S_S_S_S_S_S_S_S_S_S_S_S_S_S_S_S_S_S_S_S_S_S_S_S_S_S_S_S_S_S_S_S_S_S_S_S_S_S_S_S_S_S_S_S_S_S_S_S_S_S_S_S_S_S_S_S_S_S_S_S_S_S_S_S_S_S_S_S_S_S_S_S_S_S_S_S_S_S_S_S_S_S_S_S_S_S_S_S_S_S_S_S_S_S_S_S_S_S_S_S_S_S_S_S_S_S_S_S_S_S_S_S_S_S_S_S_S_S_S_S_S_S_S_S_S_S_S_S_S_S_S_S_S_S_S_S_S_S_S_S_S_S_S_S_S_S_S_S_S_S_S_S_S_S_S_S_S_S_S_S_S_S_S_S_S_S_S_S_S_S_S_S_S_S_S_S_S_S_S_S_S_S_S_S_S_S_S_S_S_S_S_S_S_S_S_S_S_S_S_S_S_S_S_S_S_S_S_S_S_S_S_S_S_S_S_S_S_S_S_S_S_S_S_S_S_S_S_S_S_S_S_S_S_S_S_S_S_S_S_S_S_S_S_S_S_S_S_S_S_S_S_S_S_S_S_S_S_S_S_S_S_S_S_S_S_S_S_S_S_S_S_S_S_S_S_S_S_S_S_S_S_S_S_S_S_S_S_S_S_S_S_S_S_S_S_S_S_S_S_S_S_S_S_S_S_S_S_S_S_S_S_S_S_S_S_S_S_S_S_S_S_S_S_S_S_S_S_S_S_S_S_S_S_S_S_S_S_S_S_S_S_S_S_S_S_S_S_S_S_S_S_S_S_S_S_S_S_S_S_S_S_S_S_S_S_S_S_S_S_S_S_S_S_S_S_S_S_S_S_S_S_S_S_S_S_S_S_S_S_S_S_S_S_S_S_S_S_S_S_S_S_S_S_S_S_S_S_S_S_S_S_S_S_S_S_S_S_S_S_S_S_S_S_S_S_S_S_S_S_S_S_S_S_S_S_S_S_S_S_S_S_S_S_S_S_S_S_S_S_S_S_S_S_S_S_S_S_S_S_S_S_S_S_S_S_S_S_S_S_S_S_S_S_S_S_S_S_S_S_S_S_S_S_S_S_S_S_S_S_S_S_S_S_S_S_S_S_S_S_S_S_S_S_S_S_S_S_S_S_S_S_S_S_S_S_S_S_S_S_S_S_S_S_S_S_S_S_S_S_S_S_S_S_S_S_S_S_S_S_S_S_S_S_S_S_S_S_S_S_S_S_S_S_S_S_S_S_S_S_S_S_S_S_S_S_S_S_S_S_S_S_S_S_S_S_S_S_S_S_S_S_S_S_S_S_S_S_S_S_S_S_S_S_S_S_S_S_S_S_S_S_S_S_S_S_S_S_S_S_S_S_S_S_S_S_S_S_S_S_S_S_S_S_S_S_S_S_S_S_S_S_S_S_S_S_S_S_S_S_S_S_S_S_S_S_S_S_S_S_S_S_S_S_S_S_S_S_S_S_S_S_S_S_S_S_S_S_S_S_S_S_S_S_S_S_S_S_S_S_S_S_S_S_S_S_S_S_S_S_S_S_S_S_S_S_S_S_S_S_S_S_S_S_S_S_S_S_S_S_S_S_S_S_S_S_S_S_S_S_S_S_S_S_S_S_S_S_S_S_S_S_S_S_S_S_S_S_S_S_S_S_S_S_S_S_S_S_S_S_S_S_S_S_S_S_S_S_S_S_S_S_S_S_S_S_S_S_S_S_S_S_S_S_S_S_S_S_S_S_S_S_S_S_S_S_S_S_S_S_S_S_S_S_S_S_S_S_S_S_S_S_S_S_S_S_S_S_S_S_S_S_S_S_S__param_495];
	ld.param.u64 	%rd497, [_Z4racePiS_S_S_S_S_S_S_S_S_S_S_S_S_S_S_S_S_S_S_S_S_S_S_S_S_S_S_S_S_S_S_S_S_S_S_S_S_S_S_S_S_S_S_S_S_S_S_S_S_S_S_S_S_S_S_S_S_S_S_S_S_S_S_S_S_S_S_S_S_S_S_S_S_S_S_S_S_S_S_S_S_S_S_S_S_S_S_S_S_S_S_S_S_S_S_S_S_S_S_S_S_S_S_S_S_S_S_S_S_S_S_S_S_S_S_S_S_S_S_S_S_S_S_S_S_S_S_S_S_S_S_S_S_S_S_S_S_S_S_S_S_S_S_S_S_S_S_S_S_S_S_S_S_S_S_S_S_S_S_S_S_S_S_S_S_S_S_S_S_S_S_S_S_S_S_S_S_S_S_S_S_S_S_S_S_S_S_S_S_S_S_S_S_S_S_S_S_S_S_S_S_S_S_S_S_S_S_S_S_S_S_S_S_S_S_S_S_S_S_S_S_S_S_S_S_S_S_S_S_S_S_S_S_S_S_S_S_S_S_S_S_S_S_S_S_S_S_S_S_S_S_S_S_S_S_S_S_S_S_S_S_S_S_S_S_S_S_S_S_S_S_S_S_S_S_S_S_S_S_S_S_S_S_S_S_S_S_S_S_S_S_S_S_S_S_S_S_S_S_S_S_S_S_S_S_S_S_S_S_S_S_S_S_S_S_S_S_S_S_S_S_S_S_S_S_S_S_S_S_S_S_S_S_S_S_S_S_S_S_S_S_S_S_S_S_S_S_S_S_S_S_S_S_S_S_S_S_S_S_S_S_S_S_S_S_S_S_S_S_S_S_S_S_S_S_S_S_S_S_S_S_S_S_S_S_S_S_S_S_S_S_S_S_S_S_S_S_S_S_S_S_S_S_S_S_S_S_S_S_S_S_S_S_S_S_S_S_S_S_S_S_S_S_S_S_S_S_S_S_S_S_S_S_S_S_S_S_S_S_S_S_S_S_S_S_S_S_S_S_S_S_S_S_S_S_S_S_S_S_S_S_S_S_S_S_S_S_S_S_S_S_S_S_S_S_S_S_S_S_S_S_S_S_S_S_S_S_S_S_S_S_S_S_S_S_S_S_S_S_S_S_S_S_S_S_S_S_S_S_S_S_S_S_S_S_S_S_S_S_S_S_S_S_S_S_S_S_S_S_S_S_S_S_S_S_S_S_S_S_S_S_S_S_S_S_S_S_S_S_S_S_S_S_S_S_S_S_S_S_S_S_S_S_S_S_S_S_S_S_S_S_S_S_S_S_S_S_S_S_S_S_S_S_S_S_S_S_S_S_S_S_S_S_S_S_S_S_S_S_S_S_S_S_S_S_S_S_S_S_S_S_S_S_S_S_S_S_S_S_S_S_S_S_S_S_S_S_S_S_S_S_S_S_S_S_S_S_S_S_S_S_S_S_S_S_S_S_S_S_S_S_S_S_S_S_S_S_S_S_S_S_S_S_S_S_S_S_S_S_S_S_S_S_S_S_S_S_S_S_S_S_S_S_S_S_S_S_S_S_S_S_S_S_S_S_S_S_S_S_S_S_S_S_S_S_S_S_S_S_S_S_S_S_S_S_S_S_S_S_S_S_S_S_S_S_S_S_S_S_S_S_S_S_S_S_S_S_S_S_S_S_S_S_S_S_S_S_S_S_S_S_S_S_S_S_S_S_S_S_S_S_S_S_S_S_S_S_S_S_S_S_S_S_S_S_S_S_S_S_S_S_S_S_S_S_S_S_S_S_S_S_S_S_S_S_S_S_S_S_S_S_S_S_S_S_S_S_S_S_S_S_S_S_S_S_S_S_S_S_S_S_S_S_S_S_S_S_S_S_S_S_S_S_S_S_S_S_S_S_S_S_S_S_S_S_S_S_S_S_S_S_S_S_S_S_S_S_S_S_S_S_S_S_S_S_S_S_S_S_S_S_S_S_S_S_S_S_S_S_S_S_S_S_S_S_S_S_S_S_S_S_S_S_S_S_S_S_S_S_S_S_S_S_S_S_S_S_S_S_S_S_S_S_S_S_S_S_S_S_S_S_S_S_S_S_S_S_S_S_S_S_S_S_S_S_S_S_S_S_S_S_S_S_S_S_S_S_S_S_S_S_S_S_S_S_S_S_S_S_S_S_S_S_S_S_S_S_S_S_S_S_S_S_S_S_S_S_S_S_S_S_S_S_S_S_S_S_S_S_S_S_S_S_S_S_S_S_S_S_S_S_S_S_S_S_S_S_S_S_S_S_S_S_S_S_S_S_S_S_S_S_S_S__param_496];
	ld.param.u64 	%rd498, [_Z4racePiS_S_S_S_S_S_S_S_S_S_S_S_S_S_S_S_S_S_S_S_S_S_S_S_S_S_S_S_S_S_S_S_S_S_S_S_S_S_S_S_S_S_S_S_S_S_S_S_S_S_S_S_S_S_S_S_S_S_S_S_S_S_S_S_S_S_S_S_S_S_S_S_S_S_S_S_S_S_S_S_S_S_S_S_S_S_S_S_S_S_S_S_S_S_S_S_S_S_S_S_S_S_S_S_S_S_S_S_S_S_S_S_S_S_S_S_S_S_S_S_S_S_S_S_S_S_S_S_S_S_S_S_S_S_S_S_S_S_S_S_S_S_S_S_S_S_S_S_S_S_S_S_S_S_S_S_S_S_S_S_S_S_S_S_S_S_S_S_S_S_S_S_S_S_S_S_S_S_S_S_S_S_S_S_S_S_S_S_S_S_S_S_S_S_S_S_S_S_S_S_S_S_S_S_S_S_S_S_S_S_S_S_S_S_S_S_S_S_S_S_S_S_S_S_S_S_S_S_S_S_S_S_S_S_S_S_S_S_S_S_S_S_S_S_S_S_S_S_S_S_S_S_S_S_S_S_S_S_S_S_S_S_S_S_S_S_S_S_S_S_S_S_S_S_S_S_S_S_S_S_S_S_S_S_S_S_S_S_S_S_S_S_S_S_S_S_S_S_S_S_S_S_S_S_S_S_S_S_S_S_S_S_S_S_S_S_S_S_S_S_S_S_S_S_S_S_S_S_S_S_S_S_S_S_S_S_S_S_S_S_S_S_S_S_S_S_S_S_S_S_S_S_S_S_S_S_S_S_S_S_S_S_S_S_S_S_S_S_S_S_S_S_S_S_S_S_S_S_S_S_S_S_S_S_S_S_S_S_S_S_S_S_S_S_S_S_S_S_S_S_S_S_S_S_S_S_S_S_S_S_S_S_S_S_S_S_S_S_S_S_S_S_S_S_S_S_S_S_S_S_S_S_S_S_S_S_S_S_S_S_S_S_S_S_S_S_S_S_S_S_S_S_S_S_S_S_S_S_S_S_S_S_S_S_S_S_S_S_S_S_S_S_S_S_S_S_S_S_S_S_S_S_S_S_S_S_S_S_S_S_S_S_S_S_S_S_S_S_S_S_S_S_S_S_S_S_S_S_S_S_S_S_S_S_S_S_S_S_S_S_S_S_S_S_S_S_S_S_S_S_S_S_S_S_S_S_S_S_S_S_S_S_S_S_S_S_S_S_S_S_S_S_S_S_S_S_S_S_S_S_S_S_S_S_S_S_S_S_S_S_S_S_S_S_S_S_S_S_S_S_S_S_S_S_S_S_S_S_S_S_S_S_S_S_S_S_S_S_S_S_S_S_S_S_S_S_S_S_S_S_S_S_S_S_S_S_S_S_S_S_S_S_S_S_S_S_S_S_S_S_S_S_S_S_S_S_S_S_S_S_S_S_S_S_S_S_S_S_S_S_S_S_S_S_S_S_S_S_S_S_S_S_S_S_S_S_S_S_S_S_S_S_S_S_S_S_S_S_S_S_S_S_S_S_S_S_S_S_S_S_S_S_S_S_S_S_S_S_S_S_S_S_S_S_S_S_S_S_S_S_S_S_S_S_S_S_S_S_S_S_S_S_S_S_S_S_S_S_S_S_S_S_S_S_S_S_S_S_S_S_S_S_S_S_S_S_S_S_S_S_S_S_S_S_S_S_S_S_S_S_S_S_S_S_S_S_S_S_S_S_S_S_S_S_S_S_S_S_S_S_S_S_S_S_S_S_S_S_S_S_S_S_S_S_S_S_S_S_S_S_S_S_S_S_S_S_S_S_S_S_S_S_S_S_S_S_S_S_S_S_S_S_S_S_S_S_S_S_S_S_S_S_S_S_S_S_S_S_S_S_S_S_S_S_S_S_S_S_S_S_S_S_S_S_S_S_S_S_S_S_S_S_S_S_S_S_S_S_S_S_S_S_S_S_S_S_S_S_S_S_S_S_S_S_S_S_S_S_S_S_S_S_S_S_S_S_S_S_S_S_S_S_S_S_S_S_S_S_S_S_S_S_S_S_S_S_S_S_S_S_S_S_S_S_S_S_S_S_S_S_S_S_S_S_S_S_S_S_S_S_S_S_S_S_S_S_S_S_S_S_S_S_S_S_S_S_S_S_S_S_S_S_S_S_S_S_S_S_S_S_S_S_S_S_S_S_S_S_S_S_S_S_S_S_S_S_S_S_S_S_S_S_S_S_S_S_S_S_S_S_S_S_S_S_S_S_S_S_S_S_S_S_S_S_S_S_S_S_S_S_S_S_S__param_497];
	ld.param.u64 	%rd499, [_Z4racePiS_S_S_S_S_S_S_S_S_S_S_S_S_S_S_S_S_S_S_S_S_S_S_S_S_S_S_S_S_S_S_S_S_S_S_S_S_S_S_S_S_S_S_S_S_S_S_S_S_S_S_S_S_S_S_S_S_S_S_S_S_S_S_S_S_S_S_S_S_S_S_S_S_S_S_S_S_S_S_S_S_S_S_S_S_S_S_S_S_S_S_S_S_S_S_S_S_S_S_S_S_S_S_S_S_S_S_S_S_S_S_S_S_S_S_S_S_S_S_S_S_S_S_S_S_S_S_S_S_S_S_S_S_S_S_S_S_S_S_S_S_S_S_S_S_S_S_S_S_S_S_S_S_S_S_S_S_S_S_S_S_S_S_S_S_S_S_S_S_S_S_S_S_S_S_S_S_S_S_S_S_S_S_S_S_S_S_S_S_S_S_S_S_S_S_S_S_S_S_S_S_S_S_S_S_S_S_S_S_S_S_S_S_S_S_S_S_S_S_S_S_S_S_S_S_S_S_S_S_S_S_S_S_S_S_S_S_S_S_S_S_S_S_S_S_S_S_S_S_S_S_S_S_S_S_S_S_S_S_S_S_S_S_S_S_S_S_S_S_S_S_S_S_S_S_S_S_S_S_S_S_S_S_S_S_S_S_S_S_S_S_S_S_S_S_S_S_S_S_S_S_S_S_S_S_S_S_S_S_S_S_S_S_S_S_S_S_S_S_S_S_S_S_S_S_S_S_S_S_S_S_S_S_S_S_S_S_S_S_S_S_S_S_S_S_S_S_S_S_S_S_S_S_S_S_S_S_S_S_S_S_S_S_S_S_S_S_S_S_S_S_S_S_S_S_S_S_S_S_S_S_S_S_S_S_S_S_S_S_S_S_S_S_S_S_S_S_S_S_S_S_S_S_S_S_S_S_S_S_S_S_S_S_S_S_S_S_S_S_S_S_S_S_S_S_S_S_S_S_S_S_S_S_S_S_S_S_S_S_S_S_S_S_S_S_S_S_S_S_S_S_S_S_S_S_S_S_S_S_S_S_S_S_S_S_S_S_S_S_S_S_S_S_S_S_S_S_S_S_S_S_S_S_S_S_S_S_S_S_S_S_S_S_S_S_S_S_S_S_S_S_S_S_S_S_S_S_S_S_S_S_S_S_S_S_S_S_S_S_S_S_S_S_S_S_S_S_S_S_S_S_S_S_S_S_S_S_S_S_S_S_S_S_S_S_S_S_S_S_S_S_S_S_S_S_S_S_S_S_S_S_S_S_S_S_S_S_S_S_S_S_S_S_S_S_S_S_S_S_S_S_S_S_S_S_S_S_S_S_S_S_S_S_S_S_S_S_S_S_S_S_S_S_S_S_S_S_S_S_S_S_S_S_S_S_S_S_S_S_S_S_S_S_S_S_S_S_S_S_S_S_S_S_S_S_S_S_S_S_S_S_S_S_S_S_S_S_S_S_S_S_S_S_S_S_S_S_S_S_S_S_S_S_S_S_S_S_S_S_S_S_S_S_S_S_S_S_S_S_S_S_S_S_S_S_S_S_S_S_S_S_S_S_S_S_S_S_S_S_S_S_S_S_S_S_S_S_S_S_S_S_S_S_S_S_S_S_S_S_S_S_S_S_S_S_S_S_S_S_S_S_S_S_S_S_S_S_S_S_S_S_S_S_S_S_S_S_S_S_S_S_S_S_S_S_S_S_S_S_S_S_S_S_S_S_S_S_S_S_S_S_S_S_S_S_S_S_S_S_S_S_S_S_S_S_S_S_S_S_S_S_S_S_S_S_S_S_S_S_S_S_S_S_S_S_S_S_S_S_S_S_S_S_S_S_S_S_S_S_S_S_S_S_S_S_S_S_S_S_S_S_S_S_S_S_S_S_S_S_S_S_S_S_S_S_S_S_S_S_S_S_S_S_S_S_S_S_S_S_S_S_S_S_S_S_S_S_S_S_S_S_S_S_S_S_S_S_S_S_S_S_S_S_S_S_S_S_S_S_S_S_S_S_S_S_S_S_S_S_S_S_S_S_S_S_S_S_S_S_S_S_S_S_S_S_S_S_S_S_S_S_S_S_S_S_S_S_S_S_S_S_S_S_S_S_S_S_S_S_S_S_S_S_S_S_S_S_S_S_S_S_S_S_S_S_S_S_S_S_S_S_S_S_S_S_S_S_S_S_S_S_S_S_S_S_S_S_S_S_S_S_S_S_S_S_S_S_S_S_S_S_S_S_S_S_S_S_S_S_S_S_S_S_S_S_S_S_S_S_S_S_S_S_S_S_S_S_S_S_S_S_S_S__param_498];
	ld.param.u64 	%rd500, [_Z4racePiS_S_S_S_S_S_S_S_S_S_S_S_S_S_S_S_S_S_S_S_S_S_S_S_S_S_S_S_S_S_S_S_S_S_S_S_S_S_S_S_S_S_S_S_S_S_S_S_S_S_S_S_S_S_S_S_S_S_S_S_S_S_S_S_S_S_S_S_S_S_S_S_S_S_S_S_S_S_S_S_S_S_S_S_S_S_S_S_S_S_S_S_S_S_S_S_S_S_S_S_S_S_S_S_S_S_S_S_S_S_S_S_S_S_S_S_S_S_S_S_S_S_S_S_S_S_S_S_S_S_S_S_S_S_S_S_S_S_S_S_S_S_S_S_S_S_S_S_S_S_S_S_S_S_S_S_S_S_S_S_S_S_S_S_S_S_S_S_S_S_S_S_S_S_S_S_S_S_S_S_S_S_S_S_S_S_S_S_S_S_S_S_S_S_S_S_S_S_S_S_S_S_S_S_S_S_S_S_S_S_S_S_S_S_S_S_S_S_S_S_S_S_S_S_S_S_S_S_S_S_S_S_S_S_S_S_S_S_S_S_S_S_S_S_S_S_S_S_S_S_S_S_S_S_S_S_S_S_S_S_S_S_S_S_S_S_S_S_S_S_S_S_S_S_S_S_S_S_S_S_S_S_S_S_S_S_S_S_S_S_S_S_S_S_S_S_S_S_S_S_S_S_S_S_S_S_S_S_S_S_S_S_S_S_S_S_S_S_S_S_S_S_S_S_S_S_S_S_S_S_S_S_S_S_S_S_S_S_S_S_S_S_S_S_S_S_S_S_S_S_S_S_S_S_S_S_S_S_S_S_S_S_S_S_S_S_S_S_S_S_S_S_S_S_S_S_S_S_S_S_S_S_S_S_S_S_S_S_S_S_S_S_S_S_S_S_S_S_S_S_S_S_S_S_S_S_S_S_S_S_S_S_S_S_S_S_S_S_S_S_S_S_S_S_S_S_S_S_S_S_S_S_S_S_S_S_S_S_S_S_S_S_S_S_S_S_S_S_S_S_S_S_S_S_S_S_S_S_S_S_S_S_S_S_S_S_S_S_S_S_S_S_S_S_S_S_S_S_S_S_S_S_S_S_S_S_S_S_S_S_S_S_S_S_S_S_S_S_S_S_S_S_S_S_S_S_S_S_S_S_S_S_S_S_S_S_S_S_S_S_S_S_S_S_S_S_S_S_S_S_S_S_S_S_S_S_S_S_S_S_S_S_S_S_S_S_S_S_S_S_S_S_S_S_S_S_S_S_S_S_S_S_S_S_S_S_S_S_S_S_S_S_S_S_S_S_S_S_S_S_S_S_S_S_S_S_S_S_S_S_S_S_S_S_S_S_S_S_S_S_S_S_S_S_S_S_S_S_S_S_S_S_S_S_S_S_S_S_S_S_S_S_S_S_S_S_S_S_S_S_S_S_S_S_S_S_S_S_S_S_S_S_S_S_S_S_S_S_S_S_S_S_S_S_S_S_S_S_S_S_S_S_S_S_S_S_S_S_S_S_S_S_S_S_S_S_S_S_S_S_S_S_S_S_S_S_S_S_S_S_S_S_S_S_S_S_S_S_S_S_S_S_S_S_S_S_S_S_S_S_S_S_S_S_S_S_S_S_S_S_S_S_S_S_S_S_S_S_S_S_S_S_S_S_S_S_S_S_S_S_S_S_S_S_S_S_S_S_S_S_S_S_S_S_S_S_S_S_S_S_S_S_S_S_S_S_S_S_S_S_S_S_S_S_S_S_S_S_S_S_S_S_S_S_S_S_S_S_S_S_S_S_S_S_S_S_S_S_S_S_S_S_S_S_S_S_S_S_S_S_S_S_S_S_S_S_S_S_S_S_S_S_S_S_S_S_S_S_S_S_S_S_S_S_S_S_S_S_S_S_S_S_S_S_S_S_S_S_S_S_S_S_S_S_S_S_S_S_S_S_S_S_S_S_S_S_S_S_S_S_S_S_S_S_S_S_S_S_S_S_S_S_S_S_S_S_S_S_S_S_S_S_S_S_S_S_S_S_S_S_S_S_S_S_S_S_S_S_S_S_S_S_S_S_S_S_S_S_S_S_S_S_S_S_S_S_S_S_S_S_S_S_S_S_S_S_S_S_S_S_S_S_S_S_S_S_S_S_S_S_S_S_S_S_S_S_S_S_S_S_S_S_S_S_S_S_S_S_S_S_S_S_S_S_S_S_S_S_S_S_S_S_S_S_S_S_S_S_S_S_S_S_S_S_S_S_S_S_S_S_S_S_S_S_S_S_S_S_S_S_S_S_S_S_S_S_S_S_S_S_S_S_S__param_499];
	ld.param.u64 	%rd501, [_Z4racePiS_S_S_S_S_S_S_S_S_S_S_S_S_S_S_S_S_S_S_S_S_S_S_S_S_S_S_S_S_S_S_S_S_S_S_S_S_S_S_S_S_S_S_S_S_S_S_S_S_S_S_S_S_S_S_S_S_S_S_S_S_S_S_S_S_S_S_S_S_S_S_S_S_S_S_S_S_S_S_S_S_S_S_S_S_S_S_S_S_S_S_S_S_S_S_S_S_S_S_S_S_S_S_S_S_S_S_S_S_S_S_S_S_S_S_S_S_S_S_S_S_S_S_S_S_S_S_S_S_S_S_S_S_S_S_S_S_S_S_S_S_S_S_S_S_S_S_S_S_S_S_S_S_S_S_S_S_S_S_S_S_S_S_S_S_S_S_S_S_S_S_S_S_S_S_S_S_S_S_S_S_S_S_S_S_S_S_S_S_S_S_S_S_S_S_S_S_S_S_S_S_S_S_S_S_S_S_S_S_S_S_S_S_S_S_S_S_S_S_S_S_S_S_S_S_S_S_S_S_S_S_S_S_S_S_S_S_S_S_S_S_S_S_S_S_S_S_S_S_S_S_S_S_S_S_S_S_S_S_S_S_S_S_S_S_S_S_S_S_S_S_S_S_S_S_S_S_S_S_S_S_S_S_S_S_S_S_S_S_S_S_S_S_S_S_S_S_S_S_S_S_S_S_S_S_S_S_S_S_S_S_S_S_S_S_S_S_S_S_S_S_S_S_S_S_S_S_S_S_S_S_S_S_S_S_S_S_S_S_S_S_S_S_S_S_S_S_S_S_S_S_S_S_S_S_S_S_S_S_S_S_S_S_S_S_S_S_S_S_S_S_S_S_S_S_S_S_S_S_S_S_S_S_S_S_S_S_S_S_S_S_S_S_S_S_S_S_S_S_S_S_S_S_S_S_S_S_S_S_S_S_S_S_S_S_S_S_S_S_S_S_S_S_S_S_S_S_S_S_S_S_S_S_S_S_S_S_S_S_S_S_S_S_S_S_S_S_S_S_S_S_S_S_S_S_S_S_S_S_S_S_S_S_S_S_S_S_S_S_S_S_S_S_S_S_S_S_S_S_S_S_S_S_S_S_S_S_S_S_S_S_S_S_S_S_S_S_S_S_S_S_S_S_S_S_S_S_S_S_S_S_S_S_S_S_S_S_S_S_S_S_S_S_S_S_S_S_S_S_S_S_S_S_S_S_S_S_S_S_S_S_S_S_S_S_S_S_S_S_S_S_S_S_S_S_S_S_S_S_S_S_S_S_S_S_S_S_S_S_S_S_S_S_S_S_S_S_S_S_S_S_S_S_S_S_S_S_S_S_S_S_S_S_S_S_S_S_S_S_S_S_S_S_S_S_S_S_S_S_S_S_S_S_S_S_S_S_S_S_S_S_S_S_S_S_S_S_S_S_S_S_S_S_S_S_S_S_S_S_S_S_S_S_S_S_S_S_S_S_S_S_S_S_S_S_S_S_S_S_S_S_S_S_S_S_S_S_S_S_S_S_S_S_S_S_S_S_S_S_S_S_S_S_S_S_S_S_S_S_S_S_S_S_S_S_S_S_S_S_S_S_S_S_S_S_S_S_S_S_S_S_S_S_S_S_S_S_S_S_S_S_S_S_S_S_S_S_S_S_S_S_S_S_S_S_S_S_S_S_S_S_S_S_S_S_S_S_S_S_S_S_S_S_S_S_S_S_S_S_S_S_S_S_S_S_S_S_S_S_S_S_S_S_S_S_S_S_S_S_S_S_S_S_S_S_S_S_S_S_S_S_S_S_S_S_S_S_S_S_S_S_S_S_S_S_S_S_S_S_S_S_S_S_S_S_S_S_S_S_S_S_S_S_S_S_S_S_S_S_S_S_S_S_S_S_S_S_S_S_S_S_S_S_S_S_S_S_S_S_S_S_S_S_S_S_S_S_S_S_S_S_S_S_S_S_S_S_S_S_S_S_S_S_S_S_S_S_S_S_S_S_S_S_S_S_S_S_S_S_S_S_S_S_S_S_S_S_S_S_S_S_S_S_S_S_S_S_S_S_S_S_S_S_S_S_S_S_S_S_S_S_S_S_S_S_S_S_S_S_S_S_S_S_S_S_S_S_S_S_S_S_S_S_S_S_S_S_S_S_S_S_S_S_S_S_S_S_S_S_S_S_S_S_S_S_S_S_S_S_S_S_S_S_S_S_S_S_S_S_S_S_S_S_S_S_S_S_S_S_S_S_S_S_S_S_S_S_S_S_S_S_S_S_S_S_S_S_S_S_S_S_S_S_S_S_S_S_S_S_S_S_S_S__param_500];
	ld.param.u64 	%rd502, [_Z4racePiS_S_S_S_S_S_S_S_S_S_S_S_S_S_S_S_S_S_S_S_S_S_S_S_S_S_S_S_S_S_S_S_S_S_S_S_S_S_S_S_S_S_S_S_S_S_S_S_S_S_S_S_S_S_S_S_S_S_S_S_S_S_S_S_S_S_S_S_S_S_S_S_S_S_S_S_S_S_S_S_S_S_S_S_S_S_S_S_S_S_S_S_S_S_S_S_S_S_S_S_S_S_S_S_S_S_S_S_S_S_S_S_S_S_S_S_S_S_S_S_S_S_S_S_S_S_S_S_S_S_S_S_S_S_S_S_S_S_S_S_S_S_S_S_S_S_S_S_S_S_S_S_S_S_S_S_S_S_S_S_S_S_S_S_S_S_S_S_S_S_S_S_S_S_S_S_S_S_S_S_S_S_S_S_S_S_S_S_S_S_S_S_S_S_S_S_S_S_S_S_S_S_S_S_S_S_S_S_S_S_S_S_S_S_S_S_S_S_S_S_S_S_S_S_S_S_S_S_S_S_S_S_S_S_S_S_S_S_S_S_S_S_S_S_S_S_S_S_S_S_S_S_S_S_S_S_S_S_S_S_S_S_S_S_S_S_S_S_S_S_S_S_S_S_S_S_S_S_S_S_S_S_S_S_S_S_S_S_S_S_S_S_S_S_S_S_S_S_S_S_S_S_S_S_S_S_S_S_S_S_S_S_S_S_S_S_S_S_S_S_S_S_S_S_S_S_S_S_S_S_S_S_S_S_S_S_S_S_S_S_S_S_S_S_S_S_S_S_S_S_S_S_S_S_S_S_S_S_S_S_S_S_S_S_S_S_S_S_S_S_S_S_S_S_S_S_S_S_S_S_S_S_S_S_S_S_S_S_S_S_S_S_S_S_S_S_S_S_S_S_S_S_S_S_S_S_S_S_S_S_S_S_S_S_S_S_S_S_S_S_S_S_S_S_S_S_S_S_S_S_S_S_S_S_S_S_S_S_S_S_S_S_S_S_S_S_S_S_S_S_S_S_S_S_S_S_S_S_S_S_S_S_S_S_S_S_S_S_S_S_S_S_S_S_S_S_S_S_S_S_S_S_S_S_S_S_S_S_S_S_S_S_S_S_S_S_S_S_S_S_S_S_S_S_S_S_S_S_S_S_S_S_S_S_S_S_S_S_S_S_S_S_S_S_S_S_S_S_S_S_S_S_S_S_S_S_S_S_S_S_S_S_S_S_S_S_S_S_S_S_S_S_S_S_S_S_S_S_S_S_S_S_S_S_S_S_S_S_S_S_S_S_S_S_S_S_S_S_S_S_S_S_S_S_S_S_S_S_S_S_S_S_S_S_S_S_S_S_S_S_S_S_S_S_S_S_S_S_S_S_S_S_S_S_S_S_S_S_S_S_S_S_S_S_S_S_S_S_S_S_S_S_S_S_S_S_S_S_S_S_S_S_S_S_S_S_S_S_S_S_S_S_S_S_S_S_S_S_S_S_S_S_S_S_S_S_S_S_S_S_S_S_S_S_S_S_S_S_S_S_S_S_S_S_S_S_S_S_S_S_S_S_S_S_S_S_S_S_S_S_S_S_S_S_S_S_S_S_S_S_S_S_S_S_S_S_S_S_S_S_S_S_S_S_S_S_S_S_S_S_S_S_S_S_S_S_S_S_S_S_S_S_S_S_S_S_S_S_S_S_S_S_S_S_S_S_S_S_S_S_S_S_S_S_S_S_S_S_S_S_S_S_S_S_S_S_S_S_S_S_S_S_S_S_S_S_S_S_S_S_S_S_S_S_S_S_S_S_S_S_S_S_S_S_S_S_S_S_S_S_S_S_S_S_S_S_S_S_S_S_S_S_S_S_S_S_S_S_S_S_S_S_S_S_S_S_S_S_S_S_S_S_S_S_S_S_S_S_S_S_S_S_S_S_S_S_S_S_S_S_S_S_S_S_S_S_S_S_S_S_S_S_S_S_S_S_S_S_S_S_S_S_S_S_S_S_S_S_S_S_S_S_S_S_S_S_S_S_S_S_S_S_S_S_S_S_S_S_S_S_S_S_S_S_S_S_S_S_S_S_S_S_S_S_S_S_S_S_S_S_S_S_S_S_S_S_S_S_S_S_S_S_S_S_S_S_S_S_S_S_S_S_S_S_S_S_S_S_S_S_S_S_S_S_S_S_S_S_S_S_S_S_S_S_S_S_S_S_S_S_S_S_S_S_S_S_S_S_S_S_S_S_S_S_S_S_S_S_S_S_S_S_S_S_S_S_S_S_S_S_S_S_S_S_S_S_S_S_S_S_S_S_S__param_501];
	ld.param.u64 	%rd503, [_Z4racePiS_S_S_S_S_S_S_S_S_S_S_S_S_S_S_S_S_S_S_S_S_S_S_S_S_S_S_S_S_S_S_S_S_S_S_S_S_S_S_S_S_S_S_S_S_S_S_S_S_S_S_S_S_S_S_S_S_S_S_S_S_S_S_S_S_S_S_S_S_S_S_S_S_S_S_S_S_S_S_S_S_S_S_S_S_S_S_S_S_S_S_S_S_S_S_S_S_S_S_S_S_S_S_S_S_S_S_S_S_S_S_S_S_S_S_S_S_S_S_S_S_S_S_S_S_S_S_S_S_S_S_S_S_S_S_S_S_S_S_S_S_S_S_S_S_S_S_S_S_S_S_S_S_S_S_S_S_S_S_S_S_S_S_S_S_S_S_S_S_S_S_S_S_S_S_S_S_S_S_S_S_S_S_S_S_S_S_S_S_S_S_S_S_S_S_S_S_S_S_S_S_S_S_S_S_S_S_S_S_S_S_S_S_S_S_S_S_S_S_S_S_S_S_S_S_S_S_S_S_S_S_S_S_S_S_S_S_S_S_S_S_S_S_S_S_S_S_S_S_S_S_S_S_S_S_S_S_S_S_S_S_S_S_S_S_S_S_S_S_S_S_S_S_S_S_S_S_S_S_S_S_S_S_S_S_S_S_S_S_S_S_S_S_S_S_S_S_S_S_S_S_S_S_S_S_S_S_S_S_S_S_S_S_S_S_S_S_S_S_S_S_S_S_S_S_S_S_S_S_S_S_S_S_S_S_S_S_S_S_S_S_S_S_S_S_S_S_S_S_S_S_S_S_S_S_S_S_S_S_S_S_S_S_S_S_S_S_S_S_S_S_S_S_S_S_S_S_S_S_S_S_S_S_S_S_S_S_S_S_S_S_S_S_S_S_S_S_S_S_S_S_S_S_S_S_S_S_S_S_S_S_S_S_S_S_S_S_S_S_S_S_S_S_S_S_S_S_S_S_S_S_S_S_S_S_S_S_S_S_S_S_S_S_S_S_S_S_S_S_S_S_S_S_S_S_S_S_S_S_S_S_S_S_S_S_S_S_S_S_S_S_S_S_S_S_S_S_S_S_S_S_S_S_S_S_S_S_S_S_S_S_S_S_S_S_S_S_S_S_S_S_S_S_S_S_S_S_S_S_S_S_S_S_S_S_S_S_S_S_S_S_S_S_S_S_S_S_S_S_S_S_S_S_S_S_S_S_S_S_S_S_S_S_S_S_S_S_S_S_S_S_S_S_S_S_S_S_S_S_S_S_S_S_S_S_S_S_S_S_S_S_S_S_S_S_S_S_S_S_S_S_S_S_S_S_S_S_S_S_S_S_S_S_S_S_S_S_S_S_S_S_S_S_S_S_S_S_S_S_S_S_S_S_S_S_S_S_S_S_S_S_S_S_S_S_S_S_S_S_S_S_S_S_S_S_S_S_S_S_S_S_S_S_S_S_S_S_S_S_S_S_S_S_S_S_S_S_S_S_S_S_S_S_S_S_S_S_S_S_S_S_S_S_S_S_S_S_S_S_S_S_S_S_S_S_S_S_S_S_S_S_S_S_S_S_S_S_S_S_S_S_S_S_S_S_S_S_S_S_S_S_S_S_S_S_S_S_S_S_S_S_S_S_S_S_S_S_S_S_S_S_S_S_S_S_S_S_S_S_S_S_S_S_S_S_S_S_S_S_S_S_S_S_S_S_S_S_S_S_S_S_S_S_S_S_S_S_S_S_S_S_S_S_S_S_S_S_S_S_S_S_S_S_S_S_S_S_S_S_S_S_S_S_S_S_S_S_S_S_S_S_S_S_S_S_S_S_S_S_S_S_S_S_S_S_S_S_S_S_S_S_S_S_S_S_S_S_S_S_S_S_S_S_S_S_S_S_S_S_S_S_S_S_S_S_S_S_S_S_S_S_S_S_S_S_S_S_S_S_S_S_S_S_S_S_S_S_S_S_S_S_S_S_S_S_S_S_S_S_S_S_S_S_S_S_S_S_S_S_S_S_S_S_S_S_S_S_S_S_S_S_S_S_S_S_S_S_S_S_S_S_S_S_S_S_S_S_S_S_S_S_S_S_S_S_S_S_S_S_S_S_S_S_S_S_S_S_S_S_S_S_S_S_S_S_S_S_S_S_S_S_S_S_S_S_S_S_S_S_S_S_S_S_S_S_S_S_S_S_S_S_S_S_S_S_S_S_S_S_S_S_S_S_S_S_S_S_S_S_S_S_S_S_S_S_S_S_S_S_S_S_S_S_S_S_S_S_S_S_S_S_S_S_S_S_S_S_S_S_S_S_S_S__param_502];
	ld.param.u64 	%rd504, [_Z4racePiS_S_S_S_S_S_S_S_S_S_S_S_S_S_S_S_S_S_S_S_S_S_S_S_S_S_S_S_S_S_S_S_S_S_S_S_S_S_S_S_S_S_S_S_S_S_S_S_S_S_S_S_S_S_S_S_S_S_S_S_S_S_S_S_S_S_S_S_S_S_S_S_S_S_S_S_S_S_S_S_S_S_S_S_S_S_S_S_S_S_S_S_S_S_S_S_S_S_S_S_S_S_S_S_S_S_S_S_S_S_S_S_S_S_S_S_S_S_S_S_S_S_S_S_S_S_S_S_S_S_S_S_S_S_S_S_S_S_S_S_S_S_S_S_S_S_S_S_S_S_S_S_S_S_S_S_S_S_S_S_S_S_S_S_S_S_S_S_S_S_S_S_S_S_S_S_S_S_S_S_S_S_S_S_S_S_S_S_S_S_S_S_S_S_S_S_S_S_S_S_S_S_S_S_S_S_S_S_S_S_S_S_S_S_S_S_S_S_S_S_S_S_S_S_S_S_S_S_S_S_S_S_S_S_S_S_S_S_S_S_S_S_S_S_S_S_S_S_S_S_S_S_S_S_S_S_S_S_S_S_S_S_S_S_S_S_S_S_S_S_S_S_S_S_S_S_S_S_S_S_S_S_S_S_S_S_S_S_S_S_S_S_S_S_S_S_S_S_S_S_S_S_S_S_S_S_S_S_S_S_S_S_S_S_S_S_S_S_S_S_S_S_S_S_S_S_S_S_S_S_S_S_S_S_S_S_S_S_S_S_S_S_S_S_S_S_S_S_S_S_S_S_S_S_S_S_S_S_S_S_S_S_S_S_S_S_S_S_S_S_S_S_S_S_S_S_S_S_S_S_S_S_S_S_S_S_S_S_S_S_S_S_S_S_S_S_S_S_S_S_S_S_S_S_S_S_S_S_S_S_S_S_S_S_S_S_S_S_S_S_S_S_S_S_S_S_S_S_S_S_S_S_S_S_S_S_S_S_S_S_S_S_S_S_S_S_S_S_S_S_S_S_S_S_S_S_S_S_S_S_S_S_S_S_S_S_S_S_S_S_S_S_S_S_S_S_S_S_S_S_S_S_S_S_S_S_S_S_S_S_S_S_S_S_S_S_S_S_S_S_S_S_S_S_S_S_S_S_S_S_S_S_S_S_S_S_S_S_S_S_S_S_S_S_S_S_S_S_S_S_S_S_S_S_S_S_S_S_S_S_S_S_S_S_S_S_S_S_S_S_S_S_S_S_S_S_S_S_S_S_S_S_S_S_S_S_S_S_S_S_S_S_S_S_S_S_S_S_S_S_S_S_S_S_S_S_S_S_S_S_S_S_S_S_S_S_S_S_S_S_S_S_S_S_S_S_S_S_S_S_S_S_S_S_S_S_S_S_S_S_S_S_S_S_S_S_S_S_S_S_S_S_S_S_S_S_S_S_S_S_S_S_S_S_S_S_S_S_S_S_S_S_S_S_S_S_S_S_S_S_S_S_S_S_S_S_S_S_S_S_S_S_S_S_S_S_S_S_S_S_S_S_S_S_S_S_S_S_S_S_S_S_S_S_S_S_S_S_S_S_S_S_S_S_S_S_S_S_S_S_S_S_S_S_S_S_S_S_S_S_S_S_S_S_S_S_S_S_S_S_S_S_S_S_S_S_S_S_S_S_S_S_S_S_S_S_S_S_S_S_S_S_S_S_S_S_S_S_S_S_S_S_S_S_S_S_S_S_S_S_S_S_S_S_S_S_S_S_S_S_S_S_S_S_S_S_S_S_S_S_S_S_S_S_S_S_S_S_S_S_S_S_S_S_S_S_S_S_S_S_S_S_S_S_S_S_S_S_S_S_S_S_S_S_S_S_S_S_S_S_S_S_S_S_S_S_S_S_S_S_S_S_S_S_S_S_S_S_S_S_S_S_S_S_S_S_S_S_S_S_S_S_S_S_S_S_S_S_S_S_S_S_S_S_S_S_S_S_S_S_S_S_S_S_S_S_S_S_S_S_S_S_S_S_S_S_S_S_S_S_S_S_S_S_S_S_S_S_S_S_S_S_S_S_S_S_S_S_S_S_S_S_S_S_S_S_S_S_S_S_S_S_S_S_S_S_S_S_S_S_S_S_S_S_S_S_S_S_S_S_S_S_S_S_S_S_S_S_S_S_S_S_S_S_S_S_S_S_S_S_S_S_S_S_S_S_S_S_S_S_S_S_S_S_S_S_S_S_S_S_S_S_S_S_S_S_S_S_S_S_S_S_S_S_S_S_S_S_S_S_S_S_S_S_S_S_S_S_S_S_S_S_S__param_503];
	ld.param.u64 	%rd505, [_Z4racePiS_S_S_S_S_S_S_S_S_S_S_S_S_S_S_S_S_S_S_S_S_S_S_S_S_S_S_S_S_S_S_S_S_S_S_S_S_S_S_S_S_S_S_S_S_S_S_S_S_S_S_S_S_S_S_S_S_S_S_S_S_S_S_S_S_S_S_S_S_S_S_S_S_S_S_S_S_S_S_S_S_S_S_S_S_S_S_S_S_S_S_S_S_S_S_S_S_S_S_S_S_S_S_S_S_S_S_S_S_S_S_S_S_S_S_S_S_S_S_S_S_S_S_S_S_S_S_S_S_S_S_S_S_S_S_S_S_S_S_S_S_S_S_S_S_S_S_S_S_S_S_S_S_S_S_S_S_S_S_S_S_S_S_S_S_S_S_S_S_S_S_S_S_S_S_S_S_S_S_S_S_S_S_S_S_S_S_S_S_S_S_S_S_S_S_S_S_S_S_S_S_S_S_S_S_S_S_S_S_S_S_S_S_S_S_S_S_S_S_S_S_S_S_S_S_S_S_S_S_S_S_S_S_S_S_S_S_S_S_S_S_S_S_S_S_S_S_S_S_S_S_S_S_S_S_S_S_S_S_S_S_S_S_S_S_S_S_S_S_S_S_S_S_S_S_S_S_S_S_S_S_S_S_S_S_S_S_S_S_S_S_S_S_S_S_S_S_S_S_S_S_S_S_S_S_S_S_S_S_S_S_S_S_S_S_S_S_S_S_S_S_S_S_S_S_S_S_S_S_S_S_S_S_S_S_S_S_S_S_S_S_S_S_S_S_S_S_S_S_S_S_S_S_S_S_S_S_S_S_S_S_S_S_S_S_S_S_S_S_S_S_S_S_S_S_S_S_S_S_S_S_S_S_S_S_S_S_S_S_S_S_S_S_S_S_S_S_S_S_S_S_S_S_S_S_S_S_S_S_S_S_S_S_S_S_S_S_S_S_S_S_S_S_S_S_S_S_S_S_S_S_S_S_S_S_S_S_S_S_S_S_S_S_S_S_S_S_S_S_S_S_S_S_S_S_S_S_S_S_S_S_S_S_S_S_S_S_S_S_S_S_S_S_S_S_S_S_S_S_S_S_S_S_S_S_S_S_S_S_S_S_S_S_S_S_S_S_S_S_S_S_S_S_S_S_S_S_S_S_S_S_S_S_S_S_S_S_S_S_S_S_S_S_S_S_S_S_S_S_S_S_S_S_S_S_S_S_S_S_S_S_S_S_S_S_S_S_S_S_S_S_S_S_S_S_S_S_S_S_S_S_S_S_S_S_S_S_S_S_S_S_S_S_S_S_S_S_S_S_S_S_S_S_S_S_S_S_S_S_S_S_S_S_S_S_S_S_S_S_S_S_S_S_S_S_S_S_S_S_S_S_S_S_S_S_S_S_S_S_S_S_S_S_S_S_S_S_S_S_S_S_S_S_S_S_S_S_S_S_S_S_S_S_S_S_S_S_S_S_S_S_S_S_S_S_S_S_S_S_S_S_S_S_S_S_S_S_S_S_S_S_S_S_S_S_S_S_S_S_S_S_S_S_S_S_S_S_S_S_S_S_S_S_S_S_S_S_S_S_S_S_S_S_S_S_S_S_S_S_S_S_S_S_S_S_S_S_S_S_S_S_S_S_S_S_S_S_S_S_S_S_S_S_S_S_S_S_S_S_S_S_S_S_S_S_S_S_S_S_S_S_S_S_S_S_S_S_S_S_S_S_S_S_S_S_S_S_S_S_S_S_S_S_S_S_S_S_S_S_S_S_S_S_S_S_S_S_S_S_S_S_S_S_S_S_S_S_S_S_S_S_S_S_S_S_S_S_S_S_S_S_S_S_S_S_S_S_S_S_S_S_S_S_S_S_S_S_S_S_S_S_S_S_S_S_S_S_S_S_S_S_S_S_S_S_S_S_S_S_S_S_S_S_S_S_S_S_S_S_S_S_S_S_S_S_S_S_S_S_S_S_S_S_S_S_S_S_S_S_S_S_S_S_S_S_S_S_S_S_S_S_S_S_S_S_S_S_S_S_S_S_S_S_S_S_S_S_S_S_S_S_S_S_S_S_S_S_S_S_S_S_S_S_S_S_S_S_S_S_S_S_S_S_S_S_S_S_S_S_S_S_S_S_S_S_S_S_S_S_S_S_S_S_S_S_S_S_S_S_S_S_S_S_S_S_S_S_S_S_S_S_S_S_S_S_S_S_S_S_S_S_S_S_S_S_S_S_S_S_S_S_S_S_S_S_S_S_S_S_S_S_S_S_S_S_S_S_S_S_S_S_S_S_S_S_S_S_S_S_S_S_S_S__param_504];
	ld.param.u64 	%rd506, [_Z4racePiS_S_S_S_S_S_S_S_S_S_S_S_S_S_S_S_S_S_S_S_S_S_S_S_S_S_S_S_S_S_S_S_S_S_S_S_S_S_S_S_S_S_S_S_S_S_S_S_S_S_S_S_S_S_S_S_S_S_S_S_S_S_S_S_S_S_S_S_S_S_S_S_S_S_S_S_S_S_S_S_S_S_S_S_S_S_S_S_S_S_S_S_S_S_S_S_S_S_S_S_S_S_S_S_S_S_S_S_S_S_S_S_S_S_S_S_S_S_S_S_S_S_S_S_S_S_S_S_S_S_S_S_S_S_S_S_S_S_S_S_S_S_S_S_S_S_S_S_S_S_S_S_S_S_S_S_S_S_S_S_S_S_S_S_S_S_S_S_S_S_S_S_S_S_S_S_S_S_S_S_S_S_S_S_S_S_S_S_S_S_S_S_S_S_S_S_S_S_S_S_S_S_S_S_S_S_S_S_S_S_S_S_S_S_S_S_S_S_S_S_S_S_S_S_S_S_S_S_S_S_S_S_S_S_S_S_S_S_S_S_S_S_S_S_S_S_S_S_S_S_S_S_S_S_S_S_S_S_S_S_S_S_S_S_S_S_S_S_S_S_S_S_S_S_S_S_S_S_S_S_S_S_S_S_S_S_S_S_S_S_S_S_S_S_S_S_S_S_S_S_S_S_S_S_S_S_S_S_S_S_S_S_S_S_S_S_S_S_S_S_S_S_S_S_S_S_S_S_S_S_S_S_S_S_S_S_S_S_S_S_S_S_S_S_S_S_S_S_S_S_S_S_S_S_S_S_S_S_S_S_S_S_S_S_S_S_S_S_S_S_S_S_S_S_S_S_S_S_S_S_S_S_S_S_S_S_S_S_S_S_S_S_S_S_S_S_S_S_S_S_S_S_S_S_S_S_S_S_S_S_S_S_S_S_S_S_S_S_S_S_S_S_S_S_S_S_S_S_S_S_S_S_S_S_S_S_S_S_S_S_S_S_S_S_S_S_S_S_S_S_S_S_S_S_S_S_S_S_S_S_S_S_S_S_S_S_S_S_S_S_S_S_S_S_S_S_S_S_S_S_S_S_S_S_S_S_S_S_S_S_S_S_S_S_S_S_S_S_S_S_S_S_S_S_S_S_S_S_S_S_S_S_S_S_S_S_S_S_S_S_S_S_S_S_S_S_S_S_S_S_S_S_S_S_S_S_S_S_S_S_S_S_S_S_S_S_S_S_S_S_S_S_S_S_S_S_S_S_S_S_S_S_S_S_S_S_S_S_S_S_S_S_S_S_S_S_S_S_S_S_S_S_S_S_S_S_S_S_S_S_S_S_S_S_S_S_S_S_S_S_S_S_S_S_S_S_S_S_S_S_S_S_S_S_S_S_S_S_S_S_S_S_S_S_S_S_S_S_S_S_S_S_S_S_S_S_S_S_S_S_S_S_S_S_S_S_S_S_S_S_S_S_S_S_S_S_S_S_S_S_S_S_S_S_S_S_S_S_S_S_S_S_S_S_S_S_S_S_S_S_S_S_S_S_S_S_S_S_S_S_S_S_S_S_S_S_S_S_S_S_S_S_S_S_S_S_S_S_S_S_S_S_S_S_S_S_S_S_S_S_S_S_S_S_S_S_S_S_S_S_S_S_S_S_S_S_S_S_S_S_S_S_S_S_S_S_S_S_S_S_S_S_S_S_S_S_S_S_S_S_S_S_S_S_S_S_S_S_S_S_S_S_S_S_S_S_S_S_S_S_S_S_S_S_S_S_S_S_S_S_S_S_S_S_S_S_S_S_S_S_S_S_S_S_S_S_S_S_S_S_S_S_S_S_S_S_S_S_S_S_S_S_S_S_S_S_S_S_S_S_S_S_S_S_S_S_S_S_S_S_S_S_S_S_S_S_S_S_S_S_S_S_S_S_S_S_S_S_S_S_S_S_S_S_S_S_S_S_S_S_S_S_S_S_S_S_S_S_S_S_S_S_S_S_S_S_S_S_S_S_S_S_S_S_S_S_S_S_S_S_S_S_S_S_S_S_S_S_S_S_S_S_S_S_S_S_S_S_S_S_S_S_S_S_S_S_S_S_S_S_S_S_S_S_S_S_S_S_S_S_S_S_S_S_S_S_S_S_S_S_S_S_S_S_S_S_S_S_S_S_S_S_S_S_S_S_S_S_S_S_S_S_S_S_S_S_S_S_S_S_S_S_S_S_S_S_S_S_S_S_S_S_S_S_S_S_S_S_S_S_S_S_S_S_S_S_S_S_S_S_S_S_S_S_S_S_S_S_S_S_S_S_S__param_505];
	ld.param.u64 	%rd507, [_Z4racePiS_S_S_S_S_S_S_S_S_S_S_S_S_S_S_S_S_S_S_S_S_S_S_S_S_S_S_S_S_S_S_S_S_S_S_S_S_S_S_S_S_S_S_S_S_S_S_S_S_S_S_S_S_S_S_S_S_S_S_S_S_S_S_S_S_S_S_S_S_S_S_S_S_S_S_S_S_S_S_S_S_S_S_S_S_S_S_S_S_S_S_S_S_S_S_S_S_S_S_S_S_S_S_S_S_S_S_S_S_S_S_S_S_S_S_S_S_S_S_S_S_S_S_S_S_S_S_S_S_S_S_S_S_S_S_S_S_S_S_S_S_S_S_S_S_S_S_S_S_S_S_S_S_S_S_S_S_S_S_S_S_S_S_S_S_S_S_S_S_S_S_S_S_S_S_S_S_S_S_S_S_S_S_S_S_S_S_S_S_S_S_S_S_S_S_S_S_S_S_S_S_S_S_S_S_S_S_S_S_S_S_S_S_S_S_S_S_S_S_S_S_S_S_S_S_S_S_S_S_S_S_S_S_S_S_S_S_S_S_S_S_S_S_S_S_S_S_S_S_S_S_S_S_S_S_S_S_S_S_S_S_S_S_S_S_S_S_S_S_S_S_S_S_S_S_S_S_S_S_S_S_S_S_S_S_S_S_S_S_S_S_S_S_S_S_S_S_S_S_S_S_S_S_S_S_S_S_S_S_S_S_S_S_S_S_S_S_S_S_S_S_S_S_S_S_S_S_S_S_S_S_S_S_S_S_S_S_S_S_S_S_S_S_S_S_S_S_S_S_S_S_S_S_S_S_S_S_S_S_S_S_S_S_S_S_S_S_S_S_S_S_S_S_S_S_S_S_S_S_S_S_S_S_S_S_S_S_S_S_S_S_S_S_S_S_S_S_S_S_S_S_S_S_S_S_S_S_S_S_S_S_S_S_S_S_S_S_S_S_S_S_S_S_S_S_S_S_S_S_S_S_S_S_S_S_S_S_S_S_S_S_S_S_S_S_S_S_S_S_S_S_S_S_S_S_S_S_S_S_S_S_S_S_S_S_S_S_S_S_S_S_S_S_S_S_S_S_S_S_S_S_S_S_S_S_S_S_S_S_S_S_S_S_S_S_S_S_S_S_S_S_S_S_S_S_S_S_S_S_S_S_S_S_S_S_S_S_S_S_S_S_S_S_S_S_S_S_S_S_S_S_S_S_S_S_S_S_S_S_S_S_S_S_S_S_S_S_S_S_S_S_S_S_S_S_S_S_S_S_S_S_S_S_S_S_S_S_S_S_S_S_S_S_S_S_S_S_S_S_S_S_S_S_S_S_S_S_S_S_S_S_S_S_S_S_S_S_S_S_S_S_S_S_S_S_S_S_S_S_S_S_S_S_S_S_S_S_S_S_S_S_S_S_S_S_S_S_S_S_S_S_S_S_S_S_S_S_S_S_S_S_S_S_S_S_S_S_S_S_S_S_S_S_S_S_S_S_S_S_S_S_S_S_S_S_S_S_S_S_S_S_S_S_S_S_S_S_S_S_S_S_S_S_S_S_S_S_S_S_S_S_S_S_S_S_S_S_S_S_S_S_S_S_S_S_S_S_S_S_S_S_S_S_S_S_S_S_S_S_S_S_S_S_S_S_S_S_S_S_S_S_S_S_S_S_S_S_S_S_S_S_S_S_S_S_S_S_S_S_S_S_S_S_S_S_S_S_S_S_S_S_S_S_S_S_S_S_S_S_S_S_S_S_S_S_S_S_S_S_S_S_S_S_S_S_S_S_S_S_S_S_S_S_S_S_S_S_S_S_S_S_S_S_S_S_S_S_S_S_S_S_S_S_S_S_S_S_S_S_S_S_S_S_S_S_S_S_S_S_S_S_S_S_S_S_S_S_S_S_S_S_S_S_S_S_S_S_S_S_S_S_S_S_S_S_S_S_S_S_S_S_S_S_S_S_S_S_S_S_S_S_S_S_S_S_S_S_S_S_S_S_S_S_S_S_S_S_S_S_S_S_S_S_S_S_S_S_S_S_S_S_S_S_S_S_S_S_S_S_S_S_S_S_S_S_S_S_S_S_S_S_S_S_S_S_S_S_S_S_S_S_S_S_S_S_S_S_S_S_S_S_S_S_S_S_S_S_S_S_S_S_S_S_S_S_S_S_S_S_S_S_S_S_S_S_S_S_S_S_S_S_S_S_S_S_S_S_S_S_S_S_S_S_S_S_S_S_S_S_S_S_S_S_S_S_S_S_S_S_S_S_S_S_S_S_S_S_S_S_S_S_S_S_S_S_S_S_S_S_S_S_S_S__param_506];
	ld.param.u64 	%rd508, [_Z4racePiS_S_S_S_S_S_S_S_S_S_S_S_S_S_S_S_S_S_S_S_S_S_S_S_S_S_S_S_S_S_S_S_S_S_S_S_S_S_S_S_S_S_S_S_S_S_S_S_S_S_S_S_S_S_S_S_S_S_S_S_S_S_S_S_S_S_S_S_S_S_S_S_S_S_S_S_S_S_S_S_S_S_S_S_S_S_S_S_S_S_S_S_S_S_S_S_S_S_S_S_S_S_S_S_S_S_S_S_S_S_S_S_S_S_S_S_S_S_S_S_S_S_S_S_S_S_S_S_S_S_S_S_S_S_S_S_S_S_S_S_S_S_S_S_S_S_S_S_S_S_S_S_S_S_S_S_S_S_S_S_S_S_S_S_S_S_S_S_S_S_S_S_S_S_S_S_S_S_S_S_S_S_S_S_S_S_S_S_S_S_S_S_S_S_S_S_S_S_S_S_S_S_S_S_S_S_S_S_S_S_S_S_S_S_S_S_S_S_S_S_S_S_S_S_S_S_S_S_S_S_S_S_S_S_S_S_S_S_S_S_S_S_S_S_S_S_S_S_S_S_S_S_S_S_S_S_S_S_S_S_S_S_S_S_S_S_S_S_S_S_S_S_S_S_S_S_S_S_S_S_S_S_S_S_S_S_S_S_S_S_S_S_S_S_S_S_S_S_S_S_S_S_S_S_S_S_S_S_S_S_S_S_S_S_S_S_S_S_S_S_S_S_S_S_S_S_S_S_S_S_S_S_S_S_S_S_S_S_S_S_S_S_S_S_S_S_S_S_S_S_S_S_S_S_S_S_S_S_S_S_S_S_S_S_S_S_S_S_S_S_S_S_S_S_S_S_S_S_S_S_S_S_S_S_S_S_S_S_S_S_S_S_S_S_S_S_S_S_S_S_S_S_S_S_S_S_S_S_S_S_S_S_S_S_S_S_S_S_S_S_S_S_S_S_S_S_S_S_S_S_S_S_S_S_S_S_S_S_S_S_S_S_S_S_S_S_S_S_S_S_S_S_S_S_S_S_S_S_S_S_S_S_S_S_S_S_S_S_S_S_S_S_S_S_S_S_S_S_S_S_S_S_S_S_S_S_S_S_S_S_S_S_S_S_S_S_S_S_S_S_S_S_S_S_S_S_S_S_S_S_S_S_S_S_S_S_S_S_S_S_S_S_S_S_S_S_S_S_S_S_S_S_S_S_S_S_S_S_S_S_S_S_S_S_S_S_S_S_S_S_S_S_S_S_S_S_S_S_S_S_S_S_S_S_S_S_S_S_S_S_S_S_S_S_S_S_S_S_S_S_S_S_S_S_S_S_S_S_S_S_S_S_S_S_S_S_S_S_S_S_S_S_S_S_S_S_S_S_S_S_S_S_S_S_S_S_S_S_S_S_S_S_S_S_S_S_S_S_S_S_S_S_S_S_S_S_S_S_S_S_S_S_S_S_S_S_S_S_S_S_S_S_S_S_S_S_S_S_S_S_S_S_S_S_S_S_S_S_S_S_S_S_S_S_S_S_S_S_S_S_S_S_S_S_S_S_S_S_S_S_S_S_S_S_S_S_S_S_S_S_S_S_S_S_S_S_S_S_S_S_S_S_S_S_S_S_S_S_S_S_S_S_S_S_S_S_S_S_S_S_S_S_S_S_S_S_S_S_S_S_S_S_S_S_S_S_S_S_S_S_S_S_S_S_S_S_S_S_S_S_S_S_S_S_S_S_S_S_S_S_S_S_S_S_S_S_S_S_S_S_S_S_S_S_S_S_S_S_S_S_S_S_S_S_S_S_S_S_S_S_S_S_S_S_S_S_S_S_S_S_S_S_S_S_S_S_S_S_S_S_S_S_S_S_S_S_S_S_S_S_S_S_S_S_S_S_S_S_S_S_S_S_S_S_S_S_S_S_S_S_S_S_S_S_S_S_S_S_S_S_S_S_S_S_S_S_S_S_S_S_S_S_S_S_S_S_S_S_S_S_S_S_S_S_S_S_S_S_S_S_S_S_S_S_S_S_S_S_S_S_S_S_S_S_S_S_S_S_S_S_S_S_S_S_S_S_S_S_S_S_S_S_S_S_S_S_S_S_S_S_S_S_S_S_S_S_S_S_S_S_S_S_S_S_S_S_S_S_S_S_S_S_S_S_S_S_S_S_S_S_S_S_S_S_S_S_S_S_S_S_S_S_S_S_S_S_S_S_S_S_S_S_S_S_S_S_S_S_S_S_S_S_S_S_S_S_S_S_S_S_S_S_S_S_S_S_S_S_S_S_S_S_S_S_S_S_S_S_S_S_S_S_S__param_507];
	ld.param.u64 	%rd509, [_Z4racePiS_S_S_S_S_S_S_S_S_S_S_S_S_S_S_S_S_S_S_S_S_S_S_S_S_S_S_S_S_S_S_S_S_S_S_S_S_S_S_S_S_S_S_S_S_S_S_S_S_S_S_S_S_S_S_S_S_S_S_S_S_S_S_S_S_S_S_S_S_S_S_S_S_S_S_S_S_S_S_S_S_S_S_S_S_S_S_S_S_S_S_S_S_S_S_S_S_S_S_S_S_S_S_S_S_S_S_S_S_S_S_S_S_S_S_S_S_S_S_S_S_S_S_S_S_S_S_S_S_S_S_S_S_S_S_S_S_S_S_S_S_S_S_S_S_S_S_S_S_S_S_S_S_S_S_S_S_S_S_S_S_S_S_S_S_S_S_S_S_S_S_S_S_S_S_S_S_S_S_S_S_S_S_S_S_S_S_S_S_S_S_S_S_S_S_S_S_S_S_S_S_S_S_S_S_S_S_S_S_S_S_S_S_S_S_S_S_S_S_S_S_S_S_S_S_S_S_S_S_S_S_S_S_S_S_S_S_S_S_S_S_S_S_S_S_S_S_S_S_S_S_S_S_S_S_S_S_S_S_S_S_S_S_S_S_S_S_S_S_S_S_S_S_S_S_S_S_S_S_S_S_S_S_S_S_S_S_S_S_S_S_S_S_S_S_S_S_S_S_S_S_S_S_S_S_S_S_S_S_S_S_S_S_S_S_S_S_S_S_S_S_S_S_S_S_S_S_S_S_S_S_S_S_S_S_S_S_S_S_S_S_S_S_S_S_S_S_S_S_S_S_S_S_S_S_S_S_S_S_S_S_S_S_S_S_S_S_S_S_S_S_S_S_S_S_S_S_S_S_S_S_S_S_S_S_S_S_S_S_S_S_S_S_S_S_S_S_S_S_S_S_S_S_S_S_S_S_S_S_S_S_S_S_S_S_S_S_S_S_S_S_S_S_S_S_S_S_S_S_S_S_S_S_S_S_S_S_S_S_S_S_S_S_S_S_S_S_S_S_S_S_S_S_S_S_S_S_S_S_S_S_S_S_S_S_S_S_S_S_S_S_S_S_S_S_S_S_S_S_S_S_S_S_S_S_S_S_S_S_S_S_S_S_S_S_S_S_S_S_S_S_S_S_S_S_S_S_S_S_S_S_S_S_S_S_S_S_S_S_S_S_S_S_S_S_S_S_S_S_S_S_S_S_S_S_S_S_S_S_S_S_S_S_S_S_S_S_S_S_S_S_S_S_S_S_S_S_S_S_S_S_S_S_S_S_S_S_S_S_S_S_S_S_S_S_S_S_S_S_S_S_S_S_S_S_S_S_S_S_S_S_S_S_S_S_S_S_S_S_S_S_S_S_S_S_S_S_S_S_S_S_S_S_S_S_S_S_S_S_S_S_S_S_S_S_S_S_S_S_S_S_S_S_S_S_S_S_S_S_S_S_S_S_S_S_S_S_S_S_S_S_S_S_S_S_S_S_S_S_S_S_S_S_S_S_S_S_S_S_S_S_S_S_S_S_S_S_S_S_S_S_S_S_S_S_S_S_S_S_S_S_S_S_S_S_S_S_S_S_S_S_S_S_S_S_S_S_S_S_S_S_S_S_S_S_S_S_S_S_S_S_S_S_S_S_S_S_S_S_S_S_S_S_S_S_S_S_S_S_S_S_S_S_S_S_S_S_S_S_S_S_S_S_S_S_S_S_S_S_S_S_S_S_S_S_S_S_S_S_S_S_S_S_S_S_S_S_S_S_S_S_S_S_S_S_S_S_S_S_S_S_S_S_S_S_S_S_S_S_S_S_S_S_S_S_S_S_S_S_S_S_S_S_S_S_S_S_S_S_S_S_S_S_S_S_S_S_S_S_S_S_S_S_S_S_S_S_S_S_S_S_S_S_S_S_S_S_S_S_S_S_S_S_S_S_S_S_S_S_S_S_S_S_S_S_S_S_S_S_S_S_S_S_S_S_S_S_S_S_S_S_S_S_S_S_S_S_S_S_S_S_S_S_S_S_S_S_S_S_S_S_S_S_S_S_S_S_S_S_S_S_S_S_S_S_S_S_S_S_S_S_S_S_S_S_S_S_S_S_S_S_S_S_S_S_S_S_S_S_S_S_S_S_S_S_S_S_S_S_S_S_S_S_S_S_S_S_S_S_S_S_S_S_S_S_S_S_S_S_S_S_S_S_S_S_S_S_S_S_S_S_S_S_S_S_S_S_S_S_S_S_S_S_S_S_S_S_S_S_S_S_S_S_S_S_S_S_S_S_S_S_S_S_S_S_S_S_S_S_S_S_S_S__param_508];
	ld.param.u64 	%rd510, [_Z4racePiS_S_S_S_S_S_S_S_S_S_S_S_S_S_S_S_S_S_S_S_S_S_S_S_S_S_S_S_S_S_S_S_S_S_S_S_S_S_S_S_S_S_S_S_S_S_S_S_S_S_S_S_S_S_S_S_S_S_S_S_S_S_S_S_S_S_S_S_S_S_S_S_S_S_S_S_S_S_S_S_S_S_S_S_S_S_S_S_S_S_S_S_S_S_S_S_S_S_S_S_S_S_S_S_S_S_S_S_S_S_S_S_S_S_S_S_S_S_S_S_S_S_S_S_S_S_S_S_S_S_S_S_S_S_S_S_S_S_S_S_S_S_S_S_S_S_S_S_S_S_S_S_S_S_S_S_S_S_S_S_S_S_S_S_S_S_S_S_S_S_S_S_S_S_S_S_S_S_S_S_S_S_S_S_S_S_S_S_S_S_S_S_S_S_S_S_S_S_S_S_S_S_S_S_S_S_S_S_S_S_S_S_S_S_S_S_S_S_S_S_S_S_S_S_S_S_S_S_S_S_S_S_S_S_S_S_S_S_S_S_S_S_S_S_S_S_S_S_S_S_S_S_S_S_S_S_S_S_S_S_S_S_S_S_S_S_S_S_S_S_S_S_S_S_S_S_S_S_S_S_S_S_S_S_S_S_S_S_S_S_S_S_S_S_S_S_S_S_S_S_S_S_S_S_S_S_S_S_S_S_S_S_S_S_S_S_S_S_S_S_S_S_S_S_S_S_S_S_S_S_S_S_S_S_S_S_S_S_S_S_S_S_S_S_S_S_S_S_S_S_S_S_S_S_S_S_S_S_S_S_S_S_S_S_S_S_S_S_S_S_S_S_S_S_S_S_S_S_S_S_S_S_S_S_S_S_S_S_S_S_S_S_S_S_S_S_S_S_S_S_S_S_S_S_S_S_S_S_S_S_S_S_S_S_S_S_S_S_S_S_S_S_S_S_S_S_S_S_S_S_S_S_S_S_S_S_S_S_S_S_S_S_S_S_S_S_S_S_S_S_S_S_S_S_S_S_S_S_S_S_S_S_S_S_S_S_S_S_S_S_S_S_S_S_S_S_S_S_S_S_S_S_S_S_S_S_S_S_S_S_S_S_S_S_S_S_S_S_S_S_S_S_S_S_S_S_S_S_S_S_S_S_S_S_S_S_S_S_S_S_S_S_S_S_S_S_S_S_S_S_S_S_S_S_S_S_S_S_S_S_S_S_S_S_S_S_S_S_S_S_S_S_S_S_S_S_S_S_S_S_S_S_S_S_S_S_S_S_S_S_S_S_S_S_S_S_S_S_S_S_S_S_S_S_S_S_S_S_S_S_S_S_S_S_S_S_S_S_S_S_S_S_S_S_S_S_S_S_S_S_S_S_S_S_S_S_S_S_S_S_S_S_S_S_S_S_S_S_S_S_S_S_S_S_S_S_S_S_S_S_S_S_S_S_S_S_S_S_S_S_S_S_S_S_S_S_S_S_S_S_S_S_S_S_S_S_S_S_S_S_S_S_S_S_S_S_S_S_S_S_S_S_S_S_S_S_S_S_S_S_S_S_S_S_S_S_S_S_S_S_S_S_S_S_S_S_S_S_S_S_S_S_S_S_S_S_S_S_S_S_S_S_S_S_S_S_S_S_S_S_S_S_S_S_S_S_S_S_S_S_S_S_S_S_S_S_S_S_S_S_S_S_S_S_S_S_S_S_S_S_S_S_S_S_S_S_S_S_S_S_S_S_S_S_S_S_S_S_S_S_S_S_S_S_S_S_S_S_S_S_S_S_S_S_S_S_S_S_S_S_S_S_S_S_S_S_S_S_S_S_S_S_S_S_S_S_S_S_S_S_S_S_S_S_S_S_S_S_S_S_S_S_S_S_S_S_S_S_S_S_S_S_S_S_S_S_S_S_S_S_S_S_S_S_S_S_S_S_S_S_S_S_S_S_S_S_S_S_S_S_S_S_S_S_S_S_S_S_S_S_S_S_S_S_S_S_S_S_S_S_S_S_S_S_S_S_S_S_S_S_S_S_S_S_S_S_S_S_S_S_S_S_S_S_S_S_S_S_S_S_S_S_S_S_S_S_S_S_S_S_S_S_S_S_S_S_S_S_S_S_S_S_S_S_S_S_S_S_S_S_S_S_S_S_S_S_S_S_S_S_S_S_S_S_S_S_S_S_S_S_S_S_S_S_S_S_S_S_S_S_S_S_S_S_S_S_S_S_S_S_S_S_S_S_S_S_S_S_S_S_S_S_S_S_S_S_S_S_S_S_S_S_S_S_S_S_S_S_S_S_S_S_S__param_509];
	ld.param.u64 	%rd511, [_Z4racePiS_S_S_S_S_S_S_S_S_S_S_S_S_S_S_S_S_S_S_S_S_S_S_S_S_S_S_S_S_S_S_S_S_S_S_S_S_S_S_S_S_S_S_S_S_S_S_S_S_S_S_S_S_S_S_S_S_S_S_S_S_S_S_S_S_S_S_S_S_S_S_S_S_S_S_S_S_S_S_S_S_S_S_S_S_S_S_S_S_S_S_S_S_S_S_S_S_S_S_S_S_S_S_S_S_S_S_S_S_S_S_S_S_S_S_S_S_S_S_S_S_S_S_S_S_S_S_S_S_S_S_S_S_S_S_S_S_S_S_S_S_S_S_S_S_S_S_S_S_S_S_S_S_S_S_S_S_S_S_S_S_S_S_S_S_S_S_S_S_S_S_S_S_S_S_S_S_S_S_S_S_S_S_S_S_S_S_S_S_S_S_S_S_S_S_S_S_S_S_S_S_S_S_S_S_S_S_S_S_S_S_S_S_S_S_S_S_S_S_S_S_S_S_S_S_S_S_S_S_S_S_S_S_S_S_S_S_S_S_S_S_S_S_S_S_S_S_S_S_S_S_S_S_S_S_S_S_S_S_S_S_S_S_S_S_S_S_S_S_S_S_S_S_S_S_S_S_S_S_S_S_S_S_S_S_S_S_S_S_S_S_S_S_S_S_S_S_S_S_S_S_S_S_S_S_S_S_S_S_S_S_S_S_S_S_S_S_S_S_S_S_S_S_S_S_S_S_S_S_S_S_S_S_S_S_S_S_S_S_S_S_S_S_S_S_S_S_S_S_S_S_S_S_S_S_S_S_S_S_S_S_S_S_S_S_S_S_S_S_S_S_S_S_S_S_S_S_S_S_S_S_S_S_S_S_S_S_S_S_S_S_S_S_S_S_S_S_S_S_S_S_S_S_S_S_S_S_S_S_S_S_S_S_S_S_S_S_S_S_S_S_S_S_S_S_S_S_S_S_S_S_S_S_S_S_S_S_S_S_S_S_S_S_S_S_S_S_S_S_S_S_S_S_S_S_S_S_S_S_S_S_S_S_S_S_S_S_S_S_S_S_S_S_S_S_S_S_S_S_S_S_S_S_S_S_S_S_S_S_S_S_S_S_S_S_S_S_S_S_S_S_S_S_S_S_S_S_S_S_S_S_S_S_S_S_S_S_S_S_S_S_S_S_S_S_S_S_S_S_S_S_S_S_S_S_S_S_S_S_S_S_S_S_S_S_S_S_S_S_S_S_S_S_S_S_S_S_S_S_S_S_S_S_S_S_S_S_S_S_S_S_S_S_S_S_S_S_S_S_S_S_S_S_S_S_S_S_S_S_S_S_S_S_S_S_S_S_S_S_S_S_S_S_S_S_S_S_S_S_S_S_S_S_S_S_S_S_S_S_S_S_S_S_S_S_S_S_S_S_S_S_S_S_S_S_S_S_S_S_S_S_S_S_S_S_S_S_S_S_S_S_S_S_S_S_S_S_S_S_S_S_S_S_S_S_S_S_S_S_S_S_S_S_S_S_S_S_S_S_S_S_S_S_S_S_S_S_S_S_S_S_S_S_S_S_S_S_S_S_S_S_S_S_S_S_S_S_S_S_S_S_S_S_S_S_S_S_S_S_S_S_S_S_S_S_S_S_S_S_S_S_S_S_S_S_S_S_S_S_S_S_S_S_S_S_S_S_S_S_S_S_S_S_S_S_S_S_S_S_S_S_S_S_S_S_S_S_S_S_S_S_S_S_S_S_S_S_S_S_S_S_S_S_S_S_S_S_S_S_S_S_S_S_S_S_S_S_S_S_S_S_S_S_S_S_S_S_S_S_S_S_S_S_S_S_S_S_S_S_S_S_S_S_S_S_S_S_S_S_S_S_S_S_S_S_S_S_S_S_S_S_S_S_S_S_S_S_S_S_S_S_S_S_S_S_S_S_S_S_S_S_S_S_S_S_S_S_S_S_S_S_S_S_S_S_S_S_S_S_S_S_S_S_S_S_S_S_S_S_S_S_S_S_S_S_S_S_S_S_S_S_S_S_S_S_S_S_S_S_S_S_S_S_S_S_S_S_S_S_S_S_S_S_S_S_S_S_S_S_S_S_S_S_S_S_S_S_S_S_S_S_S_S_S_S_S_S_S_S_S_S_S_S_S_S_S_S_S_S_S_S_S_S_S_S_S_S_S_S_S_S_S_S_S_S_S_S_S_S_S_S_S_S_S_S_S_S_S_S_S_S_S_S_S_S_S_S_S_S_S_S_S_S_S_S_S_S_S_S_S_S_S_S_S_S_S_S_S_S_S_S_S_S__param_510];
	ld.param.u64 	%rd512, [_Z4racePiS_S_S_S_S_S_S_S_S_S_S_S_S_S_S_S_S_S_S_S_S_S_S_S_S_S_S_S_S_S_S_S_S_S_S_S_S_S_S_S_S_S_S_S_S_S_S_S_S_S_S_S_S_S_S_S_S_S_S_S_S_S_S_S_S_S_S_S_S_S_S_S_S_S_S_S_S_S_S_S_S_S_S_S_S_S_S_S_S_S_S_S_S_S_S_S_S_S_S_S_S_S_S_S_S_S_S_S_S_S_S_S_S_S_S_S_S_S_S_S_S_S_S_S_S_S_S_S_S_S_S_S_S_S_S_S_S_S_S_S_S_S_S_S_S_S_S_S_S_S_S_S_S_S_S_S_S_S_S_S_S_S_S_S_S_S_S_S_S_S_S_S_S_S_S_S_S_S_S_S_S_S_S_S_S_S_S_S_S_S_S_S_S_S_S_S_S_S_S_S_S_S_S_S_S_S_S_S_S_S_S_S_S_S_S_S_S_S_S_S_S_S_S_S_S_S_S_S_S_S_S_S_S_S_S_S_S_S_S_S_S_S_S_S_S_S_S_S_S_S_S_S_S_S_S_S_S_S_S_S_S_S_S_S_S_S_S_S_S_S_S_S_S_S_S_S_S_S_S_S_S_S_S_S_S_S_S_S_S_S_S_S_S_S_S_S_S_S_S_S_S_S_S_S_S_S_S_S_S_S_S_S_S_S_S_S_S_S_S_S_S_S_S_S_S_S_S_S_S_S_S_S_S_S_S_S_S_S_S_S_S_S_S_S_S_S_S_S_S_S_S_S_S_S_S_S_S_S_S_S_S_S_S_S_S_S_S_S_S_S_S_S_S_S_S_S_S_S_S_S_S_S_S_S_S_S_S_S_S_S_S_S_S_S_S_S_S_S_S_S_S_S_S_S_S_S_S_S_S_S_S_S_S_S_S_S_S_S_S_S_S_S_S_S_S_S_S_S_S_S_S_S_S_S_S_S_S_S_S_S_S_S_S_S_S_S_S_S_S_S_S_S_S_S_S_S_S_S_S_S_S_S_S_S_S_S_S_S_S_S_S_S_S_S_S_S_S_S_S_S_S_S_S_S_S_S_S_S_S_S_S_S_S_S_S_S_S_S_S_S_S_S_S_S_S_S_S_S_S_S_S_S_S_S_S_S_S_S_S_S_S_S_S_S_S_S_S_S_S_S_S_S_S_S_S_S_S_S_S_S_S_S_S_S_S_S_S_S_S_S_S_S_S_S_S_S_S_S_S_S_S_S_S_S_S_S_S_S_S_S_S_S_S_S_S_S_S_S_S_S_S_S_S_S_S_S_S_S_S_S_S_S_S_S_S_S_S_S_S_S_S_S_S_S_S_S_S_S_S_S_S_S_S_S_S_S_S_S_S_S_S_S_S_S_S_S_S_S_S_S_S_S_S_S_S_S_S_S_S_S_S_S_S_S_S_S_S_S_S_S_S_S_S_S_S_S_S_S_S_S_S_S_S_S_S_S_S_S_S_S_S_S_S_S_S_S_S_S_S_S_S_S_S_S_S_S_S_S_S_S_S_S_S_S_S_S_S_S_S_S_S_S_S_S_S_S_S_S_S_S_S_S_S_S_S_S_S_S_S_S_S_S_S_S_S_S_S_S_S_S_S_S_S_S_S_S_S_S_S_S_S_S_S_S_S_S_S_S_S_S_S_S_S_S_S_S_S_S_S_S_S_S_S_S_S_S_S_S_S_S_S_S_S_S_S_S_S_S_S_S_S_S_S_S_S_S_S_S_S_S_S_S_S_S_S_S_S_S_S_S_S_S_S_S_S_S_S_S_S_S_S_S_S_S_S_S_S_S_S_S_S_S_S_S_S_S_S_S_S_S_S_S_S_S_S_S_S_S_S_S_S_S_S_S_S_S_S_S_S_S_S_S_S_S_S_S_S_S_S_S_S_S_S_S_S_S_S_S_S_S_S_S_S_S_S_S_S_S_S_S_S_S_S_S_S_S_S_S_S_S_S_S_S_S_S_S_S_S_S_S_S_S_S_S_S_S_S_S_S_S_S_S_S_S_S_S_S_S_S_S_S_S_S_S_S_S_S_S_S_S_S_S_S_S_S_S_S_S_S_S_S_S_S_S_S_S_S_S_S_S_S_S_S_S_S_S_S_S_S_S_S_S_S_S_S_S_S_S_S_S_S_S_S_S_S_S_S_S_S_S_S_S_S_S_S_S_S_S_S_S_S_S_S_S_S_S_S_S_S_S_S_S_S_S_S_S_S_S_S_S_S_S_S_S_S_S_S_S_S_S_S_S_S__param_511];
	ld.param.u64 	%rd513, [_Z4racePiS_S_S_S_S_S_S_S_S_S_S_S_S_S_S_S_S_S_S_S_S_S_S_S_S_S_S_S_S_S_S_S_S_S_S_S_S_S_S_S_S_S_S_S_S_S_S_S_S_S_S_S_S_S_S_S_S_S_S_S_S_S_S_S_S_S_S_S_S_S_S_S_S_S_S_S_S_S_S_S_S_S_S_S_S_S_S_S_S_S_S_S_S_S_S_S_S_S_S_S_S_S_S_S_S_S_S_S_S_S_S_S_S_S_S_S_S_S_S_S_S_S_S_S_S_S_S_S_S_S_S_S_S_S_S_S_S_S_S_S_S_S_S_S_S_S_S_S_S_S_S_S_S_S_S_S_S_S_S_S_S_S_S_S_S_S_S_S_S_S_S_S_S_S_S_S_S_S_S_S_S_S_S_S_S_S_S_S_S_S_S_S_S_S_S_S_S_S_S_S_S_S_S_S_S_S_S_S_S_S_S_S_S_S_S_S_S_S_S_S_S_S_S_S_S_S_S_S_S_S_S_S_S_S_S_S_S_S_S_S_S_S_S_S_S_S_S_S_S_S_S_S_S_S_S_S_S_S_S_S_S_S_S_S_S_S_S_S_S_S_S_S_S_S_S_S_S_S_S_S_S_S_S_S_S_S_S_S_S_S_S_S_S_S_S_S_S_S_S_S_S_S_S_S_S_S_S_S_S_S_S_S_S_S_S_S_S_S_S_S_S_S_S_S_S_S_S_S_S_S_S_S_S_S_S_S_S_S_S_S_S_S_S_S_S_S_S_S_S_S_S_S_S_S_S_S_S_S_S_S_S_S_S_S_S_S_S_S_S_S_S_S_S_S_S_S_S_S_S_S_S_S_S_S_S_S_S_S_S_S_S_S_S_S_S_S_S_S_S_S_S_S_S_S_S_S_S_S_S_S_S_S_S_S_S_S_S_S_S_S_S_S_S_S_S_S_S_S_S_S_S_S_S_S_S_S_S_S_S_S_S_S_S_S_S_S_S_S_S_S_S_S_S_S_S_S_S_S_S_S_S_S_S_S_S_S_S_S_S_S_S_S_S_S_S_S_S_S_S_S_S_S_S_S_S_S_S_S_S_S_S_S_S_S_S_S_S_S_S_S_S_S_S_S_S_S_S_S_S_S_S_S_S_S_S_S_S_S_S_S_S_S_S_S_S_S_S_S_S_S_S_S_S_S_S_S_S_S_S_S_S_S_S_S_S_S_S_S_S_S_S_S_S_S_S_S_S_S_S_S_S_S_S_S_S_S_S_S_S_S_S_S_S_S_S_S_S_S_S_S_S_S_S_S_S_S_S_S_S_S_S_S_S_S_S_S_S_S_S_S_S_S_S_S_S_S_S_S_S_S_S_S_S_S_S_S_S_S_S_S_S_S_S_S_S_S_S_S_S_S_S_S_S_S_S_S_S_S_S_S_S_S_S_S_S_S_S_S_S_S_S_S_S_S_S_S_S_S_S_S_S_S_S_S_S_S_S_S_S_S_S_S_S_S_S_S_S_S_S_S_S_S_S_S_S_S_S_S_S_S_S_S_S_S_S_S_S_S_S_S_S_S_S_S_S_S_S_S_S_S_S_S_S_S_S_S_S_S_S_S_S_S_S_S_S_S_S_S_S_S_S_S_S_S_S_S_S_S_S_S_S_S_S_S_S_S_S_S_S_S_S_S_S_S_S_S_S_S_S_S_S_S_S_S_S_S_S_S_S_S_S_S_S_S_S_S_S_S_S_S_S_S_S_S_S_S_S_S_S_S_S_S_S_S_S_S_S_S_S_S_S_S_S_S_S_S_S_S_S_S_S_S_S_S_S_S_S_S_S_S_S_S_S_S_S_S_S_S_S_S_S_S_S_S_S_S_S_S_S_S_S_S_S_S_S_S_S_S_S_S_S_S_S_S_S_S_S_S_S_S_S_S_S_S_S_S_S_S_S_S_S_S_S_S_S_S_S_S_S_S_S_S_S_S_S_S_S_S_S_S_S_S_S_S_S_S_S_S_S_S_S_S_S_S_S_S_S_S_S_S_S_S_S_S_S_S_S_S_S_S_S_S_S_S_S_S_S_S_S_S_S_S_S_S_S_S_S_S_S_S_S_S_S_S_S_S_S_S_S_S_S_S_S_S_S_S_S_S_S_S_S_S_S_S_S_S_S_S_S_S_S_S_S_S_S_S_S_S_S_S_S_S_S_S_S_S_S_S_S_S_S_S_S_S_S_S_S_S_S_S_S_S_S_S_S_S_S_S_S_S_S_S_S_S_S_S_S_S_S_S_S_S_S__param_512];
	ld.param.u64 	%rd514, [_Z4racePiS_S_S_S_S_S_S_S_S_S_S_S_S_S_S_S_S_S_S_S_S_S_S_S_S_S_S_S_S_S_S_S_S_S_S_S_S_S_S_S_S_S_S_S_S_S_S_S_S_S_S_S_S_S_S_S_S_S_S_S_S_S_S_S_S_S_S_S_S_S_S_S_S_S_S_S_S_S_S_S_S_S_S_S_S_S_S_S_S_S_S_S_S_S_S_S_S_S_S_S_S_S_S_S_S_S_S_S_S_S_S_S_S_S_S_S_S_S_S_S_S_S_S_S_S_S_S_S_S_S_S_S_S_S_S_S_S_S_S_S_S_S_S_S_S_S_S_S_S_S_S_S_S_S_S_S_S_S_S_S_S_S_S_S_S_S_S_S_S_S_S_S_S_S_S_S_S_S_S_S_S_S_S_S_S_S_S_S_S_S_S_S_S_S_S_S_S_S_S_S_S_S_S_S_S_S_S_S_S_S_S_S_S_S_S_S_S_S_S_S_S_S_S_S_S_S_S_S_S_S_S_S_S_S_S_S_S_S_S_S_S_S_S_S_S_S_S_S_S_S_S_S_S_S_S_S_S_S_S_S_S_S_S_S_S_S_S_S_S_S_S_S_S_S_S_S_S_S_S_S_S_S_S_S_S_S_S_S_S_S_S_S_S_S_S_S_S_S_S_S_S_S_S_S_S_S_S_S_S_S_S_S_S_S_S_S_S_S_S_S_S_S_S_S_S_S_S_S_S_S_S_S_S_S_S_S_S_S_S_S_S_S_S_S_S_S_S_S_S_S_S_S_S_S_S_S_S_S_S_S_S_S_S_S_S_S_S_S_S_S_S_S_S_S_S_S_S_S_S_S_S_S_S_S_S_S_S_S_S_S_S_S_S_S_S_S_S_S_S_S_S_S_S_S_S_S_S_S_S_S_S_S_S_S_S_S_S_S_S_S_S_S_S_S_S_S_S_S_S_S_S_S_S_S_S_S_S_S_S_S_S_S_S_S_S_S_S_S_S_S_S_S_S_S_S_S_S_S_S_S_S_S_S_S_S_S_S_S_S_S_S_S_S_S_S_S_S_S_S_S_S_S_S_S_S_S_S_S_S_S_S_S_S_S_S_S_S_S_S_S_S_S_S_S_S_S_S_S_S_S_S_S_S_S_S_S_S_S_S_S_S_S_S_S_S_S_S_S_S_S_S_S_S_S_S_S_S_S_S_S_S_S_S_S_S_S_S_S_S_S_S_S_S_S_S_S_S_S_S_S_S_S_S_S_S_S_S_S_S_S_S_S_S_S_S_S_S_S_S_S_S_S_S_S_S_S_S_S_S_S_S_S_S_S_S_S_S_S_S_S_S_S_S_S_S_S_S_S_S_S_S_S_S_S_S_S_S_S_S_S_S_S_S_S_S_S_S_S_S_S_S_S_S_S_S_S_S_S_S_S_S_S_S_S_S_S_S_S_S_S_S_S_S_S_S_S_S_S_S_S_S_S_S_S_S_S_S_S_S_S_S_S_S_S_S_S_S_S_S_S_S_S_S_S_S_S_S_S_S_S_S_S_S_S_S_S_S_S_S_S_S_S_S_S_S_S_S_S_S_S_S_S_S_S_S_S_S_S_S_S_S_S_S_S_S_S_S_S_S_S_S_S_S_S_S_S_S_S_S_S_S_S_S_S_S_S_S_S_S_S_S_S_S_S_S_S_S_S_S_S_S_S_S_S_S_S_S_S_S_S_S_S_S_S_S_S_S_S_S_S_S_S_S_S_S_S_S_S_S_S_S_S_S_S_S_S_S_S_S_S_S_S_S_S_S_S_S_S_S_S_S_S_S_S_S_S_S_S_S_S_S_S_S_S_S_S_S_S_S_S_S_S_S_S_S_S_S_S_S_S_S_S_S_S_S_S_S_S_S_S_S_S_S_S_S_S_S_S_S_S_S_S_S_S_S_S_S_S_S_S_S_S_S_S_S_S_S_S_S_S_S_S_S_S_S_S_S_S_S_S_S_S_S_S_S_S_S_S_S_S_S_S_S_S_S_S_S_S_S_S_S_S_S_S_S_S_S_S_S_S_S_S_S_S_S_S_S_S_S_S_S_S_S_S_S_S_S_S_S_S_S_S_S_S_S_S_S_S_S_S_S_S_S_S_S_S_S_S_S_S_S_S_S_S_S_S_S_S_S_S_S_S_S_S_S_S_S_S_S_S_S_S_S_S_S_S_S_S_S_S_S_S_S_S_S_S_S_S_S_S_S_S_S_S_S_S_S_S_S_S_S_S_S_S_S_S_S_S_S_S_S_S_S__param_513];
	ld.param.u64 	%rd515, [_Z4racePiS_S_S_S_S_S_S_S_S_S_S_S_S_S_S_S_S_S_S_S_S_S_S_S_S_S_S_S_S_S_S_S_S_S_S_S_S_S_S_S_S_S_S_S_S_S_S_S_S_S_S_S_S_S_S_S_S_S_S_S_S_S_S_S_S_S_S_S_S_S_S_S_S_S_S_S_S_S_S_S_S_S_S_S_S_S_S_S_S_S_S_S_S_S_S_S_S_S_S_S_S_S_S_S_S_S_S_S_S_S_S_S_S_S_S_S_S_S_S_S_S_S_S_S_S_S_S_S_S_S_S_S_S_S_S_S_S_S_S_S_S_S_S_S_S_S_S_S_S_S_S_S_S_S_S_S_S_S_S_S_S_S_S_S_S_S_S_S_S_S_S_S_S_S_S_S_S_S_S_S_S_S_S_S_S_S_S_S_S_S_S_S_S_S_S_S_S_S_S_S_S_S_S_S_S_S_S_S_S_S_S_S_S_S_S_S_S_S_S_S_S_S_S_S_S_S_S_S_S_S_S_S_S_S_S_S_S_S_S_S_S_S_S_S_S_S_S_S_S_S_S_S_S_S_S_S_S_S_S_S_S_S_S_S_S_S_S_S_S_S_S_S_S_S_S_S_S_S_S_S_S_S_S_S_S_S_S_S_S_S_S_S_S_S_S_S_S_S_S_S_S_S_S_S_S_S_S_S_S_S_S_S_S_S_S_S_S_S_S_S_S_S_S_S_S_S_S_S_S_S_S_S_S_S_S_S_S_S_S_S_S_S_S_S_S_S_S_S_S_S_S_S_S_S_S_S_S_S_S_S_S_S_S_S_S_S_S_S_S_S_S_S_S_S_S_S_S_S_S_S_S_S_S_S_S_S_S_S_S_S_S_S_S_S_S_S_S_S_S_S_S_S_S_S_S_S_S_S_S_S_S_S_S_S_S_S_S_S_S_S_S_S_S_S_S_S_S_S_S_S_S_S_S_S_S_S_S_S_S_S_S_S_S_S_S_S_S_S_S_S_S_S_S_S_S_S_S_S_S_S_S_S_S_S_S_S_S_S_S_S_S_S_S_S_S_S_S_S_S_S_S_S_S_S_S_S_S_S_S_S_S_S_S_S_S_S_S_S_S_S_S_S_S_S_S_S_S_S_S_S_S_S_S_S_S_S_S_S_S_S_S_S_S_S_S_S_S_S_S_S_S_S_S_S_S_S_S_S_S_S_S_S_S_S_S_S_S_S_S_S_S_S_S_S_S_S_S_S_S_S_S_S_S_S_S_S_S_S_S_S_S_S_S_S_S_S_S_S_S_S_S_S_S_S_S_S_S_S_S_S_S_S_S_S_S_S_S_S_S_S_S_S_S_S_S_S_S_S_S_S_S_S_S_S_S_S_S_S_S_S_S_S_S_S_S_S_S_S_S_S_S_S_S_S_S_S_S_S_S_S_S_S_S_S_S_S_S_S_S_S_S_S_S_S_S_S_S_S_S_S_S_S_S_S_S_S_S_S_S_S_S_S_S_S_S_S_S_S_S_S_S_S_S_S_S_S_S_S_S_S_S_S_S_S_S_S_S_S_S_S_S_S_S_S_S_S_S_S_S_S_S_S_S_S_S_S_S_S_S_S_S_S_S_S_S_S_S_S_S_S_S_S_S_S_S_S_S_S_S_S_S_S_S_S_S_S_S_S_S_S_S_S_S_S_S_S_S_S_S_S_S_S_S_S_S_S_S_S_S_S_S_S_S_S_S_S_S_S_S_S_S_S_S_S_S_S_S_S_S_S_S_S_S_S_S_S_S_S_S_S_S_S_S_S_S_S_S_S_S_S_S_S_S_S_S_S_S_S_S_S_S_S_S_S_S_S_S_S_S_S_S_S_S_S_S_S_S_S_S_S_S_S_S_S_S_S_S_S_S_S_S_S_S_S_S_S_S_S_S_S_S_S_S_S_S_S_S_S_S_S_S_S_S_S_S_S_S_S_S_S_S_S_S_S_S_S_S_S_S_S_S_S_S_S_S_S_S_S_S_S_S_S_S_S_S_S_S_S_S_S_S_S_S_S_S_S_S_S_S_S_S_S_S_S_S_S_S_S_S_S_S_S_S_S_S_S_S_S_S_S_S_S_S_S_S_S_S_S_S_S_S_S_S_S_S_S_S_S_S_S_S_S_S_S_S_S_S_S_S_S_S_S_S_S_S_S_S_S_S_S_S_S_S_S_S_S_S_S_S_S_S_S_S_S_S_S_S_S_S_S_S_S_S_S_S_S_S_S_S_S_S_S_S_S_S_S_S_S_S_S_S_S_S__param_514];
	ld.param.u64 	%rd516, [_Z4racePiS_S_S_S_S_S_S_S_S_S_S_S_S_S_S_S_S_S_S_S_S_S_S_S_S_S_S_S_S_S_S_S_S_S_S_S_S_S_S_S_S_S_S_S_S_S_S_S_S_S_S_S_S_S_S_S_S_S_S_S_S_S_S_S_S_S_S_S_S_S_S_S_S_S_S_S_S_S_S_S_S_S_S_S_S_S_S_S_S_S_S_S_S_S_S_S_S_S_S_S_S_S_S_S_S_S_S_S_S_S_S_S_S_S_S_S_S_S_S_S_S_S_S_S_S_S_S_S_S_S_S_S_S_S_S_S_S_S_S_S_S_S_S_S_S_S_S_S_S_S_S_S_S_S_S_S_S_S_S_S_S_S_S_S_S_S_S_S_S_S_S_S_S_S_S_S_S_S_S_S_S_S_S_S_S_S_S_S_S_S_S_S_S_S_S_S_S_S_S_S_S_S_S_S_S_S_S_S_S_S_S_S_S_S_S_S_S_S_S_S_S_S_S_S_S_S_S_S_S_S_S_S_S_S_S_S_S_S_S_S_S_S_S_S_S_S_S_S_S_S_S_S_S_S_S_S_S_S_S_S_S_S_S_S_S_S_S_S_S_S_S_S_S_S_S_S_S_S_S_S_S_S_S_S_S_S_S_S_S_S_S_S_S_S_S_S_S_S_S_S_S_S_S_S_S_S_S_S_S_S_S_S_S_S_S_S_S_S_S_S_S_S_S_S_S_S_S_S_S_S_S_S_S_S_S_S_S_S_S_S_S_S_S_S_S_S_S_S_S_S_S_S_S_S_S_S_S_S_S_S_S_S_S_S_S_S_S_S_S_S_S_S_S_S_S_S_S_S_S_S_S_S_S_S_S_S_S_S_S_S_S_S_S_S_S_S_S_S_S_S_S_S_S_S_S_S_S_S_S_S_S_S_S_S_S_S_S_S_S_S_S_S_S_S_S_S_S_S_S_S_S_S_S_S_S_S_S_S_S_S_S_S_S_S_S_S_S_S_S_S_S_S_S_S_S_S_S_S_S_S_S_S_S_S_S_S_S_S_S_S_S_S_S_S_S_S_S_S_S_S_S_S_S_S_S_S_S_S_S_S_S_S_S_S_S_S_S_S_S_S_S_S_S_S_S_S_S_S_S_S_S_S_S_S_S_S_S_S_S_S_S_S_S_S_S_S_S_S_S_S_S_S_S_S_S_S_S_S_S_S_S_S_S_S_S_S_S_S_S_S_S_S_S_S_S_S_S_S_S_S_S_S_S_S_S_S_S_S_S_S_S_S_S_S_S_S_S_S_S_S_S_S_S_S_S_S_S_S_S_S_S_S_S_S_S_S_S_S_S_S_S_S_S_S_S_S_S_S_S_S_S_S_S_S_S_S_S_S_S_S_S_S_S_S_S_S_S_S_S_S_S_S_S_S_S_S_S_S_S_S_S_S_S_S_S_S_S_S_S_S_S_S_S_S_S_S_S_S_S_S_S_S_S_S_S_S_S_S_S_S_S_S_S_S_S_S_S_S_S_S_S_S_S_S_S_S_S_S_S_S_S_S_S_S_S_S_S_S_S_S_S_S_S_S_S_S_S_S_S_S_S_S_S_S_S_S_S_S_S_S_S_S_S_S_S_S_S_S_S_S_S_S_S_S_S_S_S_S_S_S_S_S_S_S_S_S_S_S_S_S_S_S_S_S_S_S_S_S_S_S_S_S_S_S_S_S_S_S_S_S_S_S_S_S_S_S_S_S_S_S_S_S_S_S_S_S_S_S_S_S_S_S_S_S_S_S_S_S_S_S_S_S_S_S_S_S_S_S_S_S_S_S_S_S_S_S_S_S_S_S_S_S_S_S_S_S_S_S_S_S_S_S_S_S_S_S_S_S_S_S_S_S_S_S_S_S_S_S_S_S_S_S_S_S_S_S_S_S_S_S_S_S_S_S_S_S_S_S_S_S_S_S_S_S_S_S_S_S_S_S_S_S_S_S_S_S_S_S_S_S_S_S_S_S_S_S_S_S_S_S_S_S_S_S_S_S_S_S_S_S_S_S_S_S_S_S_S_S_S_S_S_S_S_S_S_S_S_S_S_S_S_S_S_S_S_S_S_S_S_S_S_S_S_S_S_S_S_S_S_S_S_S_S_S_S_S_S_S_S_S_S_S_S_S_S_S_S_S_S_S_S_S_S_S_S_S_S_S_S_S_S_S_S_S_S_S_S_S_S_S_S_S_S_S_S_S_S_S_S_S_S_S_S_S_S_S_S_S_S_S_S_S_S_S_S_S_S_S_S_S_S_S_S__param_515];
	ld.param.u64 	%rd517, [_Z4racePiS_S_S_S_S_S_S_S_S_S_S_S_S_S_S_S_S_S_S_S_S_S_S_S_S_S_S_S_S_S_S_S_S_S_S_S_S_S_S_S_S_S_S_S_S_S_S_S_S_S_S_S_S_S_S_S_S_S_S_S_S_S_S_S_S_S_S_S_S_S_S_S_S_S_S_S_S_S_S_S_S_S_S_S_S_S_S_S_S_S_S_S_S_S_S_S_S_S_S_S_S_S_S_S_S_S_S_S_S_S_S_S_S_S_S_S_S_S_S_S_S_S_S_S_S_S_S_S_S_S_S_S_S_S_S_S_S_S_S_S_S_S_S_S_S_S_S_S_S_S_S_S_S_S_S_S_S_S_S_S_S_S_S_S_S_S_S_S_S_S_S_S_S_S_S_S_S_S_S_S_S_S_S_S_S_S_S_S_S_S_S_S_S_S_S_S_S_S_S_S_S_S_S_S_S_S_S_S_S_S_S_S_S_S_S_S_S_S_S_S_S_S_S_S_S_S_S_S_S_S_S_S_S_S_S_S_S_S_S_S_S_S_S_S_S_S_S_S_S_S_S_S_S_S_S_S_S_S_S_S_S_S_S_S_S_S_S_S_S_S_S_S_S_S_S_S_S_S_S_S_S_S_S_S_S_S_S_S_S_S_S_S_S_S_S_S_S_S_S_S_S_S_S_S_S_S_S_S_S_S_S_S_S_S_S_S_S_S_S_S_S_S_S_S_S_S_S_S_S_S_S_S_S_S_S_S_S_S_S_S_S_S_S_S_S_S_S_S_S_S_S_S_S_S_S_S_S_S_S_S_S_S_S_S_S_S_S_S_S_S_S_S_S_S_S_S_S_S_S_S_S_S_S_S_S_S_S_S_S_S_S_S_S_S_S_S_S_S_S_S_S_S_S_S_S_S_S_S_S_S_S_S_S_S_S_S_S_S_S_S_S_S_S_S_S_S_S_S_S_S_S_S_S_S_S_S_S_S_S_S_S_S_S_S_S_S_S_S_S_S_S_S_S_S_S_S_S_S_S_S_S_S_S_S_S_S_S_S_S_S_S_S_S_S_S_S_S_S_S_S_S_S_S_S_S_S_S_S_S_S_S_S_S_S_S_S_S_S_S_S_S_S_S_S_S_S_S_S_S_S_S_S_S_S_S_S_S_S_S_S_S_S_S_S_S_S_S_S_S_S_S_S_S_S_S_S_S_S_S_S_S_S_S_S_S_S_S_S_S_S_S_S_S_S_S_S_S_S_S_S_S_S_S_S_S_S_S_S_S_S_S_S_S_S_S_S_S_S_S_S_S_S_S_S_S_S_S_S_S_S_S_S_S_S_S_S_S_S_S_S_S_S_S_S_S_S_S_S_S_S_S_S_S_S_S_S_S_S_S_S_S_S_S_S_S_S_S_S_S_S_S_S_S_S_S_S_S_S_S_S_S_S_S_S_S_S_S_S_S_S_S_S_S_S_S_S_S_S_S_S_S_S_S_S_S_S_S_S_S_S_S_S_S_S_S_S_S_S_S_S_S_S_S_S_S_S_S_S_S_S_S_S_S_S_S_S_S_S_S_S_S_S_S_S_S_S_S_S_S_S_S_S_S_S_S_S_S_S_S_S_S_S_S_S_S_S_S_S_S_S_S_S_S_S_S_S_S_S_S_S_S_S_S_S_S_S_S_S_S_S_S_S_S_S_S_S_S_S_S_S_S_S_S_S_S_S_S_S_S_S_S_S_S_S_S_S_S_S_S_S_S_S_S_S_S_S_S_S_S_S_S_S_S_S_S_S_S_S_S_S_S_S_S_S_S_S_S_S_S_S_S_S_S_S_S_S_S_S_S_S_S_S_S_S_S_S_S_S_S_S_S_S_S_S_S_S_S_S_S_S_S_S_S_S_S_S_S_S_S_S_S_S_S_S_S_S_S_S_S_S_S_S_S_S_S_S_S_S_S_S_S_S_S_S_S_S_S_S_S_S_S_S_S_S_S_S_S_S_S_S_S_S_S_S_S_S_S_S_S_S_S_S_S_S_S_S_S_S_S_S_S_S_S_S_S_S_S_S_S_S_S_S_S_S_S_S_S_S_S_S_S_S_S_S_S_S_S_S_S_S_S_S_S_S_S_S_S_S_S_S_S_S_S_S_S_S_S_S_S_S_S_S_S_S_S_S_S_S_S_S_S_S_S_S_S_S_S_S_S_S_S_S_S_S_S_S_S_S_S_S_S_S_S_S_S_S_S_S_S_S_S_S_S_S_S_S_S_S_S_S_S_S_S_S_S_S_S_S_S_S_S_S_S__param_516];
	ld.param.u64 	%rd518, [_Z4racePiS_S_S_S_S_S_S_S_S_S_S_S_S_S_S_S_S_S_S_S_S_S_S_S_S_S_S_S_S_S_S_S_S_S_S_S_S_S_S_S_S_S_S_S_S_S_S_S_S_S_S_S_S_S_S_S_S_S_S_S_S_S_S_S_S_S_S_S_S_S_S_S_S_S_S_S_S_S_S_S_S_S_S_S_S_S_S_S_S_S_S_S_S_S_S_S_S_S_S_S_S_S_S_S_S_S_S_S_S_S_S_S_S_S_S_S_S_S_S_S_S_S_S_S_S_S_S_S_S_S_S_S_S_S_S_S_S_S_S_S_S_S_S_S_S_S_S_S_S_S_S_S_S_S_S_S_S_S_S_S_S_S_S_S_S_S_S_S_S_S_S_S_S_S_S_S_S_S_S_S_S_S_S_S_S_S_S_S_S_S_S_S_S_S_S_S_S_S_S_S_S_S_S_S_S_S_S_S_S_S_S_S_S_S_S_S_S_S_S_S_S_S_S_S_S_S_S_S_S_S_S_S_S_S_S_S_S_S_S_S_S_S_S_S_S_S_S_S_S_S_S_S_S_S_S_S_S_S_S_S_S_S_S_S_S_S_S_S_S_S_S_S_S_S_S_S_S_S_S_S_S_S_S_S_S_S_S_S_S_S_S_S_S_S_S_S_S_S_S_S_S_S_S_S_S_S_S_S_S_S_S_S_S_S_S_S_S_S_S_S_S_S_S_S_S_S_S_S_S_S_S_S_S_S_S_S_S_S_S_S_S_S_S_S_S_S_S_S_S_S_S_S_S_S_S_S_S_S_S_S_S_S_S_S_S_S_S_S_S_S_S_S_S_S_S_S_S_S_S_S_S_S_S_S_S_S_S_S_S_S_S_S_S_S_S_S_S_S_S_S_S_S_S_S_S_S_S_S_S_S_S_S_S_S_S_S_S_S_S_S_S_S_S_S_S_S_S_S_S_S_S_S_S_S_S_S_S_S_S_S_S_S_S_S_S_S_S_S_S_S_S_S_S_S_S_S_S_S_S_S_S_S_S_S_S_S_S_S_S_S_S_S_S_S_S_S_S_S_S_S_S_S_S_S_S_S_S_S_S_S_S_S_S_S_S_S_S_S_S_S_S_S_S_S_S_S_S_S_S_S_S_S_S_S_S_S_S_S_S_S_S_S_S_S_S_S_S_S_S_S_S_S_S_S_S_S_S_S_S_S_S_S_S_S_S_S_S_S_S_S_S_S_S_S_S_S_S_S_S_S_S_S_S_S_S_S_S_S_S_S_S_S_S_S_S_S_S_S_S_S_S_S_S_S_S_S_S_S_S_S_S_S_S_S_S_S_S_S_S_S_S_S_S_S_S_S_S_S_S_S_S_S_S_S_S_S_S_S_S_S_S_S_S_S_S_S_S_S_S_S_S_S_S_S_S_S_S_S_S_S_S_S_S_S_S_S_S_S_S_S_S_S_S_S_S_S_S_S_S_S_S_S_S_S_S_S_S_S_S_S_S_S_S_S_S_S_S_S_S_S_S_S_S_S_S_S_S_S_S_S_S_S_S_S_S_S_S_S_S_S_S_S_S_S_S_S_S_S_S_S_S_S_S_S_S_S_S_S_S_S_S_S_S_S_S_S_S_S_S_S_S_S_S_S_S_S_S_S_S_S_S_S_S_S_S_S_S_S_S_S_S_S_S_S_S_S_S_S_S_S_S_S_S_S_S_S_S_S_S_S_S_S_S_S_S_S_S_S_S_S_S_S_S_S_S_S_S_S_S_S_S_S_S_S_S_S_S_S_S_S_S_S_S_S_S_S_S_S_S_S_S_S_S_S_S_S_S_S_S_S_S_S_S_S_S_S_S_S_S_S_S_S_S_S_S_S_S_S_S_S_S_S_S_S_S_S_S_S_S_S_S_S_S_S_S_S_S_S_S_S_S_S_S_S_S_S_S_S_S_S_S_S_S_S_S_S_S_S_S_S_S_S_S_S_S_S_S_S_S_S_S_S_S_S_S_S_S_S_S_S_S_S_S_S_S_S_S_S_S_S_S_S_S_S_S_S_S_S_S_S_S_S_S_S_S_S_S_S_S_S_S_S_S_S_S_S_S_S_S_S_S_S_S_S_S_S_S_S_S_S_S_S_S_S_S_S_S_S_S_S_S_S_S_S_S_S_S_S_S_S_S_S_S_S_S_S_S_S_S_S_S_S_S_S_S_S_S_S_S_S_S_S_S_S_S_S_S_S_S_S_S_S_S_S_S_S_S_S_S_S_S_S_S_S_S_S_S_S_S_S_S_S_S__param_517];
	ld.param.u64 	%rd519, [_Z4racePiS_S_S_S_S_S_S_S_S_S_S_S_S_S_S_S_S_S_S_S_S_S_S_S_S_S_S_S_S_S_S_S_S_S_S_S_S_S_S_S_S_S_S_S_S_S_S_S_S_S_S_S_S_S_S_S_S_S_S_S_S_S_S_S_S_S_S_S_S_S_S_S_S_S_S_S_S_S_S_S_S_S_S_S_S_S_S_S_S_S_S_S_S_S_S_S_S_S_S_S_S_S_S_S_S_S_S_S_S_S_S_S_S_S_S_S_S_S_S_S_S_S_S_S_S_S_S_S_S_S_S_S_S_S_S_S_S_S_S_S_S_S_S_S_S_S_S_S_S_S_S_S_S_S_S_S_S_S_S_S_S_S_S_S_S_S_S_S_S_S_S_S_S_S_S_S_S_S_S_S_S_S_S_S_S_S_S_S_S_S_S_S_S_S_S_S_S_S_S_S_S_S_S_S_S_S_S_S_S_S_S_S_S_S_S_S_S_S_S_S_S_S_S_S_S_S_S_S_S_S_S_S_S_S_S_S_S_S_S_S_S_S_S_S_S_S_S_S_S_S_S_S_S_S_S_S_S_S_S_S_S_S_S_S_S_S_S_S_S_S_S_S_S_S_S_S_S_S_S_S_S_S_S_S_S_S_S_S_S_S_S_S_S_S_S_S_S_S_S_S_S_S_S_S_S_S_S_S_S_S_S_S_S_S_S_S_S_S_S_S_S_S_S_S_S_S_S_S_S_S_S_S_S_S_S_S_S_S_S_S_S_S_S_S_S_S_S_S_S_S_S_S_S_S_S_S_S_S_S_S_S_S_S_S_S_S_S_S_S_S_S_S_S_S_S_S_S_S_S_S_S_S_S_S_S_S_S_S_S_S_S_S_S_S_S_S_S_S_S_S_S_S_S_S_S_S_S_S_S_S_S_S_S_S_S_S_S_S_S_S_S_S_S_S_S_S_S_S_S_S_S_S_S_S_S_S_S_S_S_S_S_S_S_S_S_S_S_S_S_S_S_S_S_S_S_S_S_S_S_S_S_S_S_S_S_S_S_S_S_S_S_S_S_S_S_S_S_S_S_S_S_S_S_S_S_S_S_S_S_S_S_S_S_S_S_S_S_S_S_S_S_S_S_S_S_S_S_S_S_S_S_S_S_S_S_S_S_S_S_S_S_S_S_S_S_S_S_S_S_S_S_S_S_S_S_S_S_S_S_S_S_S_S_S_S_S_S_S_S_S_S_S_S_S_S_S_S_S_S_S_S_S_S_S_S_S_S_S_S_S_S_S_S_S_S_S_S_S_S_S_S_S_S_S_S_S_S_S_S_S_S_S_S_S_S_S_S_S_S_S_S_S_S_S_S_S_S_S_S_S_S_S_S_S_S_S_S_S_S_S_S_S_S_S_S_S_S_S_S_S_S_S_S_S_S_S_S_S_S_S_S_S_S_S_S_S_S_S_S_S_S_S_S_S_S_S_S_S_S_S_S_S_S_S_S_S_S_S_S_S_S_S_S_S_S_S_S_S_S_S_S_S_S_S_S_S_S_S_S_S_S_S_S_S_S_S_S_S_S_S_S_S_S_S_S_S_S_S_S_S_S_S_S_S_S_S_S_S_S_S_S_S_S_S_S_S_S_S_S_S_S_S_S_S_S_S_S_S_S_S_S_S_S_S_S_S_S_S_S_S_S_S_S_S_S_S_S_S_S_S_S_S_S_S_S_S_S_S_S_S_S_S_S_S_S_S_S_S_S_S_S_S_S_S_S_S_S_S_S_S_S_S_S_S_S_S_S_S_S_S_S_S_S_S_S_S_S_S_S_S_S_S_S_S_S_S_S_S_S_S_S_S_S_S_S_S_S_S_S_S_S_S_S_S_S_S_S_S_S_S_S_S_S_S_S_S_S_S_S_S_S_S_S_S_S_S_S_S_S_S_S_S_S_S_S_S_S_S_S_S_S_S_S_S_S_S_S_S_S_S_S_S_S_S_S_S_S_S_S_S_S_S_S_S_S_S_S_S_S_S_S_S_S_S_S_S_S_S_S_S_S_S_S_S_S_S_S_S_S_S_S_S_S_S_S_S_S_S_S_S_S_S_S_S_S_S_S_S_S_S_S_S_S_S_S_S_S_S_S_S_S_S_S_S_S_S_S_S_S_S_S_S_S_S_S_S_S_S_S_S_S_S_S_S_S_S_S_S_S_S_S_S_S_S_S_S_S_S_S_S_S_S_S_S_S_S_S_S_S_S_S_S_S_S_S_S_S_S_S_S_S_S_S_S_S_S_S_S_S_S_S_S_S__param_518];
	ld.param.u64 	%rd520, [_Z4racePiS_S_S_S_S_S_S_S_S_S_S_S_S_S_S_S_S_S_S_S_S_S_S_S_S_S_S_S_S_S_S_S_S_S_S_S_S_S_S_S_S_S_S_S_S_S_S_S_S_S_S_S_S_S_S_S_S_S_S_S_S_S_S_S_S_S_S_S_S_S_S_S_S_S_S_S_S_S_S_S_S_S_S_S_S_S_S_S_S_S_S_S_S_S_S_S_S_S_S_S_S_S_S_S_S_S_S_S_S_S_S_S_S_S_S_S_S_S_S_S_S_S_S_S_S_S_S_S_S_S_S_S_S_S_S_S_S_S_S_S_S_S_S_S_S_S_S_S_S_S_S_S_S_S_S_S_S_S_S_S_S_S_S_S_S_S_S_S_S_S_S_S_S_S_S_S_S_S_S_S_S_S_S_S_S_S_S_S_S_S_S_S_S_S_S_S_S_S_S_S_S_S_S_S_S_S_S_S_S_S_S_S_S_S_S_S_S_S_S_S_S_S_S_S_S_S_S_S_S_S_S_S_S_S_S_S_S_S_S_S_S_S_S_S_S_S_S_S_S_S_S_S_S_S_S_S_S_S_S_S_S_S_S_S_S_S_S_S_S_S_S_S_S_S_S_S_S_S_S_S_S_S_S_S_S_S_S_S_S_S_S_S_S_S_S_S_S_S_S_S_S_S_S_S_S_S_S_S_S_S_S_S_S_S_S_S_S_S_S_S_S_S_S_S_S_S_S_S_S_S_S_S_S_S_S_S_S_S_S_S_S_S_S_S_S_S_S_S_S_S_S_S_S_S_S_S_S_S_S_S_S_S_S_S_S_S_S_S_S_S_S_S_S_S_S_S_S_S_S_S_S_S_S_S_S_S_S_S_S_S_S_S_S_S_S_S_S_S_S_S_S_S_S_S_S_S_S_S_S_S_S_S_S_S_S_S_S_S_S_S_S_S_S_S_S_S_S_S_S_S_S_S_S_S_S_S_S_S_S_S_S_S_S_S_S_S_S_S_S_S_S_S_S_S_S_S_S_S_S_S_S_S_S_S_S_S_S_S_S_S_S_S_S_S_S_S_S_S_S_S_S_S_S_S_S_S_S_S_S_S_S_S_S_S_S_S_S_S_S_S_S_S_S_S_S_S_S_S_S_S_S_S_S_S_S_S_S_S_S_S_S_S_S_S_S_S_S_S_S_S_S_S_S_S_S_S_S_S_S_S_S_S_S_S_S_S_S_S_S_S_S_S_S_S_S_S_S_S_S_S_S_S_S_S_S_S_S_S_S_S_S_S_S_S_S_S_S_S_S_S_S_S_S_S_S_S_S_S_S_S_S_S_S_S_S_S_S_S_S_S_S_S_S_S_S_S_S_S_S_S_S_S_S_S_S_S_S_S_S_S_S_S_S_S_S_S_S_S_S_S_S_S_S_S_S_S_S_S_S_S_S_S_S_S_S_S_S_S_S_S_S_S_S_S_S_S_S_S_S_S_S_S_S_S_S_S_S_S_S_S_S_S_S_S_S_S_S_S_S_S_S_S_S_S_S_S_S_S_S_S_S_S_S_S_S_S_S_S_S_S_S_S_S_S_S_S_S_S_S_S_S_S_S_S_S_S_S_S_S_S_S_S_S_S_S_S_S_S_S_S_S_S_S_S_S_S_S_S_S_S_S_S_S_S_S_S_S_S_S_S_S_S_S_S_S_S_S_S_S_S_S_S_S_S_S_S_S_S_S_S_S_S_S_S_S_S_S_S_S_S_S_S_S_S_S_S_S_S_S_S_S_S_S_S_S_S_S_S_S_S_S_S_S_S_S_S_S_S_S_S_S_S_S_S_S_S_S_S_S_S_S_S_S_S_S_S_S_S_S_S_S_S_S_S_S_S_S_S_S_S_S_S_S_S_S_S_S_S_S_S_S_S_S_S_S_S_S_S_S_S_S_S_S_S_S_S_S_S_S_S_S_S_S_S_S_S_S_S_S_S_S_S_S_S_S_S_S_S_S_S_S_S_S_S_S_S_S_S_S_S_S_S_S_S_S_S_S_S_S_S_S_S_S_S_S_S_S_S_S_S_S_S_S_S_S_S_S_S_S_S_S_S_S_S_S_S_S_S_S_S_S_S_S_S_S_S_S_S_S_S_S_S_S_S_S_S_S_S_S_S_S_S_S_S_S_S_S_S_S_S_S_S_S_S_S_S_S_S_S_S_S_S_S_S_S_S_S_S_S_S_S_S_S_S_S_S_S_S_S_S_S_S_S_S_S_S_S_S_S_S_S_S_S_S_S_S_S_S_S_S_S_S_S__param_519];
	ld.param.u64 	%rd521, [_Z4racePiS_S_S_S_S_S_S_S_S_S_S_S_S_S_S_S_S_S_S_S_S_S_S_S_S_S_S_S_S_S_S_S_S_S_S_S_S_S_S_S_S_S_S_S_S_S_S_S_S_S_S_S_S_S_S_S_S_S_S_S_S_S_S_S_S_S_S_S_S_S_S_S_S_S_S_S_S_S_S_S_S_S_S_S_S_S_S_S_S_S_S_S_S_S_S_S_S_S_S_S_S_S_S_S_S_S_S_S_S_S_S_S_S_S_S_S_S_S_S_S_S_S_S_S_S_S_S_S_S_S_S_S_S_S_S_S_S_S_S_S_S_S_S_S_S_S_S_S_S_S_S_S_S_S_S_S_S_S_S_S_S_S_S_S_S_S_S_S_S_S_S_S_S_S_S_S_S_S_S_S_S_S_S_S_S_S_S_S_S_S_S_S_S_S_S_S_S_S_S_S_S_S_S_S_S_S_S_S_S_S_S_S_S_S_S_S_S_S_S_S_S_S_S_S_S_S_S_S_S_S_S_S_S_S_S_S_S_S_S_S_S_S_S_S_S_S_S_S_S_S_S_S_S_S_S_S_S_S_S_S_S_S_S_S_S_S_S_S_S_S_S_S_S_S_S_S_S_S_S_S_S_S_S_S_S_S_S_S_S_S_S_S_S_S_S_S_S_S_S_S_S_S_S_S_S_S_S_S_S_S_S_S_S_S_S_S_S_S_S_S_S_S_S_S_S_S_S_S_S_S_S_S_S_S_S_S_S_S_S_S_S_S_S_S_S_S_S_S_S_S_S_S_S_S_S_S_S_S_S_S_S_S_S_S_S_S_S_S_S_S_S_S_S_S_S_S_S_S_S_S_S_S_S_S_S_S_S_S_S_S_S_S_S_S_S_S_S_S_S_S_S_S_S_S_S_S_S_S_S_S_S_S_S_S_S_S_S_S_S_S_S_S_S_S_S_S_S_S_S_S_S_S_S_S_S_S_S_S_S_S_S_S_S_S_S_S_S_S_S_S_S_S_S_S_S_S_S_S_S_S_S_S_S_S_S_S_S_S_S_S_S_S_S_S_S_S_S_S_S_S_S_S_S_S_S_S_S_S_S_S_S_S_S_S_S_S_S_S_S_S_S_S_S_S_S_S_S_S_S_S_S_S_S_S_S_S_S_S_S_S_S_S_S_S_S_S_S_S_S_S_S_S_S_S_S_S_S_S_S_S_S_S_S_S_S_S_S_S_S_S_S_S_S_S_S_S_S_S_S_S_S_S_S_S_S_S_S_S_S_S_S_S_S_S_S_S_S_S_S_S_S_S_S_S_S_S_S_S_S_S_S_S_S_S_S_S_S_S_S_S_S_S_S_S_S_S_S_S_S_S_S_S_S_S_S_S_S_S_S_S_S_S_S_S_S_S_S_S_S_S_S_S_S_S_S_S_S_S_S_S_S_S_S_S_S_S_S_S_S_S_S_S_S_S_S_S_S_S_S_S_S_S_S_S_S_S_S_S_S_S_S_S_S_S_S_S_S_S_S_S_S_S_S_S_S_S_S_S_S_S_S_S_S_S_S_S_S_S_S_S_S_S_S_S_S_S_S_S_S_S_S_S_S_S_S_S_S_S_S_S_S_S_S_S_S_S_S_S_S_S_S_S_S_S_S_S_S_S_S_S_S_S_S_S_S_S_S_S_S_S_S_S_S_S_S_S_S_S_S_S_S_S_S_S_S_S_S_S_S_S_S_S_S_S_S_S_S_S_S_S_S_S_S_S_S_S_S_S_S_S_S_S_S_S_S_S_S_S_S_S_S_S_S_S_S_S_S_S_S_S_S_S_S_S_S_S_S_S_S_S_S_S_S_S_S_S_S_S_S_S_S_S_S_S_S_S_S_S_S_S_S_S_S_S_S_S_S_S_S_S_S_S_S_S_S_S_S_S_S_S_S_S_S_S_S_S_S_S_S_S_S_S_S_S_S_S_S_S_S_S_S_S_S_S_S_S_S_S_S_S_S_S_S_S_S_S_S_S_S_S_S_S_S_S_S_S_S_S_S_S_S_S_S_S_S_S_S_S_S_S_S_S_S_S_S_S_S_S_S_S_S_S_S_S_S_S_S_S_S_S_S_S_S_S_S_S_S_S_S_S_S_S_S_S_S_S_S_S_S_S_S_S_S_S_S_S_S_S_S_S_S_S_S_S_S_S_S_S_S_S_S_S_S_S_S_S_S_S_S_S_S_S_S_S_S_S_S_S_S_S_S_S_S_S_S_S_S_S_S_S_S_S_S_S_S_S_S_S_S_S_S_S_S__param_520];
	ld.param.u64 	%rd522, [_Z4racePiS_S_S_S_S_S_S_S_S_S_S_S_S_S_S_S_S_S_S_S_S_S_S_S_S_S_S_S_S_S_S_S_S_S_S_S_S_S_S_S_S_S_S_S_S_S_S_S_S_S_S_S_S_S_S_S_S_S_S_S_S_S_S_S_S_S_S_S_S_S_S_S_S_S_S_S_S_S_S_S_S_S_S_S_S_S_S_S_S_S_S_S_S_S_S_S_S_S_S_S_S_S_S_S_S_S_S_S_S_S_S_S_S_S_S_S_S_S_S_S_S_S_S_S_S_S_S_S_S_S_S_S_S_S_S_S_S_S_S_S_S_S_S_S_S_S_S_S_S_S_S_S_S_S_S_S_S_S_S_S_S_S_S_S_S_S_S_S_S_S_S_S_S_S_S_S_S_S_S_S_S_S_S_S_S_S_S_S_S_S_S_S_S_S_S_S_S_S_S_S_S_S_S_S_S_S_S_S_S_S_S_S_S_S_S_S_S_S_S_S_S_S_S_S_S_S_S_S_S_S_S_S_S_S_S_S_S_S_S_S_S_S_S_S_S_S_S_S_S_S_S_S_S_S_S_S_S_S_S_S_S_S_S_S_S_S_S_S_S_S_S_S_S_S_S_S_S_S_S_S_S_S_S_S_S_S_S_S_S_S_S_S_S_S_S_S_S_S_S_S_S_S_S_S_S_S_S_S_S_S_S_S_S_S_S_S_S_S_S_S_S_S_S_S_S_S_S_S_S_S_S_S_S_S_S_S_S_S_S_S_S_S_S_S_S_S_S_S_S_S_S_S_S_S_S_S_S_S_S_S_S_S_S_S_S_S_S_S_S_S_S_S_S_S_S_S_S_S_S_S_S_S_S_S_S_S_S_S_S_S_S_S_S_S_S_S_S_S_S_S_S_S_S_S_S_S_S_S_S_S_S_S_S_S_S_S_S_S_S_S_S_S_S_S_S_S_S_S_S_S_S_S_S_S_S_S_S_S_S_S_S_S_S_S_S_S_S_S_S_S_S_S_S_S_S_S_S_S_S_S_S_S_S_S_S_S_S_S_S_S_S_S_S_S_S_S_S_S_S_S_S_S_S_S_S_S_S_S_S_S_S_S_S_S_S_S_S_S_S_S_S_S_S_S_S_S_S_S_S_S_S_S_S_S_S_S_S_S_S_S_S_S_S_S_S_S_S_S_S_S_S_S_S_S_S_S_S_S_S_S_S_S_S_S_S_S_S_S_S_S_S_S_S_S_S_S_S_S_S_S_S_S_S_S_S_S_S_S_S_S_S_S_S_S_S_S_S_S_S_S_S_S_S_S_S_S_S_S_S_S_S_S_S_S_S_S_S_S_S_S_S_S_S_S_S_S_S_S_S_S_S_S_S_S_S_S_S_S_S_S_S_S_S_S_S_S_S_S_S_S_S_S_S_S_S_S_S_S_S_S_S_S_S_S_S_S_S_S_S_S_S_S_S_S_S_S_S_S_S_S_S_S_S_S_S_S_S_S_S_S_S_S_S_S_S_S_S_S_S_S_S_S_S_S_S_S_S_S_S_S_S_S_S_S_S_S_S_S_S_S_S_S_S_S_S_S_S_S_S_S_S_S_S_S_S_S_S_S_S_S_S_S_S_S_S_S_S_S_S_S_S_S_S_S_S_S_S_S_S_S_S_S_S_S_S_S_S_S_S_S_S_S_S_S_S_S_S_S_S_S_S_S_S_S_S_S_S_S_S_S_S_S_S_S_S_S_S_S_S_S_S_S_S_S_S_S_S_S_S_S_S_S_S_S_S_S_S_S_S_S_S_S_S_S_S_S_S_S_S_S_S_S_S_S_S_S_S_S_S_S_S_S_S_S_S_S_S_S_S_S_S_S_S_S_S_S_S_S_S_S_S_S_S_S_S_S_S_S_S_S_S_S_S_S_S_S_S_S_S_S_S_S_S_S_S_S_S_S_S_S_S_S_S_S_S_S_S_S_S_S_S_S_S_S_S_S_S_S_S_S_S_S_S_S_S_S_S_S_S_S_S_S_S_S_S_S_S_S_S_S_S_S_S_S_S_S_S_S_S_S_S_S_S_S_S_S_S_S_S_S_S_S_S_S_S_S_S_S_S_S_S_S_S_S_S_S_S_S_S_S_S_S_S_S_S_S_S_S_S_S_S_S_S_S_S_S_S_S_S_S_S_S_S_S_S_S_S_S_S_S_S_S_S_S_S_S_S_S_S_S_S_S_S_S_S_S_S_S_S_S_S_S_S_S_S_S_S_S_S_S_S_S_S_S_S_S_S_S_S_S_S_S_S__param_521];
	ld.param.u64 	%rd523, [_Z4racePiS_S_S_S_S_S_S_S_S_S_S_S_S_S_S_S_S_S_S_S_S_S_S_S_S_S_S_S_S_S_S_S_S_S_S_S_S_S_S_S_S_S_S_S_S_S_S_S_S_S_S_S_S_S_S_S_S_S_S_S_S_S_S_S_S_S_S_S_S_S_S_S_S_S_S_S_S_S_S_S_S_S_S_S_S_S_S_S_S_S_S_S_S_S_S_S_S_S_S_S_S_S_S_S_S_S_S_S_S_S_S_S_S_S_S_S_S_S_S_S_S_S_S_S_S_S_S_S_S_S_S_S_S_S_S_S_S_S_S_S_S_S_S_S_S_S_S_S_S_S_S_S_S_S_S_S_S_S_S_S_S_S_S_S_S_S_S_S_S_S_S_S_S_S_S_S_S_S_S_S_S_S_S_S_S_S_S_S_S_S_S_S_S_S_S_S_S_S_S_S_S_S_S_S_S_S_S_S_S_S_S_S_S_S_S_S_S_S_S_S_S_S_S_S_S_S_S_S_S_S_S_S_S_S_S_S_S_S_S_S_S_S_S_S_S_S_S_S_S_S_S_S_S_S_S_S_S_S_S_S_S_S_S_S_S_S_S_S_S_S_S_S_S_S_S_S_S_S_S_S_S_S_S_S_S_S_S_S_S_S_S_S_S_S_S_S_S_S_S_S_S_S_S_S_S_S_S_S_S_S_S_S_S_S_S_S_S_S_S_S_S_S_S_S_S_S_S_S_S_S_S_S_S_S_S_S_S_S_S_S_S_S_S_S_S_S_S_S_S_S_S_S_S_S_S_S_S_S_S_S_S_S_S_S_S_S_S_S_S_S_S_S_S_S_S_S_S_S_S_S_S_S_S_S_S_S_S_S_S_S_S_S_S_S_S_S_S_S_S_S_S_S_S_S_S_S_S_S_S_S_S_S_S_S_S_S_S_S_S_S_S_S_S_S_S_S_S_S_S_S_S_S_S_S_S_S_S_S_S_S_S_S_S_S_S_S_S_S_S_S_S_S_S_S_S_S_S_S_S_S_S_S_S_S_S_S_S_S_S_S_S_S_S_S_S_S_S_S_S_S_S_S_S_S_S_S_S_S_S_S_S_S_S_S_S_S_S_S_S_S_S_S_S_S_S_S_S_S_S_S_S_S_S_S_S_S_S_S_S_S_S_S_S_S_S_S_S_S_S_S_S_S_S_S_S_S_S_S_S_S_S_S_S_S_S_S_S_S_S_S_S_S_S_S_S_S_S_S_S_S_S_S_S_S_S_S_S_S_S_S_S_S_S_S_S_S_S_S_S_S_S_S_S_S_S_S_S_S_S_S_S_S_S_S_S_S_S_S_S_S_S_S_S_S_S_S_S_S_S_S_S_S_S_S_S_S_S_S_S_S_S_S_S_S_S_S_S_S_S_S_S_S_S_S_S_S_S_S_S_S_S_S_S_S_S_S_S_S_S_S_S_S_S_S_S_S_S_S_S_S_S_S_S_S_S_S_S_S_S_S_S_S_S_S_S_S_S_S_S_S_S_S_S_S_S_S_S_S_S_S_S_S_S_S_S_S_S_S_S_S_S_S_S_S_S_S_S_S_S_S_S_S_S_S_S_S_S_S_S_S_S_S_S_S_S_S_S_S_S_S_S_S_S_S_S_S_S_S_S_S_S_S_S_S_S_S_S_S_S_S_S_S_S_S_S_S_S_S_S_S_S_S_S_S_S_S_S_S_S_S_S_S_S_S_S_S_S_S_S_S_S_S_S_S_S_S_S_S_S_S_S_S_S_S_S_S_S_S_S_S_S_S_S_S_S_S_S_S_S_S_S_S_S_S_S_S_S_S_S_S_S_S_S_S_S_S_S_S_S_S_S_S_S_S_S_S_S_S_S_S_S_S_S_S_S_S_S_S_S_S_S_S_S_S_S_S_S_S_S_S_S_S_S_S_S_S_S_S_S_S_S_S_S_S_S_S_S_S_S_S_S_S_S_S_S_S_S_S_S_S_S_S_S_S_S_S_S_S_S_S_S_S_S_S_S_S_S_S_S_S_S_S_S_S_S_S_S_S_S_S_S_S_S_S_S_S_S_S_S_S_S_S_S_S_S_S_S_S_S_S_S_S_S_S_S_S_S_S_S_S_S_S_S_S_S_S_S_S_S_S_S_S_S_S_S_S_S_S_S_S_S_S_S_S_S_S_S_S_S_S_S_S_S_S_S_S_S_S_S_S_S_S_S_S_S_S_S_S_S_S_S_S_S_S_S_S_S_S_S_S_S_S_S_S_S_S_S_S_S_S_S_S_S__param_522];
	ld.param.u64 	%rd524, [_Z4racePiS_S_S_S_S_S_S_S_S_S_S_S_S_S_S_S_S_S_S_S_S_S_S_S_S_S_S_S_S_S_S_S_S_S_S_S_S_S_S_S_S_S_S_S_S_S_S_S_S_S_S_S_S_S_S_S_S_S_S_S_S_S_S_S_S_S_S_S_S_S_S_S_S_S_S_S_S_S_S_S_S_S_S_S_S_S_S_S_S_S_S_S_S_S_S_S_S_S_S_S_S_S_S_S_S_S_S_S_S_S_S_S_S_S_S_S_S_S_S_S_S_S_S_S_S_S_S_S_S_S_S_S_S_S_S_S_S_S_S_S_S_S_S_S_S_S_S_S_S_S_S_S_S_S_S_S_S_S_S_S_S_S_S_S_S_S_S_S_S_S_S_S_S_S_S_S_S_S_S_S_S_S_S_S_S_S_S_S_S_S_S_S_S_S_S_S_S_S_S_S_S_S_S_S_S_S_S_S_S_S_S_S_S_S_S_S_S_S_S_S_S_S_S_S_S_S_S_S_S_S_S_S_S_S_S_S_S_S_S_S_S_S_S_S_S_S_S_S_S_S_S_S_S_S_S_S_S_S_S_S_S_S_S_S_S_S_S_S_S_S_S_S_S_S_S_S_S_S_S_S_S_S_S_S_S_S_S_S_S_S_S_S_S_S_S_S_S_S_S_S_S_S_S_S_S_S_S_S_S_S_S_S_S_S_S_S_S_S_S_S_S_S_S_S_S_S_S_S_S_S_S_S_S_S_S_S_S_S_S_S_S_S_S_S_S_S_S_S_S_S_S_S_S_S_S_S_S_S_S_S_S_S_S_S_S_S_S_S_S_S_S_S_S_S_S_S_S_S_S_S_S_S_S_S_S_S_S_S_S_S_S_S_S_S_S_S_S_S_S_S_S_S_S_S_S_S_S_S_S_S_S_S_S_S_S_S_S_S_S_S_S_S_S_S_S_S_S_S_S_S_S_S_S_S_S_S_S_S_S_S_S_S_S_S_S_S_S_S_S_S_S_S_S_S_S_S_S_S_S_S_S_S_S_S_S_S_S_S_S_S_S_S_S_S_S_S_S_S_S_S_S_S_S_S_S_S_S_S_S_S_S_S_S_S_S_S_S_S_S_S_S_S_S_S_S_S_S_S_S_S_S_S_S_S_S_S_S_S_S_S_S_S_S_S_S_S_S_S_S_S_S_S_S_S_S_S_S_S_S_S_S_S_S_S_S_S_S_S_S_S_S_S_S_S_S_S_S_S_S_S_S_S_S_S_S_S_S_S_S_S_S_S_S_S_S_S_S_S_S_S_S_S_S_S_S_S_S_S_S_S_S_S_S_S_S_S_S_S_S_S_S_S_S_S_S_S_S_S_S_S_S_S_S_S_S_S_S_S_S_S_S_S_S_S_S_S_S_S_S_S_S_S_S_S_S_S_S_S_S_S_S_S_S_S_S_S_S_S_S_S_S_S_S_S_S_S_S_S_S_S_S_S_S_S_S_S_S_S_S_S_S_S_S_S_S_S_S_S_S_S_S_S_S_S_S_S_S_S_S_S_S_S_S_S_S_S_S_S_S_S_S_S_S_S_S_S_S_S_S_S_S_S_S_S_S_S_S_S_S_S_S_S_S_S_S_S_S_S_S_S_S_S_S_S_S_S_S_S_S_S_S_S_S_S_S_S_S_S_S_S_S_S_S_S_S_S_S_S_S_S_S_S_S_S_S_S_S_S_S_S_S_S_S_S_S_S_S_S_S_S_S_S_S_S_S_S_S_S_S_S_S_S_S_S_S_S_S_S_S_S_S_S_S_S_S_S_S_S_S_S_S_S_S_S_S_S_S_S_S_S_S_S_S_S_S_S_S_S_S_S_S_S_S_S_S_S_S_S_S_S_S_S_S_S_S_S_S_S_S_S_S_S_S_S_S_S_S_S_S_S_S_S_S_S_S_S_S_S_S_S_S_S_S_S_S_S_S_S_S_S_S_S_S_S_S_S_S_S_S_S_S_S_S_S_S_S_S_S_S_S_S_S_S_S_S_S_S_S_S_S_S_S_S_S_S_S_S_S_S_S_S_S_S_S_S_S_S_S_S_S_S_S_S_S_S_S_S_S_S_S_S_S_S_S_S_S_S_S_S_S_S_S_S_S_S_S_S_S_S_S_S_S_S_S_S_S_S_S_S_S_S_S_S_S_S_S_S_S_S_S_S_S_S_S_S_S_S_S_S_S_S_S_S_S_S_S_S_S_S_S_S_S_S_S_S_S_S_S_S_S_S_S_S_S_S_S_S_S_S_S_S_S_S__param_523];
	ld.param.u64 	%rd525, [_Z4racePiS_S_S_S_S_S_S_S_S_S_S_S_S_S_S_S_S_S_S_S_S_S_S_S_S_S_S_S_S_S_S_S_S_S_S_S_S_S_S_S_S_S_S_S_S_S_S_S_S_S_S_S_S_S_S_S_S_S_S_S_S_S_S_S_S_S_S_S_S_S_S_S_S_S_S_S_S_S_S_S_S_S_S_S_S_S_S_S_S_S_S_S_S_S_S_S_S_S_S_S_S_S_S_S_S_S_S_S_S_S_S_S_S_S_S_S_S_S_S_S_S_S_S_S_S_S_S_S_S_S_S_S_S_S_S_S_S_S_S_S_S_S_S_S_S_S_S_S_S_S_S_S_S_S_S_S_S_S_S_S_S_S_S_S_S_S_S_S_S_S_S_S_S_S_S_S_S_S_S_S_S_S_S_S_S_S_S_S_S_S_S_S_S_S_S_S_S_S_S_S_S_S_S_S_S_S_S_S_S_S_S_S_S_S_S_S_S_S_S_S_S_S_S_S_S_S_S_S_S_S_S_S_S_S_S_S_S_S_S_S_S_S_S_S_S_S_S_S_S_S_S_S_S_S_S_S_S_S_S_S_S_S_S_S_S_S_S_S_S_S_S_S_S_S_S_S_S_S_S_S_S_S_S_S_S_S_S_S_S_S_S_S_S_S_S_S_S_S_S_S_S_S_S_S_S_S_S_S_S_S_S_S_S_S_S_S_S_S_S_S_S_S_S_S_S_S_S_S_S_S_S_S_S_S_S_S_S_S_S_S_S_S_S_S_S_S_S_S_S_S_S_S_S_S_S_S_S_S_S_S_S_S_S_S_S_S_S_S_S_S_S_S_S_S_S_S_S_S_S_S_S_S_S_S_S_S_S_S_S_S_S_S_S_S_S_S_S_S_S_S_S_S_S_S_S_S_S_S_S_S_S_S_S_S_S_S_S_S_S_S_S_S_S_S_S_S_S_S_S_S_S_S_S_S_S_S_S_S_S_S_S_S_S_S_S_S_S_S_S_S_S_S_S_S_S_S_S_S_S_S_S_S_S_S_S_S_S_S_S_S_S_S_S_S_S_S_S_S_S_S_S_S_S_S_S_S_S_S_S_S_S_S_S_S_S_S_S_S_S_S_S_S_S_S_S_S_S_S_S_S_S_S_S_S_S_S_S_S_S_S_S_S_S_S_S_S_S_S_S_S_S_S_S_S_S_S_S_S_S_S_S_S_S_S_S_S_S_S_S_S_S_S_S_S_S_S_S_S_S_S_S_S_S_S_S_S_S_S_S_S_S_S_S_S_S_S_S_S_S_S_S_S_S_S_S_S_S_S_S_S_S_S_S_S_S_S_S_S_S_S_S_S_S_S_S_S_S_S_S_S_S_S_S_S_S_S_S_S_S_S_S_S_S_S_S_S_S_S_S_S_S_S_S_S_S_S_S_S_S_S_S_S_S_S_S_S_S_S_S_S_S_S_S_S_S_S_S_S_S_S_S_S_S_S_S_S_S_S_S_S_S_S_S_S_S_S_S_S_S_S_S_S_S_S_S_S_S_S_S_S_S_S_S_S_S_S_S_S_S_S_S_S_S_S_S_S_S_S_S_S_S_S_S_S_S_S_S_S_S_S_S_S_S_S_S_S_S_S_S_S_S_S_S_S_S_S_S_S_S_S_S_S_S_S_S_S_S_S_S_S_S_S_S_S_S_S_S_S_S_S_S_S_S_S_S_S_S_S_S_S_S_S_S_S_S_S_S_S_S_S_S_S_S_S_S_S_S_S_S_S_S_S_S_S_S_S_S_S_S_S_S_S_S_S_S_S_S_S_S_S_S_S_S_S_S_S_S_S_S_S_S_S_S_S_S_S_S_S_S_S_S_S_S_S_S_S_S_S_S_S_S_S_S_S_S_S_S_S_S_S_S_S_S_S_S_S_S_S_S_S_S_S_S_S_S_S_S_S_S_S_S_S_S_S_S_S_S_S_S_S_S_S_S_S_S_S_S_S_S_S_S_S_S_S_S_S_S_S_S_S_S_S_S_S_S_S_S_S_S_S_S_S_S_S_S_S_S_S_S_S_S_S_S_S_S_S_S_S_S_S_S_S_S_S_S_S_S_S_S_S_S_S_S_S_S_S_S_S_S_S_S_S_S_S_S_S_S_S_S_S_S_S_S_S_S_S_S_S_S_S_S_S_S_S_S_S_S_S_S_S_S_S_S_S_S_S_S_S_S_S_S_S_S_S_S_S_S_S_S_S_S_S_S_S_S_S_S_S_S_S_S_S_S_S_S_S_S_S_S_S_S_S_S__param_524];
	ld.param.u64 	%rd526, [_Z4racePiS_S_S_S_S_S_S_S_S_S_S_S_S_S_S_S_S_S_S_S_S_S_S_S_S_S_S_S_S_S_S_S_S_S_S_S_S_S_S_S_S_S_S_S_S_S_S_S_S_S_S_S_S_S_S_S_S_S_S_S_S_S_S_S_S_S_S_S_S_S_S_S_S_S_S_S_S_S_S_S_S_S_S_S_S_S_S_S_S_S_S_S_S_S_S_S_S_S_S_S_S_S_S_S_S_S_S_S_S_S_S_S_S_S_S_S_S_S_S_S_S_S_S_S_S_S_S_S_S_S_S_S_S_S_S_S_S_S_S_S_S_S_S_S_S_S_S_S_S_S_S_S_S_S_S_S_S_S_S_S_S_S_S_S_S_S_S_S_S_S_S_S_S_S_S_S_S_S_S_S_S_S_S_S_S_S_S_S_S_S_S_S_S_S_S_S_S_S_S_S_S_S_S_S_S_S_S_S_S_S_S_S_S_S_S_S_S_S_S_S_S_S_S_S_S_S_S_S_S_S_S_S_S_S_S_S_S_S_S_S_S_S_S_S_S_S_S_S_S_S_S_S_S_S_S_S_S_S_S_S_S_S_S_S_S_S_S_S_S_S_S_S_S_S_S_S_S_S_S_S_S_S_S_S_S_S_S_S_S_S_S_S_S_S_S_S_S_S_S_S_S_S_S_S_S_S_S_S_S_S_S_S_S_S_S_S_S_S_S_S_S_S_S_S_S_S_S_S_S_S_S_S_S_S_S_S_S_S_S_S_S_S_S_S_S_S_S_S_S_S_S_S_S_S_S_S_S_S_S_S_S_S_S_S_S_S_S_S_S_S_S_S_S_S_S_S_S_S_S_S_S_S_S_S_S_S_S_S_S_S_S_S_S_S_S_S_S_S_S_S_S_S_S_S_S_S_S_S_S_S_S_S_S_S_S_S_S_S_S_S_S_S_S_S_S_S_S_S_S_S_S_S_S_S_S_S_S_S_S_S_S_S_S_S_S_S_S_S_S_S_S_S_S_S_S_S_S_S_S_S_S_S_S_S_S_S_S_S_S_S_S_S_S_S_S_S_S_S_S_S_S_S_S_S_S_S_S_S_S_S_S_S_S_S_S_S_S_S_S_S_S_S_S_S_S_S_S_S_S_S_S_S_S_S_S_S_S_S_S_S_S_S_S_S_S_S_S_S_S_S_S_S_S_S_S_S_S_S_S_S_S_S_S_S_S_S_S_S_S_S_S_S_S_S_S_S_S_S_S_S_S_S_S_S_S_S_S_S_S_S_S_S_S_S_S_S_S_S_S_S_S_S_S_S_S_S_S_S_S_S_S_S_S_S_S_S_S_S_S_S_S_S_S_S_S_S_S_S_S_S_S_S_S_S_S_S_S_S_S_S_S_S_S_S_S_S_S_S_S_S_S_S_S_S_S_S_S_S_S_S_S_S_S_S_S_S_S_S_S_S_S_S_S_S_S_S_S_S_S_S_S_S_S_S_S_S_S_S_S_S_S_S_S_S_S_S_S_S_S_S_S_S_S_S_S_S_S_S_S_S_S_S_S_S_S_S_S_S_S_S_S_S_S_S_S_S_S_S_S_S_S_S_S_S_S_S_S_S_S_S_S_S_S_S_S_S_S_S_S_S_S_S_S_S_S_S_S_S_S_S_S_S_S_S_S_S_S_S_S_S_S_S_S_S_S_S_S_S_S_S_S_S_S_S_S_S_S_S_S_S_S_S_S_S_S_S_S_S_S_S_S_S_S_S_S_S_S_S_S_S_S_S_S_S_S_S_S_S_S_S_S_S_S_S_S_S_S_S_S_S_S_S_S_S_S_S_S_S_S_S_S_S_S_S_S_S_S_S_S_S_S_S_S_S_S_S_S_S_S_S_S_S_S_S_S_S_S_S_S_S_S_S_S_S_S_S_S_S_S_S_S_S_S_S_S_S_S_S_S_S_S_S_S_S_S_S_S_S_S_S_S_S_S_S_S_S_S_S_S_S_S_S_S_S_S_S_S_S_S_S_S_S_S_S_S_S_S_S_S_S_S_S_S_S_S_S_S_S_S_S_S_S_S_S_S_S_S_S_S_S_S_S_S_S_S_S_S_S_S_S_S_S_S_S_S_S_S_S_S_S_S_S_S_S_S_S_S_S_S_S_S_S_S_S_S_S_S_S_S_S_S_S_S_S_S_S_S_S_S_S_S_S_S_S_S_S_S_S_S_S_S_S_S_S_S_S_S_S_S_S_S_S_S_S_S_S_S_S_S_S_S_S_S_S_S_S_S_S_S_S_S_S_S__param_525];
	ld.param.u64 	%rd527, [_Z4racePiS_S_S_S_S_S_S_S_S_S_S_S_S_S_S_S_S_S_S_S_S_S_S_S_S_S_S_S_S_S_S_S_S_S_S_S_S_S_S_S_S_S_S_S_S_S_S_S_S_S_S_S_S_S_S_S_S_S_S_S_S_S_S_S_S_S_S_S_S_S_S_S_S_S_S_S_S_S_S_S_S_S_S_S_S_S_S_S_S_S_S_S_S_S_S_S_S_S_S_S_S_S_S_S_S_S_S_S_S_S_S_S_S_S_S_S_S_S_S_S_S_S_S_S_S_S_S_S_S_S_S_S_S_S_S_S_S_S_S_S_S_S_S_S_S_S_S_S_S_S_S_S_S_S_S_S_S_S_S_S_S_S_S_S_S_S_S_S_S_S_S_S_S_S_S_S_S_S_S_S_S_S_S_S_S_S_S_S_S_S_S_S_S_S_S_S_S_S_S_S_S_S_S_S_S_S_S_S_S_S_S_S_S_S_S_S_S_S_S_S_S_S_S_S_S_S_S_S_S_S_S_S_S_S_S_S_S_S_S_S_S_S_S_S_S_S_S_S_S_S_S_S_S_S_S_S_S_S_S_S_S_S_S_S_S_S_S_S_S_S_S_S_S_S_S_S_S_S_S_S_S_S_S_S_S_S_S_S_S_S_S_S_S_S_S_S_S_S_S_S_S_S_S_S_S_S_S_S_S_S_S_S_S_S_S_S_S_S_S_S_S_S_S_S_S_S_S_S_S_S_S_S_S_S_S_S_S_S_S_S_S_S_S_S_S_S_S_S_S_S_S_S_S_S_S_S_S_S_S_S_S_S_S_S_S_S_S_S_S_S_S_S_S_S_S_S_S_S_S_S_S_S_S_S_S_S_S_S_S_S_S_S_S_S_S_S_S_S_S_S_S_S_S_S_S_S_S_S_S_S_S_S_S_S_S_S_S_S_S_S_S_S_S_S_S_S_S_S_S_S_S_S_S_S_S_S_S_S_S_S_S_S_S_S_S_S_S_S_S_S_S_S_S_S_S_S_S_S_S_S_S_S_S_S_S_S_S_S_S_S_S_S_S_S_S_S_S_S_S_S_S_S_S_S_S_S_S_S_S_S_S_S_S_S_S_S_S_S_S_S_S_S_S_S_S_S_S_S_S_S_S_S_S_S_S_S_S_S_S_S_S_S_S_S_S_S_S_S_S_S_S_S_S_S_S_S_S_S_S_S_S_S_S_S_S_S_S_S_S_S_S_S_S_S_S_S_S_S_S_S_S_S_S_S_S_S_S_S_S_S_S_S_S_S_S_S_S_S_S_S_S_S_S_S_S_S_S_S_S_S_S_S_S_S_S_S_S_S_S_S_S_S_S_S_S_S_S_S_S_S_S_S_S_S_S_S_S_S_S_S_S_S_S_S_S_S_S_S_S_S_S_S_S_S_S_S_S_S_S_S_S_S_S_S_S_S_S_S_S_S_S_S_S_S_S_S_S_S_S_S_S_S_S_S_S_S_S_S_S_S_S_S_S_S_S_S_S_S_S_S_S_S_S_S_S_S_S_S_S_S_S_S_S_S_S_S_S_S_S_S_S_S_S_S_S_S_S_S_S_S_S_S_S_S_S_S_S_S_S_S_S_S_S_S_S_S_S_S_S_S_S_S_S_S_S_S_S_S_S_S_S_S_S_S_S_S_S_S_S_S_S_S_S_S_S_S_S_S_S_S_S_S_S_S_S_S_S_S_S_S_S_S_S_S_S_S_S_S_S_S_S_S_S_S_S_S_S_S_S_S_S_S_S_S_S_S_S_S_S_S_S_S_S_S_S_S_S_S_S_S_S_S_S_S_S_S_S_S_S_S_S_S_S_S_S_S_S_S_S_S_S_S_S_S_S_S_S_S_S_S_S_S_S_S_S_S_S_S_S_S_S_S_S_S_S_S_S_S_S_S_S_S_S_S_S_S_S_S_S_S_S_S_S_S_S_S_S_S_S_S_S_S_S_S_S_S_S_S_S_S_S_S_S_S_S_S_S_S_S_S_S_S_S_S_S_S_S_S_S_S_S_S_S_S_S_S_S_S_S_S_S_S_S_S_S_S_S_S_S_S_S_S_S_S_S_S_S_S_S_S_S_S_S_S_S_S_S_S_S_S_S_S_S_S_S_S_S_S_S_S_S_S_S_S_S_S_S_S_S_S_S_S_S_S_S_S_S_S_S_S_S_S_S_S_S_S_S_S_S_S_S_S_S_S_S_S_S_S_S_S_S_S_S_S_S_S_S_S_S_S_S_S_S_S_S_S_S_S_S_S_S_S_S__param_526];
	ld.param.u64 	%rd528, [_Z4racePiS_S_S_S_S_S_S_S_S_S_S_S_S_S_S_S_S_S_S_S_S_S_S_S_S_S_S_S_S_S_S_S_S_S_S_S_S_S_S_S_S_S_S_S_S_S_S_S_S_S_S_S_S_S_S_S_S_S_S_S_S_S_S_S_S_S_S_S_S_S_S_S_S_S_S_S_S_S_S_S_S_S_S_S_S_S_S_S_S_S_S_S_S_S_S_S_S_S_S_S_S_S_S_S_S_S_S_S_S_S_S_S_S_S_S_S_S_S_S_S_S_S_S_S_S_S_S_S_S_S_S_S_S_S_S_S_S_S_S_S_S_S_S_S_S_S_S_S_S_S_S_S_S_S_S_S_S_S_S_S_S_S_S_S_S_S_S_S_S_S_S_S_S_S_S_S_S_S_S_S_S_S_S_S_S_S_S_S_S_S_S_S_S_S_S_S_S_S_S_S_S_S_S_S_S_S_S_S_S_S_S_S_S_S_S_S_S_S_S_S_S_S_S_S_S_S_S_S_S_S_S_S_S_S_S_S_S_S_S_S_S_S_S_S_S_S_S_S_S_S_S_S_S_S_S_S_S_S_S_S_S_S_S_S_S_S_S_S_S_S_S_S_S_S_S_S_S_S_S_S_S_S_S_S_S_S_S_S_S_S_S_S_S_S_S_S_S_S_S_S_S_S_S_S_S_S_S_S_S_S_S_S_S_S_S_S_S_S_S_S_S_S_S_S_S_S_S_S_S_S_S_S_S_S_S_S_S_S_S_S_S_S_S_S_S_S_S_S_S_S_S_S_S_S_S_S_S_S_S_S_S_S_S_S_S_S_S_S_S_S_S_S_S_S_S_S_S_S_S_S_S_S_S_S_S_S_S_S_S_S_S_S_S_S_S_S_S_S_S_S_S_S_S_S_S_S_S_S_S_S_S_S_S_S_S_S_S_S_S_S_S_S_S_S_S_S_S_S_S_S_S_S_S_S_S_S_S_S_S_S_S_S_S_S_S_S_S_S_S_S_S_S_S_S_S_S_S_S_S_S_S_S_S_S_S_S_S_S_S_S_S_S_S_S_S_S_S_S_S_S_S_S_S_S_S_S_S_S_S_S_S_S_S_S_S_S_S_S_S_S_S_S_S_S_S_S_S_S_S_S_S_S_S_S_S_S_S_S_S_S_S_S_S_S_S_S_S_S_S_S_S_S_S_S_S_S_S_S_S_S_S_S_S_S_S_S_S_S_S_S_S_S_S_S_S_S_S_S_S_S_S_S_S_S_S_S_S_S_S_S_S_S_S_S_S_S_S_S_S_S_S_S_S_S_S_S_S_S_S_S_S_S_S_S_S_S_S_S_S_S_S_S_S_S_S_S_S_S_S_S_S_S_S_S_S_S_S_S_S_S_S_S_S_S_S_S_S_S_S_S_S_S_S_S_S_S_S_S_S_S_S_S_S_S_S_S_S_S_S_S_S_S_S_S_S_S_S_S_S_S_S_S_S_S_S_S_S_S_S_S_S_S_S_S_S_S_S_S_S_S_S_S_S_S_S_S_S_S_S_S_S_S_S_S_S_S_S_S_S_S_S_S_S_S_S_S_S_S_S_S_S_S_S_S_S_S_S_S_S_S_S_S_S_S_S_S_S_S_S_S_S_S_S_S_S_S_S_S_S_S_S_S_S_S_S_S_S_S_S_S_S_S_S_S_S_S_S_S_S_S_S_S_S_S_S_S_S_S_S_S_S_S_S_S_S_S_S_S_S_S_S_S_S_S_S_S_S_S_S_S_S_S_S_S_S_S_S_S_S_S_S_S_S_S_S_S_S_S_S_S_S_S_S_S_S_S_S_S_S_S_S_S_S_S_S_S_S_S_S_S_S_S_S_S_S_S_S_S_S_S_S_S_S_S_S_S_S_S_S_S_S_S_S_S_S_S_S_S_S_S_S_S_S_S_S_S_S_S_S_S_S_S_S_S_S_S_S_S_S_S_S_S_S_S_S_S_S_S_S_S_S_S_S_S_S_S_S_S_S_S_S_S_S_S_S_S_S_S_S_S_S_S_S_S_S_S_S_S_S_S_S_S_S_S_S_S_S_S_S_S_S_S_S_S_S_S_S_S_S_S_S_S_S_S_S_S_S_S_S_S_S_S_S_S_S_S_S_S_S_S_S_S_S_S_S_S_S_S_S_S_S_S_S_S_S_S_S_S_S_S_S_S_S_S_S_S_S_S_S_S_S_S_S_S_S_S_S_S_S_S_S_S_S_S_S_S_S_S_S_S_S_S_S_S_S_S_S_S_S_S_S_S_S__param_527];
	ld.param.u64 	%rd529, [_Z4racePiS_S_S_S_S_S_S_S_S_S_S_S_S_S_S_S_S_S_S_S_S_S_S_S_S_S_S_S_S_S_S_S_S_S_S_S_S_S_S_S_S_S_S_S_S_S_S_S_S_S_S_S_S_S_S_S_S_S_S_S_S_S_S_S_S_S_S_S_S_S_S_S_S_S_S_S_S_S_S_S_S_S_S_S_S_S_S_S_S_S_S_S_S_S_S_S_S_S_S_S_S_S_S_S_S_S_S_S_S_S_S_S_S_S_S_S_S_S_S_S_S_S_S_S_S_S_S_S_S_S_S_S_S_S_S_S_S_S_S_S_S_S_S_S_S_S_S_S_S_S_S_S_S_S_S_S_S_S_S_S_S_S_S_S_S_S_S_S_S_S_S_S_S_S_S_S_S_S_S_S_S_S_S_S_S_S_S_S_S_S_S_S_S_S_S_S_S_S_S_S_S_S_S_S_S_S_S_S_S_S_S_S_S_S_S_S_S_S_S_S_S_S_S_S_S_S_S_S_S_S_S_S_S_S_S_S_S_S_S_S_S_S_S_S_S_S_S_S_S_S_S_S_S_S_S_S_S_S_S_S_S_S_S_S_S_S_S_S_S_S_S_S_S_S_S_S_S_S_S_S_S_S_S_S_S_S_S_S_S_S_S_S_S_S_S_S_S_S_S_S_S_S_S_S_S_S_S_S_S_S_S_S_S_S_S_S_S_S_S_S_S_S_S_S_S_S_S_S_S_S_S_S_S_S_S_S_S_S_S_S_S_S_S_S_S_S_S_S_S_S_S_S_S_S_S_S_S_S_S_S_S_S_S_S_S_S_S_S_S_S_S_S_S_S_S_S_S_S_S_S_S_S_S_S_S_S_S_S_S_S_S_S_S_S_S_S_S_S_S_S_S_S_S_S_S_S_S_S_S_S_S_S_S_S_S_S_S_S_S_S_S_S_S_S_S_S_S_S_S_S_S_S_S_S_S_S_S_S_S_S_S_S_S_S_S_S_S_S_S_S_S_S_S_S_S_S_S_S_S_S_S_S_S_S_S_S_S_S_S_S_S_S_S_S_S_S_S_S_S_S_S_S_S_S_S_S_S_S_S_S_S_S_S_S_S_S_S_S_S_S_S_S_S_S_S_S_S_S_S_S_S_S_S_S_S_S_S_S_S_S_S_S_S_S_S_S_S_S_S_S_S_S_S_S_S_S_S_S_S_S_S_S_S_S_S_S_S_S_S_S_S_S_S_S_S_S_S_S_S_S_S_S_S_S_S_S_S_S_S_S_S_S_S_S_S_S_S_S_S_S_S_S_S_S_S_S_S_S_S_S_S_S_S_S_S_S_S_S_S_S_S_S_S_S_S_S_S_S_S_S_S_S_S_S_S_S_S_S_S_S_S_S_S_S_S_S_S_S_S_S_S_S_S_S_S_S_S_S_S_S_S_S_S_S_S_S_S_S_S_S_S_S_S_S_S_S_S_S_S_S_S_S_S_S_S_S_S_S_S_S_S_S_S_S_S_S_S_S_S_S_S_S_S_S_S_S_S_S_S_S_S_S_S_S_S_S_S_S_S_S_S_S_S_S_S_S_S_S_S_S_S_S_S_S_S_S_S_S_S_S_S_S_S_S_S_S_S_S_S_S_S_S_S_S_S_S_S_S_S_S_S_S_S_S_S_S_S_S_S_S_S_S_S_S_S_S_S_S_S_S_S_S_S_S_S_S_S_S_S_S_S_S_S_S_S_S_S_S_S_S_S_S_S_S_S_S_S_S_S_S_S_S_S_S_S_S_S_S_S_S_S_S_S_S_S_S_S_S_S_S_S_S_S_S_S_S_S_S_S_S_S_S_S_S_S_S_S_S_S_S_S_S_S_S_S_S_S_S_S_S_S_S_S_S_S_S_S_S_S_S_S_S_S_S_S_S_S_S_S_S_S_S_S_S_S_S_S_S_S_S_S_S_S_S_S_S_S_S_S_S_S_S_S_S_S_S_S_S_S_S_S_S_S_S_S_S_S_S_S_S_S_S_S_S_S_S_S_S_S_S_S_S_S_S_S_S_S_S_S_S_S_S_S_S_S_S_S_S_S_S_S_S_S_S_S_S_S_S_S_S_S_S_S_S_S_S_S_S_S_S_S_S_S_S_S_S_S_S_S_S_S_S_S_S_S_S_S_S_S_S_S_S_S_S_S_S_S_S_S_S_S_S_S_S_S_S_S_S_S_S_S_S_S_S_S_S_S_S_S_S_S_S_S_S_S_S_S_S_S_S_S_S_S_S_S_S_S_S_S_S_S_S_S__param_528];
	ld.param.u64 	%rd530, [_Z4racePiS_S_S_S_S_S_S_S_S_S_S_S_S_S_S_S_S_S_S_S_S_S_S_S_S_S_S_S_S_S_S_S_S_S_S_S_S_S_S_S_S_S_S_S_S_S_S_S_S_S_S_S_S_S_S_S_S_S_S_S_S_S_S_S_S_S_S_S_S_S_S_S_S_S_S_S_S_S_S_S_S_S_S_S_S_S_S_S_S_S_S_S_S_S_S_S_S_S_S_S_S_S_S_S_S_S_S_S_S_S_S_S_S_S_S_S_S_S_S_S_S_S_S_S_S_S_S_S_S_S_S_S_S_S_S_S_S_S_S_S_S_S_S_S_S_S_S_S_S_S_S_S_S_S_S_S_S_S_S_S_S_S_S_S_S_S_S_S_S_S_S_S_S_S_S_S_S_S_S_S_S_S_S_S_S_S_S_S_S_S_S_S_S_S_S_S_S_S_S_S_S_S_S_S_S_S_S_S_S_S_S_S_S_S_S_S_S_S_S_S_S_S_S_S_S_S_S_S_S_S_S_S_S_S_S_S_S_S_S_S_S_S_S_S_S_S_S_S_S_S_S_S_S_S_S_S_S_S_S_S_S_S_S_S_S_S_S_S_S_S_S_S_S_S_S_S_S_S_S_S_S_S_S_S_S_S_S_S_S_S_S_S_S_S_S_S_S_S_S_S_S_S_S_S_S_S_S_S_S_S_S_S_S_S_S_S_S_S_S_S_S_S_S_S_S_S_S_S_S_S_S_S_S_S_S_S_S_S_S_S_S_S_S_S_S_S_S_S_S_S_S_S_S_S_S_S_S_S_S_S_S_S_S_S_S_S_S_S_S_S_S_S_S_S_S_S_S_S_S_S_S_S_S_S_S_S_S_S_S_S_S_S_S_S_S_S_S_S_S_S_S_S_S_S_S_S_S_S_S_S_S_S_S_S_S_S_S_S_S_S_S_S_S_S_S_S_S_S_S_S_S_S_S_S_S_S_S_S_S_S_S_S_S_S_S_S_S_S_S_S_S_S_S_S_S_S_S_S_S_S_S_S_S_S_S_S_S_S_S_S_S_S_S_S_S_S_S_S_S_S_S_S_S_S_S_S_S_S_S_S_S_S_S_S_S_S_S_S_S_S_S_S_S_S_S_S_S_S_S_S_S_S_S_S_S_S_S_S_S_S_S_S_S_S_S_S_S_S_S_S_S_S_S_S_S_S_S_S_S_S_S_S_S_S_S_S_S_S_S_S_S_S_S_S_S_S_S_S_S_S_S_S_S_S_S_S_S_S_S_S_S_S_S_S_S_S_S_S_S_S_S_S_S_S_S_S_S_S_S_S_S_S_S_S_S_S_S_S_S_S_S_S_S_S_S_S_S_S_S_S_S_S_S_S_S_S_S_S_S_S_S_S_S_S_S_S_S_S_S_S_S_S_S_S_S_S_S_S_S_S_S_S_S_S_S_S_S_S_S_S_S_S_S_S_S_S_S_S_S_S_S_S_S_S_S_S_S_S_S_S_S_S_S_S_S_S_S_S_S_S_S_S_S_S_S_S_S_S_S_S_S_S_S_S_S_S_S_S_S_S_S_S_S_S_S_S_S_S_S_S_S_S_S_S_S_S_S_S_S_S_S_S_S_S_S_S_S_S_S_S_S_S_S_S_S_S_S_S_S_S_S_S_S_S_S_S_S_S_S_S_S_S_S_S_S_S_S_S_S_S_S_S_S_S_S_S_S_S_S_S_S_S_S_S_S_S_S_S_S_S_S_S_S_S_S_S_S_S_S_S_S_S_S_S_S_S_S_S_S_S_S_S_S_S_S_S_S_S_S_S_S_S_S_S_S_S_S_S_S_S_S_S_S_S_S_S_S_S_S_S_S_S_S_S_S_S_S_S_S_S_S_S_S_S_S_S_S_S_S_S_S_S_S_S_S_S_S_S_S_S_S_S_S_S_S_S_S_S_S_S_S_S_S_S_S_S_S_S_S_S_S_S_S_S_S_S_S_S_S_S_S_S_S_S_S_S_S_S_S_S_S_S_S_S_S_S_S_S_S_S_S_S_S_S_S_S_S_S_S_S_S_S_S_S_S_S_S_S_S_S_S_S_S_S_S_S_S_S_S_S_S_S_S_S_S_S_S_S_S_S_S_S_S_S_S_S_S_S_S_S_S_S_S_S_S_S_S_S_S_S_S_S_S_S_S_S_S_S_S_S_S_S_S_S_S_S_S_S_S_S_S_S_S_S_S_S_S_S_S_S_S_S_S_S_S_S_S_S_S_S_S_S_S_S_S_S_S_S_S_S_S_S_S__param_529];
	ld.param.u64 	%rd531, [_Z4racePiS_S_S_S_S_S_S_S_S_S_S_S_S_S_S_S_S_S_S_S_S_S_S_S_S_S_S_S_S_S_S_S_S_S_S_S_S_S_S_S_S_S_S_S_S_S_S_S_S_S_S_S_S_S_S_S_S_S_S_S_S_S_S_S_S_S_S_S_S_S_S_S_S_S_S_S_S_S_S_S_S_S_S_S_S_S_S_S_S_S_S_S_S_S_S_S_S_S_S_S_S_S_S_S_S_S_S_S_S_S_S_S_S_S_S_S_S_S_S_S_S_S_S_S_S_S_S_S_S_S_S_S_S_S_S_S_S_S_S_S_S_S_S_S_S_S_S_S_S_S_S_S_S_S_S_S_S_S_S_S_S_S_S_S_S_S_S_S_S_S_S_S_S_S_S_S_S_S_S_S_S_S_S_S_S_S_S_S_S_S_S_S_S_S_S_S_S_S_S_S_S_S_S_S_S_S_S_S_S_S_S_S_S_S_S_S_S_S_S_S_S_S_S_S_S_S_S_S_S_S_S_S_S_S_S_S_S_S_S_S_S_S_S_S_S_S_S_S_S_S_S_S_S_S_S_S_S_S_S_S_S_S_S_S_S_S_S_S_S_S_S_S_S_S_S_S_S_S_S_S_S_S_S_S_S_S_S_S_S_S_S_S_S_S_S_S_S_S_S_S_S_S_S_S_S_S_S_S_S_S_S_S_S_S_S_S_S_S_S_S_S_S_S_S_S_S_S_S_S_S_S_S_S_S_S_S_S_S_S_S_S_S_S_S_S_S_S_S_S_S_S_S_S_S_S_S_S_S_S_S_S_S_S_S_S_S_S_S_S_S_S_S_S_S_S_S_S_S_S_S_S_S_S_S_S_S_S_S_S_S_S_S_S_S_S_S_S_S_S_S_S_S_S_S_S_S_S_S_S_S_S_S_S_S_S_S_S_S_S_S_S_S_S_S_S_S_S_S_S_S_S_S_S_S_S_S_S_S_S_S_S_S_S_S_S_S_S_S_S_S_S_S_S_S_S_S_S_S_S_S_S_S_S_S_S_S_S_S_S_S_S_S_S_S_S_S_S_S_S_S_S_S_S_S_S_S_S_S_S_S_S_S_S_S_S_S_S_S_S_S_S_S_S_S_S_S_S_S_S_S_S_S_S_S_S_S_S_S_S_S_S_S_S_S_S_S_S_S_S_S_S_S_S_S_S_S_S_S_S_S_S_S_S_S_S_S_S_S_S_S_S_S_S_S_S_S_S_S_S_S_S_S_S_S_S_S_S_S_S_S_S_S_S_S_S_S_S_S_S_S_S_S_S_S_S_S_S_S_S_S_S_S_S_S_S_S_S_S_S_S_S_S_S_S_S_S_S_S_S_S_S_S_S_S_S_S_S_S_S_S_S_S_S_S_S_S_S_S_S_S_S_S_S_S_S_S_S_S_S_S_S_S_S_S_S_S_S_S_S_S_S_S_S_S_S_S_S_S_S_S_S_S_S_S_S_S_S_S_S_S_S_S_S_S_S_S_S_S_S_S_S_S_S_S_S_S_S_S_S_S_S_S_S_S_S_S_S_S_S_S_S_S_S_S_S_S_S_S_S_S_S_S_S_S_S_S_S_S_S_S_S_S_S_S_S_S_S_S_S_S_S_S_S_S_S_S_S_S_S_S_S_S_S_S_S_S_S_S_S_S_S_S_S_S_S_S_S_S_S_S_S_S_S_S_S_S_S_S_S_S_S_S_S_S_S_S_S_S_S_S_S_S_S_S_S_S_S_S_S_S_S_S_S_S_S_S_S_S_S_S_S_S_S_S_S_S_S_S_S_S_S_S_S_S_S_S_S_S_S_S_S_S_S_S_S_S_S_S_S_S_S_S_S_S_S_S_S_S_S_S_S_S_S_S_S_S_S_S_S_S_S_S_S_S_S_S_S_S_S_S_S_S_S_S_S_S_S_S_S_S_S_S_S_S_S_S_S_S_S_S_S_S_S_S_S_S_S_S_S_S_S_S_S_S_S_S_S_S_S_S_S_S_S_S_S_S_S_S_S_S_S_S_S_S_S_S_S_S_S_S_S_S_S_S_S_S_S_S_S_S_S_S_S_S_S_S_S_S_S_S_S_S_S_S_S_S_S_S_S_S_S_S_S_S_S_S_S_S_S_S_S_S_S_S_S_S_S_S_S_S_S_S_S_S_S_S_S_S_S_S_S_S_S_S_S_S_S_S_S_S_S_S_S_S_S_S_S_S_S_S_S_S_S_S_S_S_S_S_S_S_S_S_S_S_S_S_S_S_S_S_S_S_S__param_530];
	ld.param.u64 	%rd532, [_Z4racePiS_S_S_S_S_S_S_S_S_S_S_S_S_S_S_S_S_S_S_S_S_S_S_S_S_S_S_S_S_S_S_S_S_S_S_S_S_S_S_S_S_S_S_S_S_S_S_S_S_S_S_S_S_S_S_S_S_S_S_S_S_S_S_S_S_S_S_S_S_S_S_S_S_S_S_S_S_S_S_S_S_S_S_S_S_S_S_S_S_S_S_S_S_S_S_S_S_S_S_S_S_S_S_S_S_S_S_S_S_S_S_S_S_S_S_S_S_S_S_S_S_S_S_S_S_S_S_S_S_S_S_S_S_S_S_S_S_S_S_S_S_S_S_S_S_S_S_S_S_S_S_S_S_S_S_S_S_S_S_S_S_S_S_S_S_S_S_S_S_S_S_S_S_S_S_S_S_S_S_S_S_S_S_S_S_S_S_S_S_S_S_S_S_S_S_S_S_S_S_S_S_S_S_S_S_S_S_S_S_S_S_S_S_S_S_S_S_S_S_S_S_S_S_S_S_S_S_S_S_S_S_S_S_S_S_S_S_S_S_S_S_S_S_S_S_S_S_S_S_S_S_S_S_S_S_S_S_S_S_S_S_S_S_S_S_S_S_S_S_S_S_S_S_S_S_S_S_S_S_S_S_S_S_S_S_S_S_S_S_S_S_S_S_S_S_S_S_S_S_S_S_S_S_S_S_S_S_S_S_S_S_S_S_S_S_S_S_S_S_S_S_S_S_S_S_S_S_S_S_S_S_S_S_S_S_S_S_S_S_S_S_S_S_S_S_S_S_S_S_S_S_S_S_S_S_S_S_S_S_S_S_S_S_S_S_S_S_S_S_S_S_S_S_S_S_S_S_S_S_S_S_S_S_S_S_S_S_S_S_S_S_S_S_S_S_S_S_S_S_S_S_S_S_S_S_S_S_S_S_S_S_S_S_S_S_S_S_S_S_S_S_S_S_S_S_S_S_S_S_S_S_S_S_S_S_S_S_S_S_S_S_S_S_S_S_S_S_S_S_S_S_S_S_S_S_S_S_S_S_S_S_S_S_S_S_S_S_S_S_S_S_S_S_S_S_S_S_S_S_S_S_S_S_S_S_S_S_S_S_S_S_S_S_S_S_S_S_S_S_S_S_S_S_S_S_S_S_S_S_S_S_S_S_S_S_S_S_S_S_S_S_S_S_S_S_S_S_S_S_S_S_S_S_S_S_S_S_S_S_S_S_S_S_S_S_S_S_S_S_S_S_S_S_S_S_S_S_S_S_S_S_S_S_S_S_S_S_S_S_S_S_S_S_S_S_S_S_S_S_S_S_S_S_S_S_S_S_S_S_S_S_S_S_S_S_S_S_S_S_S_S_S_S_S_S_S_S_S_S_S_S_S_S_S_S_S_S_S_S_S_S_S_S_S_S_S_S_S_S_S_S_S_S_S_S_S_S_S_S_S_S_S_S_S_S_S_S_S_S_S_S_S_S_S_S_S_S_S_S_S_S_S_S_S_S_S_S_S_S_S_S_S_S_S_S_S_S_S_S_S_S_S_S_S_S_S_S_S_S_S_S_S_S_S_S_S_S_S_S_S_S_S_S_S_S_S_S_S_S_S_S_S_S_S_S_S_S_S_S_S_S_S_S_S_S_S_S_S_S_S_S_S_S_S_S_S_S_S_S_S_S_S_S_S_S_S_S_S_S_S_S_S_S_S_S_S_S_S_S_S_S_S_S_S_S_S_S_S_S_S_S_S_S_S_S_S_S_S_S_S_S_S_S_S_S_S_S_S_S_S_S_S_S_S_S_S_S_S_S_S_S_S_S_S_S_S_S_S_S_S_S_S_S_S_S_S_S_S_S_S_S_S_S_S_S_S_S_S_S_S_S_S_S_S_S_S_S_S_S_S_S_S_S_S_S_S_S_S_S_S_S_S_S_S_S_S_S_S_S_S_S_S_S_S_S_S_S_S_S_S_S_S_S_S_S_S_S_S_S_S_S_S_S_S_S_S_S_S_S_S_S_S_S_S_S_S_S_S_S_S_S_S_S_S_S_S_S_S_S_S_S_S_S_S_S_S_S_S_S_S_S_S_S_S_S_S_S_S_S_S_S_S_S_S_S_S_S_S_S_S_S_S_S_S_S_S_S_S_S_S_S_S_S_S_S_S_S_S_S_S_S_S_S_S_S_S_S_S_S_S_S_S_S_S_S_S_S_S_S_S_S_S_S_S_S_S_S_S_S_S_S_S_S_S_S_S_S_S_S_S_S_S_S_S_S_S_S_S_S_S_S_S_S_S_S_S_S_S_S_S_S_S_S__param_531];
	ld.param.u64 	%rd533, [_Z4racePiS_S_S_S_S_S_S_S_S_S_S_S_S_S_S_S_S_S_S_S_S_S_S_S_S_S_S_S_S_S_S_S_S_S_S_S_S_S_S_S_S_S_S_S_S_S_S_S_S_S_S_S_S_S_S_S_S_S_S_S_S_S_S_S_S_S_S_S_S_S_S_S_S_S_S_S_S_S_S_S_S_S_S_S_S_S_S_S_S_S_S_S_S_S_S_S_S_S_S_S_S_S_S_S_S_S_S_S_S_S_S_S_S_S_S_S_S_S_S_S_S_S_S_S_S_S_S_S_S_S_S_S_S_S_S_S_S_S_S_S_S_S_S_S_S_S_S_S_S_S_S_S_S_S_S_S_S_S_S_S_S_S_S_S_S_S_S_S_S_S_S_S_S_S_S_S_S_S_S_S_S_S_S_S_S_S_S_S_S_S_S_S_S_S_S_S_S_S_S_S_S_S_S_S_S_S_S_S_S_S_S_S_S_S_S_S_S_S_S_S_S_S_S_S_S_S_S_S_S_S_S_S_S_S_S_S_S_S_S_S_S_S_S_S_S_S_S_S_S_S_S_S_S_S_S_S_S_S_S_S_S_S_S_S_S_S_S_S_S_S_S_S_S_S_S_S_S_S_S_S_S_S_S_S_S_S_S_S_S_S_S_S_S_S_S_S_S_S_S_S_S_S_S_S_S_S_S_S_S_S_S_S_S_S_S_S_S_S_S_S_S_S_S_S_S_S_S_S_S_S_S_S_S_S_S_S_S_S_S_S_S_S_S_S_S_S_S_S_S_S_S_S_S_S_S_S_S_S_S_S_S_S_S_S_S_S_S_S_S_S_S_S_S_S_S_S_S_S_S_S_S_S_S_S_S_S_S_S_S_S_S_S_S_S_S_S_S_S_S_S_S_S_S_S_S_S_S_S_S_S_S_S_S_S_S_S_S_S_S_S_S_S_S_S_S_S_S_S_S_S_S_S_S_S_S_S_S_S_S_S_S_S_S_S_S_S_S_S_S_S_S_S_S_S_S_S_S_S_S_S_S_S_S_S_S_S_S_S_S_S_S_S_S_S_S_S_S_S_S_S_S_S_S_S_S_S_S_S_S_S_S_S_S_S_S_S_S_S_S_S_S_S_S_S_S_S_S_S_S_S_S_S_S_S_S_S_S_S_S_S_S_S_S_S_S_S_S_S_S_S_S_S_S_S_S_S_S_S_S_S_S_S_S_S_S_S_S_S_S_S_S_S_S_S_S_S_S_S_S_S_S_S_S_S_S_S_S_S_S_S_S_S_S_S_S_S_S_S_S_S_S_S_S_S_S_S_S_S_S_S_S_S_S_S_S_S_S_S_S_S_S_S_S_S_S_S_S_S_S_S_S_S_S_S_S_S_S_S_S_S_S_S_S_S_S_S_S_S_S_S_S_S_S_S_S_S_S_S_S_S_S_S_S_S_S_S_S_S_S_S_S_S_S_S_S_S_S_S_S_S_S_S_S_S_S_S_S_S_S_S_S_S_S_S_S_S_S_S_S_S_S_S_S_S_S_S_S_S_S_S_S_S_S_S_S_S_S_S_S_S_S_S_S_S_S_S_S_S_S_S_S_S_S_S_S_S_S_S_S_S_S_S_S_S_S_S_S_S_S_S_S_S_S_S_S_S_S_S_S_S_S_S_S_S_S_S_S_S_S_S_S_S_S_S_S_S_S_S_S_S_S_S_S_S_S_S_S_S_S_S_S_S_S_S_S_S_S_S_S_S_S_S_S_S_S_S_S_S_S_S_S_S_S_S_S_S_S_S_S_S_S_S_S_S_S_S_S_S_S_S_S_S_S_S_S_S_S_S_S_S_S_S_S_S_S_S_S_S_S_S_S_S_S_S_S_S_S_S_S_S_S_S_S_S_S_S_S_S_S_S_S_S_S_S_S_S_S_S_S_S_S_S_S_S_S_S_S_S_S_S_S_S_S_S_S_S_S_S_S_S_S_S_S_S_S_S_S_S_S_S_S_S_S_S_S_S_S_S_S_S_S_S_S_S_S_S_S_S_S_S_S_S_S_S_S_S_S_S_S_S_S_S_S_S_S_S_S_S_S_S_S_S_S_S_S_S_S_S_S_S_S_S_S_S_S_S_S_S_S_S_S_S_S_S_S_S_S_S_S_S_S_S_S_S_S_S_S_S_S_S_S_S_S_S_S_S_S_S_S_S_S_S_S_S_S_S_S_S_S_S_S_S_S_S_S_S_S_S_S_S_S_S_S_S_S_S_S_S_S_S_S_S_S_S_S_S_S_S_S_S_S_S_S__param_532];
	ld.param.u64 	%rd534, [_Z4racePiS_S_S_S_S_S_S_S_S_S_S_S_S_S_S_S_S_S_S_S_S_S_S_S_S_S_S_S_S_S_S_S_S_S_S_S_S_S_S_S_S_S_S_S_S_S_S_S_S_S_S_S_S_S_S_S_S_S_S_S_S_S_S_S_S_S_S_S_S_S_S_S_S_S_S_S_S_S_S_S_S_S_S_S_S_S_S_S_S_S_S_S_S_S_S_S_S_S_S_S_S_S_S_S_S_S_S_S_S_S_S_S_S_S_S_S_S_S_S_S_S_S_S_S_S_S_S_S_S_S_S_S_S_S_S_S_S_S_S_S_S_S_S_S_S_S_S_S_S_S_S_S_S_S_S_S_S_S_S_S_S_S_S_S_S_S_S_S_S_S_S_S_S_S_S_S_S_S_S_S_S_S_S_S_S_S_S_S_S_S_S_S_S_S_S_S_S_S_S_S_S_S_S_S_S_S_S_S_S_S_S_S_S_S_S_S_S_S_S_S_S_S_S_S_S_S_S_S_S_S_S_S_S_S_S_S_S_S_S_S_S_S_S_S_S_S_S_S_S_S_S_S_S_S_S_S_S_S_S_S_S_S_S_S_S_S_S_S_S_S_S_S_S_S_S_S_S_S_S_S_S_S_S_S_S_S_S_S_S_S_S_S_S_S_S_S_S_S_S_S_S_S_S_S_S_S_S_S_S_S_S_S_S_S_S_S_S_S_S_S_S_S_S_S_S_S_S_S_S_S_S_S_S_S_S_S_S_S_S_S_S_S_S_S_S_S_S_S_S_S_S_S_S_S_S_S_S_S_S_S_S_S_S_S_S_S_S_S_S_S_S_S_S_S_S_S_S_S_S_S_S_S_S_S_S_S_S_S_S_S_S_S_S_S_S_S_S_S_S_S_S_S_S_S_S_S_S_S_S_S_S_S_S_S_S_S_S_S_S_S_S_S_S_S_S_S_S_S_S_S_S_S_S_S_S_S_S_S_S_S_S_S_S_S_S_S_S_S_S_S_S_S_S_S_S_S_S_S_S_S_S_S_S_S_S_S_S_S_S_S_S_S_S_S_S_S_S_S_S_S_S_S_S_S_S_S_S_S_S_S_S_S_S_S_S_S_S_S_S_S_S_S_S_S_S_S_S_S_S_S_S_S_S_S_S_S_S_S_S_S_S_S_S_S_S_S_S_S_S_S_S_S_S_S_S_S_S_S_S_S_S_S_S_S_S_S_S_S_S_S_S_S_S_S_S_S_S_S_S_S_S_S_S_S_S_S_S_S_S_S_S_S_S_S_S_S_S_S_S_S_S_S_S_S_S_S_S_S_S_S_S_S_S_S_S_S_S_S_S_S_S_S_S_S_S_S_S_S_S_S_S_S_S_S_S_S_S_S_S_S_S_S_S_S_S_S_S_S_S_S_S_S_S_S_S_S_S_S_S_S_S_S_S_S_S_S_S_S_S_S_S_S_S_S_S_S_S_S_S_S_S_S_S_S_S_S_S_S_S_S_S_S_S_S_S_S_S_S_S_S_S_S_S_S_S_S_S_S_S_S_S_S_S_S_S_S_S_S_S_S_S_S_S_S_S_S_S_S_S_S_S_S_S_S_S_S_S_S_S_S_S_S_S_S_S_S_S_S_S_S_S_S_S_S_S_S_S_S_S_S_S_S_S_S_S_S_S_S_S_S_S_S_S_S_S_S_S_S_S_S_S_S_S_S_S_S_S_S_S_S_S_S_S_S_S_S_S_S_S_S_S_S_S_S_S_S_S_S_S_S_S_S_S_S_S_S_S_S_S_S_S_S_S_S_S_S_S_S_S_S_S_S_S_S_S_S_S_S_S_S_S_S_S_S_S_S_S_S_S_S_S_S_S_S_S_S_S_S_S_S_S_S_S_S_S_S_S_S_S_S_S_S_S_S_S_S_S_S_S_S_S_S_S_S_S_S_S_S_S_S_S_S_S_S_S_S_S_S_S_S_S_S_S_S_S_S_S_S_S_S_S_S_S_S_S_S_S_S_S_S_S_S_S_S_S_S_S_S_S_S_S_S_S_S_S_S_S_S_S_S_S_S_S_S_S_S_S_S_S_S_S_S_S_S_S_S_S_S_S_S_S_S_S_S_S_S_S_S_S_S_S_S_S_S_S_S_S_S_S_S_S_S_S_S_S_S_S_S_S_S_S_S_S_S_S_S_S_S_S_S_S_S_S_S_S_S_S_S_S_S_S_S_S_S_S_S_S_S_S_S_S_S_S_S_S_S_S_S_S_S_S_S_S_S_S_S_S_S_S_S_S_S_S__param_533];
	ld.param.u64 	%rd535, [_Z4racePiS_S_S_S_S_S_S_S_S_S_S_S_S_S_S_S_S_S_S_S_S_S_S_S_S_S_S_S_S_S_S_S_S_S_S_S_S_S_S_S_S_S_S_S_S_S_S_S_S_S_S_S_S_S_S_S_S_S_S_S_S_S_S_S_S_S_S_S_S_S_S_S_S_S_S_S_S_S_S_S_S_S_S_S_S_S_S_S_S_S_S_S_S_S_S_S_S_S_S_S_S_S_S_S_S_S_S_S_S_S_S_S_S_S_S_S_S_S_S_S_S_S_S_S_S_S_S_S_S_S_S_S_S_S_S_S_S_S_S_S_S_S_S_S_S_S_S_S_S_S_S_S_S_S_S_S_S_S_S_S_S_S_S_S_S_S_S_S_S_S_S_S_S_S_S_S_S_S_S_S_S_S_S_S_S_S_S_S_S_S_S_S_S_S_S_S_S_S_S_S_S_S_S_S_S_S_S_S_S_S_S_S_S_S_S_S_S_S_S_S_S_S_S_S_S_S_S_S_S_S_S_S_S_S_S_S_S_S_S_S_S_S_S_S_S_S_S_S_S_S_S_S_S_S_S_S_S_S_S_S_S_S_S_S_S_S_S_S_S_S_S_S_S_S_S_S_S_S_S_S_S_S_S_S_S_S_S_S_S_S_S_S_S_S_S_S_S_S_S_S_S_S_S_S_S_S_S_S_S_S_S_S_S_S_S_S_S_S_S_S_S_S_S_S_S_S_S_S_S_S_S_S_S_S_S_S_S_S_S_S_S_S_S_S_S_S_S_S_S_S_S_S_S_S_S_S_S_S_S_S_S_S_S_S_S_S_S_S_S_S_S_S_S_S_S_S_S_S_S_S_S_S_S_S_S_S_S_S_S_S_S_S_S_S_S_S_S_S_S_S_S_S_S_S_S_S_S_S_S_S_S_S_S_S_S_S_S_S_S_S_S_S_S_S_S_S_S_S_S_S_S_S_S_S_S_S_S_S_S_S_S_S_S_S_S_S_S_S_S_S_S_S_S_S_S_S_S_S_S_S_S_S_S_S_S_S_S_S_S_S_S_S_S_S_S_S_S_S_S_S_S_S_S_S_S_S_S_S_S_S_S_S_S_S_S_S_S_S_S_S_S_S_S_S_S_S_S_S_S_S_S_S_S_S_S_S_S_S_S_S_S_S_S_S_S_S_S_S_S_S_S_S_S_S_S_S_S_S_S_S_S_S_S_S_S_S_S_S_S_S_S_S_S_S_S_S_S_S_S_S_S_S_S_S_S_S_S_S_S_S_S_S_S_S_S_S_S_S_S_S_S_S_S_S_S_S_S_S_S_S_S_S_S_S_S_S_S_S_S_S_S_S_S_S_S_S_S_S_S_S_S_S_S_S_S_S_S_S_S_S_S_S_S_S_S_S_S_S_S_S_S_S_S_S_S_S_S_S_S_S_S_S_S_S_S_S_S_S_S_S_S_S_S_S_S_S_S_S_S_S_S_S_S_S_S_S_S_S_S_S_S_S_S_S_S_S_S_S_S_S_S_S_S_S_S_S_S_S_S_S_S_S_S_S_S_S_S_S_S_S_S_S_S_S_S_S_S_S_S_S_S_S_S_S_S_S_S_S_S_S_S_S_S_S_S_S_S_S_S_S_S_S_S_S_S_S_S_S_S_S_S_S_S_S_S_S_S_S_S_S_S_S_S_S_S_S_S_S_S_S_S_S_S_S_S_S_S_S_S_S_S_S_S_S_S_S_S_S_S_S_S_S_S_S_S_S_S_S_S_S_S_S_S_S_S_S_S_S_S_S_S_S_S_S_S_S_S_S_S_S_S_S_S_S_S_S_S_S_S_S_S_S_S_S_S_S_S_S_S_S_S_S_S_S_S_S_S_S_S_S_S_S_S_S_S_S_S_S_S_S_S_S_S_S_S_S_S_S_S_S_S_S_S_S_S_S_S_S_S_S_S_S_S_S_S_S_S_S_S_S_S_S_S_S_S_S_S_S_S_S_S_S_S_S_S_S_S_S_S_S_S_S_S_S_S_S_S_S_S_S_S_S_S_S_S_S_S_S_S_S_S_S_S_S_S_S_S_S_S_S_S_S_S_S_S_S_S_S_S_S_S_S_S_S_S_S_S_S_S_S_S_S_S_S_S_S_S_S_S_S_S_S_S_S_S_S_S_S_S_S_S_S_S_S_S_S_S_S_S_S_S_S_S_S_S_S_S_S_S_S_S_S_S_S_S_S_S_S_S_S_S_S_S_S_S_S_S_S_S_S_S_S_S_S_S_S_S_S_S_S_S_S_S__param_534];
	ld.param.u64 	%rd536, [_Z4racePiS_S_S_S_S_S_S_S_S_S_S_S_S_S_S_S_S_S_S_S_S_S_S_S_S_S_S_S_S_S_S_S_S_S_S_S_S_S_S_S_S_S_S_S_S_S_S_S_S_S_S_S_S_S_S_S_S_S_S_S_S_S_S_S_S_S_S_S_S_S_S_S_S_S_S_S_S_S_S_S_S_S_S_S_S_S_S_S_S_S_S_S_S_S_S_S_S_S_S_S_S_S_S_S_S_S_S_S_S_S_S_S_S_S_S_S_S_S_S_S_S_S_S_S_S_S_S_S_S_S_S_S_S_S_S_S_S_S_S_S_S_S_S_S_S_S_S_S_S_S_S_S_S_S_S_S_S_S_S_S_S_S_S_S_S_S_S_S_S_S_S_S_S_S_S_S_S_S_S_S_S_S_S_S_S_S_S_S_S_S_S_S_S_S_S_S_S_S_S_S_S_S_S_S_S_S_S_S_S_S_S_S_S_S_S_S_S_S_S_S_S_S_S_S_S_S_S_S_S_S_S_S_S_S_S_S_S_S_S_S_S_S_S_S_S_S_S_S_S_S_S_S_S_S_S_S_S_S_S_S_S_S_S_S_S_S_S_S_S_S_S_S_S_S_S_S_S_S_S_S_S_S_S_S_S_S_S_S_S_S_S_S_S_S_S_S_S_S_S_S_S_S_S_S_S_S_S_S_S_S_S_S_S_S_S_S_S_S_S_S_S_S_S_S_S_S_S_S_S_S_S_S_S_S_S_S_S_S_S_S_S_S_S_S_S_S_S_S_S_S_S_S_S_S_S_S_S_S_S_S_S_S_S_S_S_S_S_S_S_S_S_S_S_S_S_S_S_S_S_S_S_S_S_S_S_S_S_S_S_S_S_S_S_S_S_S_S_S_S_S_S_S_S_S_S_S_S_S_S_S_S_S_S_S_S_S_S_S_S_S_S_S_S_S_S_S_S_S_S_S_S_S_S_S_S_S_S_S_S_S_S_S_S_S_S_S_S_S_S_S_S_S_S_S_S_S_S_S_S_S_S_S_S_S_S_S_S_S_S_S_S_S_S_S_S_S_S_S_S_S_S_S_S_S_S_S_S_S_S_S_S_S_S_S_S_S_S_S_S_S_S_S_S_S_S_S_S_S_S_S_S_S_S_S_S_S_S_S_S_S_S_S_S_S_S_S_S_S_S_S_S_S_S_S_S_S_S_S_S_S_S_S_S_S_S_S_S_S_S_S_S_S_S_S_S_S_S_S_S_S_S_S_S_S_S_S_S_S_S_S_S_S_S_S_S_S_S_S_S_S_S_S_S_S_S_S_S_S_S_S_S_S_S_S_S_S_S_S_S_S_S_S_S_S_S_S_S_S_S_S_S_S_S_S_S_S_S_S_S_S_S_S_S_S_S_S_S_S_S_S_S_S_S_S_S_S_S_S_S_S_S_S_S_S_S_S_S_S_S_S_S_S_S_S_S_S_S_S_S_S_S_S_S_S_S_S_S_S_S_S_S_S_S_S_S_S_S_S_S_S_S_S_S_S_S_S_S_S_S_S_S_S_S_S_S_S_S_S_S_S_S_S_S_S_S_S_S_S_S_S_S_S_S_S_S_S_S_S_S_S_S_S_S_S_S_S_S_S_S_S_S_S_S_S_S_S_S_S_S_S_S_S_S_S_S_S_S_S_S_S_S_S_S_S_S_S_S_S_S_S_S_S_S_S_S_S_S_S_S_S_S_S_S_S_S_S_S_S_S_S_S_S_S_S_S_S_S_S_S_S_S_S_S_S_S_S_S_S_S_S_S_S_S_S_S_S_S_S_S_S_S_S_S_S_S_S_S_S_S_S_S_S_S_S_S_S_S_S_S_S_S_S_S_S_S_S_S_S_S_S_S_S_S_S_S_S_S_S_S_S_S_S_S_S_S_S_S_S_S_S_S_S_S_S_S_S_S_S_S_S_S_S_S_S_S_S_S_S_S_S_S_S_S_S_S_S_S_S_S_S_S_S_S_S_S_S_S_S_S_S_S_S_S_S_S_S_S_S_S_S_S_S_S_S_S_S_S_S_S_S_S_S_S_S_S_S_S_S_S_S_S_S_S_S_S_S_S_S_S_S_S_S_S_S_S_S_S_S_S_S_S_S_S_S_S_S_S_S_S_S_S_S_S_S_S_S_S_S_S_S_S_S_S_S_S_S_S_S_S_S_S_S_S_S_S_S_S_S_S_S_S_S_S_S_S_S_S_S_S_S_S_S_S_S_S_S_S_S_S_S_S_S_S_S_S_S_S_S_S_S_S_S_S__param_535];
	ld.param.u64 	%rd537, [_Z4racePiS_S_S_S_S_S_S_S_S_S_S_S_S_S_S_S_S_S_S_S_S_S_S_S_S_S_S_S_S_S_S_S_S_S_S_S_S_S_S_S_S_S_S_S_S_S_S_S_S_S_S_S_S_S_S_S_S_S_S_S_S_S_S_S_S_S_S_S_S_S_S_S_S_S_S_S_S_S_S_S_S_S_S_S_S_S_S_S_S_S_S_S_S_S_S_S_S_S_S_S_S_S_S_S_S_S_S_S_S_S_S_S_S_S_S_S_S_S_S_S_S_S_S_S_S_S_S_S_S_S_S_S_S_S_S_S_S_S_S_S_S_S_S_S_S_S_S_S_S_S_S_S_S_S_S_S_S_S_S_S_S_S_S_S_S_S_S_S_S_S_S_S_S_S_S_S_S_S_S_S_S_S_S_S_S_S_S_S_S_S_S_S_S_S_S_S_S_S_S_S_S_S_S_S_S_S_S_S_S_S_S_S_S_S_S_S_S_S_S_S_S_S_S_S_S_S_S_S_S_S_S_S_S_S_S_S_S_S_S_S_S_S_S_S_S_S_S_S_S_S_S_S_S_S_S_S_S_S_S_S_S_S_S_S_S_S_S_S_S_S_S_S_S_S_S_S_S_S_S_S_S_S_S_S_S_S_S_S_S_S_S_S_S_S_S_S_S_S_S_S_S_S_S_S_S_S_S_S_S_S_S_S_S_S_S_S_S_S_S_S_S_S_S_S_S_S_S_S_S_S_S_S_S_S_S_S_S_S_S_S_S_S_S_S_S_S_S_S_S_S_S_S_S_S_S_S_S_S_S_S_S_S_S_S_S_S_S_S_S_S_S_S_S_S_S_S_S_S_S_S_S_S_S_S_S_S_S_S_S_S_S_S_S_S_S_S_S_S_S_S_S_S_S_S_S_S_S_S_S_S_S_S_S_S_S_S_S_S_S_S_S_S_S_S_S_S_S_S_S_S_S_S_S_S_S_S_S_S_S_S_S_S_S_S_S_S_S_S_S_S_S_S_S_S_S_S_S_S_S_S_S_S_S_S_S_S_S_S_S_S_S_S_S_S_S_S_S_S_S_S_S_S_S_S_S_S_S_S_S_S_S_S_S_S_S_S_S_S_S_S_S_S_S_S_S_S_S_S_S_S_S_S_S_S_S_S_S_S_S_S_S_S_S_S_S_S_S_S_S_S_S_S_S_S_S_S_S_S_S_S_S_S_S_S_S_S_S_S_S_S_S_S_S_S_S_S_S_S_S_S_S_S_S_S_S_S_S_S_S_S_S_S_S_S_S_S_S_S_S_S_S_S_S_S_S_S_S_S_S_S_S_S_S_S_S_S_S_S_S_S_S_S_S_S_S_S_S_S_S_S_S_S_S_S_S_S_S_S_S_S_S_S_S_S_S_S_S_S_S_S_S_S_S_S_S_S_S_S_S_S_S_S_S_S_S_S_S_S_S_S_S_S_S_S_S_S_S_S_S_S_S_S_S_S_S_S_S_S_S_S_S_S_S_S_S_S_S_S_S_S_S_S_S_S_S_S_S_S_S_S_S_S_S_S_S_S_S_S_S_S_S_S_S_S_S_S_S_S_S_S_S_S_S_S_S_S_S_S_S_S_S_S_S_S_S_S_S_S_S_S_S_S_S_S_S_S_S_S_S_S_S_S_S_S_S_S_S_S_S_S_S_S_S_S_S_S_S_S_S_S_S_S_S_S_S_S_S_S_S_S_S_S_S_S_S_S_S_S_S_S_S_S_S_S_S_S_S_S_S_S_S_S_S_S_S_S_S_S_S_S_S_S_S_S_S_S_S_S_S_S_S_S_S_S_S_S_S_S_S_S_S_S_S_S_S_S_S_S_S_S_S_S_S_S_S_S_S_S_S_S_S_S_S_S_S_S_S_S_S_S_S_S_S_S_S_S_S_S_S_S_S_S_S_S_S_S_S_S_S_S_S_S_S_S_S_S_S_S_S_S_S_S_S_S_S_S_S_S_S_S_S_S_S_S_S_S_S_S_S_S_S_S_S_S_S_S_S_S_S_S_S_S_S_S_S_S_S_S_S_S_S_S_S_S_S_S_S_S_S_S_S_S_S_S_S_S_S_S_S_S_S_S_S_S_S_S_S_S_S_S_S_S_S_S_S_S_S_S_S_S_S_S_S_S_S_S_S_S_S_S_S_S_S_S_S_S_S_S_S_S_S_S_S_S_S_S_S_S_S_S_S_S_S_S_S_S_S_S_S_S_S_S_S_S_S_S_S_S_S_S_S_S_S_S_S_S_S_S_S_S_S_S_S__param_536];
	ld.param.u64 	%rd538, [_Z4racePiS_S_S_S_S_S_S_S_S_S_S_S_S_S_S_S_S_S_S_S_S_S_S_S_S_S_S_S_S_S_S_S_S_S_S_S_S_S_S_S_S_S_S_S_S_S_S_S_S_S_S_S_S_S_S_S_S_S_S_S_S_S_S_S_S_S_S_S_S_S_S_S_S_S_S_S_S_S_S_S_S_S_S_S_S_S_S_S_S_S_S_S_S_S_S_S_S_S_S_S_S_S_S_S_S_S_S_S_S_S_S_S_S_S_S_S_S_S_S_S_S_S_S_S_S_S_S_S_S_S_S_S_S_S_S_S_S_S_S_S_S_S_S_S_S_S_S_S_S_S_S_S_S_S_S_S_S_S_S_S_S_S_S_S_S_S_S_S_S_S_S_S_S_S_S_S_S_S_S_S_S_S_S_S_S_S_S_S_S_S_S_S_S_S_S_S_S_S_S_S_S_S_S_S_S_S_S_S_S_S_S_S_S_S_S_S_S_S_S_S_S_S_S_S_S_S_S_S_S_S_S_S_S_S_S_S_S_S_S_S_S_S_S_S_S_S_S_S_S_S_S_S_S_S_S_S_S_S_S_S_S_S_S_S_S_S_S_S_S_S_S_S_S_S_S_S_S_S_S_S_S_S_S_S_S_S_S_S_S_S_S_S_S_S_S_S_S_S_S_S_S_S_S_S_S_S_S_S_S_S_S_S_S_S_S_S_S_S_S_S_S_S_S_S_S_S_S_S_S_S_S_S_S_S_S_S_S_S_S_S_S_S_S_S_S_S_S_S_S_S_S_S_S_S_S_S_S_S_S_S_S_S_S_S_S_S_S_S_S_S_S_S_S_S_S_S_S_S_S_S_S_S_S_S_S_S_S_S_S_S_S_S_S_S_S_S_S_S_S_S_S_S_S_S_S_S_S_S_S_S_S_S_S_S_S_S_S_S_S_S_S_S_S_S_S_S_S_S_S_S_S_S_S_S_S_S_S_S_S_S_S_S_S_S_S_S_S_S_S_S_S_S_S_S_S_S_S_S_S_S_S_S_S_S_S_S_S_S_S_S_S_S_S_S_S_S_S_S_S_S_S_S_S_S_S_S_S_S_S_S_S_S_S_S_S_S_S_S_S_S_S_S_S_S_S_S_S_S_S_S_S_S_S_S_S_S_S_S_S_S_S_S_S_S_S_S_S_S_S_S_S_S_S_S_S_S_S_S_S_S_S_S_S_S_S_S_S_S_S_S_S_S_S_S_S_S_S_S_S_S_S_S_S_S_S_S_S_S_S_S_S_S_S_S_S_S_S_S_S_S_S_S_S_S_S_S_S_S_S_S_S_S_S_S_S_S_S_S_S_S_S_S_S_S_S_S_S_S_S_S_S_S_S_S_S_S_S_S_S_S_S_S_S_S_S_S_S_S_S_S_S_S_S_S_S_S_S_S_S_S_S_S_S_S_S_S_S_S_S_S_S_S_S_S_S_S_S_S_S_S_S_S_S_S_S_S_S_S_S_S_S_S_S_S_S_S_S_S_S_S_S_S_S_S_S_S_S_S_S_S_S_S_S_S_S_S_S_S_S_S_S_S_S_S_S_S_S_S_S_S_S_S_S_S_S_S_S_S_S_S_S_S_S_S_S_S_S_S_S_S_S_S_S_S_S_S_S_S_S_S_S_S_S_S_S_S_S_S_S_S_S_S_S_S_S_S_S_S_S_S_S_S_S_S_S_S_S_S_S_S_S_S_S_S_S_S_S_S_S_S_S_S_S_S_S_S_S_S_S_S_S_S_S_S_S_S_S_S_S_S_S_S_S_S_S_S_S_S_S_S_S_S_S_S_S_S_S_S_S_S_S_S_S_S_S_S_S_S_S_S_S_S_S_S_S_S_S_S_S_S_S_S_S_S_S_S_S_S_S_S_S_S_S_S_S_S_S_S_S_S_S_S_S_S_S_S_S_S_S_S_S_S_S_S_S_S_S_S_S_S_S_S_S_S_S_S_S_S_S_S_S_S_S_S_S_S_S_S_S_S_S_S_S_S_S_S_S_S_S_S_S_S_S_S_S_S_S_S_S_S_S_S_S_S_S_S_S_S_S_S_S_S_S_S_S_S_S_S_S_S_S_S_S_S_S_S_S_S_S_S_S_S_S_S_S_S_S_S_S_S_S_S_S_S_S_S_S_S_S_S_S_S_S_S_S_S_S_S_S_S_S_S_S_S_S_S_S_S_S_S_S_S_S_S_S_S_S_S_S_S_S_S_S_S_S_S_S_S_S_S_S_S_S_S_S_S_S_S_S_S_S_S_S__param_537];
	ld.param.u64 	%rd539, [_Z4racePiS_S_S_S_S_S_S_S_S_S_S_S_S_S_S_S_S_S_S_S_S_S_S_S_S_S_S_S_S_S_S_S_S_S_S_S_S_S_S_S_S_S_S_S_S_S_S_S_S_S_S_S_S_S_S_S_S_S_S_S_S_S_S_S_S_S_S_S_S_S_S_S_S_S_S_S_S_S_S_S_S_S_S_S_S_S_S_S_S_S_S_S_S_S_S_S_S_S_S_S_S_S_S_S_S_S_S_S_S_S_S_S_S_S_S_S_S_S_S_S_S_S_S_S_S_S_S_S_S_S_S_S_S_S_S_S_S_S_S_S_S_S_S_S_S_S_S_S_S_S_S_S_S_S_S_S_S_S_S_S_S_S_S_S_S_S_S_S_S_S_S_S_S_S_S_S_S_S_S_S_S_S_S_S_S_S_S_S_S_S_S_S_S_S_S_S_S_S_S_S_S_S_S_S_S_S_S_S_S_S_S_S_S_S_S_S_S_S_S_S_S_S_S_S_S_S_S_S_S_S_S_S_S_S_S_S_S_S_S_S_S_S_S_S_S_S_S_S_S_S_S_S_S_S_S_S_S_S_S_S_S_S_S_S_S_S_S_S_S_S_S_S_S_S_S_S_S_S_S_S_S_S_S_S_S_S_S_S_S_S_S_S_S_S_S_S_S_S_S_S_S_S_S_S_S_S_S_S_S_S_S_S_S_S_S_S_S_S_S_S_S_S_S_S_S_S_S_S_S_S_S_S_S_S_S_S_S_S_S_S_S_S_S_S_S_S_S_S_S_S_S_S_S_S_S_S_S_S_S_S_S_S_S_S_S_S_S_S_S_S_S_S_S_S_S_S_S_S_S_S_S_S_S_S_S_S_S_S_S_S_S_S_S_S_S_S_S_S_S_S_S_S_S_S_S_S_S_S_S_S_S_S_S_S_S_S_S_S_S_S_S_S_S_S_S_S_S_S_S_S_S_S_S_S_S_S_S_S_S_S_S_S_S_S_S_S_S_S_S_S_S_S_S_S_S_S_S_S_S_S_S_S_S_S_S_S_S_S_S_S_S_S_S_S_S_S_S_S_S_S_S_S_S_S_S_S_S_S_S_S_S_S_S_S_S_S_S_S_S_S_S_S_S_S_S_S_S_S_S_S_S_S_S_S_S_S_S_S_S_S_S_S_S_S_S_S_S_S_S_S_S_S_S_S_S_S_S_S_S_S_S_S_S_S_S_S_S_S_S_S_S_S_S_S_S_S_S_S_S_S_S_S_S_S_S_S_S_S_S_S_S_S_S_S_S_S_S_S_S_S_S_S_S_S_S_S_S_S_S_S_S_S_S_S_S_S_S_S_S_S_S_S_S_S_S_S_S_S_S_S_S_S_S_S_S_S_S_S_S_S_S_S_S_S_S_S_S_S_S_S_S_S_S_S_S_S_S_S_S_S_S_S_S_S_S_S_S_S_S_S_S_S_S_S_S_S_S_S_S_S_S_S_S_S_S_S_S_S_S_S_S_S_S_S_S_S_S_S_S_S_S_S_S_S_S_S_S_S_S_S_S_S_S_S_S_S_S_S_S_S_S_S_S_S_S_S_S_S_S_S_S_S_S_S_S_S_S_S_S_S_S_S_S_S_S_S_S_S_S_S_S_S_S_S_S_S_S_S_S_S_S_S_S_S_S_S_S_S_S_S_S_S_S_S_S_S_S_S_S_S_S_S_S_S_S_S_S_S_S_S_S_S_S_S_S_S_S_S_S_S_S_S_S_S_S_S_S_S_S_S_S_S_S_S_S_S_S_S_S_S_S_S_S_S_S_S_S_S_S_S_S_S_S_S_S_S_S_S_S_S_S_S_S_S_S_S_S_S_S_S_S_S_S_S_S_S_S_S_S_S_S_S_S_S_S_S_S_S_S_S_S_S_S_S_S_S_S_S_S_S_S_S_S_S_S_S_S_S_S_S_S_S_S_S_S_S_S_S_S_S_S_S_S_S_S_S_S_S_S_S_S_S_S_S_S_S_S_S_S_S_S_S_S_S_S_S_S_S_S_S_S_S_S_S_S_S_S_S_S_S_S_S_S_S_S_S_S_S_S_S_S_S_S_S_S_S_S_S_S_S_S_S_S_S_S_S_S_S_S_S_S_S_S_S_S_S_S_S_S_S_S_S_S_S_S_S_S_S_S_S_S_S_S_S_S_S_S_S_S_S_S_S_S_S_S_S_S_S_S_S_S_S_S_S_S_S_S_S_S_S_S_S_S_S_S_S_S_S_S_S_S_S_S_S_S_S_S_S_S_S_S_S_S__param_538];
	ld.param.u64 	%rd540, [_Z4racePiS_S_S_S_S_S_S_S_S_S_S_S_S_S_S_S_S_S_S_S_S_S_S_S_S_S_S_S_S_S_S_S_S_S_S_S_S_S_S_S_S_S_S_S_S_S_S_S_S_S_S_S_S_S_S_S_S_S_S_S_S_S_S_S_S_S_S_S_S_S_S_S_S_S_S_S_S_S_S_S_S_S_S_S_S_S_S_S_S_S_S_S_S_S_S_S_S_S_S_S_S_S_S_S_S_S_S_S_S_S_S_S_S_S_S_S_S_S_S_S_S_S_S_S_S_S_S_S_S_S_S_S_S_S_S_S_S_S_S_S_S_S_S_S_S_S_S_S_S_S_S_S_S_S_S_S_S_S_S_S_S_S_S_S_S_S_S_S_S_S_S_S_S_S_S_S_S_S_S_S_S_S_S_S_S_S_S_S_S_S_S_S_S_S_S_S_S_S_S_S_S_S_S_S_S_S_S_S_S_S_S_S_S_S_S_S_S_S_S_S_S_S_S_S_S_S_S_S_S_S_S_S_S_S_S_S_S_S_S_S_S_S_S_S_S_S_S_S_S_S_S_S_S_S_S_S_S_S_S_S_S_S_S_S_S_S_S_S_S_S_S_S_S_S_S_S_S_S_S_S_S_S_S_S_S_S_S_S_S_S_S_S_S_S_S_S_S_S_S_S_S_S_S_S_S_S_S_S_S_S_S_S_S_S_S_S_S_S_S_S_S_S_S_S_S_S_S_S_S_S_S_S_S_S_S_S_S_S_S_S_S_S_S_S_S_S_S_S_S_S_S_S_S_S_S_S_S_S_S_S_S_S_S_S_S_S_S_S_S_S_S_S_S_S_S_S_S_S_S_S_S_S_S_S_S_S_S_S_S_S_S_S_S_S_S_S_S_S_S_S_S_S_S_S_S_S_S_S_S_S_S_S_S_S_S_S_S_S_S_S_S_S_S_S_S_S_S_S_S_S_S_S_S_S_S_S_S_S_S_S_S_S_S_S_S_S_S_S_S_S_S_S_S_S_S_S_S_S_S_S_S_S_S_S_S_S_S_S_S_S_S_S_S_S_S_S_S_S_S_S_S_S_S_S_S_S_S_S_S_S_S_S_S_S_S_S_S_S_S_S_S_S_S_S_S_S_S_S_S_S_S_S_S_S_S_S_S_S_S_S_S_S_S_S_S_S_S_S_S_S_S_S_S_S_S_S_S_S_S_S_S_S_S_S_S_S_S_S_S_S_S_S_S_S_S_S_S_S_S_S_S_S_S_S_S_S_S_S_S_S_S_S_S_S_S_S_S_S_S_S_S_S_S_S_S_S_S_S_S_S_S_S_S_S_S_S_S_S_S_S_S_S_S_S_S_S_S_S_S_S_S_S_S_S_S_S_S_S_S_S_S_S_S_S_S_S_S_S_S_S_S_S_S_S_S_S_S_S_S_S_S_S_S_S_S_S_S_S_S_S_S_S_S_S_S_S_S_S_S_S_S_S_S_S_S_S_S_S_S_S_S_S_S_S_S_S_S_S_S_S_S_S_S_S_S_S_S_S_S_S_S_S_S_S_S_S_S_S_S_S_S_S_S_S_S_S_S_S_S_S_S_S_S_S_S_S_S_S_S_S_S_S_S_S_S_S_S_S_S_S_S_S_S_S_S_S_S_S_S_S_S_S_S_S_S_S_S_S_S_S_S_S_S_S_S_S_S_S_S_S_S_S_S_S_S_S_S_S_S_S_S_S_S_S_S_S_S_S_S_S_S_S_S_S_S_S_S_S_S_S_S_S_S_S_S_S_S_S_S_S_S_S_S_S_S_S_S_S_S_S_S_S_S_S_S_S_S_S_S_S_S_S_S_S_S_S_S_S_S_S_S_S_S_S_S_S_S_S_S_S_S_S_S_S_S_S_S_S_S_S_S_S_S_S_S_S_S_S_S_S_S_S_S_S_S_S_S_S_S_S_S_S_S_S_S_S_S_S_S_S_S_S_S_S_S_S_S_S_S_S_S_S_S_S_S_S_S_S_S_S_S_S_S_S_S_S_S_S_S_S_S_S_S_S_S_S_S_S_S_S_S_S_S_S_S_S_S_S_S_S_S_S_S_S_S_S_S_S_S_S_S_S_S_S_S_S_S_S_S_S_S_S_S_S_S_S_S_S_S_S_S_S_S_S_S_S_S_S_S_S_S_S_S_S_S_S_S_S_S_S_S_S_S_S_S_S_S_S_S_S_S_S_S_S_S_S_S_S_S_S_S_S_S_S_S_S_S_S_S_S_S_S_S_S_S_S_S_S_S_S_S_S_S__param_539];
	ld.param.u64 	%rd541, [_Z4racePiS_S_S_S_S_S_S_S_S_S_S_S_S_S_S_S_S_S_S_S_S_S_S_S_S_S_S_S_S_S_S_S_S_S_S_S_S_S_S_S_S_S_S_S_S_S_S_S_S_S_S_S_S_S_S_S_S_S_S_S_S_S_S_S_S_S_S_S_S_S_S_S_S_S_S_S_S_S_S_S_S_S_S_S_S_S_S_S_S_S_S_S_S_S_S_S_S_S_S_S_S_S_S_S_S_S_S_S_S_S_S_S_S_S_S_S_S_S_S_S_S_S_S_S_S_S_S_S_S_S_S_S_S_S_S_S_S_S_S_S_S_S_S_S_S_S_S_S_S_S_S_S_S_S_S_S_S_S_S_S_S_S_S_S_S_S_S_S_S_S_S_S_S_S_S_S_S_S_S_S_S_S_S_S_S_S_S_S_S_S_S_S_S_S_S_S_S_S_S_S_S_S_S_S_S_S_S_S_S_S_S_S_S_S_S_S_S_S_S_S_S_S_S_S_S_S_S_S_S_S_S_S_S_S_S_S_S_S_S_S_S_S_S_S_S_S_S_S_S_S_S_S_S_S_S_S_S_S_S_S_S_S_S_S_S_S_S_S_S_S_S_S_S_S_S_S_S_S_S_S_S_S_S_S_S_S_S_S_S_S_S_S_S_S_S_S_S_S_S_S_S_S_S_S_S_S_S_S_S_S_S_S_S_S_S_S_S_S_S_S_S_S_S_S_S_S_S_S_S_S_S_S_S_S_S_S_S_S_S_S_S_S_S_S_S_S_S_S_S_S_S_S_S_S_S_S_S_S_S_S_S_S_S_S_S_S_S_S_S_S_S_S_S_S_S_S_S_S_S_S_S_S_S_S_S_S_S_S_S_S_S_S_S_S_S_S_S_S_S_S_S_S_S_S_S_S_S_S_S_S_S_S_S_S_S_S_S_S_S_S_S_S_S_S_S_S_S_S_S_S_S_S_S_S_S_S_S_S_S_S_S_S_S_S_S_S_S_S_S_S_S_S_S_S_S_S_S_S_S_S_S_S_S_S_S_S_S_S_S_S_S_S_S_S_S_S_S_S_S_S_S_S_S_S_S_S_S_S_S_S_S_S_S_S_S_S_S_S_S_S_S_S_S_S_S_S_S_S_S_S_S_S_S_S_S_S_S_S_S_S_S_S_S_S_S_S_S_S_S_S_S_S_S_S_S_S_S_S_S_S_S_S_S_S_S_S_S_S_S_S_S_S_S_S_S_S_S_S_S_S_S_S_S_S_S_S_S_S_S_S_S_S_S_S_S_S_S_S_S_S_S_S_S_S_S_S_S_S_S_S_S_S_S_S_S_S_S_S_S_S_S_S_S_S_S_S_S_S_S_S_S_S_S_S_S_S_S_S_S_S_S_S_S_S_S_S_S_S_S_S_S_S_S_S_S_S_S_S_S_S_S_S_S_S_S_S_S_S_S_S_S_S_S_S_S_S_S_S_S_S_S_S_S_S_S_S_S_S_S_S_S_S_S_S_S_S_S_S_S_S_S_S_S_S_S_S_S_S_S_S_S_S_S_S_S_S_S_S_S_S_S_S_S_S_S_S_S_S_S_S_S_S_S_S_S_S_S_S_S_S_S_S_S_S_S_S_S_S_S_S_S_S_S_S_S_S_S_S_S_S_S_S_S_S_S_S_S_S_S_S_S_S_S_S_S_S_S_S_S_S_S_S_S_S_S_S_S_S_S_S_S_S_S_S_S_S_S_S_S_S_S_S_S_S_S_S_S_S_S_S_S_S_S_S_S_S_S_S_S_S_S_S_S_S_S_S_S_S_S_S_S_S_S_S_S_S_S_S_S_S_S_S_S_S_S_S_S_S_S_S_S_S_S_S_S_S_S_S_S_S_S_S_S_S_S_S_S_S_S_S_S_S_S_S_S_S_S_S_S_S_S_S_S_S_S_S_S_S_S_S_S_S_S_S_S_S_S_S_S_S_S_S_S_S_S_S_S_S_S_S_S_S_S_S_S_S_S_S_S_S_S_S_S_S_S_S_S_S_S_S_S_S_S_S_S_S_S_S_S_S_S_S_S_S_S_S_S_S_S_S_S_S_S_S_S_S_S_S_S_S_S_S_S_S_S_S_S_S_S_S_S_S_S_S_S_S_S_S_S_S_S_S_S_S_S_S_S_S_S_S_S_S_S_S_S_S_S_S_S_S_S_S_S_S_S_S_S_S_S_S_S_S_S_S_S_S_S_S_S_S_S_S_S_S_S_S_S_S_S_S_S_S_S_S_S_S_S_S_S_S_S_S_S__param_540];
	ld.param.u64 	%rd542, [_Z4racePiS_S_S_S_S_S_S_S_S_S_S_S_S_S_S_S_S_S_S_S_S_S_S_S_S_S_S_S_S_S_S_S_S_S_S_S_S_S_S_S_S_S_S_S_S_S_S_S_S_S_S_S_S_S_S_S_S_S_S_S_S_S_S_S_S_S_S_S_S_S_S_S_S_S_S_S_S_S_S_S_S_S_S_S_S_S_S_S_S_S_S_S_S_S_S_S_S_S_S_S_S_S_S_S_S_S_S_S_S_S_S_S_S_S_S_S_S_S_S_S_S_S_S_S_S_S_S_S_S_S_S_S_S_S_S_S_S_S_S_S_S_S_S_S_S_S_S_S_S_S_S_S_S_S_S_S_S_S_S_S_S_S_S_S_S_S_S_S_S_S_S_S_S_S_S_S_S_S_S_S_S_S_S_S_S_S_S_S_S_S_S_S_S_S_S_S_S_S_S_S_S_S_S_S_S_S_S_S_S_S_S_S_S_S_S_S_S_S_S_S_S_S_S_S_S_S_S_S_S_S_S_S_S_S_S_S_S_S_S_S_S_S_S_S_S_S_S_S_S_S_S_S_S_S_S_S_S_S_S_S_S_S_S_S_S_S_S_S_S_S_S_S_S_S_S_S_S_S_S_S_S_S_S_S_S_S_S_S_S_S_S_S_S_S_S_S_S_S_S_S_S_S_S_S_S_S_S_S_S_S_S_S_S_S_S_S_S_S_S_S_S_S_S_S_S_S_S_S_S_S_S_S_S_S_S_S_S_S_S_S_S_S_S_S_S_S_S_S_S_S_S_S_S_S_S_S_S_S_S_S_S_S_S_S_S_S_S_S_S_S_S_S_S_S_S_S_S_S_S_S_S_S_S_S_S_S_S_S_S_S_S_S_S_S_S_S_S_S_S_S_S_S_S_S_S_S_S_S_S_S_S_S_S_S_S_S_S_S_S_S_S_S_S_S_S_S_S_S_S_S_S_S_S_S_S_S_S_S_S_S_S_S_S_S_S_S_S_S_S_S_S_S_S_S_S_S_S_S_S_S_S_S_S_S_S_S_S_S_S_S_S_S_S_S_S_S_S_S_S_S_S_S_S_S_S_S_S_S_S_S_S_S_S_S_S_S_S_S_S_S_S_S_S_S_S_S_S_S_S_S_S_S_S_S_S_S_S_S_S_S_S_S_S_S_S_S_S_S_S_S_S_S_S_S_S_S_S_S_S_S_S_S_S_S_S_S_S_S_S_S_S_S_S_S_S_S_S_S_S_S_S_S_S_S_S_S_S_S_S_S_S_S_S_S_S_S_S_S_S_S_S_S_S_S_S_S_S_S_S_S_S_S_S_S_S_S_S_S_S_S_S_S_S_S_S_S_S_S_S_S_S_S_S_S_S_S_S_S_S_S_S_S_S_S_S_S_S_S_S_S_S_S_S_S_S_S_S_S_S_S_S_S_S_S_S_S_S_S_S_S_S_S_S_S_S_S_S_S_S_S_S_S_S_S_S_S_S_S_S_S_S_S_S_S_S_S_S_S_S_S_S_S_S_S_S_S_S_S_S_S_S_S_S_S_S_S_S_S_S_S_S_S_S_S_S_S_S_S_S_S_S_S_S_S_S_S_S_S_S_S_S_S_S_S_S_S_S_S_S_S_S_S_S_S_S_S_S_S_S_S_S_S_S_S_S_S_S_S_S_S_S_S_S_S_S_S_S_S_S_S_S_S_S_S_S_S_S_S_S_S_S_S_S_S_S_S_S_S_S_S_S_S_S_S_S_S_S_S_S_S_S_S_S_S_S_S_S_S_S_S_S_S_S_S_S_S_S_S_S_S_S_S_S_S_S_S_S_S_S_S_S_S_S_S_S_S_S_S_S_S_S_S_S_S_S_S_S_S_S_S_S_S_S_S_S_S_S_S_S_S_S_S_S_S_S_S_S_S_S_S_S_S_S_S_S_S_S_S_S_S_S_S_S_S_S_S_S_S_S_S_S_S_S_S_S_S_S_S_S_S_S_S_S_S_S_S_S_S_S_S_S_S_S_S_S_S_S_S_S_S_S_S_S_S_S_S_S_S_S_S_S_S_S_S_S_S_S_S_S_S_S_S_S_S_S_S_S_S_S_S_S_S_S_S_S_S_S_S_S_S_S_S_S_S_S_S_S_S_S_S_S_S_S_S_S_S_S_S_S_S_S_S_S_S_S_S_S_S_S_S_S_S_S_S_S_S_S_S_S_S_S_S_S_S_S_S_S_S_S_S_S_S_S_S_S_S_S_S_S_S_S_S_S_S_S_S_S_S_S_S_S_S_S__param_541];
	ld.param.u64 	%rd543, [_Z4racePiS_S_S_S_S_S_S_S_S_S_S_S_S_S_S_S_S_S_S_S_S_S_S_S_S_S_S_S_S_S_S_S_S_S_S_S_S_S_S_S_S_S_S_S_S_S_S_S_S_S_S_S_S_S_S_S_S_S_S_S_S_S_S_S_S_S_S_S_S_S_S_S_S_S_S_S_S_S_S_S_S_S_S_S_S_S_S_S_S_S_S_S_S_S_S_S_S_S_S_S_S_S_S_S_S_S_S_S_S_S_S_S_S_S_S_S_S_S_S_S_S_S_S_S_S_S_S_S_S_S_S_S_S_S_S_S_S_S_S_S_S_S_S_S_S_S_S_S_S_S_S_S_S_S_S_S_S_S_S_S_S_S_S_S_S_S_S_S_S_S_S_S_S_S_S_S_S_S_S_S_S_S_S_S_S_S_S_S_S_S_S_S_S_S_S_S_S_S_S_S_S_S_S_S_S_S_S_S_S_S_S_S_S_S_S_S_S_S_S_S_S_S_S_S_S_S_S_S_S_S_S_S_S_S_S_S_S_S_S_S_S_S_S_S_S_S_S_S_S_S_S_S_S_S_S_S_S_S_S_S_S_S_S_S_S_S_S_S_S_S_S_S_S_S_S_S_S_S_S_S_S_S_S_S_S_S_S_S_S_S_S_S_S_S_S_S_S_S_S_S_S_S_S_S_S_S_S_S_S_S_S_S_S_S_S_S_S_S_S_S_S_S_S_S_S_S_S_S_S_S_S_S_S_S_S_S_S_S_S_S_S_S_S_S_S_S_S_S_S_S_S_S_S_S_S_S_S_S_S_S_S_S_S_S_S_S_S_S_S_S_S_S_S_S_S_S_S_S_S_S_S_S_S_S_S_S_S_S_S_S_S_S_S_S_S_S_S_S_S_S_S_S_S_S_S_S_S_S_S_S_S_S_S_S_S_S_S_S_S_S_S_S_S_S_S_S_S_S_S_S_S_S_S_S_S_S_S_S_S_S_S_S_S_S_S_S_S_S_S_S_S_S_S_S_S_S_S_S_S_S_S_S_S_S_S_S_S_S_S_S_S_S_S_S_S_S_S_S_S_S_S_S_S_S_S_S_S_S_S_S_S_S_S_S_S_S_S_S_S_S_S_S_S_S_S_S_S_S_S_S_S_S_S_S_S_S_S_S_S_S_S_S_S_S_S_S_S_S_S_S_S_S_S_S_S_S_S_S_S_S_S_S_S_S_S_S_S_S_S_S_S_S_S_S_S_S_S_S_S_S_S_S_S_S_S_S_S_S_S_S_S_S_S_S_S_S_S_S_S_S_S_S_S_S_S_S_S_S_S_S_S_S_S_S_S_S_S_S_S_S_S_S_S_S_S_S_S_S_S_S_S_S_S_S_S_S_S_S_S_S_S_S_S_S_S_S_S_S_S_S_S_S_S_S_S_S_S_S_S_S_S_S_S_S_S_S_S_S_S_S_S_S_S_S_S_S_S_S_S_S_S_S_S_S_S_S_S_S_S_S_S_S_S_S_S_S_S_S_S_S_S_S_S_S_S_S_S_S_S_S_S_S_S_S_S_S_S_S_S_S_S_S_S_S_S_S_S_S_S_S_S_S_S_S_S_S_S_S_S_S_S_S_S_S_S_S_S_S_S_S_S_S_S_S_S_S_S_S_S_S_S_S_S_S_S_S_S_S_S_S_S_S_S_S_S_S_S_S_S_S_S_S_S_S_S_S_S_S_S_S_S_S_S_S_S_S_S_S_S_S_S_S_S_S_S_S_S_S_S_S_S_S_S_S_S_S_S_S_S_S_S_S_S_S_S_S_S_S_S_S_S_S_S_S_S_S_S_S_S_S_S_S_S_S_S_S_S_S_S_S_S_S_S_S_S_S_S_S_S_S_S_S_S_S_S_S_S_S_S_S_S_S_S_S_S_S_S_S_S_S_S_S_S_S_S_S_S_S_S_S_S_S_S_S_S_S_S_S_S_S_S_S_S_S_S_S_S_S_S_S_S_S_S_S_S_S_S_S_S_S_S_S_S_S_S_S_S_S_S_S_S_S_S_S_S_S_S_S_S_S_S_S_S_S_S_S_S_S_S_S_S_S_S_S_S_S_S_S_S_S_S_S_S_S_S_S_S_S_S_S_S_S_S_S_S_S_S_S_S_S_S_S_S_S_S_S_S_S_S_S_S_S_S_S_S_S_S_S_S_S_S_S_S_S_S_S_S_S_S_S_S_S_S_S_S_S_S_S_S_S_S_S_S_S_S_S_S_S_S_S_S_S_S_S_S_S_S_S_S_S_S_S_S__param_542];
	ld.param.u64 	%rd544, [_Z4racePiS_S_S_S_S_S_S_S_S_S_S_S_S_S_S_S_S_S_S_S_S_S_S_S_S_S_S_S_S_S_S_S_S_S_S_S_S_S_S_S_S_S_S_S_S_S_S_S_S_S_S_S_S_S_S_S_S_S_S_S_S_S_S_S_S_S_S_S_S_S_S_S_S_S_S_S_S_S_S_S_S_S_S_S_S_S_S_S_S_S_S_S_S_S_S_S_S_S_S_S_S_S_S_S_S_S_S_S_S_S_S_S_S_S_S_S_S_S_S_S_S_S_S_S_S_S_S_S_S_S_S_S_S_S_S_S_S_S_S_S_S_S_S_S_S_S_S_S_S_S_S_S_S_S_S_S_S_S_S_S_S_S_S_S_S_S_S_S_S_S_S_S_S_S_S_S_S_S_S_S_S_S_S_S_S_S_S_S_S_S_S_S_S_S_S_S_S_S_S_S_S_S_S_S_S_S_S_S_S_S_S_S_S_S_S_S_S_S_S_S_S_S_S_S_S_S_S_S_S_S_S_S_S_S_S_S_S_S_S_S_S_S_S_S_S_S_S_S_S_S_S_S_S_S_S_S_S_S_S_S_S_S_S_S_S_S_S_S_S_S_S_S_S_S_S_S_S_S_S_S_S_S_S_S_S_S_S_S_S_S_S_S_S_S_S_S_S_S_S_S_S_S_S_S_S_S_S_S_S_S_S_S_S_S_S_S_S_S_S_S_S_S_S_S_S_S_S_S_S_S_S_S_S_S_S_S_S_S_S_S_S_S_S_S_S_S_S_S_S_S_S_S_S_S_S_S_S_S_S_S_S_S_S_S_S_S_S_S_S_S_S_S_S_S_S_S_S_S_S_S_S_S_S_S_S_S_S_S_S_S_S_S_S_S_S_S_S_S_S_S_S_S_S_S_S_S_S_S_S_S_S_S_S_S_S_S_S_S_S_S_S_S_S_S_S_S_S_S_S_S_S_S_S_S_S_S_S_S_S_S_S_S_S_S_S_S_S_S_S_S_S_S_S_S_S_S_S_S_S_S_S_S_S_S_S_S_S_S_S_S_S_S_S_S_S_S_S_S_S_S_S_S_S_S_S_S_S_S_S_S_S_S_S_S_S_S_S_S_S_S_S_S_S_S_S_S_S_S_S_S_S_S_S_S_S_S_S_S_S_S_S_S_S_S_S_S_S_S_S_S_S_S_S_S_S_S_S_S_S_S_S_S_S_S_S_S_S_S_S_S_S_S_S_S_S_S_S_S_S_S_S_S_S_S_S_S_S_S_S_S_S_S_S_S_S_S_S_S_S_S_S_S_S_S_S_S_S_S_S_S_S_S_S_S_S_S_S_S_S_S_S_S_S_S_S_S_S_S_S_S_S_S_S_S_S_S_S_S_S_S_S_S_S_S_S_S_S_S_S_S_S_S_S_S_S_S_S_S_S_S_S_S_S_S_S_S_S_S_S_S_S_S_S_S_S_S_S_S_S_S_S_S_S_S_S_S_S_S_S_S_S_S_S_S_S_S_S_S_S_S_S_S_S_S_S_S_S_S_S_S_S_S_S_S_S_S_S_S_S_S_S_S_S_S_S_S_S_S_S_S_S_S_S_S_S_S_S_S_S_S_S_S_S_S_S_S_S_S_S_S_S_S_S_S_S_S_S_S_S_S_S_S_S_S_S_S_S_S_S_S_S_S_S_S_S_S_S_S_S_S_S_S_S_S_S_S_S_S_S_S_S_S_S_S_S_S_S_S_S_S_S_S_S_S_S_S_S_S_S_S_S_S_S_S_S_S_S_S_S_S_S_S_S_S_S_S_S_S_S_S_S_S_S_S_S_S_S_S_S_S_S_S_S_S_S_S_S_S_S_S_S_S_S_S_S_S_S_S_S_S_S_S_S_S_S_S_S_S_S_S_S_S_S_S_S_S_S_S_S_S_S_S_S_S_S_S_S_S_S_S_S_S_S_S_S_S_S_S_S_S_S_S_S_S_S_S_S_S_S_S_S_S_S_S_S_S_S_S_S_S_S_S_S_S_S_S_S_S_S_S_S_S_S_S_S_S_S_S_S_S_S_S_S_S_S_S_S_S_S_S_S_S_S_S_S_S_S_S_S_S_S_S_S_S_S_S_S_S_S_S_S_S_S_S_S_S_S_S_S_S_S_S_S_S_S_S_S_S_S_S_S_S_S_S_S_S_S_S_S_S_S_S_S_S_S_S_S_S_S_S_S_S_S_S_S_S_S_S_S_S_S_S_S_S_S_S_S_S_S_S_S_S_S_S_S_S_S_S_S_S_S_S_S__param_543];
	ld.param.u64 	%rd545, [_Z4racePiS_S_S_S_S_S_S_S_S_S_S_S_S_S_S_S_S_S_S_S_S_S_S_S_S_S_S_S_S_S_S_S_S_S_S_S_S_S_S_S_S_S_S_S_S_S_S_S_S_S_S_S_S_S_S_S_S_S_S_S_S_S_S_S_S_S_S_S_S_S_S_S_S_S_S_S_S_S_S_S_S_S_S_S_S_S_S_S_S_S_S_S_S_S_S_S_S_S_S_S_S_S_S_S_S_S_S_S_S_S_S_S_S_S_S_S_S_S_S_S_S_S_S_S_S_S_S_S_S_S_S_S_S_S_S_S_S_S_S_S_S_S_S_S_S_S_S_S_S_S_S_S_S_S_S_S_S_S_S_S_S_S_S_S_S_S_S_S_S_S_S_S_S_S_S_S_S_S_S_S_S_S_S_S_S_S_S_S_S_S_S_S_S_S_S_S_S_S_S_S_S_S_S_S_S_S_S_S_S_S_S_S_S_S_S_S_S_S_S_S_S_S_S_S_S_S_S_S_S_S_S_S_S_S_S_S_S_S_S_S_S_S_S_S_S_S_S_S_S_S_S_S_S_S_S_S_S_S_S_S_S_S_S_S_S_S_S_S_S_S_S_S_S_S_S_S_S_S_S_S_S_S_S_S_S_S_S_S_S_S_S_S_S_S_S_S_S_S_S_S_S_S_S_S_S_S_S_S_S_S_S_S_S_S_S_S_S_S_S_S_S_S_S_S_S_S_S_S_S_S_S_S_S_S_S_S_S_S_S_S_S_S_S_S_S_S_S_S_S_S_S_S_S_S_S_S_S_S_S_S_S_S_S_S_S_S_S_S_S_S_S_S_S_S_S_S_S_S_S_S_S_S_S_S_S_S_S_S_S_S_S_S_S_S_S_S_S_S_S_S_S_S_S_S_S_S_S_S_S_S_S_S_S_S_S_S_S_S_S_S_S_S_S_S_S_S_S_S_S_S_S_S_S_S_S_S_S_S_S_S_S_S_S_S_S_S_S_S_S_S_S_S_S_S_S_S_S_S_S_S_S_S_S_S_S_S_S_S_S_S_S_S_S_S_S_S_S_S_S_S_S_S_S_S_S_S_S_S_S_S_S_S_S_S_S_S_S_S_S_S_S_S_S_S_S_S_S_S_S_S_S_S_S_S_S_S_S_S_S_S_S_S_S_S_S_S_S_S_S_S_S_S_S_S_S_S_S_S_S_S_S_S_S_S_S_S_S_S_S_S_S_S_S_S_S_S_S_S_S_S_S_S_S_S_S_S_S_S_S_S_S_S_S_S_S_S_S_S_S_S_S_S_S_S_S_S_S_S_S_S_S_S_S_S_S_S_S_S_S_S_S_S_S_S_S_S_S_S_S_S_S_S_S_S_S_S_S_S_S_S_S_S_S_S_S_S_S_S_S_S_S_S_S_S_S_S_S_S_S_S_S_S_S_S_S_S_S_S_S_S_S_S_S_S_S_S_S_S_S_S_S_S_S_S_S_S_S_S_S_S_S_S_S_S_S_S_S_S_S_S_S_S_S_S_S_S_S_S_S_S_S_S_S_S_S_S_S_S_S_S_S_S_S_S_S_S_S_S_S_S_S_S_S_S_S_S_S_S_S_S_S_S_S_S_S_S_S_S_S_S_S_S_S_S_S_S_S_S_S_S_S_S_S_S_S_S_S_S_S_S_S_S_S_S_S_S_S_S_S_S_S_S_S_S_S_S_S_S_S_S_S_S_S_S_S_S_S_S_S_S_S_S_S_S_S_S_S_S_S_S_S_S_S_S_S_S_S_S_S_S_S_S_S_S_S_S_S_S_S_S_S_S_S_S_S_S_S_S_S_S_S_S_S_S_S_S_S_S_S_S_S_S_S_S_S_S_S_S_S_S_S_S_S_S_S_S_S_S_S_S_S_S_S_S_S_S_S_S_S_S_S_S_S_S_S_S_S_S_S_S_S_S_S_S_S_S_S_S_S_S_S_S_S_S_S_S_S_S_S_S_S_S_S_S_S_S_S_S_S_S_S_S_S_S_S_S_S_S_S_S_S_S_S_S_S_S_S_S_S_S_S_S_S_S_S_S_S_S_S_S_S_S_S_S_S_S_S_S_S_S_S_S_S_S_S_S_S_S_S_S_S_S_S_S_S_S_S_S_S_S_S_S_S_S_S_S_S_S_S_S_S_S_S_S_S_S_S_S_S_S_S_S_S_S_S_S_S_S_S_S_S_S_S_S_S_S_S_S_S_S_S_S_S_S_S_S_S_S_S_S_S_S_S_S_S_S_S_S_S_S_S_S_S__param_544];
	ld.param.u64 	%rd546, [_Z4racePiS_S_S_S_S_S_S_S_S_S_S_S_S_S_S_S_S_S_S_S_S_S_S_S_S_S_S_S_S_S_S_S_S_S_S_S_S_S_S_S_S_S_S_S_S_S_S_S_S_S_S_S_S_S_S_S_S_S_S_S_S_S_S_S_S_S_S_S_S_S_S_S_S_S_S_S_S_S_S_S_S_S_S_S_S_S_S_S_S_S_S_S_S_S_S_S_S_S_S_S_S_S_S_S_S_S_S_S_S_S_S_S_S_S_S_S_S_S_S_S_S_S_S_S_S_S_S_S_S_S_S_S_S_S_S_S_S_S_S_S_S_S_S_S_S_S_S_S_S_S_S_S_S_S_S_S_S_S_S_S_S_S_S_S_S_S_S_S_S_S_S_S_S_S_S_S_S_S_S_S_S_S_S_S_S_S_S_S_S_S_S_S_S_S_S_S_S_S_S_S_S_S_S_S_S_S_S_S_S_S_S_S_S_S_S_S_S_S_S_S_S_S_S_S_S_S_S_S_S_S_S_S_S_S_S_S_S_S_S_S_S_S_S_S_S_S_S_S_S_S_S_S_S_S_S_S_S_S_S_S_S_S_S_S_S_S_S_S_S_S_S_S_S_S_S_S_S_S_S_S_S_S_S_S_S_S_S_S_S_S_S_S_S_S_S_S_S_S_S_S_S_S_S_S_S_S_S_S_S_S_S_S_S_S_S_S_S_S_S_S_S_S_S_S_S_S_S_S_S_S_S_S_S_S_S_S_S_S_S_S_S_S_S_S_S_S_S_S_S_S_S_S_S_S_S_S_S_S_S_S_S_S_S_S_S_S_S_S_S_S_S_S_S_S_S_S_S_S_S_S_S_S_S_S_S_S_S_S_S_S_S_S_S_S_S_S_S_S_S_S_S_S_S_S_S_S_S_S_S_S_S_S_S_S_S_S_S_S_S_S_S_S_S_S_S_S_S_S_S_S_S_S_S_S_S_S_S_S_S_S_S_S_S_S_S_S_S_S_S_S_S_S_S_S_S_S_S_S_S_S_S_S_S_S_S_S_S_S_S_S_S_S_S_S_S_S_S_S_S_S_S_S_S_S_S_S_S_S_S_S_S_S_S_S_S_S_S_S_S_S_S_S_S_S_S_S_S_S_S_S_S_S_S_S_S_S_S_S_S_S_S_S_S_S_S_S_S_S_S_S_S_S_S_S_S_S_S_S_S_S_S_S_S_S_S_S_S_S_S_S_S_S_S_S_S_S_S_S_S_S_S_S_S_S_S_S_S_S_S_S_S_S_S_S_S_S_S_S_S_S_S_S_S_S_S_S_S_S_S_S_S_S_S_S_S_S_S_S_S_S_S_S_S_S_S_S_S_S_S_S_S_S_S_S_S_S_S_S_S_S_S_S_S_S_S_S_S_S_S_S_S_S_S_S_S_S_S_S_S_S_S_S_S_S_S_S_S_S_S_S_S_S_S_S_S_S_S_S_S_S_S_S_S_S_S_S_S_S_S_S_S_S_S_S_S_S_S_S_S_S_S_S_S_S_S_S_S_S_S_S_S_S_S_S_S_S_S_S_S_S_S_S_S_S_S_S_S_S_S_S_S_S_S_S_S_S_S_S_S_S_S_S_S_S_S_S_S_S_S_S_S_S_S_S_S_S_S_S_S_S_S_S_S_S_S_S_S_S_S_S_S_S_S_S_S_S_S_S_S_S_S_S_S_S_S_S_S_S_S_S_S_S_S_S_S_S_S_S_S_S_S_S_S_S_S_S_S_S_S_S_S_S_S_S_S_S_S_S_S_S_S_S_S_S_S_S_S_S_S_S_S_S_S_S_S_S_S_S_S_S_S_S_S_S_S_S_S_S_S_S_S_S_S_S_S_S_S_S_S_S_S_S_S_S_S_S_S_S_S_S_S_S_S_S_S_S_S_S_S_S_S_S_S_S_S_S_S_S_S_S_S_S_S_S_S_S_S_S_S_S_S_S_S_S_S_S_S_S_S_S_S_S_S_S_S_S_S_S_S_S_S_S_S_S_S_S_S_S_S_S_S_S_S_S_S_S_S_S_S_S_S_S_S_S_S_S_S_S_S_S_S_S_S_S_S_S_S_S_S_S_S_S_S_S_S_S_S_S_S_S_S_S_S_S_S_S_S_S_S_S_S_S_S_S_S_S_S_S_S_S_S_S_S_S_S_S_S_S_S_S_S_S_S_S_S_S_S_S_S_S_S_S_S_S_S_S_S_S_S_S_S_S_S_S_S_S_S_S_S_S_S_S_S_S_S_S_S_S_S_S_S_S_S__param_545];
	ld.param.u64 	%rd547, [_Z4racePiS_S_S_S_S_S_S_S_S_S_S_S_S_S_S_S_S_S_S_S_S_S_S_S_S_S_S_S_S_S_S_S_S_S_S_S_S_S_S_S_S_S_S_S_S_S_S_S_S_S_S_S_S_S_S_S_S_S_S_S_S_S_S_S_S_S_S_S_S_S_S_S_S_S_S_S_S_S_S_S_S_S_S_S_S_S_S_S_S_S_S_S_S_S_S_S_S_S_S_S_S_S_S_S_S_S_S_S_S_S_S_S_S_S_S_S_S_S_S_S_S_S_S_S_S_S_S_S_S_S_S_S_S_S_S_S_S_S_S_S_S_S_S_S_S_S_S_S_S_S_S_S_S_S_S_S_S_S_S_S_S_S_S_S_S_S_S_S_S_S_S_S_S_S_S_S_S_S_S_S_S_S_S_S_S_S_S_S_S_S_S_S_S_S_S_S_S_S_S_S_S_S_S_S_S_S_S_S_S_S_S_S_S_S_S_S_S_S_S_S_S_S_S_S_S_S_S_S_S_S_S_S_S_S_S_S_S_S_S_S_S_S_S_S_S_S_S_S_S_S_S_S_S_S_S_S_S_S_S_S_S_S_S_S_S_S_S_S_S_S_S_S_S_S_S_S_S_S_S_S_S_S_S_S_S_S_S_S_S_S_S_S_S_S_S_S_S_S_S_S_S_S_S_S_S_S_S_S_S_S_S_S_S_S_S_S_S_S_S_S_S_S_S_S_S_S_S_S_S_S_S_S_S_S_S_S_S_S_S_S_S_S_S_S_S_S_S_S_S_S_S_S_S_S_S_S_S_S_S_S_S_S_S_S_S_S_S_S_S_S_S_S_S_S_S_S_S_S_S_S_S_S_S_S_S_S_S_S_S_S_S_S_S_S_S_S_S_S_S_S_S_S_S_S_S_S_S_S_S_S_S_S_S_S_S_S_S_S_S_S_S_S_S_S_S_S_S_S_S_S_S_S_S_S_S_S_S_S_S_S_S_S_S_S_S_S_S_S_S_S_S_S_S_S_S_S_S_S_S_S_S_S_S_S_S_S_S_S_S_S_S_S_S_S_S_S_S_S_S_S_S_S_S_S_S_S_S_S_S_S_S_S_S_S_S_S_S_S_S_S_S_S_S_S_S_S_S_S_S_S_S_S_S_S_S_S_S_S_S_S_S_S_S_S_S_S_S_S_S_S_S_S_S_S_S_S_S_S_S_S_S_S_S_S_S_S_S_S_S_S_S_S_S_S_S_S_S_S_S_S_S_S_S_S_S_S_S_S_S_S_S_S_S_S_S_S_S_S_S_S_S_S_S_S_S_S_S_S_S_S_S_S_S_S_S_S_S_S_S_S_S_S_S_S_S_S_S_S_S_S_S_S_S_S_S_S_S_S_S_S_S_S_S_S_S_S_S_S_S_S_S_S_S_S_S_S_S_S_S_S_S_S_S_S_S_S_S_S_S_S_S_S_S_S_S_S_S_S_S_S_S_S_S_S_S_S_S_S_S_S_S_S_S_S_S_S_S_S_S_S_S_S_S_S_S_S_S_S_S_S_S_S_S_S_S_S_S_S_S_S_S_S_S_S_S_S_S_S_S_S_S_S_S_S_S_S_S_S_S_S_S_S_S_S_S_S_S_S_S_S_S_S_S_S_S_S_S_S_S_S_S_S_S_S_S_S_S_S_S_S_S_S_S_S_S_S_S_S_S_S_S_S_S_S_S_S_S_S_S_S_S_S_S_S_S_S_S_S_S_S_S_S_S_S_S_S_S_S_S_S_S_S_S_S_S_S_S_S_S_S_S_S_S_S_S_S_S_S_S_S_S_S_S_S_S_S_S_S_S_S_S_S_S_S_S_S_S_S_S_S_S_S_S_S_S_S_S_S_S_S_S_S_S_S_S_S_S_S_S_S_S_S_S_S_S_S_S_S_S_S_S_S_S_S_S_S_S_S_S_S_S_S_S_S_S_S_S_S_S_S_S_S_S_S_S_S_S_S_S_S_S_S_S_S_S_S_S_S_S_S_S_S_S_S_S_S_S_S_S_S_S_S_S_S_S_S_S_S_S_S_S_S_S_S_S_S_S_S_S_S_S_S_S_S_S_S_S_S_S_S_S_S_S_S_S_S_S_S_S_S_S_S_S_S_S_S_S_S_S_S_S_S_S_S_S_S_S_S_S_S_S_S_S_S_S_S_S_S_S_S_S_S_S_S_S_S_S_S_S_S_S_S_S_S_S_S_S_S_S_S_S_S_S_S_S_S_S_S_S_S_S_S_S_S_S_S_S_S_S_S_S_S_S__param_546];
	ld.param.u64 	%rd548, [_Z4racePiS_S_S_S_S_S_S_S_S_S_S_S_S_S_S_S_S_S_S_S_S_S_S_S_S_S_S_S_S_S_S_S_S_S_S_S_S_S_S_S_S_S_S_S_S_S_S_S_S_S_S_S_S_S_S_S_S_S_S_S_S_S_S_S_S_S_S_S_S_S_S_S_S_S_S_S_S_S_S_S_S_S_S_S_S_S_S_S_S_S_S_S_S_S_S_S_S_S_S_S_S_S_S_S_S_S_S_S_S_S_S_S_S_S_S_S_S_S_S_S_S_S_S_S_S_S_S_S_S_S_S_S_S_S_S_S_S_S_S_S_S_S_S_S_S_S_S_S_S_S_S_S_S_S_S_S_S_S_S_S_S_S_S_S_S_S_S_S_S_S_S_S_S_S_S_S_S_S_S_S_S_S_S_S_S_S_S_S_S_S_S_S_S_S_S_S_S_S_S_S_S_S_S_S_S_S_S_S_S_S_S_S_S_S_S_S_S_S_S_S_S_S_S_S_S_S_S_S_S_S_S_S_S_S_S_S_S_S_S_S_S_S_S_S_S_S_S_S_S_S_S_S_S_S_S_S_S_S_S_S_S_S_S_S_S_S_S_S_S_S_S_S_S_S_S_S_S_S_S_S_S_S_S_S_S_S_S_S_S_S_S_S_S_S_S_S_S_S_S_S_S_S_S_S_S_S_S_S_S_S_S_S_S_S_S_S_S_S_S_S_S_S_S_S_S_S_S_S_S_S_S_S_S_S_S_S_S_S_S_S_S_S_S_S_S_S_S_S_S_S_S_S_S_S_S_S_S_S_S_S_S_S_S_S_S_S_S_S_S_S_S_S_S_S_S_S_S_S_S_S_S_S_S_S_S_S_S_S_S_S_S_S_S_S_S_S_S_S_S_S_S_S_S_S_S_S_S_S_S_S_S_S_S_S_S_S_S_S_S_S_S_S_S_S_S_S_S_S_S_S_S_S_S_S_S_S_S_S_S_S_S_S_S_S_S_S_S_S_S_S_S_S_S_S_S_S_S_S_S_S_S_S_S_S_S_S_S_S_S_S_S_S_S_S_S_S_S_S_S_S_S_S_S_S_S_S_S_S_S_S_S_S_S_S_S_S_S_S_S_S_S_S_S_S_S_S_S_S_S_S_S_S_S_S_S_S_S_S_S_S_S_S_S_S_S_S_S_S_S_S_S_S_S_S_S_S_S_S_S_S_S_S_S_S_S_S_S_S_S_S_S_S_S_S_S_S_S_S_S_S_S_S_S_S_S_S_S_S_S_S_S_S_S_S_S_S_S_S_S_S_S_S_S_S_S_S_S_S_S_S_S_S_S_S_S_S_S_S_S_S_S_S_S_S_S_S_S_S_S_S_S_S_S_S_S_S_S_S_S_S_S_S_S_S_S_S_S_S_S_S_S_S_S_S_S_S_S_S_S_S_S_S_S_S_S_S_S_S_S_S_S_S_S_S_S_S_S_S_S_S_S_S_S_S_S_S_S_S_S_S_S_S_S_S_S_S_S_S_S_S_S_S_S_S_S_S_S_S_S_S_S_S_S_S_S_S_S_S_S_S_S_S_S_S_S_S_S_S_S_S_S_S_S_S_S_S_S_S_S_S_S_S_S_S_S_S_S_S_S_S_S_S_S_S_S_S_S_S_S_S_S_S_S_S_S_S_S_S_S_S_S_S_S_S_S_S_S_S_S_S_S_S_S_S_S_S_S_S_S_S_S_S_S_S_S_S_S_S_S_S_S_S_S_S_S_S_S_S_S_S_S_S_S_S_S_S_S_S_S_S_S_S_S_S_S_S_S_S_S_S_S_S_S_S_S_S_S_S_S_S_S_S_S_S_S_S_S_S_S_S_S_S_S_S_S_S_S_S_S_S_S_S_S_S_S_S_S_S_S_S_S_S_S_S_S_S_S_S_S_S_S_S_S_S_S_S_S_S_S_S_S_S_S_S_S_S_S_S_S_S_S_S_S_S_S_S_S_S_S_S_S_S_S_S_S_S_S_S_S_S_S_S_S_S_S_S_S_S_S_S_S_S_S_S_S_S_S_S_S_S_S_S_S_S_S_S_S_S_S_S_S_S_S_S_S_S_S_S_S_S_S_S_S_S_S_S_S_S_S_S_S_S_S_S_S_S_S_S_S_S_S_S_S_S_S_S_S_S_S_S_S_S_S_S_S_S_S_S_S_S_S_S_S_S_S_S_S_S_S_S_S_S_S_S_S_S_S_S_S_S_S_S_S_S_S_S_S_S_S_S_S_S_S_S_S_S_S_S_S_S_S_S_S__param_547];
	ld.param.u64 	%rd549, [_Z4racePiS_S_S_S_S_S_S_S_S_S_S_S_S_S_S_S_S_S_S_S_S_S_S_S_S_S_S_S_S_S_S_S_S_S_S_S_S_S_S_S_S_S_S_S_S_S_S_S_S_S_S_S_S_S_S_S_S_S_S_S_S_S_S_S_S_S_S_S_S_S_S_S_S_S_S_S_S_S_S_S_S_S_S_S_S_S_S_S_S_S_S_S_S_S_S_S_S_S_S_S_S_S_S_S_S_S_S_S_S_S_S_S_S_S_S_S_S_S_S_S_S_S_S_S_S_S_S_S_S_S_S_S_S_S_S_S_S_S_S_S_S_S_S_S_S_S_S_S_S_S_S_S_S_S_S_S_S_S_S_S_S_S_S_S_S_S_S_S_S_S_S_S_S_S_S_S_S_S_S_S_S_S_S_S_S_S_S_S_S_S_S_S_S_S_S_S_S_S_S_S_S_S_S_S_S_S_S_S_S_S_S_S_S_S_S_S_S_S_S_S_S_S_S_S_S_S_S_S_S_S_S_S_S_S_S_S_S_S_S_S_S_S_S_S_S_S_S_S_S_S_S_S_S_S_S_S_S_S_S_S_S_S_S_S_S_S_S_S_S_S_S_S_S_S_S_S_S_S_S_S_S_S_S_S_S_S_S_S_S_S_S_S_S_S_S_S_S_S_S_S_S_S_S_S_S_S_S_S_S_S_S_S_S_S_S_S_S_S_S_S_S_S_S_S_S_S_S_S_S_S_S_S_S_S_S_S_S_S_S_S_S_S_S_S_S_S_S_S_S_S_S_S_S_S_S_S_S_S_S_S_S_S_S_S_S_S_S_S_S_S_S_S_S_S_S_S_S_S_S_S_S_S_S_S_S_S_S_S_S_S_S_S_S_S_S_S_S_S_S_S_S_S_S_S_S_S_S_S_S_S_S_S_S_S_S_S_S_S_S_S_S_S_S_S_S_S_S_S_S_S_S_S_S_S_S_S_S_S_S_S_S_S_S_S_S_S_S_S_S_S_S_S_S_S_S_S_S_S_S_S_S_S_S_S_S_S_S_S_S_S_S_S_S_S_S_S_S_S_S_S_S_S_S_S_S_S_S_S_S_S_S_S_S_S_S_S_S_S_S_S_S_S_S_S_S_S_S_S_S_S_S_S_S_S_S_S_S_S_S_S_S_S_S_S_S_S_S_S_S_S_S_S_S_S_S_S_S_S_S_S_S_S_S_S_S_S_S_S_S_S_S_S_S_S_S_S_S_S_S_S_S_S_S_S_S_S_S_S_S_S_S_S_S_S_S_S_S_S_S_S_S_S_S_S_S_S_S_S_S_S_S_S_S_S_S_S_S_S_S_S_S_S_S_S_S_S_S_S_S_S_S_S_S_S_S_S_S_S_S_S_S_S_S_S_S_S_S_S_S_S_S_S_S_S_S_S_S_S_S_S_S_S_S_S_S_S_S_S_S_S_S_S_S_S_S_S_S_S_S_S_S_S_S_S_S_S_S_S_S_S_S_S_S_S_S_S_S_S_S_S_S_S_S_S_S_S_S_S_S_S_S_S_S_S_S_S_S_S_S_S_S_S_S_S_S_S_S_S_S_S_S_S_S_S_S_S_S_S_S_S_S_S_S_S_S_S_S_S_S_S_S_S_S_S_S_S_S_S_S_S_S_S_S_S_S_S_S_S_S_S_S_S_S_S_S_S_S_S_S_S_S_S_S_S_S_S_S_S_S_S_S_S_S_S_S_S_S_S_S_S_S_S_S_S_S_S_S_S_S_S_S_S_S_S_S_S_S_S_S_S_S_S_S_S_S_S_S_S_S_S_S_S_S_S_S_S_S_S_S_S_S_S_S_S_S_S_S_S_S_S_S_S_S_S_S_S_S_S_S_S_S_S_S_S_S_S_S_S_S_S_S_S_S_S_S_S_S_S_S_S_S_S_S_S_S_S_S_S_S_S_S_S_S_S_S_S_S_S_S_S_S_S_S_S_S_S_S_S_S_S_S_S_S_S_S_S_S_S_S_S_S_S_S_S_S_S_S_S_S_S_S_S_S_S_S_S_S_S_S_S_S_S_S_S_S_S_S_S_S_S_S_S_S_S_S_S_S_S_S_S_S_S_S_S_S_S_S_S_S_S_S_S_S_S_S_S_S_S_S_S_S_S_S_S_S_S_S_S_S_S_S_S_S_S_S_S_S_S_S_S_S_S_S_S_S_S_S_S_S_S_S_S_S_S_S_S_S_S_S_S_S_S_S_S_S_S_S_S_S_S_S_S_S_S_S_S_S_S_S_S_S_S_S__param_548];
	ld.param.u64 	%rd550, [_Z4racePiS_S_S_S_S_S_S_S_S_S_S_S_S_S_S_S_S_S_S_S_S_S_S_S_S_S_S_S_S_S_S_S_S_S_S_S_S_S_S_S_S_S_S_S_S_S_S_S_S_S_S_S_S_S_S_S_S_S_S_S_S_S_S_S_S_S_S_S_S_S_S_S_S_S_S_S_S_S_S_S_S_S_S_S_S_S_S_S_S_S_S_S_S_S_S_S_S_S_S_S_S_S_S_S_S_S_S_S_S_S_S_S_S_S_S_S_S_S_S_S_S_S_S_S_S_S_S_S_S_S_S_S_S_S_S_S_S_S_S_S_S_S_S_S_S_S_S_S_S_S_S_S_S_S_S_S_S_S_S_S_S_S_S_S_S_S_S_S_S_S_S_S_S_S_S_S_S_S_S_S_S_S_S_S_S_S_S_S_S_S_S_S_S_S_S_S_S_S_S_S_S_S_S_S_S_S_S_S_S_S_S_S_S_S_S_S_S_S_S_S_S_S_S_S_S_S_S_S_S_S_S_S_S_S_S_S_S_S_S_S_S_S_S_S_S_S_S_S_S_S_S_S_S_S_S_S_S_S_S_S_S_S_S_S_S_S_S_S_S_S_S_S_S_S_S_S_S_S_S_S_S_S_S_S_S_S_S_S_S_S_S_S_S_S_S_S_S_S_S_S_S_S_S_S_S_S_S_S_S_S_S_S_S_S_S_S_S_S_S_S_S_S_S_S_S_S_S_S_S_S_S_S_S_S_S_S_S_S_S_S_S_S_S_S_S_S_S_S_S_S_S_S_S_S_S_S_S_S_S_S_S_S_S_S_S_S_S_S_S_S_S_S_S_S_S_S_S_S_S_S_S_S_S_S_S_S_S_S_S_S_S_S_S_S_S_S_S_S_S_S_S_S_S_S_S_S_S_S_S_S_S_S_S_S_S_S_S_S_S_S_S_S_S_S_S_S_S_S_S_S_S_S_S_S_S_S_S_S_S_S_S_S_S_S_S_S_S_S_S_S_S_S_S_S_S_S_S_S_S_S_S_S_S_S_S_S_S_S_S_S_S_S_S_S_S_S_S_S_S_S_S_S_S_S_S_S_S_S_S_S_S_S_S_S_S_S_S_S_S_S_S_S_S_S_S_S_S_S_S_S_S_S_S_S_S_S_S_S_S_S_S_S_S_S_S_S_S_S_S_S_S_S_S_S_S_S_S_S_S_S_S_S_S_S_S_S_S_S_S_S_S_S_S_S_S_S_S_S_S_S_S_S_S_S_S_S_S_S_S_S_S_S_S_S_S_S_S_S_S_S_S_S_S_S_S_S_S_S_S_S_S_S_S_S_S_S_S_S_S_S_S_S_S_S_S_S_S_S_S_S_S_S_S_S_S_S_S_S_S_S_S_S_S_S_S_S_S_S_S_S_S_S_S_S_S_S_S_S_S_S_S_S_S_S_S_S_S_S_S_S_S_S_S_S_S_S_S_S_S_S_S_S_S_S_S_S_S_S_S_S_S_S_S_S_S_S_S_S_S_S_S_S_S_S_S_S_S_S_S_S_S_S_S_S_S_S_S_S_S_S_S_S_S_S_S_S_S_S_S_S_S_S_S_S_S_S_S_S_S_S_S_S_S_S_S_S_S_S_S_S_S_S_S_S_S_S_S_S_S_S_S_S_S_S_S_S_S_S_S_S_S_S_S_S_S_S_S_S_S_S_S_S_S_S_S_S_S_S_S_S_S_S_S_S_S_S_S_S_S_S_S_S_S_S_S_S_S_S_S_S_S_S_S_S_S_S_S_S_S_S_S_S_S_S_S_S_S_S_S_S_S_S_S_S_S_S_S_S_S_S_S_S_S_S_S_S_S_S_S_S_S_S_S_S_S_S_S_S_S_S_S_S_S_S_S_S_S_S_S_S_S_S_S_S_S_S_S_S_S_S_S_S_S_S_S_S_S_S_S_S_S_S_S_S_S_S_S_S_S_S_S_S_S_S_S_S_S_S_S_S_S_S_S_S_S_S_S_S_S_S_S_S_S_S_S_S_S_S_S_S_S_S_S_S_S_S_S_S_S_S_S_S_S_S_S_S_S_S_S_S_S_S_S_S_S_S_S_S_S_S_S_S_S_S_S_S_S_S_S_S_S_S_S_S_S_S_S_S_S_S_S_S_S_S_S_S_S_S_S_S_S_S_S_S_S_S_S_S_S_S_S_S_S_S_S_S_S_S_S_S_S_S_S_S_S_S_S_S_S_S_S_S_S_S_S_S_S_S_S_S_S_S_S_S_S_S_S_S_S_S_S_S_S__param_549];
	ld.param.u64 	%rd551, [_Z4racePiS_S_S_S_S_S_S_S_S_S_S_S_S_S_S_S_S_S_S_S_S_S_S_S_S_S_S_S_S_S_S_S_S_S_S_S_S_S_S_S_S_S_S_S_S_S_S_S_S_S_S_S_S_S_S_S_S_S_S_S_S_S_S_S_S_S_S_S_S_S_S_S_S_S_S_S_S_S_S_S_S_S_S_S_S_S_S_S_S_S_S_S_S_S_S_S_S_S_S_S_S_S_S_S_S_S_S_S_S_S_S_S_S_S_S_S_S_S_S_S_S_S_S_S_S_S_S_S_S_S_S_S_S_S_S_S_S_S_S_S_S_S_S_S_S_S_S_S_S_S_S_S_S_S_S_S_S_S_S_S_S_S_S_S_S_S_S_S_S_S_S_S_S_S_S_S_S_S_S_S_S_S_S_S_S_S_S_S_S_S_S_S_S_S_S_S_S_S_S_S_S_S_S_S_S_S_S_S_S_S_S_S_S_S_S_S_S_S_S_S_S_S_S_S_S_S_S_S_S_S_S_S_S_S_S_S_S_S_S_S_S_S_S_S_S_S_S_S_S_S_S_S_S_S_S_S_S_S_S_S_S_S_S_S_S_S_S_S_S_S_S_S_S_S_S_S_S_S_S_S_S_S_S_S_S_S_S_S_S_S_S_S_S_S_S_S_S_S_S_S_S_S_S_S_S_S_S_S_S_S_S_S_S_S_S_S_S_S_S_S_S_S_S_S_S_S_S_S_S_S_S_S_S_S_S_S_S_S_S_S_S_S_S_S_S_S_S_S_S_S_S_S_S_S_S_S_S_S_S_S_S_S_S_S_S_S_S_S_S_S_S_S_S_S_S_S_S_S_S_S_S_S_S_S_S_S_S_S_S_S_S_S_S_S_S_S_S_S_S_S_S_S_S_S_S_S_S_S_S_S_S_S_S_S_S_S_S_S_S_S_S_S_S_S_S_S_S_S_S_S_S_S_S_S_S_S_S_S_S_S_S_S_S_S_S_S_S_S_S_S_S_S_S_S_S_S_S_S_S_S_S_S_S_S_S_S_S_S_S_S_S_S_S_S_S_S_S_S_S_S_S_S_S_S_S_S_S_S_S_S_S_S_S_S_S_S_S_S_S_S_S_S_S_S_S_S_S_S_S_S_S_S_S_S_S_S_S_S_S_S_S_S_S_S_S_S_S_S_S_S_S_S_S_S_S_S_S_S_S_S_S_S_S_S_S_S_S_S_S_S_S_S_S_S_S_S_S_S_S_S_S_S_S_S_S_S_S_S_S_S_S_S_S_S_S_S_S_S_S_S_S_S_S_S_S_S_S_S_S_S_S_S_S_S_S_S_S_S_S_S_S_S_S_S_S_S_S_S_S_S_S_S_S_S_S_S_S_S_S_S_S_S_S_S_S_S_S_S_S_S_S_S_S_S_S_S_S_S_S_S_S_S_S_S_S_S_S_S_S_S_S_S_S_S_S_S_S_S_S_S_S_S_S_S_S_S_S_S_S_S_S_S_S_S_S_S_S_S_S_S_S_S_S_S_S_S_S_S_S_S_S_S_S_S_S_S_S_S_S_S_S_S_S_S_S_S_S_S_S_S_S_S_S_S_S_S_S_S_S_S_S_S_S_S_S_S_S_S_S_S_S_S_S_S_S_S_S_S_S_S_S_S_S_S_S_S_S_S_S_S_S_S_S_S_S_S_S_S_S_S_S_S_S_S_S_S_S_S_S_S_S_S_S_S_S_S_S_S_S_S_S_S_S_S_S_S_S_S_S_S_S_S_S_S_S_S_S_S_S_S_S_S_S_S_S_S_S_S_S_S_S_S_S_S_S_S_S_S_S_S_S_S_S_S_S_S_S_S_S_S_S_S_S_S_S_S_S_S_S_S_S_S_S_S_S_S_S_S_S_S_S_S_S_S_S_S_S_S_S_S_S_S_S_S_S_S_S_S_S_S_S_S_S_S_S_S_S_S_S_S_S_S_S_S_S_S_S_S_S_S_S_S_S_S_S_S_S_S_S_S_S_S_S_S_S_S_S_S_S_S_S_S_S_S_S_S_S_S_S_S_S_S_S_S_S_S_S_S_S_S_S_S_S_S_S_S_S_S_S_S_S_S_S_S_S_S_S_S_S_S_S_S_S_S_S_S_S_S_S_S_S_S_S_S_S_S_S_S_S_S_S_S_S_S_S_S_S_S_S_S_S_S_S_S_S_S_S_S_S_S_S_S_S_S_S_S_S_S_S_S_S_S_S_S_S_S_S_S_S_S_S_S_S_S_S_S_S_S_S_S_S_S_S__param_550];
	ld.param.u64 	%rd552, [_Z4racePiS_S_S_S_S_S_S_S_S_S_S_S_S_S_S_S_S_S_S_S_S_S_S_S_S_S_S_S_S_S_S_S_S_S_S_S_S_S_S_S_S_S_S_S_S_S_S_S_S_S_S_S_S_S_S_S_S_S_S_S_S_S_S_S_S_S_S_S_S_S_S_S_S_S_S_S_S_S_S_S_S_S_S_S_S_S_S_S_S_S_S_S_S_S_S_S_S_S_S_S_S_S_S_S_S_S_S_S_S_S_S_S_S_S_S_S_S_S_S_S_S_S_S_S_S_S_S_S_S_S_S_S_S_S_S_S_S_S_S_S_S_S_S_S_S_S_S_S_S_S_S_S_S_S_S_S_S_S_S_S_S_S_S_S_S_S_S_S_S_S_S_S_S_S_S_S_S_S_S_S_S_S_S_S_S_S_S_S_S_S_S_S_S_S_S_S_S_S_S_S_S_S_S_S_S_S_S_S_S_S_S_S_S_S_S_S_S_S_S_S_S_S_S_S_S_S_S_S_S_S_S_S_S_S_S_S_S_S_S_S_S_S_S_S_S_S_S_S_S_S_S_S_S_S_S_S_S_S_S_S_S_S_S_S_S_S_S_S_S_S_S_S_S_S_S_S_S_S_S_S_S_S_S_S_S_S_S_S_S_S_S_S_S_S_S_S_S_S_S_S_S_S_S_S_S_S_S_S_S_S_S_S_S_S_S_S_S_S_S_S_S_S_S_S_S_S_S_S_S_S_S_S_S_S_S_S_S_S_S_S_S_S_S_S_S_S_S_S_S_S_S_S_S_S_S_S_S_S_S_S_S_S_S_S_S_S_S_S_S_S_S_S_S_S_S_S_S_S_S_S_S_S_S_S_S_S_S_S_S_S_S_S_S_S_S_S_S_S_S_S_S_S_S_S_S_S_S_S_S_S_S_S_S_S_S_S_S_S_S_S_S_S_S_S_S_S_S_S_S_S_S_S_S_S_S_S_S_S_S_S_S_S_S_S_S_S_S_S_S_S_S_S_S_S_S_S_S_S_S_S_S_S_S_S_S_S_S_S_S_S_S_S_S_S_S_S_S_S_S_S_S_S_S_S_S_S_S_S_S_S_S_S_S_S_S_S_S_S_S_S_S_S_S_S_S_S_S_S_S_S_S_S_S_S_S_S_S_S_S_S_S_S_S_S_S_S_S_S_S_S_S_S_S_S_S_S_S_S_S_S_S_S_S_S_S_S_S_S_S_S_S_S_S_S_S_S_S_S_S_S_S_S_S_S_S_S_S_S_S_S_S_S_S_S_S_S_S_S_S_S_S_S_S_S_S_S_S_S_S_S_S_S_S_S_S_S_S_S_S_S_S_S_S_S_S_S_S_S_S_S_S_S_S_S_S_S_S_S_S_S_S_S_S_S_S_S_S_S_S_S_S_S_S_S_S_S_S_S_S_S_S_S_S_S_S_S_S_S_S_S_S_S_S_S_S_S_S_S_S_S_S_S_S_S_S_S_S_S_S_S_S_S_S_S_S_S_S_S_S_S_S_S_S_S_S_S_S_S_S_S_S_S_S_S_S_S_S_S_S_S_S_S_S_S_S_S_S_S_S_S_S_S_S_S_S_S_S_S_S_S_S_S_S_S_S_S_S_S_S_S_S_S_S_S_S_S_S_S_S_S_S_S_S_S_S_S_S_S_S_S_S_S_S_S_S_S_S_S_S_S_S_S_S_S_S_S_S_S_S_S_S_S_S_S_S_S_S_S_S_S_S_S_S_S_S_S_S_S_S_S_S_S_S_S_S_S_S_S_S_S_S_S_S_S_S_S_S_S_S_S_S_S_S_S_S_S_S_S_S_S_S_S_S_S_S_S_S_S_S_S_S_S_S_S_S_S_S_S_S_S_S_S_S_S_S_S_S_S_S_S_S_S_S_S_S_S_S_S_S_S_S_S_S_S_S_S_S_S_S_S_S_S_S_S_S_S_S_S_S_S_S_S_S_S_S_S_S_S_S_S_S_S_S_S_S_S_S_S_S_S_S_S_S_S_S_S_S_S_S_S_S_S_S_S_S_S_S_S_S_S_S_S_S_S_S_S_S_S_S_S_S_S_S_S_S_S_S_S_S_S_S_S_S_S_S_S_S_S_S_S_S_S_S_S_S_S_S_S_S_S_S_S_S_S_S_S_S_S_S_S_S_S_S_S_S_S_S_S_S_S_S_S_S_S_S_S_S_S_S_S_S_S_S_S_S_S_S_S_S_S_S_S_S_S_S_S_S_S_S_S_S_S_S_S_S_S_S_S_S_S_S_S_S__param_551];
	ld.param.u64 	%rd553, [_Z4racePiS_S_S_S_S_S_S_S_S_S_S_S_S_S_S_S_S_S_S_S_S_S_S_S_S_S_S_S_S_S_S_S_S_S_S_S_S_S_S_S_S_S_S_S_S_S_S_S_S_S_S_S_S_S_S_S_S_S_S_S_S_S_S_S_S_S_S_S_S_S_S_S_S_S_S_S_S_S_S_S_S_S_S_S_S_S_S_S_S_S_S_S_S_S_S_S_S_S_S_S_S_S_S_S_S_S_S_S_S_S_S_S_S_S_S_S_S_S_S_S_S_S_S_S_S_S_S_S_S_S_S_S_S_S_S_S_S_S_S_S_S_S_S_S_S_S_S_S_S_S_S_S_S_S_S_S_S_S_S_S_S_S_S_S_S_S_S_S_S_S_S_S_S_S_S_S_S_S_S_S_S_S_S_S_S_S_S_S_S_S_S_S_S_S_S_S_S_S_S_S_S_S_S_S_S_S_S_S_S_S_S_S_S_S_S_S_S_S_S_S_S_S_S_S_S_S_S_S_S_S_S_S_S_S_S_S_S_S_S_S_S_S_S_S_S_S_S_S_S_S_S_S_S_S_S_S_S_S_S_S_S_S_S_S_S_S_S_S_S_S_S_S_S_S_S_S_S_S_S_S_S_S_S_S_S_S_S_S_S_S_S_S_S_S_S_S_S_S_S_S_S_S_S_S_S_S_S_S_S_S_S_S_S_S_S_S_S_S_S_S_S_S_S_S_S_S_S_S_S_S_S_S_S_S_S_S_S_S_S_S_S_S_S_S_S_S_S_S_S_S_S_S_S_S_S_S_S_S_S_S_S_S_S_S_S_S_S_S_S_S_S_S_S_S_S_S_S_S_S_S_S_S_S_S_S_S_S_S_S_S_S_S_S_S_S_S_S_S_S_S_S_S_S_S_S_S_S_S_S_S_S_S_S_S_S_S_S_S_S_S_S_S_S_S_S_S_S_S_S_S_S_S_S_S_S_S_S_S_S_S_S_S_S_S_S_S_S_S_S_S_S_S_S_S_S_S_S_S_S_S_S_S_S_S_S_S_S_S_S_S_S_S_S_S_S_S_S_S_S_S_S_S_S_S_S_S_S_S_S_S_S_S_S_S_S_S_S_S_S_S_S_S_S_S_S_S_S_S_S_S_S_S_S_S_S_S_S_S_S_S_S_S_S_S_S_S_S_S_S_S_S_S_S_S_S_S_S_S_S_S_S_S_S_S_S_S_S_S_S_S_S_S_S_S_S_S_S_S_S_S_S_S_S_S_S_S_S_S_S_S_S_S_S_S_S_S_S_S_S_S_S_S_S_S_S_S_S_S_S_S_S_S_S_S_S_S_S_S_S_S_S_S_S_S_S_S_S_S_S_S_S_S_S_S_S_S_S_S_S_S_S_S_S_S_S_S_S_S_S_S_S_S_S_S_S_S_S_S_S_S_S_S_S_S_S_S_S_S_S_S_S_S_S_S_S_S_S_S_S_S_S_S_S_S_S_S_S_S_S_S_S_S_S_S_S_S_S_S_S_S_S_S_S_S_S_S_S_S_S_S_S_S_S_S_S_S_S_S_S_S_S_S_S_S_S_S_S_S_S_S_S_S_S_S_S_S_S_S_S_S_S_S_S_S_S_S_S_S_S_S_S_S_S_S_S_S_S_S_S_S_S_S_S_S_S_S_S_S_S_S_S_S_S_S_S_S_S_S_S_S_S_S_S_S_S_S_S_S_S_S_S_S_S_S_S_S_S_S_S_S_S_S_S_S_S_S_S_S_S_S_S_S_S_S_S_S_S_S_S_S_S_S_S_S_S_S_S_S_S_S_S_S_S_S_S_S_S_S_S_S_S_S_S_S_S_S_S_S_S_S_S_S_S_S_S_S_S_S_S_S_S_S_S_S_S_S_S_S_S_S_S_S_S_S_S_S_S_S_S_S_S_S_S_S_S_S_S_S_S_S_S_S_S_S_S_S_S_S_S_S_S_S_S_S_S_S_S_S_S_S_S_S_S_S_S_S_S_S_S_S_S_S_S_S_S_S_S_S_S_S_S_S_S_S_S_S_S_S_S_S_S_S_S_S_S_S_S_S_S_S_S_S_S_S_S_S_S_S_S_S_S_S_S_S_S_S_S_S_S_S_S_S_S_S_S_S_S_S_S_S_S_S_S_S_S_S_S_S_S_S_S_S_S_S_S_S_S_S_S_S_S_S_S_S_S_S_S_S_S_S_S_S_S_S_S_S_S_S_S_S_S_S_S_S_S_S_S_S_S_S_S_S_S_S_S_S_S_S_S_S_S_S_S__param_552];
	ld.param.u64 	%rd554, [_Z4racePiS_S_S_S_S_S_S_S_S_S_S_S_S_S_S_S_S_S_S_S_S_S_S_S_S_S_S_S_S_S_S_S_S_S_S_S_S_S_S_S_S_S_S_S_S_S_S_S_S_S_S_S_S_S_S_S_S_S_S_S_S_S_S_S_S_S_S_S_S_S_S_S_S_S_S_S_S_S_S_S_S_S_S_S_S_S_S_S_S_S_S_S_S_S_S_S_S_S_S_S_S_S_S_S_S_S_S_S_S_S_S_S_S_S_S_S_S_S_S_S_S_S_S_S_S_S_S_S_S_S_S_S_S_S_S_S_S_S_S_S_S_S_S_S_S_S_S_S_S_S_S_S_S_S_S_S_S_S_S_S_S_S_S_S_S_S_S_S_S_S_S_S_S_S_S_S_S_S_S_S_S_S_S_S_S_S_S_S_S_S_S_S_S_S_S_S_S_S_S_S_S_S_S_S_S_S_S_S_S_S_S_S_S_S_S_S_S_S_S_S_S_S_S_S_S_S_S_S_S_S_S_S_S_S_S_S_S_S_S_S_S_S_S_S_S_S_S_S_S_S_S_S_S_S_S_S_S_S_S_S_S_S_S_S_S_S_S_S_S_S_S_S_S_S_S_S_S_S_S_S_S_S_S_S_S_S_S_S_S_S_S_S_S_S_S_S_S_S_S_S_S_S_S_S_S_S_S_S_S_S_S_S_S_S_S_S_S_S_S_S_S_S_S_S_S_S_S_S_S_S_S_S_S_S_S_S_S_S_S_S_S_S_S_S_S_S_S_S_S_S_S_S_S_S_S_S_S_S_S_S_S_S_S_S_S_S_S_S_S_S_S_S_S_S_S_S_S_S_S_S_S_S_S_S_S_S_S_S_S_S_S_S_S_S_S_S_S_S_S_S_S_S_S_S_S_S_S_S_S_S_S_S_S_S_S_S_S_S_S_S_S_S_S_S_S_S_S_S_S_S_S_S_S_S_S_S_S_S_S_S_S_S_S_S_S_S_S_S_S_S_S_S_S_S_S_S_S_S_S_S_S_S_S_S_S_S_S_S_S_S_S_S_S_S_S_S_S_S_S_S_S_S_S_S_S_S_S_S_S_S_S_S_S_S_S_S_S_S_S_S_S_S_S_S_S_S_S_S_S_S_S_S_S_S_S_S_S_S_S_S_S_S_S_S_S_S_S_S_S_S_S_S_S_S_S_S_S_S_S_S_S_S_S_S_S_S_S_S_S_S_S_S_S_S_S_S_S_S_S_S_S_S_S_S_S_S_S_S_S_S_S_S_S_S_S_S_S_S_S_S_S_S_S_S_S_S_S_S_S_S_S_S_S_S_S_S_S_S_S_S_S_S_S_S_S_S_S_S_S_S_S_S_S_S_S_S_S_S_S_S_S_S_S_S_S_S_S_S_S_S_S_S_S_S_S_S_S_S_S_S_S_S_S_S_S_S_S_S_S_S_S_S_S_S_S_S_S_S_S_S_S_S_S_S_S_S_S_S_S_S_S_S_S_S_S_S_S_S_S_S_S_S_S_S_S_S_S_S_S_S_S_S_S_S_S_S_S_S_S_S_S_S_S_S_S_S_S_S_S_S_S_S_S_S_S_S_S_S_S_S_S_S_S_S_S_S_S_S_S_S_S_S_S_S_S_S_S_S_S_S_S_S_S_S_S_S_S_S_S_S_S_S_S_S_S_S_S_S_S_S_S_S_S_S_S_S_S_S_S_S_S_S_S_S_S_S_S_S_S_S_S_S_S_S_S_S_S_S_S_S_S_S_S_S_S_S_S_S_S_S_S_S_S_S_S_S_S_S_S_S_S_S_S_S_S_S_S_S_S_S_S_S_S_S_S_S_S_S_S_S_S_S_S_S_S_S_S_S_S_S_S_S_S_S_S_S_S_S_S_S_S_S_S_S_S_S_S_S_S_S_S_S_S_S_S_S_S_S_S_S_S_S_S_S_S_S_S_S_S_S_S_S_S_S_S_S_S_S_S_S_S_S_S_S_S_S_S_S_S_S_S_S_S_S_S_S_S_S_S_S_S_S_S_S_S_S_S_S_S_S_S_S_S_S_S_S_S_S_S_S_S_S_S_S_S_S_S_S_S_S_S_S_S_S_S_S_S_S_S_S_S_S_S_S_S_S_S_S_S_S_S_S_S_S_S_S_S_S_S_S_S_S_S_S_S_S_S_S_S_S_S_S_S_S_S_S_S_S_S_S_S_S_S_S_S_S_S_S_S_S_S_S_S_S_S_S_S_S_S_S_S_S_S_S_S_S_S_S_S_S_S_S_S__param_553];
	ld.param.u64 	%rd555, [_Z4racePiS_S_S_S_S_S_S_S_S_S_S_S_S_S_S_S_S_S_S_S_S_S_S_S_S_S_S_S_S_S_S_S_S_S_S_S_S_S_S_S_S_S_S_S_S_S_S_S_S_S_S_S_S_S_S_S_S_S_S_S_S_S_S_S_S_S_S_S_S_S_S_S_S_S_S_S_S_S_S_S_S_S_S_S_S_S_S_S_S_S_S_S_S_S_S_S_S_S_S_S_S_S_S_S_S_S_S_S_S_S_S_S_S_S_S_S_S_S_S_S_S_S_S_S_S_S_S_S_S_S_S_S_S_S_S_S_S_S_S_S_S_S_S_S_S_S_S_S_S_S_S_S_S_S_S_S_S_S_S_S_S_S_S_S_S_S_S_S_S_S_S_S_S_S_S_S_S_S_S_S_S_S_S_S_S_S_S_S_S_S_S_S_S_S_S_S_S_S_S_S_S_S_S_S_S_S_S_S_S_S_S_S_S_S_S_S_S_S_S_S_S_S_S_S_S_S_S_S_S_S_S_S_S_S_S_S_S_S_S_S_S_S_S_S_S_S_S_S_S_S_S_S_S_S_S_S_S_S_S_S_S_S_S_S_S_S_S_S_S_S_S_S_S_S_S_S_S_S_S_S_S_S_S_S_S_S_S_S_S_S_S_S_S_S_S_S_S_S_S_S_S_S_S_S_S_S_S_S_S_S_S_S_S_S_S_S_S_S_S_S_S_S_S_S_S_S_S_S_S_S_S_S_S_S_S_S_S_S_S_S_S_S_S_S_S_S_S_S_S_S_S_S_S_S_S_S_S_S_S_S_S_S_S_S_S_S_S_S_S_S_S_S_S_S_S_S_S_S_S_S_S_S_S_S_S_S_S_S_S_S_S_S_S_S_S_S_S_S_S_S_S_S_S_S_S_S_S_S_S_S_S_S_S_S_S_S_S_S_S_S_S_S_S_S_S_S_S_S_S_S_S_S_S_S_S_S_S_S_S_S_S_S_S_S_S_S_S_S_S_S_S_S_S_S_S_S_S_S_S_S_S_S_S_S_S_S_S_S_S_S_S_S_S_S_S_S_S_S_S_S_S_S_S_S_S_S_S_S_S_S_S_S_S_S_S_S_S_S_S_S_S_S_S_S_S_S_S_S_S_S_S_S_S_S_S_S_S_S_S_S_S_S_S_S_S_S_S_S_S_S_S_S_S_S_S_S_S_S_S_S_S_S_S_S_S_S_S_S_S_S_S_S_S_S_S_S_S_S_S_S_S_S_S_S_S_S_S_S_S_S_S_S_S_S_S_S_S_S_S_S_S_S_S_S_S_S_S_S_S_S_S_S_S_S_S_S_S_S_S_S_S_S_S_S_S_S_S_S_S_S_S_S_S_S_S_S_S_S_S_S_S_S_S_S_S_S_S_S_S_S_S_S_S_S_S_S_S_S_S_S_S_S_S_S_S_S_S_S_S_S_S_S_S_S_S_S_S_S_S_S_S_S_S_S_S_S_S_S_S_S_S_S_S_S_S_S_S_S_S_S_S_S_S_S_S_S_S_S_S_S_S_S_S_S_S_S_S_S_S_S_S_S_S_S_S_S_S_S_S_S_S_S_S_S_S_S_S_S_S_S_S_S_S_S_S_S_S_S_S_S_S_S_S_S_S_S_S_S_S_S_S_S_S_S_S_S_S_S_S_S_S_S_S_S_S_S_S_S_S_S_S_S_S_S_S_S_S_S_S_S_S_S_S_S_S_S_S_S_S_S_S_S_S_S_S_S_S_S_S_S_S_S_S_S_S_S_S_S_S_S_S_S_S_S_S_S_S_S_S_S_S_S_S_S_S_S_S_S_S_S_S_S_S_S_S_S_S_S_S_S_S_S_S_S_S_S_S_S_S_S_S_S_S_S_S_S_S_S_S_S_S_S_S_S_S_S_S_S_S_S_S_S_S_S_S_S_S_S_S_S_S_S_S_S_S_S_S_S_S_S_S_S_S_S_S_S_S_S_S_S_S_S_S_S_S_S_S_S_S_S_S_S_S_S_S_S_S_S_S_S_S_S_S_S_S_S_S_S_S_S_S_S_S_S_S_S_S_S_S_S_S_S_S_S_S_S_S_S_S_S_S_S_S_S_S_S_S_S_S_S_S_S_S_S_S_S_S_S_S_S_S_S_S_S_S_S_S_S_S_S_S_S_S_S_S_S_S_S_S_S_S_S_S_S_S_S_S_S_S_S_S_S_S_S_S_S_S_S_S_S_S_S_S_S_S_S_S_S_S_S_S_S_S_S_S_S_S_S_S_S_S_S_S__param_554];
	ld.param.u64 	%rd556, [_Z4racePiS_S_S_S_S_S_S_S_S_S_S_S_S_S_S_S_S_S_S_S_S_S_S_S_S_S_S_S_S_S_S_S_S_S_S_S_S_S_S_S_S_S_S_S_S_S_S_S_S_S_S_S_S_S_S_S_S_S_S_S_S_S_S_S_S_S_S_S_S_S_S_S_S_S_S_S_S_S_S_S_S_S_S_S_S_S_S_S_S_S_S_S_S_S_S_S_S_S_S_S_S_S_S_S_S_S_S_S_S_S_S_S_S_S_S_S_S_S_S_S_S_S_S_S_S_S_S_S_S_S_S_S_S_S_S_S_S_S_S_S_S_S_S_S_S_S_S_S_S_S_S_S_S_S_S_S_S_S_S_S_S_S_S_S_S_S_S_S_S_S_S_S_S_S_S_S_S_S_S_S_S_S_S_S_S_S_S_S_S_S_S_S_S_S_S_S_S_S_S_S_S_S_S_S_S_S_S_S_S_S_S_S_S_S_S_S_S_S_S_S_S_S_S_S_S_S_S_S_S_S_S_S_S_S_S_S_S_S_S_S_S_S_S_S_S_S_S_S_S_S_S_S_S_S_S_S_S_S_S_S_S_S_S_S_S_S_S_S_S_S_S_S_S_S_S_S_S_S_S_S_S_S_S_S_S_S_S_S_S_S_S_S_S_S_S_S_S_S_S_S_S_S_S_S_S_S_S_S_S_S_S_S_S_S_S_S_S_S_S_S_S_S_S_S_S_S_S_S_S_S_S_S_S_S_S_S_S_S_S_S_S_S_S_S_S_S_S_S_S_S_S_S_S_S_S_S_S_S_S_S_S_S_S_S_S_S_S_S_S_S_S_S_S_S_S_S_S_S_S_S_S_S_S_S_S_S_S_S_S_S_S_S_S_S_S_S_S_S_S_S_S_S_S_S_S_S_S_S_S_S_S_S_S_S_S_S_S_S_S_S_S_S_S_S_S_S_S_S_S_S_S_S_S_S_S_S_S_S_S_S_S_S_S_S_S_S_S_S_S_S_S_S_S_S_S_S_S_S_S_S_S_S_S_S_S_S_S_S_S_S_S_S_S_S_S_S_S_S_S_S_S_S_S_S_S_S_S_S_S_S_S_S_S_S_S_S_S_S_S_S_S_S_S_S_S_S_S_S_S_S_S_S_S_S_S_S_S_S_S_S_S_S_S_S_S_S_S_S_S_S_S_S_S_S_S_S_S_S_S_S_S_S_S_S_S_S_S_S_S_S_S_S_S_S_S_S_S_S_S_S_S_S_S_S_S_S_S_S_S_S_S_S_S_S_S_S_S_S_S_S_S_S_S_S_S_S_S_S_S_S_S_S_S_S_S_S_S_S_S_S_S_S_S_S_S_S_S_S_S_S_S_S_S_S_S_S_S_S_S_S_S_S_S_S_S_S_S_S_S_S_S_S_S_S_S_S_S_S_S_S_S_S_S_S_S_S_S_S_S_S_S_S_S_S_S_S_S_S_S_S_S_S_S_S_S_S_S_S_S_S_S_S_S_S_S_S_S_S_S_S_S_S_S_S_S_S_S_S_S_S_S_S_S_S_S_S_S_S_S_S_S_S_S_S_S_S_S_S_S_S_S_S_S_S_S_S_S_S_S_S_S_S_S_S_S_S_S_S_S_S_S_S_S_S_S_S_S_S_S_S_S_S_S_S_S_S_S_S_S_S_S_S_S_S_S_S_S_S_S_S_S_S_S_S_S_S_S_S_S_S_S_S_S_S_S_S_S_S_S_S_S_S_S_S_S_S_S_S_S_S_S_S_S_S_S_S_S_S_S_S_S_S_S_S_S_S_S_S_S_S_S_S_S_S_S_S_S_S_S_S_S_S_S_S_S_S_S_S_S_S_S_S_S_S_S_S_S_S_S_S_S_S_S_S_S_S_S_S_S_S_S_S_S_S_S_S_S_S_S_S_S_S_S_S_S_S_S_S_S_S_S_S_S_S_S_S_S_S_S_S_S_S_S_S_S_S_S_S_S_S_S_S_S_S_S_S_S_S_S_S_S_S_S_S_S_S_S_S_S_S_S_S_S_S_S_S_S_S_S_S_S_S_S_S_S_S_S_S_S_S_S_S_S_S_S_S_S_S_S_S_S_S_S_S_S_S_S_S_S_S_S_S_S_S_S_S_S_S_S_S_S_S_S_S_S_S_S_S_S_S_S_S_S_S_S_S_S_S_S_S_S_S_S_S_S_S_S_S_S_S_S_S_S_S_S_S_S_S_S_S_S_S_S_S_S_S_S_S_S_S_S_S_S_S_S_S_S_S_S_S_S_S_S__param_555];
	ld.param.u64 	%rd557, [_Z4racePiS_S_S_S_S_S_S_S_S_S_S_S_S_S_S_S_S_S_S_S_S_S_S_S_S_S_S_S_S_S_S_S_S_S_S_S_S_S_S_S_S_S_S_S_S_S_S_S_S_S_S_S_S_S_S_S_S_S_S_S_S_S_S_S_S_S_S_S_S_S_S_S_S_S_S_S_S_S_S_S_S_S_S_S_S_S_S_S_S_S_S_S_S_S_S_S_S_S_S_S_S_S_S_S_S_S_S_S_S_S_S_S_S_S_S_S_S_S_S_S_S_S_S_S_S_S_S_S_S_S_S_S_S_S_S_S_S_S_S_S_S_S_S_S_S_S_S_S_S_S_S_S_S_S_S_S_S_S_S_S_S_S_S_S_S_S_S_S_S_S_S_S_S_S_S_S_S_S_S_S_S_S_S_S_S_S_S_S_S_S_S_S_S_S_S_S_S_S_S_S_S_S_S_S_S_S_S_S_S_S_S_S_S_S_S_S_S_S_S_S_S_S_S_S_S_S_S_S_S_S_S_S_S_S_S_S_S_S_S_S_S_S_S_S_S_S_S_S_S_S_S_S_S_S_S_S_S_S_S_S_S_S_S_S_S_S_S_S_S_S_S_S_S_S_S_S_S_S_S_S_S_S_S_S_S_S_S_S_S_S_S_S_S_S_S_S_S_S_S_S_S_S_S_S_S_S_S_S_S_S_S_S_S_S_S_S_S_S_S_S_S_S_S_S_S_S_S_S_S_S_S_S_S_S_S_S_S_S_S_S_S_S_S_S_S_S_S_S_S_S_S_S_S_S_S_S_S_S_S_S_S_S_S_S_S_S_S_S_S_S_S_S_S_S_S_S_S_S_S_S_S_S_S_S_S_S_S_S_S_S_S_S_S_S_S_S_S_S_S_S_S_S_S_S_S_S_S_S_S_S_S_S_S_S_S_S_S_S_S_S_S_S_S_S_S_S_S_S_S_S_S_S_S_S_S_S_S_S_S_S_S_S_S_S_S_S_S_S_S_S_S_S_S_S_S_S_S_S_S_S_S_S_S_S_S_S_S_S_S_S_S_S_S_S_S_S_S_S_S_S_S_S_S_S_S_S_S_S_S_S_S_S_S_S_S_S_S_S_S_S_S_S_S_S_S_S_S_S_S_S_S_S_S_S_S_S_S_S_S_S_S_S_S_S_S_S_S_S_S_S_S_S_S_S_S_S_S_S_S_S_S_S_S_S_S_S_S_S_S_S_S_S_S_S_S_S_S_S_S_S_S_S_S_S_S_S_S_S_S_S_S_S_S_S_S_S_S_S_S_S_S_S_S_S_S_S_S_S_S_S_S_S_S_S_S_S_S_S_S_S_S_S_S_S_S_S_S_S_S_S_S_S_S_S_S_S_S_S_S_S_S_S_S_S_S_S_S_S_S_S_S_S_S_S_S_S_S_S_S_S_S_S_S_S_S_S_S_S_S_S_S_S_S_S_S_S_S_S_S_S_S_S_S_S_S_S_S_S_S_S_S_S_S_S_S_S_S_S_S_S_S_S_S_S_S_S_S_S_S_S_S_S_S_S_S_S_S_S_S_S_S_S_S_S_S_S_S_S_S_S_S_S_S_S_S_S_S_S_S_S_S_S_S_S_S_S_S_S_S_S_S_S_S_S_S_S_S_S_S_S_S_S_S_S_S_S_S_S_S_S_S_S_S_S_S_S_S_S_S_S_S_S_S_S_S_S_S_S_S_S_S_S_S_S_S_S_S_S_S_S_S_S_S_S_S_S_S_S_S_S_S_S_S_S_S_S_S_S_S_S_S_S_S_S_S_S_S_S_S_S_S_S_S_S_S_S_S_S_S_S_S_S_S_S_S_S_S_S_S_S_S_S_S_S_S_S_S_S_S_S_S_S_S_S_S_S_S_S_S_S_S_S_S_S_S_S_S_S_S_S_S_S_S_S_S_S_S_S_S_S_S_S_S_S_S_S_S_S_S_S_S_S_S_S_S_S_S_S_S_S_S_S_S_S_S_S_S_S_S_S_S_S_S_S_S_S_S_S_S_S_S_S_S_S_S_S_S_S_S_S_S_S_S_S_S_S_S_S_S_S_S_S_S_S_S_S_S_S_S_S_S_S_S_S_S_S_S_S_S_S_S_S_S_S_S_S_S_S_S_S_S_S_S_S_S_S_S_S_S_S_S_S_S_S_S_S_S_S_S_S_S_S_S_S_S_S_S_S_S_S_S_S_S_S_S_S_S_S_S_S_S_S_S_S_S_S_S_S_S_S_S_S_S_S_S_S_S_S_S_S_S_S_S__param_556];
	ld.param.u64 	%rd558, [_Z4racePiS_S_S_S_S_S_S_S_S_S_S_S_S_S_S_S_S_S_S_S_S_S_S_S_S_S_S_S_S_S_S_S_S_S_S_S_S_S_S_S_S_S_S_S_S_S_S_S_S_S_S_S_S_S_S_S_S_S_S_S_S_S_S_S_S_S_S_S_S_S_S_S_S_S_S_S_S_S_S_S_S_S_S_S_S_S_S_S_S_S_S_S_S_S_S_S_S_S_S_S_S_S_S_S_S_S_S_S_S_S_S_S_S_S_S_S_S_S_S_S_S_S_S_S_S_S_S_S_S_S_S_S_S_S_S_S_S_S_S_S_S_S_S_S_S_S_S_S_S_S_S_S_S_S_S_S_S_S_S_S_S_S_S_S_S_S_S_S_S_S_S_S_S_S_S_S_S_S_S_S_S_S_S_S_S_S_S_S_S_S_S_S_S_S_S_S_S_S_S_S_S_S_S_S_S_S_S_S_S_S_S_S_S_S_S_S_S_S_S_S_S_S_S_S_S_S_S_S_S_S_S_S_S_S_S_S_S_S_S_S_S_S_S_S_S_S_S_S_S_S_S_S_S_S_S_S_S_S_S_S_S_S_S_S_S_S_S_S_S_S_S_S_S_S_S_S_S_S_S_S_S_S_S_S_S_S_S_S_S_S_S_S_S_S_S_S_S_S_S_S_S_S_S_S_S_S_S_S_S_S_S_S_S_S_S_S_S_S_S_S_S_S_S_S_S_S_S_S_S_S_S_S_S_S_S_S_S_S_S_S_S_S_S_S_S_S_S_S_S_S_S_S_S_S_S_S_S_S_S_S_S_S_S_S_S_S_S_S_S_S_S_S_S_S_S_S_S_S_S_S_S_S_S_S_S_S_S_S_S_S_S_S_S_S_S_S_S_S_S_S_S_S_S_S_S_S_S_S_S_S_S_S_S_S_S_S_S_S_S_S_S_S_S_S_S_S_S_S_S_S_S_S_S_S_S_S_S_S_S_S_S_S_S_S_S_S_S_S_S_S_S_S_S_S_S_S_S_S_S_S_S_S_S_S_S_S_S_S_S_S_S_S_S_S_S_S_S_S_S_S_S_S_S_S_S_S_S_S_S_S_S_S_S_S_S_S_S_S_S_S_S_S_S_S_S_S_S_S_S_S_S_S_S_S_S_S_S_S_S_S_S_S_S_S_S_S_S_S_S_S_S_S_S_S_S_S_S_S_S_S_S_S_S_S_S_S_S_S_S_S_S_S_S_S_S_S_S_S_S_S_S_S_S_S_S_S_S_S_S_S_S_S_S_S_S_S_S_S_S_S_S_S_S_S_S_S_S_S_S_S_S_S_S_S_S_S_S_S_S_S_S_S_S_S_S_S_S_S_S_S_S_S_S_S_S_S_S_S_S_S_S_S_S_S_S_S_S_S_S_S_S_S_S_S_S_S_S_S_S_S_S_S_S_S_S_S_S_S_S_S_S_S_S_S_S_S_S_S_S_S_S_S_S_S_S_S_S_S_S_S_S_S_S_S_S_S_S_S_S_S_S_S_S_S_S_S_S_S_S_S_S_S_S_S_S_S_S_S_S_S_S_S_S_S_S_S_S_S_S_S_S_S_S_S_S_S_S_S_S_S_S_S_S_S_S_S_S_S_S_S_S_S_S_S_S_S_S_S_S_S_S_S_S_S_S_S_S_S_S_S_S_S_S_S_S_S_S_S_S_S_S_S_S_S_S_S_S_S_S_S_S_S_S_S_S_S_S_S_S_S_S_S_S_S_S_S_S_S_S_S_S_S_S_S_S_S_S_S_S_S_S_S_S_S_S_S_S_S_S_S_S_S_S_S_S_S_S_S_S_S_S_S_S_S_S_S_S_S_S_S_S_S_S_S_S_S_S_S_S_S_S_S_S_S_S_S_S_S_S_S_S_S_S_S_S_S_S_S_S_S_S_S_S_S_S_S_S_S_S_S_S_S_S_S_S_S_S_S_S_S_S_S_S_S_S_S_S_S_S_S_S_S_S_S_S_S_S_S_S_S_S_S_S_S_S_S_S_S_S_S_S_S_S_S_S_S_S_S_S_S_S_S_S_S_S_S_S_S_S_S_S_S_S_S_S_S_S_S_S_S_S_S_S_S_S_S_S_S_S_S_S_S_S_S_S_S_S_S_S_S_S_S_S_S_S_S_S_S_S_S_S_S_S_S_S_S_S_S_S_S_S_S_S_S_S_S_S_S_S_S_S_S_S_S_S_S_S_S_S_S_S_S_S_S_S_S_S_S_S_S_S_S_S_S_S_S_S_S_S_S_S_S_S__param_557];
	ld.param.u64 	%rd559, [_Z4racePiS_S_S_S_S_S_S_S_S_S_S_S_S_S_S_S_S_S_S_S_S_S_S_S_S_S_S_S_S_S_S_S_S_S_S_S_S_S_S_S_S_S_S_S_S_S_S_S_S_S_S_S_S_S_S_S_S_S_S_S_S_S_S_S_S_S_S_S_S_S_S_S_S_S_S_S_S_S_S_S_S_S_S_S_S_S_S_S_S_S_S_S_S_S_S_S_S_S_S_S_S_S_S_S_S_S_S_S_S_S_S_S_S_S_S_S_S_S_S_S_S_S_S_S_S_S_S_S_S_S_S_S_S_S_S_S_S_S_S_S_S_S_S_S_S_S_S_S_S_S_S_S_S_S_S_S_S_S_S_S_S_S_S_S_S_S_S_S_S_S_S_S_S_S_S_S_S_S_S_S_S_S_S_S_S_S_S_S_S_S_S_S_S_S_S_S_S_S_S_S_S_S_S_S_S_S_S_S_S_S_S_S_S_S_S_S_S_S_S_S_S_S_S_S_S_S_S_S_S_S_S_S_S_S_S_S_S_S_S_S_S_S_S_S_S_S_S_S_S_S_S_S_S_S_S_S_S_S_S_S_S_S_S_S_S_S_S_S_S_S_S_S_S_S_S_S_S_S_S_S_S_S_S_S_S_S_S_S_S_S_S_S_S_S_S_S_S_S_S_S_S_S_S_S_S_S_S_S_S_S_S_S_S_S_S_S_S_S_S_S_S_S_S_S_S_S_S_S_S_S_S_S_S_S_S_S_S_S_S_S_S_S_S_S_S_S_S_S_S_S_S_S_S_S_S_S_S_S_S_S_S_S_S_S_S_S_S_S_S_S_S_S_S_S_S_S_S_S_S_S_S_S_S_S_S_S_S_S_S_S_S_S_S_S_S_S_S_S_S_S_S_S_S_S_S_S_S_S_S_S_S_S_S_S_S_S_S_S_S_S_S_S_S_S_S_S_S_S_S_S_S_S_S_S_S_S_S_S_S_S_S_S_S_S_S_S_S_S_S_S_S_S_S_S_S_S_S_S_S_S_S_S_S_S_S_S_S_S_S_S_S_S_S_S_S_S_S_S_S_S_S_S_S_S_S_S_S_S_S_S_S_S_S_S_S_S_S_S_S_S_S_S_S_S_S_S_S_S_S_S_S_S_S_S_S_S_S_S_S_S_S_S_S_S_S_S_S_S_S_S_S_S_S_S_S_S_S_S_S_S_S_S_S_S_S_S_S_S_S_S_S_S_S_S_S_S_S_S_S_S_S_S_S_S_S_S_S_S_S_S_S_S_S_S_S_S_S_S_S_S_S_S_S_S_S_S_S_S_S_S_S_S_S_S_S_S_S_S_S_S_S_S_S_S_S_S_S_S_S_S_S_S_S_S_S_S_S_S_S_S_S_S_S_S_S_S_S_S_S_S_S_S_S_S_S_S_S_S_S_S_S_S_S_S_S_S_S_S_S_S_S_S_S_S_S_S_S_S_S_S_S_S_S_S_S_S_S_S_S_S_S_S_S_S_S_S_S_S_S_S_S_S_S_S_S_S_S_S_S_S_S_S_S_S_S_S_S_S_S_S_S_S_S_S_S_S_S_S_S_S_S_S_S_S_S_S_S_S_S_S_S_S_S_S_S_S_S_S_S_S_S_S_S_S_S_S_S_S_S_S_S_S_S_S_S_S_S_S_S_S_S_S_S_S_S_S_S_S_S_S_S_S_S_S_S_S_S_S_S_S_S_S_S_S_S_S_S_S_S_S_S_S_S_S_S_S_S_S_S_S_S_S_S_S_S_S_S_S_S_S_S_S_S_S_S_S_S_S_S_S_S_S_S_S_S_S_S_S_S_S_S_S_S_S_S_S_S_S_S_S_S_S_S_S_S_S_S_S_S_S_S_S_S_S_S_S_S_S_S_S_S_S_S_S_S_S_S_S_S_S_S_S_S_S_S_S_S_S_S_S_S_S_S_S_S_S_S_S_S_S_S_S_S_S_S_S_S_S_S_S_S_S_S_S_S_S_S_S_S_S_S_S_S_S_S_S_S_S_S_S_S_S_S_S_S_S_S_S_S_S_S_S_S_S_S_S_S_S_S_S_S_S_S_S_S_S_S_S_S_S_S_S_S_S_S_S_S_S_S_S_S_S_S_S_S_S_S_S_S_S_S_S_S_S_S_S_S_S_S_S_S_S_S_S_S_S_S_S_S_S_S_S_S_S_S_S_S_S_S_S_S_S_S_S_S_S_S_S_S_S_S_S_S_S_S_S_S_S_S_S_S_S_S_S_S_S_S_S_S_S_S_S_S__param_558];
	ld.param.u64 	%rd560, [_Z4racePiS_S_S_S_S_S_S_S_S_S_S_S_S_S_S_S_S_S_S_S_S_S_S_S_S_S_S_S_S_S_S_S_S_S_S_S_S_S_S_S_S_S_S_S_S_S_S_S_S_S_S_S_S_S_S_S_S_S_S_S_S_S_S_S_S_S_S_S_S_S_S_S_S_S_S_S_S_S_S_S_S_S_S_S_S_S_S_S_S_S_S_S_S_S_S_S_S_S_S_S_S_S_S_S_S_S_S_S_S_S_S_S_S_S_S_S_S_S_S_S_S_S_S_S_S_S_S_S_S_S_S_S_S_S_S_S_S_S_S_S_S_S_S_S_S_S_S_S_S_S_S_S_S_S_S_S_S_S_S_S_S_S_S_S_S_S_S_S_S_S_S_S_S_S_S_S_S_S_S_S_S_S_S_S_S_S_S_S_S_S_S_S_S_S_S_S_S_S_S_S_S_S_S_S_S_S_S_S_S_S_S_S_S_S_S_S_S_S_S_S_S_S_S_S_S_S_S_S_S_S_S_S_S_S_S_S_S_S_S_S_S_S_S_S_S_S_S_S_S_S_S_S_S_S_S_S_S_S_S_S_S_S_S_S_S_S_S_S_S_S_S_S_S_S_S_S_S_S_S_S_S_S_S_S_S_S_S_S_S_S_S_S_S_S_S_S_S_S_S_S_S_S_S_S_S_S_S_S_S_S_S_S_S_S_S_S_S_S_S_S_S_S_S_S_S_S_S_S_S_S_S_S_S_S_S_S_S_S_S_S_S_S_S_S_S_S_S_S_S_S_S_S_S_S_S_S_S_S_S_S_S_S_S_S_S_S_S_S_S_S_S_S_S_S_S_S_S_S_S_S_S_S_S_S_S_S_S_S_S_S_S_S_S_S_S_S_S_S_S_S_S_S_S_S_S_S_S_S_S_S_S_S_S_S_S_S_S_S_S_S_S_S_S_S_S_S_S_S_S_S_S_S_S_S_S_S_S_S_S_S_S_S_S_S_S_S_S_S_S_S_S_S_S_S_S_S_S_S_S_S_S_S_S_S_S_S_S_S_S_S_S_S_S_S_S_S_S_S_S_S_S_S_S_S_S_S_S_S_S_S_S_S_S_S_S_S_S_S_S_S_S_S_S_S_S_S_S_S_S_S_S_S_S_S_S_S_S_S_S_S_S_S_S_S_S_S_S_S_S_S_S_S_S_S_S_S_S_S_S_S_S_S_S_S_S_S_S_S_S_S_S_S_S_S_S_S_S_S_S_S_S_S_S_S_S_S_S_S_S_S_S_S_S_S_S_S_S_S_S_S_S_S_S_S_S_S_S_S_S_S_S_S_S_S_S_S_S_S_S_S_S_S_S_S_S_S_S_S_S_S_S_S_S_S_S_S_S_S_S_S_S_S_S_S_S_S_S_S_S_S_S_S_S_S_S_S_S_S_S_S_S_S_S_S_S_S_S_S_S_S_S_S_S_S_S_S_S_S_S_S_S_S_S_S_S_S_S_S_S_S_S_S_S_S_S_S_S_S_S_S_S_S_S_S_S_S_S_S_S_S_S_S_S_S_S_S_S_S_S_S_S_S_S_S_S_S_S_S_S_S_S_S_S_S_S_S_S_S_S_S_S_S_S_S_S_S_S_S_S_S_S_S_S_S_S_S_S_S_S_S_S_S_S_S_S_S_S_S_S_S_S_S_S_S_S_S_S_S_S_S_S_S_S_S_S_S_S_S_S_S_S_S_S_S_S_S_S_S_S_S_S_S_S_S_S_S_S_S_S_S_S_S_S_S_S_S_S_S_S_S_S_S_S_S_S_S_S_S_S_S_S_S_S_S_S_S_S_S_S_S_S_S_S_S_S_S_S_S_S_S_S_S_S_S_S_S_S_S_S_S_S_S_S_S_S_S_S_S_S_S_S_S_S_S_S_S_S_S_S_S_S_S_S_S_S_S_S_S_S_S_S_S_S_S_S_S_S_S_S_S_S_S_S_S_S_S_S_S_S_S_S_S_S_S_S_S_S_S_S_S_S_S_S_S_S_S_S_S_S_S_S_S_S_S_S_S_S_S_S_S_S_S_S_S_S_S_S_S_S_S_S_S_S_S_S_S_S_S_S_S_S_S_S_S_S_S_S_S_S_S_S_S_S_S_S_S_S_S_S_S_S_S_S_S_S_S_S_S_S_S_S_S_S_S_S_S_S_S_S_S_S_S_S_S_S_S_S_S_S_S_S_S_S_S_S_S_S_S_S_S_S_S_S_S_S_S_S_S_S_S_S_S_S_S_S_S_S_S_S_S_S_S_S__param_559];
	ld.param.u64 	%rd561, [_Z4racePiS_S_S_S_S_S_S_S_S_S_S_S_S_S_S_S_S_S_S_S_S_S_S_S_S_S_S_S_S_S_S_S_S_S_S_S_S_S_S_S_S_S_S_S_S_S_S_S_S_S_S_S_S_S_S_S_S_S_S_S_S_S_S_S_S_S_S_S_S_S_S_S_S_S_S_S_S_S_S_S_S_S_S_S_S_S_S_S_S_S_S_S_S_S_S_S_S_S_S_S_S_S_S_S_S_S_S_S_S_S_S_S_S_S_S_S_S_S_S_S_S_S_S_S_S_S_S_S_S_S_S_S_S_S_S_S_S_S_S_S_S_S_S_S_S_S_S_S_S_S_S_S_S_S_S_S_S_S_S_S_S_S_S_S_S_S_S_S_S_S_S_S_S_S_S_S_S_S_S_S_S_S_S_S_S_S_S_S_S_S_S_S_S_S_S_S_S_S_S_S_S_S_S_S_S_S_S_S_S_S_S_S_S_S_S_S_S_S_S_S_S_S_S_S_S_S_S_S_S_S_S_S_S_S_S_S_S_S_S_S_S_S_S_S_S_S_S_S_S_S_S_S_S_S_S_S_S_S_S_S_S_S_S_S_S_S_S_S_S_S_S_S_S_S_S_S_S_S_S_S_S_S_S_S_S_S_S_S_S_S_S_S_S_S_S_S_S_S_S_S_S_S_S_S_S_S_S_S_S_S_S_S_S_S_S_S_S_S_S_S_S_S_S_S_S_S_S_S_S_S_S_S_S_S_S_S_S_S_S_S_S_S_S_S_S_S_S_S_S_S_S_S_S_S_S_S_S_S_S_S_S_S_S_S_S_S_S_S_S_S_S_S_S_S_S_S_S_S_S_S_S_S_S_S_S_S_S_S_S_S_S_S_S_S_S_S_S_S_S_S_S_S_S_S_S_S_S_S_S_S_S_S_S_S_S_S_S_S_S_S_S_S_S_S_S_S_S_S_S_S_S_S_S_S_S_S_S_S_S_S_S_S_S_S_S_S_S_S_S_S_S_S_S_S_S_S_S_S_S_S_S_S_S_S_S_S_S_S_S_S_S_S_S_S_S_S_S_S_S_S_S_S_S_S_S_S_S_S_S_S_S_S_S_S_S_S_S_S_S_S_S_S_S_S_S_S_S_S_S_S_S_S_S_S_S_S_S_S_S_S_S_S_S_S_S_S_S_S_S_S_S_S_S_S_S_S_S_S_S_S_S_S_S_S_S_S_S_S_S_S_S_S_S_S_S_S_S_S_S_S_S_S_S_S_S_S_S_S_S_S_S_S_S_S_S_S_S_S_S_S_S_S_S_S_S_S_S_S_S_S_S_S_S_S_S_S_S_S_S_S_S_S_S_S_S_S_S_S_S_S_S_S_S_S_S_S_S_S_S_S_S_S_S_S_S_S_S_S_S_S_S_S_S_S_S_S_S_S_S_S_S_S_S_S_S_S_S_S_S_S_S_S_S_S_S_S_S_S_S_S_S_S_S_S_S_S_S_S_S_S_S_S_S_S_S_S_S_S_S_S_S_S_S_S_S_S_S_S_S_S_S_S_S_S_S_S_S_S_S_S_S_S_S_S_S_S_S_S_S_S_S_S_S_S_S_S_S_S_S_S_S_S_S_S_S_S_S_S_S_S_S_S_S_S_S_S_S_S_S_S_S_S_S_S_S_S_S_S_S_S_S_S_S_S_S_S_S_S_S_S_S_S_S_S_S_S_S_S_S_S_S_S_S_S_S_S_S_S_S_S_S_S_S_S_S_S_S_S_S_S_S_S_S_S_S_S_S_S_S_S_S_S_S_S_S_S_S_S_S_S_S_S_S_S_S_S_S_S_S_S_S_S_S_S_S_S_S_S_S_S_S_S_S_S_S_S_S_S_S_S_S_S_S_S_S_S_S_S_S_S_S_S_S_S_S_S_S_S_S_S_S_S_S_S_S_S_S_S_S_S_S_S_S_S_S_S_S_S_S_S_S_S_S_S_S_S_S_S_S_S_S_S_S_S_S_S_S_S_S_S_S_S_S_S_S_S_S_S_S_S_S_S_S_S_S_S_S_S_S_S_S_S_S_S_S_S_S_S_S_S_S_S_S_S_S_S_S_S_S_S_S_S_S_S_S_S_S_S_S_S_S_S_S_S_S_S_S_S_S_S_S_S_S_S_S_S_S_S_S_S_S_S_S_S_S_S_S_S_S_S_S_S_S_S_S_S_S_S_S_S_S_S_S_S_S_S_S_S_S_S_S_S_S_S_S_S_S_S_S_S_S_S_S_S_S_S_S_S_S_S_S_S_S__param_560];
	ld.param.u64 	%rd562, [_Z4racePiS_S_S_S_S_S_S_S_S_S_S_S_S_S_S_S_S_S_S_S_S_S_S_S_S_S_S_S_S_S_S_S_S_S_S_S_S_S_S_S_S_S_S_S_S_S_S_S_S_S_S_S_S_S_S_S_S_S_S_S_S_S_S_S_S_S_S_S_S_S_S_S_S_S_S_S_S_S_S_S_S_S_S_S_S_S_S_S_S_S_S_S_S_S_S_S_S_S_S_S_S_S_S_S_S_S_S_S_S_S_S_S_S_S_S_S_S_S_S_S_S_S_S_S_S_S_S_S_S_S_S_S_S_S_S_S_S_S_S_S_S_S_S_S_S_S_S_S_S_S_S_S_S_S_S_S_S_S_S_S_S_S_S_S_S_S_S_S_S_S_S_S_S_S_S_S_S_S_S_S_S_S_S_S_S_S_S_S_S_S_S_S_S_S_S_S_S_S_S_S_S_S_S_S_S_S_S_S_S_S_S_S_S_S_S_S_S_S_S_S_S_S_S_S_S_S_S_S_S_S_S_S_S_S_S_S_S_S_S_S_S_S_S_S_S_S_S_S_S_S_S_S_S_S_S_S_S_S_S_S_S_S_S_S_S_S_S_S_S_S_S_S_S_S_S_S_S_S_S_S_S_S_S_S_S_S_S_S_S_S_S_S_S_S_S_S_S_S_S_S_S_S_S_S_S_S_S_S_S_S_S_S_S_S_S_S_S_S_S_S_S_S_S_S_S_S_S_S_S_S_S_S_S_S_S_S_S_S_S_S_S_S_S_S_S_S_S_S_S_S_S_S_S_S_S_S_S_S_S_S_S_S_S_S_S_S_S_S_S_S_S_S_S_S_S_S_S_S_S_S_S_S_S_S_S_S_S_S_S_S_S_S_S_S_S_S_S_S_S_S_S_S_S_S_S_S_S_S_S_S_S_S_S_S_S_S_S_S_S_S_S_S_S_S_S_S_S_S_S_S_S_S_S_S_S_S_S_S_S_S_S_S_S_S_S_S_S_S_S_S_S_S_S_S_S_S_S_S_S_S_S_S_S_S_S_S_S_S_S_S_S_S_S_S_S_S_S_S_S_S_S_S_S_S_S_S_S_S_S_S_S_S_S_S_S_S_S_S_S_S_S_S_S_S_S_S_S_S_S_S_S_S_S_S_S_S_S_S_S_S_S_S_S_S_S_S_S_S_S_S_S_S_S_S_S_S_S_S_S_S_S_S_S_S_S_S_S_S_S_S_S_S_S_S_S_S_S_S_S_S_S_S_S_S_S_S_S_S_S_S_S_S_S_S_S_S_S_S_S_S_S_S_S_S_S_S_S_S_S_S_S_S_S_S_S_S_S_S_S_S_S_S_S_S_S_S_S_S_S_S_S_S_S_S_S_S_S_S_S_S_S_S_S_S_S_S_S_S_S_S_S_S_S_S_S_S_S_S_S_S_S_S_S_S_S_S_S_S_S_S_S_S_S_S_S_S_S_S_S_S_S_S_S_S_S_S_S_S_S_S_S_S_S_S_S_S_S_S_S_S_S_S_S_S_S_S_S_S_S_S_S_S_S_S_S_S_S_S_S_S_S_S_S_S_S_S_S_S_S_S_S_S_S_S_S_S_S_S_S_S_S_S_S_S_S_S_S_S_S_S_S_S_S_S_S_S_S_S_S_S_S_S_S_S_S_S_S_S_S_S_S_S_S_S_S_S_S_S_S_S_S_S_S_S_S_S_S_S_S_S_S_S_S_S_S_S_S_S_S_S_S_S_S_S_S_S_S_S_S_S_S_S_S_S_S_S_S_S_S_S_S_S_S_S_S_S_S_S_S_S_S_S_S_S_S_S_S_S_S_S_S_S_S_S_S_S_S_S_S_S_S_S_S_S_S_S_S_S_S_S_S_S_S_S_S_S_S_S_S_S_S_S_S_S_S_S_S_S_S_S_S_S_S_S_S_S_S_S_S_S_S_S_S_S_S_S_S_S_S_S_S_S_S_S_S_S_S_S_S_S_S_S_S_S_S_S_S_S_S_S_S_S_S_S_S_S_S_S_S_S_S_S_S_S_S_S_S_S_S_S_S_S_S_S_S_S_S_S_S_S_S_S_S_S_S_S_S_S_S_S_S_S_S_S_S_S_S_S_S_S_S_S_S_S_S_S_S_S_S_S_S_S_S_S_S_S_S_S_S_S_S_S_S_S_S_S_S_S_S_S_S_S_S_S_S_S_S_S_S_S_S_S_S_S_S_S_S_S_S_S_S_S_S_S_S_S_S_S_S_S_S_S_S_S_S_S_S_S_S_S_S_S_S__param_561];
	ld.param.u64 	%rd563, [_Z4racePiS_S_S_S_S_S_S_S_S_S_S_S_S_S_S_S_S_S_S_S_S_S_S_S_S_S_S_S_S_S_S_S_S_S_S_S_S_S_S_S_S_S_S_S_S_S_S_S_S_S_S_S_S_S_S_S_S_S_S_S_S_S_S_S_S_S_S_S_S_S_S_S_S_S_S_S_S_S_S_S_S_S_S_S_S_S_S_S_S_S_S_S_S_S_S_S_S_S_S_S_S_S_S_S_S_S_S_S_S_S_S_S_S_S_S_S_S_S_S_S_S_S_S_S_S_S_S_S_S_S_S_S_S_S_S_S_S_S_S_S_S_S_S_S_S_S_S_S_S_S_S_S_S_S_S_S_S_S_S_S_S_S_S_S_S_S_S_S_S_S_S_S_S_S_S_S_S_S_S_S_S_S_S_S_S_S_S_S_S_S_S_S_S_S_S_S_S_S_S_S_S_S_S_S_S_S_S_S_S_S_S_S_S_S_S_S_S_S_S_S_S_S_S_S_S_S_S_S_S_S_S_S_S_S_S_S_S_S_S_S_S_S_S_S_S_S_S_S_S_S_S_S_S_S_S_S_S_S_S_S_S_S_S_S_S_S_S_S_S_S_S_S_S_S_S_S_S_S_S_S_S_S_S_S_S_S_S_S_S_S_S_S_S_S_S_S_S_S_S_S_S_S_S_S_S_S_S_S_S_S_S_S_S_S_S_S_S_S_S_S_S_S_S_S_S_S_S_S_S_S_S_S_S_S_S_S_S_S_S_S_S_S_S_S_S_S_S_S_S_S_S_S_S_S_S_S_S_S_S_S_S_S_S_S_S_S_S_S_S_S_S_S_S_S_S_S_S_S_S_S_S_S_S_S_S_S_S_S_S_S_S_S_S_S_S_S_S_S_S_S_S_S_S_S_S_S_S_S_S_S_S_S_S_S_S_S_S_S_S_S_S_S_S_S_S_S_S_S_S_S_S_S_S_S_S_S_S_S_S_S_S_S_S_S_S_S_S_S_S_S_S_S_S_S_S_S_S_S_S_S_S_S_S_S_S_S_S_S_S_S_S_S_S_S_S_S_S_S_S_S_S_S_S_S_S_S_S_S_S_S_S_S_S_S_S_S_S_S_S_S_S_S_S_S_S_S_S_S_S_S_S_S_S_S_S_S_S_S_S_S_S_S_S_S_S_S_S_S_S_S_S_S_S_S_S_S_S_S_S_S_S_S_S_S_S_S_S_S_S_S_S_S_S_S_S_S_S_S_S_S_S_S_S_S_S_S_S_S_S_S_S_S_S_S_S_S_S_S_S_S_S_S_S_S_S_S_S_S_S_S_S_S_S_S_S_S_S_S_S_S_S_S_S_S_S_S_S_S_S_S_S_S_S_S_S_S_S_S_S_S_S_S_S_S_S_S_S_S_S_S_S_S_S_S_S_S_S_S_S_S_S_S_S_S_S_S_S_S_S_S_S_S_S_S_S_S_S_S_S_S_S_S_S_S_S_S_S_S_S_S_S_S_S_S_S_S_S_S_S_S_S_S_S_S_S_S_S_S_S_S_S_S_S_S_S_S_S_S_S_S_S_S_S_S_S_S_S_S_S_S_S_S_S_S_S_S_S_S_S_S_S_S_S_S_S_S_S_S_S_S_S_S_S_S_S_S_S_S_S_S_S_S_S_S_S_S_S_S_S_S_S_S_S_S_S_S_S_S_S_S_S_S_S_S_S_S_S_S_S_S_S_S_S_S_S_S_S_S_S_S_S_S_S_S_S_S_S_S_S_S_S_S_S_S_S_S_S_S_S_S_S_S_S_S_S_S_S_S_S_S_S_S_S_S_S_S_S_S_S_S_S_S_S_S_S_S_S_S_S_S_S_S_S_S_S_S_S_S_S_S_S_S_S_S_S_S_S_S_S_S_S_S_S_S_S_S_S_S_S_S_S_S_S_S_S_S_S_S_S_S_S_S_S_S_S_S_S_S_S_S_S_S_S_S_S_S_S_S_S_S_S_S_S_S_S_S_S_S_S_S_S_S_S_S_S_S_S_S_S_S_S_S_S_S_S_S_S_S_S_S_S_S_S_S_S_S_S_S_S_S_S_S_S_S_S_S_S_S_S_S_S_S_S_S_S_S_S_S_S_S_S_S_S_S_S_S_S_S_S_S_S_S_S_S_S_S_S_S_S_S_S_S_S_S_S_S_S_S_S_S_S_S_S_S_S_S_S_S_S_S_S_S_S_S_S_S_S_S_S_S_S_S_S_S_S_S_S_S_S_S_S_S_S_S_S_S_S_S_S_S_S_S_S__param_562];
	ld.param.u64 	%rd564, [_Z4racePiS_S_S_S_S_S_S_S_S_S_S_S_S_S_S_S_S_S_S_S_S_S_S_S_S_S_S_S_S_S_S_S_S_S_S_S_S_S_S_S_S_S_S_S_S_S_S_S_S_S_S_S_S_S_S_S_S_S_S_S_S_S_S_S_S_S_S_S_S_S_S_S_S_S_S_S_S_S_S_S_S_S_S_S_S_S_S_S_S_S_S_S_S_S_S_S_S_S_S_S_S_S_S_S_S_S_S_S_S_S_S_S_S_S_S_S_S_S_S_S_S_S_S_S_S_S_S_S_S_S_S_S_S_S_S_S_S_S_S_S_S_S_S_S_S_S_S_S_S_S_S_S_S_S_S_S_S_S_S_S_S_S_S_S_S_S_S_S_S_S_S_S_S_S_S_S_S_S_S_S_S_S_S_S_S_S_S_S_S_S_S_S_S_S_S_S_S_S_S_S_S_S_S_S_S_S_S_S_S_S_S_S_S_S_S_S_S_S_S_S_S_S_S_S_S_S_S_S_S_S_S_S_S_S_S_S_S_S_S_S_S_S_S_S_S_S_S_S_S_S_S_S_S_S_S_S_S_S_S_S_S_S_S_S_S_S_S_S_S_S_S_S_S_S_S_S_S_S_S_S_S_S_S_S_S_S_S_S_S_S_S_S_S_S_S_S_S_S_S_S_S_S_S_S_S_S_S_S_S_S_S_S_S_S_S_S_S_S_S_S_S_S_S_S_S_S_S_S_S_S_S_S_S_S_S_S_S_S_S_S_S_S_S_S_S_S_S_S_S_S_S_S_S_S_S_S_S_S_S_S_S_S_S_S_S_S_S_S_S_S_S_S_S_S_S_S_S_S_S_S_S_S_S_S_S_S_S_S_S_S_S_S_S_S_S_S_S_S_S_S_S_S_S_S_S_S_S_S_S_S_S_S_S_S_S_S_S_S_S_S_S_S_S_S_S_S_S_S_S_S_S_S_S_S_S_S_S_S_S_S_S_S_S_S_S_S_S_S_S_S_S_S_S_S_S_S_S_S_S_S_S_S_S_S_S_S_S_S_S_S_S_S_S_S_S_S_S_S_S_S_S_S_S_S_S_S_S_S_S_S_S_S_S_S_S_S_S_S_S_S_S_S_S_S_S_S_S_S_S_S_S_S_S_S_S_S_S_S_S_S_S_S_S_S_S_S_S_S_S_S_S_S_S_S_S_S_S_S_S_S_S_S_S_S_S_S_S_S_S_S_S_S_S_S_S_S_S_S_S_S_S_S_S_S_S_S_S_S_S_S_S_S_S_S_S_S_S_S_S_S_S_S_S_S_S_S_S_S_S_S_S_S_S_S_S_S_S_S_S_S_S_S_S_S_S_S_S_S_S_S_S_S_S_S_S_S_S_S_S_S_S_S_S_S_S_S_S_S_S_S_S_S_S_S_S_S_S_S_S_S_S_S_S_S_S_S_S_S_S_S_S_S_S_S_S_S_S_S_S_S_S_S_S_S_S_S_S_S_S_S_S_S_S_S_S_S_S_S_S_S_S_S_S_S_S_S_S_S_S_S_S_S_S_S_S_S_S_S_S_S_S_S_S_S_S_S_S_S_S_S_S_S_S_S_S_S_S_S_S_S_S_S_S_S_S_S_S_S_S_S_S_S_S_S_S_S_S_S_S_S_S_S_S_S_S_S_S_S_S_S_S_S_S_S_S_S_S_S_S_S_S_S_S_S_S_S_S_S_S_S_S_S_S_S_S_S_S_S_S_S_S_S_S_S_S_S_S_S_S_S_S_S_S_S_S_S_S_S_S_S_S_S_S_S_S_S_S_S_S_S_S_S_S_S_S_S_S_S_S_S_S_S_S_S_S_S_S_S_S_S_S_S_S_S_S_S_S_S_S_S_S_S_S_S_S_S_S_S_S_S_S_S_S_S_S_S_S_S_S_S_S_S_S_S_S_S_S_S_S_S_S_S_S_S_S_S_S_S_S_S_S_S_S_S_S_S_S_S_S_S_S_S_S_S_S_S_S_S_S_S_S_S_S_S_S_S_S_S_S_S_S_S_S_S_S_S_S_S_S_S_S_S_S_S_S_S_S_S_S_S_S_S_S_S_S_S_S_S_S_S_S_S_S_S_S_S_S_S_S_S_S_S_S_S_S_S_S_S_S_S_S_S_S_S_S_S_S_S_S_S_S_S_S_S_S_S_S_S_S_S_S_S_S_S_S_S_S_S_S_S_S_S_S_S_S_S_S_S_S_S_S_S_S_S_S_S_S_S_S_S_S_S_S_S_S_S_S_S_S_S_S_S_S__param_563];
	ld.param.u64 	%rd565, [_Z4racePiS_S_S_S_S_S_S_S_S_S_S_S_S_S_S_S_S_S_S_S_S_S_S_S_S_S_S_S_S_S_S_S_S_S_S_S_S_S_S_S_S_S_S_S_S_S_S_S_S_S_S_S_S_S_S_S_S_S_S_S_S_S_S_S_S_S_S_S_S_S_S_S_S_S_S_S_S_S_S_S_S_S_S_S_S_S_S_S_S_S_S_S_S_S_S_S_S_S_S_S_S_S_S_S_S_S_S_S_S_S_S_S_S_S_S_S_S_S_S_S_S_S_S_S_S_S_S_S_S_S_S_S_S_S_S_S_S_S_S_S_S_S_S_S_S_S_S_S_S_S_S_S_S_S_S_S_S_S_S_S_S_S_S_S_S_S_S_S_S_S_S_S_S_S_S_S_S_S_S_S_S_S_S_S_S_S_S_S_S_S_S_S_S_S_S_S_S_S_S_S_S_S_S_S_S_S_S_S_S_S_S_S_S_S_S_S_S_S_S_S_S_S_S_S_S_S_S_S_S_S_S_S_S_S_S_S_S_S_S_S_S_S_S_S_S_S_S_S_S_S_S_S_S_S_S_S_S_S_S_S_S_S_S_S_S_S_S_S_S_S_S_S_S_S_S_S_S_S_S_S_S_S_S_S_S_S_S_S_S_S_S_S_S_S_S_S_S_S_S_S_S_S_S_S_S_S_S_S_S_S_S_S_S_S_S_S_S_S_S_S_S_S_S_S_S_S_S_S_S_S_S_S_S_S_S_S_S_S_S_S_S_S_S_S_S_S_S_S_S_S_S_S_S_S_S_S_S_S_S_S_S_S_S_S_S_S_S_S_S_S_S_S_S_S_S_S_S_S_S_S_S_S_S_S_S_S_S_S_S_S_S_S_S_S_S_S_S_S_S_S_S_S_S_S_S_S_S_S_S_S_S_S_S_S_S_S_S_S_S_S_S_S_S_S_S_S_S_S_S_S_S_S_S_S_S_S_S_S_S_S_S_S_S_S_S_S_S_S_S_S_S_S_S_S_S_S_S_S_S_S_S_S_S_S_S_S_S_S_S_S_S_S_S_S_S_S_S_S_S_S_S_S_S_S_S_S_S_S_S_S_S_S_S_S_S_S_S_S_S_S_S_S_S_S_S_S_S_S_S_S_S_S_S_S_S_S_S_S_S_S_S_S_S_S_S_S_S_S_S_S_S_S_S_S_S_S_S_S_S_S_S_S_S_S_S_S_S_S_S_S_S_S_S_S_S_S_S_S_S_S_S_S_S_S_S_S_S_S_S_S_S_S_S_S_S_S_S_S_S_S_S_S_S_S_S_S_S_S_S_S_S_S_S_S_S_S_S_S_S_S_S_S_S_S_S_S_S_S_S_S_S_S_S_S_S_S_S_S_S_S_S_S_S_S_S_S_S_S_S_S_S_S_S_S_S_S_S_S_S_S_S_S_S_S_S_S_S_S_S_S_S_S_S_S_S_S_S_S_S_S_S_S_S_S_S_S_S_S_S_S_S_S_S_S_S_S_S_S_S_S_S_S_S_S_S_S_S_S_S_S_S_S_S_S_S_S_S_S_S_S_S_S_S_S_S_S_S_S_S_S_S_S_S_S_S_S_S_S_S_S_S_S_S_S_S_S_S_S_S_S_S_S_S_S_S_S_S_S_S_S_S_S_S_S_S_S_S_S_S_S_S_S_S_S_S_S_S_S_S_S_S_S_S_S_S_S_S_S_S_S_S_S_S_S_S_S_S_S_S_S_S_S_S_S_S_S_S_S_S_S_S_S_S_S_S_S_S_S_S_S_S_S_S_S_S_S_S_S_S_S_S_S_S_S_S_S_S_S_S_S_S_S_S_S_S_S_S_S_S_S_S_S_S_S_S_S_S_S_S_S_S_S_S_S_S_S_S_S_S_S_S_S_S_S_S_S_S_S_S_S_S_S_S_S_S_S_S_S_S_S_S_S_S_S_S_S_S_S_S_S_S_S_S_S_S_S_S_S_S_S_S_S_S_S_S_S_S_S_S_S_S_S_S_S_S_S_S_S_S_S_S_S_S_S_S_S_S_S_S_S_S_S_S_S_S_S_S_S_S_S_S_S_S_S_S_S_S_S_S_S_S_S_S_S_S_S_S_S_S_S_S_S_S_S_S_S_S_S_S_S_S_S_S_S_S_S_S_S_S_S_S_S_S_S_S_S_S_S_S_S_S_S_S_S_S_S_S_S_S_S_S_S_S_S_S_S_S_S_S_S_S_S_S_S_S_S_S_S_S_S_S_S_S_S_S_S_S_S_S_S_S_S_S__param_564];
	ld.param.u64 	%rd566, [_Z4racePiS_S_S_S_S_S_S_S_S_S_S_S_S_S_S_S_S_S_S_S_S_S_S_S_S_S_S_S_S_S_S_S_S_S_S_S_S_S_S_S_S_S_S_S_S_S_S_S_S_S_S_S_S_S_S_S_S_S_S_S_S_S_S_S_S_S_S_S_S_S_S_S_S_S_S_S_S_S_S_S_S_S_S_S_S_S_S_S_S_S_S_S_S_S_S_S_S_S_S_S_S_S_S_S_S_S_S_S_S_S_S_S_S_S_S_S_S_S_S_S_S_S_S_S_S_S_S_S_S_S_S_S_S_S_S_S_S_S_S_S_S_S_S_S_S_S_S_S_S_S_S_S_S_S_S_S_S_S_S_S_S_S_S_S_S_S_S_S_S_S_S_S_S_S_S_S_S_S_S_S_S_S_S_S_S_S_S_S_S_S_S_S_S_S_S_S_S_S_S_S_S_S_S_S_S_S_S_S_S_S_S_S_S_S_S_S_S_S_S_S_S_S_S_S_S_S_S_S_S_S_S_S_S_S_S_S_S_S_S_S_S_S_S_S_S_S_S_S_S_S_S_S_S_S_S_S_S_S_S_S_S_S_S_S_S_S_S_S_S_S_S_S_S_S_S_S_S_S_S_S_S_S_S_S_S_S_S_S_S_S_S_S_S_S_S_S_S_S_S_S_S_S_S_S_S_S_S_S_S_S_S_S_S_S_S_S_S_S_S_S_S_S_S_S_S_S_S_S_S_S_S_S_S_S_S_S_S_S_S_S_S_S_S_S_S_S_S_S_S_S_S_S_S_S_S_S_S_S_S_S_S_S_S_S_S_S_S_S_S_S_S_S_S_S_S_S_S_S_S_S_S_S_S_S_S_S_S_S_S_S_S_S_S_S_S_S_S_S_S_S_S_S_S_S_S_S_S_S_S_S_S_S_S_S_S_S_S_S_S_S_S_S_S_S_S_S_S_S_S_S_S_S_S_S_S_S_S_S_S_S_S_S_S_S_S_S_S_S_S_S_S_S_S_S_S_S_S_S_S_S_S_S_S_S_S_S_S_S_S_S_S_S_S_S_S_S_S_S_S_S_S_S_S_S_S_S_S_S_S_S_S_S_S_S_S_S_S_S_S_S_S_S_S_S_S_S_S_S_S_S_S_S_S_S_S_S_S_S_S_S_S_S_S_S_S_S_S_S_S_S_S_S_S_S_S_S_S_S_S_S_S_S_S_S_S_S_S_S_S_S_S_S_S_S_S_S_S_S_S_S_S_S_S_S_S_S_S_S_S_S_S_S_S_S_S_S_S_S_S_S_S_S_S_S_S_S_S_S_S_S_S_S_S_S_S_S_S_S_S_S_S_S_S_S_S_S_S_S_S_S_S_S_S_S_S_S_S_S_S_S_S_S_S_S_S_S_S_S_S_S_S_S_S_S_S_S_S_S_S_S_S_S_S_S_S_S_S_S_S_S_S_S_S_S_S_S_S_S_S_S_S_S_S_S_S_S_S_S_S_S_S_S_S_S_S_S_S_S_S_S_S_S_S_S_S_S_S_S_S_S_S_S_S_S_S_S_S_S_S_S_S_S_S_S_S_S_S_S_S_S_S_S_S_S_S_S_S_S_S_S_S_S_S_S_S_S_S_S_S_S_S_S_S_S_S_S_S_S_S_S_S_S_S_S_S_S_S_S_S_S_S_S_S_S_S_S_S_S_S_S_S_S_S_S_S_S_S_S_S_S_S_S_S_S_S_S_S_S_S_S_S_S_S_S_S_S_S_S_S_S_S_S_S_S_S_S_S_S_S_S_S_S_S_S_S_S_S_S_S_S_S_S_S_S_S_S_S_S_S_S_S_S_S_S_S_S_S_S_S_S_S_S_S_S_S_S_S_S_S_S_S_S_S_S_S_S_S_S_S_S_S_S_S_S_S_S_S_S_S_S_S_S_S_S_S_S_S_S_S_S_S_S_S_S_S_S_S_S_S_S_S_S_S_S_S_S_S_S_S_S_S_S_S_S_S_S_S_S_S_S_S_S_S_S_S_S_S_S_S_S_S_S_S_S_S_S_S_S_S_S_S_S_S_S_S_S_S_S_S_S_S_S_S_S_S_S_S_S_S_S_S_S_S_S_S_S_S_S_S_S_S_S_S_S_S_S_S_S_S_S_S_S_S_S_S_S_S_S_S_S_S_S_S_S_S_S_S_S_S_S_S_S_S_S_S_S_S_S_S_S_S_S_S_S_S_S_S_S_S_S_S_S_S_S_S_S_S_S_S_S_S_S_S_S_S_S_S_S_S_S_S_S_S__param_565];
	ld.param.u64 	%rd567, [_Z4racePiS_S_S_S_S_S_S_S_S_S_S_S_S_S_S_S_S_S_S_S_S_S_S_S_S_S_S_S_S_S_S_S_S_S_S_S_S_S_S_S_S_S_S_S_S_S_S_S_S_S_S_S_S_S_S_S_S_S_S_S_S_S_S_S_S_S_S_S_S_S_S_S_S_S_S_S_S_S_S_S_S_S_S_S_S_S_S_S_S_S_S_S_S_S_S_S_S_S_S_S_S_S_S_S_S_S_S_S_S_S_S_S_S_S_S_S_S_S_S_S_S_S_S_S_S_S_S_S_S_S_S_S_S_S_S_S_S_S_S_S_S_S_S_S_S_S_S_S_S_S_S_S_S_S_S_S_S_S_S_S_S_S_S_S_S_S_S_S_S_S_S_S_S_S_S_S_S_S_S_S_S_S_S_S_S_S_S_S_S_S_S_S_S_S_S_S_S_S_S_S_S_S_S_S_S_S_S_S_S_S_S_S_S_S_S_S_S_S_S_S_S_S_S_S_S_S_S_S_S_S_S_S_S_S_S_S_S_S_S_S_S_S_S_S_S_S_S_S_S_S_S_S_S_S_S_S_S_S_S_S_S_S_S_S_S_S_S_S_S_S_S_S_S_S_S_S_S_S_S_S_S_S_S_S_S_S_S_S_S_S_S_S_S_S_S_S_S_S_S_S_S_S_S_S_S_S_S_S_S_S_S_S_S_S_S_S_S_S_S_S_S_S_S_S_S_S_S_S_S_S_S_S_S_S_S_S_S_S_S_S_S_S_S_S_S_S_S_S_S_S_S_S_S_S_S_S_S_S_S_S_S_S_S_S_S_S_S_S_S_S_S_S_S_S_S_S_S_S_S_S_S_S_S_S_S_S_S_S_S_S_S_S_S_S_S_S_S_S_S_S_S_S_S_S_S_S_S_S_S_S_S_S_S_S_S_S_S_S_S_S_S_S_S_S_S_S_S_S_S_S_S_S_S_S_S_S_S_S_S_S_S_S_S_S_S_S_S_S_S_S_S_S_S_S_S_S_S_S_S_S_S_S_S_S_S_S_S_S_S_S_S_S_S_S_S_S_S_S_S_S_S_S_S_S_S_S_S_S_S_S_S_S_S_S_S_S_S_S_S_S_S_S_S_S_S_S_S_S_S_S_S_S_S_S_S_S_S_S_S_S_S_S_S_S_S_S_S_S_S_S_S_S_S_S_S_S_S_S_S_S_S_S_S_S_S_S_S_S_S_S_S_S_S_S_S_S_S_S_S_S_S_S_S_S_S_S_S_S_S_S_S_S_S_S_S_S_S_S_S_S_S_S_S_S_S_S_S_S_S_S_S_S_S_S_S_S_S_S_S_S_S_S_S_S_S_S_S_S_S_S_S_S_S_S_S_S_S_S_S_S_S_S_S_S_S_S_S_S_S_S_S_S_S_S_S_S_S_S_S_S_S_S_S_S_S_S_S_S_S_S_S_S_S_S_S_S_S_S_S_S_S_S_S_S_S_S_S_S_S_S_S_S_S_S_S_S_S_S_S_S_S_S_S_S_S_S_S_S_S_S_S_S_S_S_S_S_S_S_S_S_S_S_S_S_S_S_S_S_S_S_S_S_S_S_S_S_S_S_S_S_S_S_S_S_S_S_S_S_S_S_S_S_S_S_S_S_S_S_S_S_S_S_S_S_S_S_S_S_S_S_S_S_S_S_S_S_S_S_S_S_S_S_S_S_S_S_S_S_S_S_S_S_S_S_S_S_S_S_S_S_S_S_S_S_S_S_S_S_S_S_S_S_S_S_S_S_S_S_S_S_S_S_S_S_S_S_S_S_S_S_S_S_S_S_S_S_S_S_S_S_S_S_S_S_S_S_S_S_S_S_S_S_S_S_S_S_S_S_S_S_S_S_S_S_S_S_S_S_S_S_S_S_S_S_S_S_S_S_S_S_S_S_S_S_S_S_S_S_S_S_S_S_S_S_S_S_S_S_S_S_S_S_S_S_S_S_S_S_S_S_S_S_S_S_S_S_S_S_S_S_S_S_S_S_S_S_S_S_S_S_S_S_S_S_S_S_S_S_S_S_S_S_S_S_S_S_S_S_S_S_S_S_S_S_S_S_S_S_S_S_S_S_S_S_S_S_S_S_S_S_S_S_S_S_S_S_S_S_S_S_S_S_S_S_S_S_S_S_S_S_S_S_S_S_S_S_S_S_S_S_S_S_S_S_S_S_S_S_S_S_S_S_S_S_S_S_S_S_S_S_S_S_S_S_S_S_S_S_S_S_S_S_S_S_S_S_S_S_S_S_S_S_S__param_566];
	ld.param.u64 	%rd568, [_Z4racePiS_S_S_S_S_S_S_S_S_S_S_S_S_S_S_S_S_S_S_S_S_S_S_S_S_S_S_S_S_S_S_S_S_S_S_S_S_S_S_S_S_S_S_S_S_S_S_S_S_S_S_S_S_S_S_S_S_S_S_S_S_S_S_S_S_S_S_S_S_S_S_S_S_S_S_S_S_S_S_S_S_S_S_S_S_S_S_S_S_S_S_S_S_S_S_S_S_S_S_S_S_S_S_S_S_S_S_S_S_S_S_S_S_S_S_S_S_S_S_S_S_S_S_S_S_S_S_S_S_S_S_S_S_S_S_S_S_S_S_S_S_S_S_S_S_S_S_S_S_S_S_S_S_S_S_S_S_S_S_S_S_S_S_S_S_S_S_S_S_S_S_S_S_S_S_S_S_S_S_S_S_S_S_S_S_S_S_S_S_S_S_S_S_S_S_S_S_S_S_S_S_S_S_S_S_S_S_S_S_S_S_S_S_S_S_S_S_S_S_S_S_S_S_S_S_S_S_S_S_S_S_S_S_S_S_S_S_S_S_S_S_S_S_S_S_S_S_S_S_S_S_S_S_S_S_S_S_S_S_S_S_S_S_S_S_S_S_S_S_S_S_S_S_S_S_S_S_S_S_S_S_S_S_S_S_S_S_S_S_S_S_S_S_S_S_S_S_S_S_S_S_S_S_S_S_S_S_S_S_S_S_S_S_S_S_S_S_S_S_S_S_S_S_S_S_S_S_S_S_S_S_S_S_S_S_S_S_S_S_S_S_S_S_S_S_S_S_S_S_S_S_S_S_S_S_S_S_S_S_S_S_S_S_S_S_S_S_S_S_S_S_S_S_S_S_S_S_S_S_S_S_S_S_S_S_S_S_S_S_S_S_S_S_S_S_S_S_S_S_S_S_S_S_S_S_S_S_S_S_S_S_S_S_S_S_S_S_S_S_S_S_S_S_S_S_S_S_S_S_S_S_S_S_S_S_S_S_S_S_S_S_S_S_S_S_S_S_S_S_S_S_S_S_S_S_S_S_S_S_S_S_S_S_S_S_S_S_S_S_S_S_S_S_S_S_S_S_S_S_S_S_S_S_S_S_S_S_S_S_S_S_S_S_S_S_S_S_S_S_S_S_S_S_S_S_S_S_S_S_S_S_S_S_S_S_S_S_S_S_S_S_S_S_S_S_S_S_S_S_S_S_S_S_S_S_S_S_S_S_S_S_S_S_S_S_S_S_S_S_S_S_S_S_S_S_S_S_S_S_S_S_S_S_S_S_S_S_S_S_S_S_S_S_S_S_S_S_S_S_S_S_S_S_S_S_S_S_S_S_S_S_S_S_S_S_S_S_S_S_S_S_S_S_S_S_S_S_S_S_S_S_S_S_S_S_S_S_S_S_S_S_S_S_S_S_S_S_S_S_S_S_S_S_S_S_S_S_S_S_S_S_S_S_S_S_S_S_S_S_S_S_S_S_S_S_S_S_S_S_S_S_S_S_S_S_S_S_S_S_S_S_S_S_S_S_S_S_S_S_S_S_S_S_S_S_S_S_S_S_S_S_S_S_S_S_S_S_S_S_S_S_S_S_S_S_S_S_S_S_S_S_S_S_S_S_S_S_S_S_S_S_S_S_S_S_S_S_S_S_S_S_S_S_S_S_S_S_S_S_S_S_S_S_S_S_S_S_S_S_S_S_S_S_S_S_S_S_S_S_S_S_S_S_S_S_S_S_S_S_S_S_S_S_S_S_S_S_S_S_S_S_S_S_S_S_S_S_S_S_S_S_S_S_S_S_S_S_S_S_S_S_S_S_S_S_S_S_S_S_S_S_S_S_S_S_S_S_S_S_S_S_S_S_S_S_S_S_S_S_S_S_S_S_S_S_S_S_S_S_S_S_S_S_S_S_S_S_S_S_S_S_S_S_S_S_S_S_S_S_S_S_S_S_S_S_S_S_S_S_S_S_S_S_S_S_S_S_S_S_S_S_S_S_S_S_S_S_S_S_S_S_S_S_S_S_S_S_S_S_S_S_S_S_S_S_S_S_S_S_S_S_S_S_S_S_S_S_S_S_S_S_S_S_S_S_S_S_S_S_S_S_S_S_S_S_S_S_S_S_S_S_S_S_S_S_S_S_S_S_S_S_S_S_S_S_S_S_S_S_S_S_S_S_S_S_S_S_S_S_S_S_S_S_S_S_S_S_S_S_S_S_S_S_S_S_S_S_S_S_S_S_S_S_S_S_S_S_S_S_S_S_S_S_S_S_S_S_S_S_S_S_S_S_S_S_S_S_S_S_S_S_S_S__param_567];
	ld.param.u64 	%rd569, [_Z4racePiS_S_S_S_S_S_S_S_S_S_S_S_S_S_S_S_S_S_S_S_S_S_S_S_S_S_S_S_S_S_S_S_S_S_S_S_S_S_S_S_S_S_S_S_S_S_S_S_S_S_S_S_S_S_S_S_S_S_S_S_S_S_S_S_S_S_S_S_S_S_S_S_S_S_S_S_S_S_S_S_S_S_S_S_S_S_S_S_S_S_S_S_S_S_S_S_S_S_S_S_S_S_S_S_S_S_S_S_S_S_S_S_S_S_S_S_S_S_S_S_S_S_S_S_S_S_S_S_S_S_S_S_S_S_S_S_S_S_S_S_S_S_S_S_S_S_S_S_S_S_S_S_S_S_S_S_S_S_S_S_S_S_S_S_S_S_S_S_S_S_S_S_S_S_S_S_S_S_S_S_S_S_S_S_S_S_S_S_S_S_S_S_S_S_S_S_S_S_S_S_S_S_S_S_S_S_S_S_S_S_S_S_S_S_S_S_S_S_S_S_S_S_S_S_S_S_S_S_S_S_S_S_S_S_S_S_S_S_S_S_S_S_S_S_S_S_S_S_S_S_S_S_S_S_S_S_S_S_S_S_S_S_S_S_S_S_S_S_S_S_S_S_S_S_S_S_S_S_S_S_S_S_S_S_S_S_S_S_S_S_S_S_S_S_S_S_S_S_S_S_S_S_S_S_S_S_S_S_S_S_S_S_S_S_S_S_S_S_S_S_S_S_S_S_S_S_S_S_S_S_S_S_S_S_S_S_S_S_S_S_S_S_S_S_S_S_S_S_S_S_S_S_S_S_S_S_S_S_S_S_S_S_S_S_S_S_S_S_S_S_S_S_S_S_S_S_S_S_S_S_S_S_S_S_S_S_S_S_S_S_S_S_S_S_S_S_S_S_S_S_S_S_S_S_S_S_S_S_S_S_S_S_S_S_S_S_S_S_S_S_S_S_S_S_S_S_S_S_S_S_S_S_S_S_S_S_S_S_S_S_S_S_S_S_S_S_S_S_S_S_S_S_S_S_S_S_S_S_S_S_S_S_S_S_S_S_S_S_S_S_S_S_S_S_S_S_S_S_S_S_S_S_S_S_S_S_S_S_S_S_S_S_S_S_S_S_S_S_S_S_S_S_S_S_S_S_S_S_S_S_S_S_S_S_S_S_S_S_S_S_S_S_S_S_S_S_S_S_S_S_S_S_S_S_S_S_S_S_S_S_S_S_S_S_S_S_S_S_S_S_S_S_S_S_S_S_S_S_S_S_S_S_S_S_S_S_S_S_S_S_S_S_S_S_S_S_S_S_S_S_S_S_S_S_S_S_S_S_S_S_S_S_S_S_S_S_S_S_S_S_S_S_S_S_S_S_S_S_S_S_S_S_S_S_S_S_S_S_S_S_S_S_S_S_S_S_S_S_S_S_S_S_S_S_S_S_S_S_S_S_S_S_S_S_S_S_S_S_S_S_S_S_S_S_S_S_S_S_S_S_S_S_S_S_S_S_S_S_S_S_S_S_S_S_S_S_S_S_S_S_S_S_S_S_S_S_S_S_S_S_S_S_S_S_S_S_S_S_S_S_S_S_S_S_S_S_S_S_S_S_S_S_S_S_S_S_S_S_S_S_S_S_S_S_S_S_S_S_S_S_S_S_S_S_S_S_S_S_S_S_S_S_S_S_S_S_S_S_S_S_S_S_S_S_S_S_S_S_S_S_S_S_S_S_S_S_S_S_S_S_S_S_S_S_S_S_S_S_S_S_S_S_S_S_S_S_S_S_S_S_S_S_S_S_S_S_S_S_S_S_S_S_S_S_S_S_S_S_S_S_S_S_S_S_S_S_S_S_S_S_S_S_S_S_S_S_S_S_S_S_S_S_S_S_S_S_S_S_S_S_S_S_S_S_S_S_S_S_S_S_S_S_S_S_S_S_S_S_S_S_S_S_S_S_S_S_S_S_S_S_S_S_S_S_S_S_S_S_S_S_S_S_S_S_S_S_S_S_S_S_S_S_S_S_S_S_S_S_S_S_S_S_S_S_S_S_S_S_S_S_S_S_S_S_S_S_S_S_S_S_S_S_S_S_S_S_S_S_S_S_S_S_S_S_S_S_S_S_S_S_S_S_S_S_S_S_S_S_S_S_S_S_S_S_S_S_S_S_S_S_S_S_S_S_S_S_S_S_S_S_S_S_S_S_S_S_S_S_S_S_S_S_S_S_S_S_S_S_S_S_S_S_S_S_S_S_S_S_S_S_S_S_S_S_S_S_S_S_S_S_S_S_S_S_S_S_S_S_S_S_S_S_S__param_568];
	ld.param.u64 	%rd570, [_Z4racePiS_S_S_S_S_S_S_S_S_S_S_S_S_S_S_S_S_S_S_S_S_S_S_S_S_S_S_S_S_S_S_S_S_S_S_S_S_S_S_S_S_S_S_S_S_S_S_S_S_S_S_S_S_S_S_S_S_S_S_S_S_S_S_S_S_S_S_S_S_S_S_S_S_S_S_S_S_S_S_S_S_S_S_S_S_S_S_S_S_S_S_S_S_S_S_S_S_S_S_S_S_S_S_S_S_S_S_S_S_S_S_S_S_S_S_S_S_S_S_S_S_S_S_S_S_S_S_S_S_S_S_S_S_S_S_S_S_S_S_S_S_S_S_S_S_S_S_S_S_S_S_S_S_S_S_S_S_S_S_S_S_S_S_S_S_S_S_S_S_S_S_S_S_S_S_S_S_S_S_S_S_S_S_S_S_S_S_S_S_S_S_S_S_S_S_S_S_S_S_S_S_S_S_S_S_S_S_S_S_S_S_S_S_S_S_S_S_S_S_S_S_S_S_S_S_S_S_S_S_S_S_S_S_S_S_S_S_S_S_S_S_S_S_S_S_S_S_S_S_S_S_S_S_S_S_S_S_S_S_S_S_S_S_S_S_S_S_S_S_S_S_S_S_S_S_S_S_S_S_S_S_S_S_S_S_S_S_S_S_S_S_S_S_S_S_S_S_S_S_S_S_S_S_S_S_S_S_S_S_S_S_S_S_S_S_S_S_S_S_S_S_S_S_S_S_S_S_S_S_S_S_S_S_S_S_S_S_S_S_S_S_S_S_S_S_S_S_S_S_S_S_S_S_S_S_S_S_S_S_S_S_S_S_S_S_S_S_S_S_S_S_S_S_S_S_S_S_S_S_S_S_S_S_S_S_S_S_S_S_S_S_S_S_S_S_S_S_S_S_S_S_S_S_S_S_S_S_S_S_S_S_S_S_S_S_S_S_S_S_S_S_S_S_S_S_S_S_S_S_S_S_S_S_S_S_S_S_S_S_S_S_S_S_S_S_S_S_S_S_S_S_S_S_S_S_S_S_S_S_S_S_S_S_S_S_S_S_S_S_S_S_S_S_S_S_S_S_S_S_S_S_S_S_S_S_S_S_S_S_S_S_S_S_S_S_S_S_S_S_S_S_S_S_S_S_S_S_S_S_S_S_S_S_S_S_S_S_S_S_S_S_S_S_S_S_S_S_S_S_S_S_S_S_S_S_S_S_S_S_S_S_S_S_S_S_S_S_S_S_S_S_S_S_S_S_S_S_S_S_S_S_S_S_S_S_S_S_S_S_S_S_S_S_S_S_S_S_S_S_S_S_S_S_S_S_S_S_S_S_S_S_S_S_S_S_S_S_S_S_S_S_S_S_S_S_S_S_S_S_S_S_S_S_S_S_S_S_S_S_S_S_S_S_S_S_S_S_S_S_S_S_S_S_S_S_S_S_S_S_S_S_S_S_S_S_S_S_S_S_S_S_S_S_S_S_S_S_S_S_S_S_S_S_S_S_S_S_S_S_S_S_S_S_S_S_S_S_S_S_S_S_S_S_S_S_S_S_S_S_S_S_S_S_S_S_S_S_S_S_S_S_S_S_S_S_S_S_S_S_S_S_S_S_S_S_S_S_S_S_S_S_S_S_S_S_S_S_S_S_S_S_S_S_S_S_S_S_S_S_S_S_S_S_S_S_S_S_S_S_S_S_S_S_S_S_S_S_S_S_S_S_S_S_S_S_S_S_S_S_S_S_S_S_S_S_S_S_S_S_S_S_S_S_S_S_S_S_S_S_S_S_S_S_S_S_S_S_S_S_S_S_S_S_S_S_S_S_S_S_S_S_S_S_S_S_S_S_S_S_S_S_S_S_S_S_S_S_S_S_S_S_S_S_S_S_S_S_S_S_S_S_S_S_S_S_S_S_S_S_S_S_S_S_S_S_S_S_S_S_S_S_S_S_S_S_S_S_S_S_S_S_S_S_S_S_S_S_S_S_S_S_S_S_S_S_S_S_S_S_S_S_S_S_S_S_S_S_S_S_S_S_S_S_S_S_S_S_S_S_S_S_S_S_S_S_S_S_S_S_S_S_S_S_S_S_S_S_S_S_S_S_S_S_S_S_S_S_S_S_S_S_S_S_S_S_S_S_S_S_S_S_S_S_S_S_S_S_S_S_S_S_S_S_S_S_S_S_S_S_S_S_S_S_S_S_S_S_S_S_S_S_S_S_S_S_S_S_S_S_S_S_S_S_S_S_S_S_S_S_S_S_S_S_S_S_S_S_S_S_S_S_S_S_S_S_S_S_S_S_S_S_S_S__param_569];
	ld.param.u64 	%rd571, [_Z4racePiS_S_S_S_S_S_S_S_S_S_S_S_S_S_S_S_S_S_S_S_S_S_S_S_S_S_S_S_S_S_S_S_S_S_S_S_S_S_S_S_S_S_S_S_S_S_S_S_S_S_S_S_S_S_S_S_S_S_S_S_S_S_S_S_S_S_S_S_S_S_S_S_S_S_S_S_S_S_S_S_S_S_S_S_S_S_S_S_S_S_S_S_S_S_S_S_S_S_S_S_S_S_S_S_S_S_S_S_S_S_S_S_S_S_S_S_S_S_S_S_S_S_S_S_S_S_S_S_S_S_S_S_S_S_S_S_S_S_S_S_S_S_S_S_S_S_S_S_S_S_S_S_S_S_S_S_S_S_S_S_S_S_S_S_S_S_S_S_S_S_S_S_S_S_S_S_S_S_S_S_S_S_S_S_S_S_S_S_S_S_S_S_S_S_S_S_S_S_S_S_S_S_S_S_S_S_S_S_S_S_S_S_S_S_S_S_S_S_S_S_S_S_S_S_S_S_S_S_S_S_S_S_S_S_S_S_S_S_S_S_S_S_S_S_S_S_S_S_S_S_S_S_S_S_S_S_S_S_S_S_S_S_S_S_S_S_S_S_S_S_S_S_S_S_S_S_S_S_S_S_S_S_S_S_S_S_S_S_S_S_S_S_S_S_S_S_S_S_S_S_S_S_S_S_S_S_S_S_S_S_S_S_S_S_S_S_S_S_S_S_S_S_S_S_S_S_S_S_S_S_S_S_S_S_S_S_S_S_S_S_S_S_S_S_S_S_S_S_S_S_S_S_S_S_S_S_S_S_S_S_S_S_S_S_S_S_S_S_S_S_S_S_S_S_S_S_S_S_S_S_S_S_S_S_S_S_S_S_S_S_S_S_S_S_S_S_S_S_S_S_S_S_S_S_S_S_S_S_S_S_S_S_S_S_S_S_S_S_S_S_S_S_S_S_S_S_S_S_S_S_S_S_S_S_S_S_S_S_S_S_S_S_S_S_S_S_S_S_S_S_S_S_S_S_S_S_S_S_S_S_S_S_S_S_S_S_S_S_S_S_S_S_S_S_S_S_S_S_S_S_S_S_S_S_S_S_S_S_S_S_S_S_S_S_S_S_S_S_S_S_S_S_S_S_S_S_S_S_S_S_S_S_S_S_S_S_S_S_S_S_S_S_S_S_S_S_S_S_S_S_S_S_S_S_S_S_S_S_S_S_S_S_S_S_S_S_S_S_S_S_S_S_S_S_S_S_S_S_S_S_S_S_S_S_S_S_S_S_S_S_S_S_S_S_S_S_S_S_S_S_S_S_S_S_S_S_S_S_S_S_S_S_S_S_S_S_S_S_S_S_S_S_S_S_S_S_S_S_S_S_S_S_S_S_S_S_S_S_S_S_S_S_S_S_S_S_S_S_S_S_S_S_S_S_S_S_S_S_S_S_S_S_S_S_S_S_S_S_S_S_S_S_S_S_S_S_S_S_S_S_S_S_S_S_S_S_S_S_S_S_S_S_S_S_S_S_S_S_S_S_S_S_S_S_S_S_S_S_S_S_S_S_S_S_S_S_S_S_S_S_S_S_S_S_S_S_S_S_S_S_S_S_S_S_S_S_S_S_S_S_S_S_S_S_S_S_S_S_S_S_S_S_S_S_S_S_S_S_S_S_S_S_S_S_S_S_S_S_S_S_S_S_S_S_S_S_S_S_S_S_S_S_S_S_S_S_S_S_S_S_S_S_S_S_S_S_S_S_S_S_S_S_S_S_S_S_S_S_S_S_S_S_S_S_S_S_S_S_S_S_S_S_S_S_S_S_S_S_S_S_S_S_S_S_S_S_S_S_S_S_S_S_S_S_S_S_S_S_S_S_S_S_S_S_S_S_S_S_S_S_S_S_S_S_S_S_S_S_S_S_S_S_S_S_S_S_S_S_S_S_S_S_S_S_S_S_S_S_S_S_S_S_S_S_S_S_S_S_S_S_S_S_S_S_S_S_S_S_S_S_S_S_S_S_S_S_S_S_S_S_S_S_S_S_S_S_S_S_S_S_S_S_S_S_S_S_S_S_S_S_S_S_S_S_S_S_S_S_S_S_S_S_S_S_S_S_S_S_S_S_S_S_S_S_S_S_S_S_S_S_S_S_S_S_S_S_S_S_S_S_S_S_S_S_S_S_S_S_S_S_S_S_S_S_S_S_S_S_S_S_S_S_S_S_S_S_S_S_S_S_S_S_S_S_S_S_S_S_S_S_S_S_S_S_S_S_S_S_S_S_S_S_S_S_S_S_S_S_S_S_S_S_S__param_570];
	ld.param.u64 	%rd572, [_Z4racePiS_S_S_S_S_S_S_S_S_S_S_S_S_S_S_S_S_S_S_S_S_S_S_S_S_S_S_S_S_S_S_S_S_S_S_S_S_S_S_S_S_S_S_S_S_S_S_S_S_S_S_S_S_S_S_S_S_S_S_S_S_S_S_S_S_S_S_S_S_S_S_S_S_S_S_S_S_S_S_S_S_S_S_S_S_S_S_S_S_S_S_S_S_S_S_S_S_S_S_S_S_S_S_S_S_S_S_S_S_S_S_S_S_S_S_S_S_S_S_S_S_S_S_S_S_S_S_S_S_S_S_S_S_S_S_S_S_S_S_S_S_S_S_S_S_S_S_S_S_S_S_S_S_S_S_S_S_S_S_S_S_S_S_S_S_S_S_S_S_S_S_S_S_S_S_S_S_S_S_S_S_S_S_S_S_S_S_S_S_S_S_S_S_S_S_S_S_S_S_S_S_S_S_S_S_S_S_S_S_S_S_S_S_S_S_S_S_S_S_S_S_S_S_S_S_S_S_S_S_S_S_S_S_S_S_S_S_S_S_S_S_S_S_S_S_S_S_S_S_S_S_S_S_S_S_S_S_S_S_S_S_S_S_S_S_S_S_S_S_S_S_S_S_S_S_S_S_S_S_S_S_S_S_S_S_S_S_S_S_S_S_S_S_S_S_S_S_S_S_S_S_S_S_S_S_S_S_S_S_S_S_S_S_S_S_S_S_S_S_S_S_S_S_S_S_S_S_S_S_S_S_S_S_S_S_S_S_S_S_S_S_S_S_S_S_S_S_S_S_S_S_S_S_S_S_S_S_S_S_S_S_S_S_S_S_S_S_S_S_S_S_S_S_S_S_S_S_S_S_S_S_S_S_S_S_S_S_S_S_S_S_S_S_S_S_S_S_S_S_S_S_S_S_S_S_S_S_S_S_S_S_S_S_S_S_S_S_S_S_S_S_S_S_S_S_S_S_S_S_S_S_S_S_S_S_S_S_S_S_S_S_S_S_S_S_S_S_S_S_S_S_S_S_S_S_S_S_S_S_S_S_S_S_S_S_S_S_S_S_S_S_S_S_S_S_S_S_S_S_S_S_S_S_S_S_S_S_S_S_S_S_S_S_S_S_S_S_S_S_S_S_S_S_S_S_S_S_S_S_S_S_S_S_S_S_S_S_S_S_S_S_S_S_S_S_S_S_S_S_S_S_S_S_S_S_S_S_S_S_S_S_S_S_S_S_S_S_S_S_S_S_S_S_S_S_S_S_S_S_S_S_S_S_S_S_S_S_S_S_S_S_S_S_S_S_S_S_S_S_S_S_S_S_S_S_S_S_S_S_S_S_S_S_S_S_S_S_S_S_S_S_S_S_S_S_S_S_S_S_S_S_S_S_S_S_S_S_S_S_S_S_S_S_S_S_S_S_S_S_S_S_S_S_S_S_S_S_S_S_S_S_S_S_S_S_S_S_S_S_S_S_S_S_S_S_S_S_S_S_S_S_S_S_S_S_S_S_S_S_S_S_S_S_S_S_S_S_S_S_S_S_S_S_S_S_S_S_S_S_S_S_S_S_S_S_S_S_S_S_S_S_S_S_S_S_S_S_S_S_S_S_S_S_S_S_S_S_S_S_S_S_S_S_S_S_S_S_S_S_S_S_S_S_S_S_S_S_S_S_S_S_S_S_S_S_S_S_S_S_S_S_S_S_S_S_S_S_S_S_S_S_S_S_S_S_S_S_S_S_S_S_S_S_S_S_S_S_S_S_S_S_S_S_S_S_S_S_S_S_S_S_S_S_S_S_S_S_S_S_S_S_S_S_S_S_S_S_S_S_S_S_S_S_S_S_S_S_S_S_S_S_S_S_S_S_S_S_S_S_S_S_S_S_S_S_S_S_S_S_S_S_S_S_S_S_S_S_S_S_S_S_S_S_S_S_S_S_S_S_S_S_S_S_S_S_S_S_S_S_S_S_S_S_S_S_S_S_S_S_S_S_S_S_S_S_S_S_S_S_S_S_S_S_S_S_S_S_S_S_S_S_S_S_S_S_S_S_S_S_S_S_S_S_S_S_S_S_S_S_S_S_S_S_S_S_S_S_S_S_S_S_S_S_S_S_S_S_S_S_S_S_S_S_S_S_S_S_S_S_S_S_S_S_S_S_S_S_S_S_S_S_S_S_S_S_S_S_S_S_S_S_S_S_S_S_S_S_S_S_S_S_S_S_S_S_S_S_S_S_S_S_S_S_S_S_S_S_S_S_S_S_S_S_S_S_S_S_S_S_S_S_S_S_S_S_S_S_S_S_S_S_S_S__param_571];
	ld.param.u64 	%rd573, [_Z4racePiS_S_S_S_S_S_S_S_S_S_S_S_S_S_S_S_S_S_S_S_S_S_S_S_S_S_S_S_S_S_S_S_S_S_S_S_S_S_S_S_S_S_S_S_S_S_S_S_S_S_S_S_S_S_S_S_S_S_S_S_S_S_S_S_S_S_S_S_S_S_S_S_S_S_S_S_S_S_S_S_S_S_S_S_S_S_S_S_S_S_S_S_S_S_S_S_S_S_S_S_S_S_S_S_S_S_S_S_S_S_S_S_S_S_S_S_S_S_S_S_S_S_S_S_S_S_S_S_S_S_S_S_S_S_S_S_S_S_S_S_S_S_S_S_S_S_S_S_S_S_S_S_S_S_S_S_S_S_S_S_S_S_S_S_S_S_S_S_S_S_S_S_S_S_S_S_S_S_S_S_S_S_S_S_S_S_S_S_S_S_S_S_S_S_S_S_S_S_S_S_S_S_S_S_S_S_S_S_S_S_S_S_S_S_S_S_S_S_S_S_S_S_S_S_S_S_S_S_S_S_S_S_S_S_S_S_S_S_S_S_S_S_S_S_S_S_S_S_S_S_S_S_S_S_S_S_S_S_S_S_S_S_S_S_S_S_S_S_S_S_S_S_S_S_S_S_S_S_S_S_S_S_S_S_S_S_S_S_S_S_S_S_S_S_S_S_S_S_S_S_S_S_S_S_S_S_S_S_S_S_S_S_S_S_S_S_S_S_S_S_S_S_S_S_S_S_S_S_S_S_S_S_S_S_S_S_S_S_S_S_S_S_S_S_S_S_S_S_S_S_S_S_S_S_S_S_S_S_S_S_S_S_S_S_S_S_S_S_S_S_S_S_S_S_S_S_S_S_S_S_S_S_S_S_S_S_S_S_S_S_S_S_S_S_S_S_S_S_S_S_S_S_S_S_S_S_S_S_S_S_S_S_S_S_S_S_S_S_S_S_S_S_S_S_S_S_S_S_S_S_S_S_S_S_S_S_S_S_S_S_S_S_S_S_S_S_S_S_S_S_S_S_S_S_S_S_S_S_S_S_S_S_S_S_S_S_S_S_S_S_S_S_S_S_S_S_S_S_S_S_S_S_S_S_S_S_S_S_S_S_S_S_S_S_S_S_S_S_S_S_S_S_S_S_S_S_S_S_S_S_S_S_S_S_S_S_S_S_S_S_S_S_S_S_S_S_S_S_S_S_S_S_S_S_S_S_S_S_S_S_S_S_S_S_S_S_S_S_S_S_S_S_S_S_S_S_S_S_S_S_S_S_S_S_S_S_S_S_S_S_S_S_S_S_S_S_S_S_S_S_S_S_S_S_S_S_S_S_S_S_S_S_S_S_S_S_S_S_S_S_S_S_S_S_S_S_S_S_S_S_S_S_S_S_S_S_S_S_S_S_S_S_S_S_S_S_S_S_S_S_S_S_S_S_S_S_S_S_S_S_S_S_S_S_S_S_S_S_S_S_S_S_S_S_S_S_S_S_S_S_S_S_S_S_S_S_S_S_S_S_S_S_S_S_S_S_S_S_S_S_S_S_S_S_S_S_S_S_S_S_S_S_S_S_S_S_S_S_S_S_S_S_S_S_S_S_S_S_S_S_S_S_S_S_S_S_S_S_S_S_S_S_S_S_S_S_S_S_S_S_S_S_S_S_S_S_S_S_S_S_S_S_S_S_S_S_S_S_S_S_S_S_S_S_S_S_S_S_S_S_S_S_S_S_S_S_S_S_S_S_S_S_S_S_S_S_S_S_S_S_S_S_S_S_S_S_S_S_S_S_S_S_S_S_S_S_S_S_S_S_S_S_S_S_S_S_S_S_S_S_S_S_S_S_S_S_S_S_S_S_S_S_S_S_S_S_S_S_S_S_S_S_S_S_S_S_S_S_S_S_S_S_S_S_S_S_S_S_S_S_S_S_S_S_S_S_S_S_S_S_S_S_S_S_S_S_S_S_S_S_S_S_S_S_S_S_S_S_S_S_S_S_S_S_S_S_S_S_S_S_S_S_S_S_S_S_S_S_S_S_S_S_S_S_S_S_S_S_S_S_S_S_S_S_S_S_S_S_S_S_S_S_S_S_S_S_S_S_S_S_S_S_S_S_S_S_S_S_S_S_S_S_S_S_S_S_S_S_S_S_S_S_S_S_S_S_S_S_S_S_S_S_S_S_S_S_S_S_S_S_S_S_S_S_S_S_S_S_S_S_S_S_S_S_S_S_S_S_S_S_S_S_S_S_S_S_S_S_S_S_S_S_S_S_S_S_S_S_S_S_S_S_S_S_S_S_S_S_S_S_S_S_S__param_572];
	ld.param.u64 	%rd574, [_Z4racePiS_S_S_S_S_S_S_S_S_S_S_S_S_S_S_S_S_S_S_S_S_S_S_S_S_S_S_S_S_S_S_S_S_S_S_S_S_S_S_S_S_S_S_S_S_S_S_S_S_S_S_S_S_S_S_S_S_S_S_S_S_S_S_S_S_S_S_S_S_S_S_S_S_S_S_S_S_S_S_S_S_S_S_S_S_S_S_S_S_S_S_S_S_S_S_S_S_S_S_S_S_S_S_S_S_S_S_S_S_S_S_S_S_S_S_S_S_S_S_S_S_S_S_S_S_S_S_S_S_S_S_S_S_S_S_S_S_S_S_S_S_S_S_S_S_S_S_S_S_S_S_S_S_S_S_S_S_S_S_S_S_S_S_S_S_S_S_S_S_S_S_S_S_S_S_S_S_S_S_S_S_S_S_S_S_S_S_S_S_S_S_S_S_S_S_S_S_S_S_S_S_S_S_S_S_S_S_S_S_S_S_S_S_S_S_S_S_S_S_S_S_S_S_S_S_S_S_S_S_S_S_S_S_S_S_S_S_S_S_S_S_S_S_S_S_S_S_S_S_S_S_S_S_S_S_S_S_S_S_S_S_S_S_S_S_S_S_S_S_S_S_S_S_S_S_S_S_S_S_S_S_S_S_S_S_S_S_S_S_S_S_S_S_S_S_S_S_S_S_S_S_S_S_S_S_S_S_S_S_S_S_S_S_S_S_S_S_S_S_S_S_S_S_S_S_S_S_S_S_S_S_S_S_S_S_S_S_S_S_S_S_S_S_S_S_S_S_S_S_S_S_S_S_S_S_S_S_S_S_S_S_S_S_S_S_S_S_S_S_S_S_S_S_S_S_S_S_S_S_S_S_S_S_S_S_S_S_S_S_S_S_S_S_S_S_S_S_S_S_S_S_S_S_S_S_S_S_S_S_S_S_S_S_S_S_S_S_S_S_S_S_S_S_S_S_S_S_S_S_S_S_S_S_S_S_S_S_S_S_S_S_S_S_S_S_S_S_S_S_S_S_S_S_S_S_S_S_S_S_S_S_S_S_S_S_S_S_S_S_S_S_S_S_S_S_S_S_S_S_S_S_S_S_S_S_S_S_S_S_S_S_S_S_S_S_S_S_S_S_S_S_S_S_S_S_S_S_S_S_S_S_S_S_S_S_S_S_S_S_S_S_S_S_S_S_S_S_S_S_S_S_S_S_S_S_S_S_S_S_S_S_S_S_S_S_S_S_S_S_S_S_S_S_S_S_S_S_S_S_S_S_S_S_S_S_S_S_S_S_S_S_S_S_S_S_S_S_S_S_S_S_S_S_S_S_S_S_S_S_S_S_S_S_S_S_S_S_S_S_S_S_S_S_S_S_S_S_S_S_S_S_S_S_S_S_S_S_S_S_S_S_S_S_S_S_S_S_S_S_S_S_S_S_S_S_S_S_S_S_S_S_S_S_S_S_S_S_S_S_S_S_S_S_S_S_S_S_S_S_S_S_S_S_S_S_S_S_S_S_S_S_S_S_S_S_S_S_S_S_S_S_S_S_S_S_S_S_S_S_S_S_S_S_S_S_S_S_S_S_S_S_S_S_S_S_S_S_S_S_S_S_S_S_S_S_S_S_S_S_S_S_S_S_S_S_S_S_S_S_S_S_S_S_S_S_S_S_S_S_S_S_S_S_S_S_S_S_S_S_S_S_S_S_S_S_S_S_S_S_S_S_S_S_S_S_S_S_S_S_S_S_S_S_S_S_S_S_S_S_S_S_S_S_S_S_S_S_S_S_S_S_S_S_S_S_S_S_S_S_S_S_S_S_S_S_S_S_S_S_S_S_S_S_S_S_S_S_S_S_S_S_S_S_S_S_S_S_S_S_S_S_S_S_S_S_S_S_S_S_S_S_S_S_S_S_S_S_S_S_S_S_S_S_S_S_S_S_S_S_S_S_S_S_S_S_S_S_S_S_S_S_S_S_S_S_S_S_S_S_S_S_S_S_S_S_S_S_S_S_S_S_S_S_S_S_S_S_S_S_S_S_S_S_S_S_S_S_S_S_S_S_S_S_S_S_S_S_S_S_S_S_S_S_S_S_S_S_S_S_S_S_S_S_S_S_S_S_S_S_S_S_S_S_S_S_S_S_S_S_S_S_S_S_S_S_S_S_S_S_S_S_S_S_S_S_S_S_S_S_S_S_S_S_S_S_S_S_S_S_S_S_S_S_S_S_S_S_S_S_S_S_S_S_S_S_S_S_S_S_S_S_S_S_S_S_S_S_S_S_S_S_S_S_S_S_S_S_S_S_S_S_S_S__param_573];
	ld.param.u64 	%rd575, [_Z4racePiS_S_S_S_S_S_S_S_S_S_S_S_S_S_S_S_S_S_S_S_S_S_S_S_S_S_S_S_S_S_S_S_S_S_S_S_S_S_S_S_S_S_S_S_S_S_S_S_S_S_S_S_S_S_S_S_S_S_S_S_S_S_S_S_S_S_S_S_S_S_S_S_S_S_S_S_S_S_S_S_S_S_S_S_S_S_S_S_S_S_S_S_S_S_S_S_S_S_S_S_S_S_S_S_S_S_S_S_S_S_S_S_S_S_S_S_S_S_S_S_S_S_S_S_S_S_S_S_S_S_S_S_S_S_S_S_S_S_S_S_S_S_S_S_S_S_S_S_S_S_S_S_S_S_S_S_S_S_S_S_S_S_S_S_S_S_S_S_S_S_S_S_S_S_S_S_S_S_S_S_S_S_S_S_S_S_S_S_S_S_S_S_S_S_S_S_S_S_S_S_S_S_S_S_S_S_S_S_S_S_S_S_S_S_S_S_S_S_S_S_S_S_S_S_S_S_S_S_S_S_S_S_S_S_S_S_S_S_S_S_S_S_S_S_S_S_S_S_S_S_S_S_S_S_S_S_S_S_S_S_S_S_S_S_S_S_S_S_S_S_S_S_S_S_S_S_S_S_S_S_S_S_S_S_S_S_S_S_S_S_S_S_S_S_S_S_S_S_S_S_S_S_S_S_S_S_S_S_S_S_S_S_S_S_S_S_S_S_S_S_S_S_S_S_S_S_S_S_S_S_S_S_S_S_S_S_S_S_S_S_S_S_S_S_S_S_S_S_S_S_S_S_S_S_S_S_S_S_S_S_S_S_S_S_S_S_S_S_S_S_S_S_S_S_S_S_S_S_S_S_S_S_S_S_S_S_S_S_S_S_S_S_S_S_S_S_S_S_S_S_S_S_S_S_S_S_S_S_S_S_S_S_S_S_S_S_S_S_S_S_S_S_S_S_S_S_S_S_S_S_S_S_S_S_S_S_S_S_S_S_S_S_S_S_S_S_S_S_S_S_S_S_S_S_S_S_S_S_S_S_S_S_S_S_S_S_S_S_S_S_S_S_S_S_S_S_S_S_S_S_S_S_S_S_S_S_S_S_S_S_S_S_S_S_S_S_S_S_S_S_S_S_S_S_S_S_S_S_S_S_S_S_S_S_S_S_S_S_S_S_S_S_S_S_S_S_S_S_S_S_S_S_S_S_S_S_S_S_S_S_S_S_S_S_S_S_S_S_S_S_S_S_S_S_S_S_S_S_S_S_S_S_S_S_S_S_S_S_S_S_S_S_S_S_S_S_S_S_S_S_S_S_S_S_S_S_S_S_S_S_S_S_S_S_S_S_S_S_S_S_S_S_S_S_S_S_S_S_S_S_S_S_S_S_S_S_S_S_S_S_S_S_S_S_S_S_S_S_S_S_S_S_S_S_S_S_S_S_S_S_S_S_S_S_S_S_S_S_S_S_S_S_S_S_S_S_S_S_S_S_S_S_S_S_S_S_S_S_S_S_S_S_S_S_S_S_S_S_S_S_S_S_S_S_S_S_S_S_S_S_S_S_S_S_S_S_S_S_S_S_S_S_S_S_S_S_S_S_S_S_S_S_S_S_S_S_S_S_S_S_S_S_S_S_S_S_S_S_S_S_S_S_S_S_S_S_S_S_S_S_S_S_S_S_S_S_S_S_S_S_S_S_S_S_S_S_S_S_S_S_S_S_S_S_S_S_S_S_S_S_S_S_S_S_S_S_S_S_S_S_S_S_S_S_S_S_S_S_S_S_S_S_S_S_S_S_S_S_S_S_S_S_S_S_S_S_S_S_S_S_S_S_S_S_S_S_S_S_S_S_S_S_S_S_S_S_S_S_S_S_S_S_S_S_S_S_S_S_S_S_S_S_S_S_S_S_S_S_S_S_S_S_S_S_S_S_S_S_S_S_S_S_S_S_S_S_S_S_S_S_S_S_S_S_S_S_S_S_S_S_S_S_S_S_S_S_S_S_S_S_S_S_S_S_S_S_S_S_S_S_S_S_S_S_S_S_S_S_S_S_S_S_S_S_S_S_S_S_S_S_S_S_S_S_S_S_S_S_S_S_S_S_S_S_S_S_S_S_S_S_S_S_S_S_S_S_S_S_S_S_S_S_S_S_S_S_S_S_S_S_S_S_S_S_S_S_S_S_S_S_S_S_S_S_S_S_S_S_S_S_S_S_S_S_S_S_S_S_S_S_S_S_S_S_S_S_S_S_S_S_S_S_S_S_S_S_S_S_S_S_S_S_S_S_S_S_S_S_S_S_S_S_S__param_574];
	ld.param.u64 	%rd576, [_Z4racePiS_S_S_S_S_S_S_S_S_S_S_S_S_S_S_S_S_S_S_S_S_S_S_S_S_S_S_S_S_S_S_S_S_S_S_S_S_S_S_S_S_S_S_S_S_S_S_S_S_S_S_S_S_S_S_S_S_S_S_S_S_S_S_S_S_S_S_S_S_S_S_S_S_S_S_S_S_S_S_S_S_S_S_S_S_S_S_S_S_S_S_S_S_S_S_S_S_S_S_S_S_S_S_S_S_S_S_S_S_S_S_S_S_S_S_S_S_S_S_S_S_S_S_S_S_S_S_S_S_S_S_S_S_S_S_S_S_S_S_S_S_S_S_S_S_S_S_S_S_S_S_S_S_S_S_S_S_S_S_S_S_S_S_S_S_S_S_S_S_S_S_S_S_S_S_S_S_S_S_S_S_S_S_S_S_S_S_S_S_S_S_S_S_S_S_S_S_S_S_S_S_S_S_S_S_S_S_S_S_S_S_S_S_S_S_S_S_S_S_S_S_S_S_S_S_S_S_S_S_S_S_S_S_S_S_S_S_S_S_S_S_S_S_S_S_S_S_S_S_S_S_S_S_S_S_S_S_S_S_S_S_S_S_S_S_S_S_S_S_S_S_S_S_S_S_S_S_S_S_S_S_S_S_S_S_S_S_S_S_S_S_S_S_S_S_S_S_S_S_S_S_S_S_S_S_S_S_S_S_S_S_S_S_S_S_S_S_S_S_S_S_S_S_S_S_S_S_S_S_S_S_S_S_S_S_S_S_S_S_S_S_S_S_S_S_S_S_S_S_S_S_S_S_S_S_S_S_S_S_S_S_S_S_S_S_S_S_S_S_S_S_S_S_S_S_S_S_S_S_S_S_S_S_S_S_S_S_S_S_S_S_S_S_S_S_S_S_S_S_S_S_S_S_S_S_S_S_S_S_S_S_S_S_S_S_S_S_S_S_S_S_S_S_S_S_S_S_S_S_S_S_S_S_S_S_S_S_S_S_S_S_S_S_S_S_S_S_S_S_S_S_S_S_S_S_S_S_S_S_S_S_S_S_S_S_S_S_S_S_S_S_S_S_S_S_S_S_S_S_S_S_S_S_S_S_S_S_S_S_S_S_S_S_S_S_S_S_S_S_S_S_S_S_S_S_S_S_S_S_S_S_S_S_S_S_S_S_S_S_S_S_S_S_S_S_S_S_S_S_S_S_S_S_S_S_S_S_S_S_S_S_S_S_S_S_S_S_S_S_S_S_S_S_S_S_S_S_S_S_S_S_S_S_S_S_S_S_S_S_S_S_S_S_S_S_S_S_S_S_S_S_S_S_S_S_S_S_S_S_S_S_S_S_S_S_S_S_S_S_S_S_S_S_S_S_S_S_S_S_S_S_S_S_S_S_S_S_S_S_S_S_S_S_S_S_S_S_S_S_S_S_S_S_S_S_S_S_S_S_S_S_S_S_S_S_S_S_S_S_S_S_S_S_S_S_S_S_S_S_S_S_S_S_S_S_S_S_S_S_S_S_S_S_S_S_S_S_S_S_S_S_S_S_S_S_S_S_S_S_S_S_S_S_S_S_S_S_S_S_S_S_S_S_S_S_S_S_S_S_S_S_S_S_S_S_S_S_S_S_S_S_S_S_S_S_S_S_S_S_S_S_S_S_S_S_S_S_S_S_S_S_S_S_S_S_S_S_S_S_S_S_S_S_S_S_S_S_S_S_S_S_S_S_S_S_S_S_S_S_S_S_S_S_S_S_S_S_S_S_S_S_S_S_S_S_S_S_S_S_S_S_S_S_S_S_S_S_S_S_S_S_S_S_S_S_S_S_S_S_S_S_S_S_S_S_S_S_S_S_S_S_S_S_S_S_S_S_S_S_S_S_S_S_S_S_S_S_S_S_S_S_S_S_S_S_S_S_S_S_S_S_S_S_S_S_S_S_S_S_S_S_S_S_S_S_S_S_S_S_S_S_S_S_S_S_S_S_S_S_S_S_S_S_S_S_S_S_S_S_S_S_S_S_S_S_S_S_S_S_S_S_S_S_S_S_S_S_S_S_S_S_S_S_S_S_S_S_S_S_S_S_S_S_S_S_S_S_S_S_S_S_S_S_S_S_S_S_S_S_S_S_S_S_S_S_S_S_S_S_S_S_S_S_S_S_S_S_S_S_S_S_S_S_S_S_S_S_S_S_S_S_S_S_S_S_S_S_S_S_S_S_S_S_S_S_S_S_S_S_S_S_S_S_S_S_S_S_S_S_S_S_S_S_S_S_S_S_S_S_S_S_S_S_S_S_S_S_S_S_S_S_S_S__param_575];
	ld.param.u64 	%rd577, [_Z4racePiS_S_S_S_S_S_S_S_S_S_S_S_S_S_S_S_S_S_S_S_S_S_S_S_S_S_S_S_S_S_S_S_S_S_S_S_S_S_S_S_S_S_S_S_S_S_S_S_S_S_S_S_S_S_S_S_S_S_S_S_S_S_S_S_S_S_S_S_S_S_S_S_S_S_S_S_S_S_S_S_S_S_S_S_S_S_S_S_S_S_S_S_S_S_S_S_S_S_S_S_S_S_S_S_S_S_S_S_S_S_S_S_S_S_S_S_S_S_S_S_S_S_S_S_S_S_S_S_S_S_S_S_S_S_S_S_S_S_S_S_S_S_S_S_S_S_S_S_S_S_S_S_S_S_S_S_S_S_S_S_S_S_S_S_S_S_S_S_S_S_S_S_S_S_S_S_S_S_S_S_S_S_S_S_S_S_S_S_S_S_S_S_S_S_S_S_S_S_S_S_S_S_S_S_S_S_S_S_S_S_S_S_S_S_S_S_S_S_S_S_S_S_S_S_S_S_S_S_S_S_S_S_S_S_S_S_S_S_S_S_S_S_S_S_S_S_S_S_S_S_S_S_S_S_S_S_S_S_S_S_S_S_S_S_S_S_S_S_S_S_S_S_S_S_S_S_S_S_S_S_S_S_S_S_S_S_S_S_S_S_S_S_S_S_S_S_S_S_S_S_S_S_S_S_S_S_S_S_S_S_S_S_S_S_S_S_S_S_S_S_S_S_S_S_S_S_S_S_S_S_S_S_S_S_S_S_S_S_S_S_S_S_S_S_S_S_S_S_S_S_S_S_S_S_S_S_S_S_S_S_S_S_S_S_S_S_S_S_S_S_S_S_S_S_S_S_S_S_S_S_S_S_S_S_S_S_S_S_S_S_S_S_S_S_S_S_S_S_S_S_S_S_S_S_S_S_S_S_S_S_S_S_S_S_S_S_S_S_S_S_S_S_S_S_S_S_S_S_S_S_S_S_S_S_S_S_S_S_S_S_S_S_S_S_S_S_S_S_S_S_S_S_S_S_S_S_S_S_S_S_S_S_S_S_S_S_S_S_S_S_S_S_S_S_S_S_S_S_S_S_S_S_S_S_S_S_S_S_S_S_S_S_S_S_S_S_S_S_S_S_S_S_S_S_S_S_S_S_S_S_S_S_S_S_S_S_S_S_S_S_S_S_S_S_S_S_S_S_S_S_S_S_S_S_S_S_S_S_S_S_S_S_S_S_S_S_S_S_S_S_S_S_S_S_S_S_S_S_S_S_S_S_S_S_S_S_S_S_S_S_S_S_S_S_S_S_S_S_S_S_S_S_S_S_S_S_S_S_S_S_S_S_S_S_S_S_S_S_S_S_S_S_S_S_S_S_S_S_S_S_S_S_S_S_S_S_S_S_S_S_S_S_S_S_S_S_S_S_S_S_S_S_S_S_S_S_S_S_S_S_S_S_S_S_S_S_S_S_S_S_S_S_S_S_S_S_S_S_S_S_S_S_S_S_S_S_S_S_S_S_S_S_S_S_S_S_S_S_S_S_S_S_S_S_S_S_S_S_S_S_S_S_S_S_S_S_S_S_S_S_S_S_S_S_S_S_S_S_S_S_S_S_S_S_S_S_S_S_S_S_S_S_S_S_S_S_S_S_S_S_S_S_S_S_S_S_S_S_S_S_S_S_S_S_S_S_S_S_S_S_S_S_S_S_S_S_S_S_S_S_S_S_S_S_S_S_S_S_S_S_S_S_S_S_S_S_S_S_S_S_S_S_S_S_S_S_S_S_S_S_S_S_S_S_S_S_S_S_S_S_S_S_S_S_S_S_S_S_S_S_S_S_S_S_S_S_S_S_S_S_S_S_S_S_S_S_S_S_S_S_S_S_S_S_S_S_S_S_S_S_S_S_S_S_S_S_S_S_S_S_S_S_S_S_S_S_S_S_S_S_S_S_S_S_S_S_S_S_S_S_S_S_S_S_S_S_S_S_S_S_S_S_S_S_S_S_S_S_S_S_S_S_S_S_S_S_S_S_S_S_S_S_S_S_S_S_S_S_S_S_S_S_S_S_S_S_S_S_S_S_S_S_S_S_S_S_S_S_S_S_S_S_S_S_S_S_S_S_S_S_S_S_S_S_S_S_S_S_S_S_S_S_S_S_S_S_S_S_S_S_S_S_S_S_S_S_S_S_S_S_S_S_S_S_S_S_S_S_S_S_S_S_S_S_S_S_S_S_S_S_S_S_S_S_S_S_S_S_S_S_S_S_S_S_S_S_S_S_S_S_S_S_S_S_S_S_S_S_S_S_S_S_S__param_576];
	ld.param.u64 	%rd578, [_Z4racePiS_S_S_S_S_S_S_S_S_S_S_S_S_S_S_S_S_S_S_S_S_S_S_S_S_S_S_S_S_S_S_S_S_S_S_S_S_S_S_S_S_S_S_S_S_S_S_S_S_S_S_S_S_S_S_S_S_S_S_S_S_S_S_S_S_S_S_S_S_S_S_S_S_S_S_S_S_S_S_S_S_S_S_S_S_S_S_S_S_S_S_S_S_S_S_S_S_S_S_S_S_S_S_S_S_S_S_S_S_S_S_S_S_S_S_S_S_S_S_S_S_S_S_S_S_S_S_S_S_S_S_S_S_S_S_S_S_S_S_S_S_S_S_S_S_S_S_S_S_S_S_S_S_S_S_S_S_S_S_S_S_S_S_S_S_S_S_S_S_S_S_S_S_S_S_S_S_S_S_S_S_S_S_S_S_S_S_S_S_S_S_S_S_S_S_S_S_S_S_S_S_S_S_S_S_S_S_S_S_S_S_S_S_S_S_S_S_S_S_S_S_S_S_S_S_S_S_S_S_S_S_S_S_S_S_S_S_S_S_S_S_S_S_S_S_S_S_S_S_S_S_S_S_S_S_S_S_S_S_S_S_S_S_S_S_S_S_S_S_S_S_S_S_S_S_S_S_S_S_S_S_S_S_S_S_S_S_S_S_S_S_S_S_S_S_S_S_S_S_S_S_S_S_S_S_S_S_S_S_S_S_S_S_S_S_S_S_S_S_S_S_S_S_S_S_S_S_S_S_S_S_S_S_S_S_S_S_S_S_S_S_S_S_S_S_S_S_S_S_S_S_S_S_S_S_S_S_S_S_S_S_S_S_S_S_S_S_S_S_S_S_S_S_S_S_S_S_S_S_S_S_S_S_S_S_S_S_S_S_S_S_S_S_S_S_S_S_S_S_S_S_S_S_S_S_S_S_S_S_S_S_S_S_S_S_S_S_S_S_S_S_S_S_S_S_S_S_S_S_S_S_S_S_S_S_S_S_S_S_S_S_S_S_S_S_S_S_S_S_S_S_S_S_S_S_S_S_S_S_S_S_S_S_S_S_S_S_S_S_S_S_S_S_S_S_S_S_S_S_S_S_S_S_S_S_S_S_S_S_S_S_S_S_S_S_S_S_S_S_S_S_S_S_S_S_S_S_S_S_S_S_S_S_S_S_S_S_S_S_S_S_S_S_S_S_S_S_S_S_S_S_S_S_S_S_S_S_S_S_S_S_S_S_S_S_S_S_S_S_S_S_S_S_S_S_S_S_S_S_S_S_S_S_S_S_S_S_S_S_S_S_S_S_S_S_S_S_S_S_S_S_S_S_S_S_S_S_S_S_S_S_S_S_S_S_S_S_S_S_S_S_S_S_S_S_S_S_S_S_S_S_S_S_S_S_S_S_S_S_S_S_S_S_S_S_S_S_S_S_S_S_S_S_S_S_S_S_S_S_S_S_S_S_S_S_S_S_S_S_S_S_S_S_S_S_S_S_S_S_S_S_S_S_S_S_S_S_S_S_S_S_S_S_S_S_S_S_S_S_S_S_S_S_S_S_S_S_S_S_S_S_S_S_S_S_S_S_S_S_S_S_S_S_S_S_S_S_S_S_S_S_S_S_S_S_S_S_S_S_S_S_S_S_S_S_S_S_S_S_S_S_S_S_S_S_S_S_S_S_S_S_S_S_S_S_S_S_S_S_S_S_S_S_S_S_S_S_S_S_S_S_S_S_S_S_S_S_S_S_S_S_S_S_S_S_S_S_S_S_S_S_S_S_S_S_S_S_S_S_S_S_S_S_S_S_S_S_S_S_S_S_S_S_S_S_S_S_S_S_S_S_S_S_S_S_S_S_S_S_S_S_S_S_S_S_S_S_S_S_S_S_S_S_S_S_S_S_S_S_S_S_S_S_S_S_S_S_S_S_S_S_S_S_S_S_S_S_S_S_S_S_S_S_S_S_S_S_S_S_S_S_S_S_S_S_S_S_S_S_S_S_S_S_S_S_S_S_S_S_S_S_S_S_S_S_S_S_S_S_S_S_S_S_S_S_S_S_S_S_S_S_S_S_S_S_S_S_S_S_S_S_S_S_S_S_S_S_S_S_S_S_S_S_S_S_S_S_S_S_S_S_S_S_S_S_S_S_S_S_S_S_S_S_S_S_S_S_S_S_S_S_S_S_S_S_S_S_S_S_S_S_S_S_S_S_S_S_S_S_S_S_S_S_S_S_S_S_S_S_S_S_S_S_S_S_S_S_S_S_S_S_S_S_S_S_S_S_S_S_S_S_S_S_S_S_S_S_S_S_S_S_S_S__param_577];
	ld.param.u64 	%rd579, [_Z4racePiS_S_S_S_S_S_S_S_S_S_S_S_S_S_S_S_S_S_S_S_S_S_S_S_S_S_S_S_S_S_S_S_S_S_S_S_S_S_S_S_S_S_S_S_S_S_S_S_S_S_S_S_S_S_S_S_S_S_S_S_S_S_S_S_S_S_S_S_S_S_S_S_S_S_S_S_S_S_S_S_S_S_S_S_S_S_S_S_S_S_S_S_S_S_S_S_S_S_S_S_S_S_S_S_S_S_S_S_S_S_S_S_S_S_S_S_S_S_S_S_S_S_S_S_S_S_S_S_S_S_S_S_S_S_S_S_S_S_S_S_S_S_S_S_S_S_S_S_S_S_S_S_S_S_S_S_S_S_S_S_S_S_S_S_S_S_S_S_S_S_S_S_S_S_S_S_S_S_S_S_S_S_S_S_S_S_S_S_S_S_S_S_S_S_S_S_S_S_S_S_S_S_S_S_S_S_S_S_S_S_S_S_S_S_S_S_S_S_S_S_S_S_S_S_S_S_S_S_S_S_S_S_S_S_S_S_S_S_S_S_S_S_S_S_S_S_S_S_S_S_S_S_S_S_S_S_S_S_S_S_S_S_S_S_S_S_S_S_S_S_S_S_S_S_S_S_S_S_S_S_S_S_S_S_S_S_S_S_S_S_S_S_S_S_S_S_S_S_S_S_S_S_S_S_S_S_S_S_S_S_S_S_S_S_S_S_S_S_S_S_S_S_S_S_S_S_S_S_S_S_S_S_S_S_S_S_S_S_S_S_S_S_S_S_S_S_S_S_S_S_S_S_S_S_S_S_S_S_S_S_S_S_S_S_S_S_S_S_S_S_S_S_S_S_S_S_S_S_S_S_S_S_S_S_S_S_S_S_S_S_S_S_S_S_S_S_S_S_S_S_S_S_S_S_S_S_S_S_S_S_S_S_S_S_S_S_S_S_S_S_S_S_S_S_S_S_S_S_S_S_S_S_S_S_S_S_S_S_S_S_S_S_S_S_S_S_S_S_S_S_S_S_S_S_S_S_S_S_S_S_S_S_S_S_S_S_S_S_S_S_S_S_S_S_S_S_S_S_S_S_S_S_S_S_S_S_S_S_S_S_S_S_S_S_S_S_S_S_S_S_S_S_S_S_S_S_S_S_S_S_S_S_S_S_S_S_S_S_S_S_S_S_S_S_S_S_S_S_S_S_S_S_S_S_S_S_S_S_S_S_S_S_S_S_S_S_S_S_S_S_S_S_S_S_S_S_S_S_S_S_S_S_S_S_S_S_S_S_S_S_S_S_S_S_S_S_S_S_S_S_S_S_S_S_S_S_S_S_S_S_S_S_S_S_S_S_S_S_S_S_S_S_S_S_S_S_S_S_S_S_S_S_S_S_S_S_S_S_S_S_S_S_S_S_S_S_S_S_S_S_S_S_S_S_S_S_S_S_S_S_S_S_S_S_S_S_S_S_S_S_S_S_S_S_S_S_S_S_S_S_S_S_S_S_S_S_S_S_S_S_S_S_S_S_S_S_S_S_S_S_S_S_S_S_S_S_S_S_S_S_S_S_S_S_S_S_S_S_S_S_S_S_S_S_S_S_S_S_S_S_S_S_S_S_S_S_S_S_S_S_S_S_S_S_S_S_S_S_S_S_S_S_S_S_S_S_S_S_S_S_S_S_S_S_S_S_S_S_S_S_S_S_S_S_S_S_S_S_S_S_S_S_S_S_S_S_S_S_S_S_S_S_S_S_S_S_S_S_S_S_S_S_S_S_S_S_S_S_S_S_S_S_S_S_S_S_S_S_S_S_S_S_S_S_S_S_S_S_S_S_S_S_S_S_S_S_S_S_S_S_S_S_S_S_S_S_S_S_S_S_S_S_S_S_S_S_S_S_S_S_S_S_S_S_S_S_S_S_S_S_S_S_S_S_S_S_S_S_S_S_S_S_S_S_S_S_S_S_S_S_S_S_S_S_S_S_S_S_S_S_S_S_S_S_S_S_S_S_S_S_S_S_S_S_S_S_S_S_S_S_S_S_S_S_S_S_S_S_S_S_S_S_S_S_S_S_S_S_S_S_S_S_S_S_S_S_S_S_S_S_S_S_S_S_S_S_S_S_S_S_S_S_S_S_S_S_S_S_S_S_S_S_S_S_S_S_S_S_S_S_S_S_S_S_S_S_S_S_S_S_S_S_S_S_S_S_S_S_S_S_S_S_S_S_S_S_S_S_S_S_S_S_S_S_S_S_S_S_S_S_S_S_S_S_S_S_S_S_S_S_S_S_S_S_S_S_S_S_S_S_S_S_S__param_578];
	ld.param.u64 	%rd580, [_Z4racePiS_S_S_S_S_S_S_S_S_S_S_S_S_S_S_S_S_S_S_S_S_S_S_S_S_S_S_S_S_S_S_S_S_S_S_S_S_S_S_S_S_S_S_S_S_S_S_S_S_S_S_S_S_S_S_S_S_S_S_S_S_S_S_S_S_S_S_S_S_S_S_S_S_S_S_S_S_S_S_S_S_S_S_S_S_S_S_S_S_S_S_S_S_S_S_S_S_S_S_S_S_S_S_S_S_S_S_S_S_S_S_S_S_S_S_S_S_S_S_S_S_S_S_S_S_S_S_S_S_S_S_S_S_S_S_S_S_S_S_S_S_S_S_S_S_S_S_S_S_S_S_S_S_S_S_S_S_S_S_S_S_S_S_S_S_S_S_S_S_S_S_S_S_S_S_S_S_S_S_S_S_S_S_S_S_S_S_S_S_S_S_S_S_S_S_S_S_S_S_S_S_S_S_S_S_S_S_S_S_S_S_S_S_S_S_S_S_S_S_S_S_S_S_S_S_S_S_S_S_S_S_S_S_S_S_S_S_S_S_S_S_S_S_S_S_S_S_S_S_S_S_S_S_S_S_S_S_S_S_S_S_S_S_S_S_S_S_S_S_S_S_S_S_S_S_S_S_S_S_S_S_S_S_S_S_S_S_S_S_S_S_S_S_S_S_S_S_S_S_S_S_S_S_S_S_S_S_S_S_S_S_S_S_S_S_S_S_S_S_S_S_S_S_S_S_S_S_S_S_S_S_S_S_S_S_S_S_S_S_S_S_S_S_S_S_S_S_S_S_S_S_S_S_S_S_S_S_S_S_S_S_S_S_S_S_S_S_S_S_S_S_S_S_S_S_S_S_S_S_S_S_S_S_S_S_S_S_S_S_S_S_S_S_S_S_S_S_S_S_S_S_S_S_S_S_S_S_S_S_S_S_S_S_S_S_S_S_S_S_S_S_S_S_S_S_S_S_S_S_S_S_S_S_S_S_S_S_S_S_S_S_S_S_S_S_S_S_S_S_S_S_S_S_S_S_S_S_S_S_S_S_S_S_S_S_S_S_S_S_S_S_S_S_S_S_S_S_S_S_S_S_S_S_S_S_S_S_S_S_S_S_S_S_S_S_S_S_S_S_S_S_S_S_S_S_S_S_S_S_S_S_S_S_S_S_S_S_S_S_S_S_S_S_S_S_S_S_S_S_S_S_S_S_S_S_S_S_S_S_S_S_S_S_S_S_S_S_S_S_S_S_S_S_S_S_S_S_S_S_S_S_S_S_S_S_S_S_S_S_S_S_S_S_S_S_S_S_S_S_S_S_S_S_S_S_S_S_S_S_S_S_S_S_S_S_S_S_S_S_S_S_S_S_S_S_S_S_S_S_S_S_S_S_S_S_S_S_S_S_S_S_S_S_S_S_S_S_S_S_S_S_S_S_S_S_S_S_S_S_S_S_S_S_S_S_S_S_S_S_S_S_S_S_S_S_S_S_S_S_S_S_S_S_S_S_S_S_S_S_S_S_S_S_S_S_S_S_S_S_S_S_S_S_S_S_S_S_S_S_S_S_S_S_S_S_S_S_S_S_S_S_S_S_S_S_S_S_S_S_S_S_S_S_S_S_S_S_S_S_S_S_S_S_S_S_S_S_S_S_S_S_S_S_S_S_S_S_S_S_S_S_S_S_S_S_S_S_S_S_S_S_S_S_S_S_S_S_S_S_S_S_S_S_S_S_S_S_S_S_S_S_S_S_S_S_S_S_S_S_S_S_S_S_S_S_S_S_S_S_S_S_S_S_S_S_S_S_S_S_S_S_S_S_S_S_S_S_S_S_S_S_S_S_S_S_S_S_S_S_S_S_S_S_S_S_S_S_S_S_S_S_S_S_S_S_S_S_S_S_S_S_S_S_S_S_S_S_S_S_S_S_S_S_S_S_S_S_S_S_S_S_S_S_S_S_S_S_S_S_S_S_S_S_S_S_S_S_S_S_S_S_S_S_S_S_S_S_S_S_S_S_S_S_S_S_S_S_S_S_S_S_S_S_S_S_S_S_S_S_S_S_S_S_S_S_S_S_S_S_S_S_S_S_S_S_S_S_S_S_S_S_S_S_S_S_S_S_S_S_S_S_S_S_S_S_S_S_S_S_S_S_S_S_S_S_S_S_S_S_S_S_S_S_S_S_S_S_S_S_S_S_S_S_S_S_S_S_S_S_S_S_S_S_S_S_S_S_S_S_S_S_S_S_S_S_S_S_S_S_S_S_S_S_S_S_S_S_S_S_S_S_S_S_S_S_S_S_S_S_S_S_S_S__param_579];
	ld.param.u64 	%rd581, [_Z4racePiS_S_S_S_S_S_S_S_S_S_S_S_S_S_S_S_S_S_S_S_S_S_S_S_S_S_S_S_S_S_S_S_S_S_S_S_S_S_S_S_S_S_S_S_S_S_S_S_S_S_S_S_S_S_S_S_S_S_S_S_S_S_S_S_S_S_S_S_S_S_S_S_S_S_S_S_S_S_S_S_S_S_S_S_S_S_S_S_S_S_S_S_S_S_S_S_S_S_S_S_S_S_S_S_S_S_S_S_S_S_S_S_S_S_S_S_S_S_S_S_S_S_S_S_S_S_S_S_S_S_S_S_S_S_S_S_S_S_S_S_S_S_S_S_S_S_S_S_S_S_S_S_S_S_S_S_S_S_S_S_S_S_S_S_S_S_S_S_S_S_S_S_S_S_S_S_S_S_S_S_S_S_S_S_S_S_S_S_S_S_S_S_S_S_S_S_S_S_S_S_S_S_S_S_S_S_S_S_S_S_S_S_S_S_S_S_S_S_S_S_S_S_S_S_S_S_S_S_S_S_S_S_S_S_S_S_S_S_S_S_S_S_S_S_S_S_S_S_S_S_S_S_S_S_S_S_S_S_S_S_S_S_S_S_S_S_S_S_S_S_S_S_S_S_S_S_S_S_S_S_S_S_S_S_S_S_S_S_S_S_S_S_S_S_S_S_S_S_S_S_S_S_S_S_S_S_S_S_S_S_S_S_S_S_S_S_S_S_S_S_S_S_S_S_S_S_S_S_S_S_S_S_S_S_S_S_S_S_S_S_S_S_S_S_S_S_S_S_S_S_S_S_S_S_S_S_S_S_S_S_S_S_S_S_S_S_S_S_S_S_S_S_S_S_S_S_S_S_S_S_S_S_S_S_S_S_S_S_S_S_S_S_S_S_S_S_S_S_S_S_S_S_S_S_S_S_S_S_S_S_S_S_S_S_S_S_S_S_S_S_S_S_S_S_S_S_S_S_S_S_S_S_S_S_S_S_S_S_S_S_S_S_S_S_S_S_S_S_S_S_S_S_S_S_S_S_S_S_S_S_S_S_S_S_S_S_S_S_S_S_S_S_S_S_S_S_S_S_S_S_S_S_S_S_S_S_S_S_S_S_S_S_S_S_S_S_S_S_S_S_S_S_S_S_S_S_S_S_S_S_S_S_S_S_S_S_S_S_S_S_S_S_S_S_S_S_S_S_S_S_S_S_S_S_S_S_S_S_S_S_S_S_S_S_S_S_S_S_S_S_S_S_S_S_S_S_S_S_S_S_S_S_S_S_S_S_S_S_S_S_S_S_S_S_S_S_S_S_S_S_S_S_S_S_S_S_S_S_S_S_S_S_S_S_S_S_S_S_S_S_S_S_S_S_S_S_S_S_S_S_S_S_S_S_S_S_S_S_S_S_S_S_S_S_S_S_S_S_S_S_S_S_S_S_S_S_S_S_S_S_S_S_S_S_S_S_S_S_S_S_S_S_S_S_S_S_S_S_S_S_S_S_S_S_S_S_S_S_S_S_S_S_S_S_S_S_S_S_S_S_S_S_S_S_S_S_S_S_S_S_S_S_S_S_S_S_S_S_S_S_S_S_S_S_S_S_S_S_S_S_S_S_S_S_S_S_S_S_S_S_S_S_S_S_S_S_S_S_S_S_S_S_S_S_S_S_S_S_S_S_S_S_S_S_S_S_S_S_S_S_S_S_S_S_S_S_S_S_S_S_S_S_S_S_S_S_S_S_S_S_S_S_S_S_S_S_S_S_S_S_S_S_S_S_S_S_S_S_S_S_S_S_S_S_S_S_S_S_S_S_S_S_S_S_S_S_S_S_S_S_S_S_S_S_S_S_S_S_S_S_S_S_S_S_S_S_S_S_S_S_S_S_S_S_S_S_S_S_S_S_S_S_S_S_S_S_S_S_S_S_S_S_S_S_S_S_S_S_S_S_S_S_S_S_S_S_S_S_S_S_S_S_S_S_S_S_S_S_S_S_S_S_S_S_S_S_S_S_S_S_S_S_S_S_S_S_S_S_S_S_S_S_S_S_S_S_S_S_S_S_S_S_S_S_S_S_S_S_S_S_S_S_S_S_S_S_S_S_S_S_S_S_S_S_S_S_S_S_S_S_S_S_S_S_S_S_S_S_S_S_S_S_S_S_S_S_S_S_S_S_S_S_S_S_S_S_S_S_S_S_S_S_S_S_S_S_S_S_S_S_S_S_S_S_S_S_S_S_S_S_S_S_S_S_S_S_S_S_S_S_S_S_S_S_S_S_S_S_S_S_S_S_S_S_S_S_S_S_S_S_S_S_S__param_580];
	ld.param.u64 	%rd582, [_Z4racePiS_S_S_S_S_S_S_S_S_S_S_S_S_S_S_S_S_S_S_S_S_S_S_S_S_S_S_S_S_S_S_S_S_S_S_S_S_S_S_S_S_S_S_S_S_S_S_S_S_S_S_S_S_S_S_S_S_S_S_S_S_S_S_S_S_S_S_S_S_S_S_S_S_S_S_S_S_S_S_S_S_S_S_S_S_S_S_S_S_S_S_S_S_S_S_S_S_S_S_S_S_S_S_S_S_S_S_S_S_S_S_S_S_S_S_S_S_S_S_S_S_S_S_S_S_S_S_S_S_S_S_S_S_S_S_S_S_S_S_S_S_S_S_S_S_S_S_S_S_S_S_S_S_S_S_S_S_S_S_S_S_S_S_S_S_S_S_S_S_S_S_S_S_S_S_S_S_S_S_S_S_S_S_S_S_S_S_S_S_S_S_S_S_S_S_S_S_S_S_S_S_S_S_S_S_S_S_S_S_S_S_S_S_S_S_S_S_S_S_S_S_S_S_S_S_S_S_S_S_S_S_S_S_S_S_S_S_S_S_S_S_S_S_S_S_S_S_S_S_S_S_S_S_S_S_S_S_S_S_S_S_S_S_S_S_S_S_S_S_S_S_S_S_S_S_S_S_S_S_S_S_S_S_S_S_S_S_S_S_S_S_S_S_S_S_S_S_S_S_S_S_S_S_S_S_S_S_S_S_S_S_S_S_S_S_S_S_S_S_S_S_S_S_S_S_S_S_S_S_S_S_S_S_S_S_S_S_S_S_S_S_S_S_S_S_S_S_S_S_S_S_S_S_S_S_S_S_S_S_S_S_S_S_S_S_S_S_S_S_S_S_S_S_S_S_S_S_S_S_S_S_S_S_S_S_S_S_S_S_S_S_S_S_S_S_S_S_S_S_S_S_S_S_S_S_S_S_S_S_S_S_S_S_S_S_S_S_S_S_S_S_S_S_S_S_S_S_S_S_S_S_S_S_S_S_S_S_S_S_S_S_S_S_S_S_S_S_S_S_S_S_S_S_S_S_S_S_S_S_S_S_S_S_S_S_S_S_S_S_S_S_S_S_S_S_S_S_S_S_S_S_S_S_S_S_S_S_S_S_S_S_S_S_S_S_S_S_S_S_S_S_S_S_S_S_S_S_S_S_S_S_S_S_S_S_S_S_S_S_S_S_S_S_S_S_S_S_S_S_S_S_S_S_S_S_S_S_S_S_S_S_S_S_S_S_S_S_S_S_S_S_S_S_S_S_S_S_S_S_S_S_S_S_S_S_S_S_S_S_S_S_S_S_S_S_S_S_S_S_S_S_S_S_S_S_S_S_S_S_S_S_S_S_S_S_S_S_S_S_S_S_S_S_S_S_S_S_S_S_S_S_S_S_S_S_S_S_S_S_S_S_S_S_S_S_S_S_S_S_S_S_S_S_S_S_S_S_S_S_S_S_S_S_S_S_S_S_S_S_S_S_S_S_S_S_S_S_S_S_S_S_S_S_S_S_S_S_S_S_S_S_S_S_S_S_S_S_S_S_S_S_S_S_S_S_S_S_S_S_S_S_S_S_S_S_S_S_S_S_S_S_S_S_S_S_S_S_S_S_S_S_S_S_S_S_S_S_S_S_S_S_S_S_S_S_S_S_S_S_S_S_S_S_S_S_S_S_S_S_S_S_S_S_S_S_S_S_S_S_S_S_S_S_S_S_S_S_S_S_S_S_S_S_S_S_S_S_S_S_S_S_S_S_S_S_S_S_S_S_S_S_S_S_S_S_S_S_S_S_S_S_S_S_S_S_S_S_S_S_S_S_S_S_S_S_S_S_S_S_S_S_S_S_S_S_S_S_S_S_S_S_S_S_S_S_S_S_S_S_S_S_S_S_S_S_S_S_S_S_S_S_S_S_S_S_S_S_S_S_S_S_S_S_S_S_S_S_S_S_S_S_S_S_S_S_S_S_S_S_S_S_S_S_S_S_S_S_S_S_S_S_S_S_S_S_S_S_S_S_S_S_S_S_S_S_S_S_S_S_S_S_S_S_S_S_S_S_S_S_S_S_S_S_S_S_S_S_S_S_S_S_S_S_S_S_S_S_S_S_S_S_S_S_S_S_S_S_S_S_S_S_S_S_S_S_S_S_S_S_S_S_S_S_S_S_S_S_S_S_S_S_S_S_S_S_S_S_S_S_S_S_S_S_S_S_S_S_S_S_S_S_S_S_S_S_S_S_S_S_S_S_S_S_S_S_S_S_S_S_S_S_S_S_S_S_S_S_S_S_S_S_S_S_S_S_S_S_S_S_S_S_S_S__param_581];
	ld.param.u64 	%rd583, [_Z4racePiS_S_S_S_S_S_S_S_S_S_S_S_S_S_S_S_S_S_S_S_S_S_S_S_S_S_S_S_S_S_S_S_S_S_S_S_S_S_S_S_S_S_S_S_S_S_S_S_S_S_S_S_S_S_S_S_S_S_S_S_S_S_S_S_S_S_S_S_S_S_S_S_S_S_S_S_S_S_S_S_S_S_S_S_S_S_S_S_S_S_S_S_S_S_S_S_S_S_S_S_S_S_S_S_S_S_S_S_S_S_S_S_S_S_S_S_S_S_S_S_S_S_S_S_S_S_S_S_S_S_S_S_S_S_S_S_S_S_S_S_S_S_S_S_S_S_S_S_S_S_S_S_S_S_S_S_S_S_S_S_S_S_S_S_S_S_S_S_S_S_S_S_S_S_S_S_S_S_S_S_S_S_S_S_S_S_S_S_S_S_S_S_S_S_S_S_S_S_S_S_S_S_S_S_S_S_S_S_S_S_S_S_S_S_S_S_S_S_S_S_S_S_S_S_S_S_S_S_S_S_S_S_S_S_S_S_S_S_S_S_S_S_S_S_S_S_S_S_S_S_S_S_S_S_S_S_S_S_S_S_S_S_S_S_S_S_S_S_S_S_S_S_S_S_S_S_S_S_S_S_S_S_S_S_S_S_S_S_S_S_S_S_S_S_S_S_S_S_S_S_S_S_S_S_S_S_S_S_S_S_S_S_S_S_S_S_S_S_S_S_S_S_S_S_S_S_S_S_S_S_S_S_S_S_S_S_S_S_S_S_S_S_S_S_S_S_S_S_S_S_S_S_S_S_S_S_S_S_S_S_S_S_S_S_S_S_S_S_S_S_S_S_S_S_S_S_S_S_S_S_S_S_S_S_S_S_S_S_S_S_S_S_S_S_S_S_S_S_S_S_S_S_S_S_S_S_S_S_S_S_S_S_S_S_S_S_S_S_S_S_S_S_S_S_S_S_S_S_S_S_S_S_S_S_S_S_S_S_S_S_S_S_S_S_S_S_S_S_S_S_S_S_S_S_S_S_S_S_S_S_S_S_S_S_S_S_S_S_S_S_S_S_S_S_S_S_S_S_S_S_S_S_S_S_S_S_S_S_S_S_S_S_S_S_S_S_S_S_S_S_S_S_S_S_S_S_S_S_S_S_S_S_S_S_S_S_S_S_S_S_S_S_S_S_S_S_S_S_S_S_S_S_S_S_S_S_S_S_S_S_S_S_S_S_S_S_S_S_S_S_S_S_S_S_S_S_S_S_S_S_S_S_S_S_S_S_S_S_S_S_S_S_S_S_S_S_S_S_S_S_S_S_S_S_S_S_S_S_S_S_S_S_S_S_S_S_S_S_S_S_S_S_S_S_S_S_S_S_S_S_S_S_S_S_S_S_S_S_S_S_S_S_S_S_S_S_S_S_S_S_S_S_S_S_S_S_S_S_S_S_S_S_S_S_S_S_S_S_S_S_S_S_S_S_S_S_S_S_S_S_S_S_S_S_S_S_S_S_S_S_S_S_S_S_S_S_S_S_S_S_S_S_S_S_S_S_S_S_S_S_S_S_S_S_S_S_S_S_S_S_S_S_S_S_S_S_S_S_S_S_S_S_S_S_S_S_S_S_S_S_S_S_S_S_S_S_S_S_S_S_S_S_S_S_S_S_S_S_S_S_S_S_S_S_S_S_S_S_S_S_S_S_S_S_S_S_S_S_S_S_S_S_S_S_S_S_S_S_S_S_S_S_S_S_S_S_S_S_S_S_S_S_S_S_S_S_S_S_S_S_S_S_S_S_S_S_S_S_S_S_S_S_S_S_S_S_S_S_S_S_S_S_S_S_S_S_S_S_S_S_S_S_S_S_S_S_S_S_S_S_S_S_S_S_S_S_S_S_S_S_S_S_S_S_S_S_S_S_S_S_S_S_S_S_S_S_S_S_S_S_S_S_S_S_S_S_S_S_S_S_S_S_S_S_S_S_S_S_S_S_S_S_S_S_S_S_S_S_S_S_S_S_S_S_S_S_S_S_S_S_S_S_S_S_S_S_S_S_S_S_S_S_S_S_S_S_S_S_S_S_S_S_S_S_S_S_S_S_S_S_S_S_S_S_S_S_S_S_S_S_S_S_S_S_S_S_S_S_S_S_S_S_S_S_S_S_S_S_S_S_S_S_S_S_S_S_S_S_S_S_S_S_S_S_S_S_S_S_S_S_S_S_S_S_S_S_S_S_S_S_S_S_S_S_S_S_S_S_S_S_S_S_S_S_S_S_S_S_S_S_S_S_S_S_S_S_S_S_S_S_S_S_S__param_582];
	ld.param.u64 	%rd584, [_Z4racePiS_S_S_S_S_S_S_S_S_S_S_S_S_S_S_S_S_S_S_S_S_S_S_S_S_S_S_S_S_S_S_S_S_S_S_S_S_S_S_S_S_S_S_S_S_S_S_S_S_S_S_S_S_S_S_S_S_S_S_S_S_S_S_S_S_S_S_S_S_S_S_S_S_S_S_S_S_S_S_S_S_S_S_S_S_S_S_S_S_S_S_S_S_S_S_S_S_S_S_S_S_S_S_S_S_S_S_S_S_S_S_S_S_S_S_S_S_S_S_S_S_S_S_S_S_S_S_S_S_S_S_S_S_S_S_S_S_S_S_S_S_S_S_S_S_S_S_S_S_S_S_S_S_S_S_S_S_S_S_S_S_S_S_S_S_S_S_S_S_S_S_S_S_S_S_S_S_S_S_S_S_S_S_S_S_S_S_S_S_S_S_S_S_S_S_S_S_S_S_S_S_S_S_S_S_S_S_S_S_S_S_S_S_S_S_S_S_S_S_S_S_S_S_S_S_S_S_S_S_S_S_S_S_S_S_S_S_S_S_S_S_S_S_S_S_S_S_S_S_S_S_S_S_S_S_S_S_S_S_S_S_S_S_S_S_S_S_S_S_S_S_S_S_S_S_S_S_S_S_S_S_S_S_S_S_S_S_S_S_S_S_S_S_S_S_S_S_S_S_S_S_S_S_S_S_S_S_S_S_S_S_S_S_S_S_S_S_S_S_S_S_S_S_S_S_S_S_S_S_S_S_S_S_S_S_S_S_S_S_S_S_S_S_S_S_S_S_S_S_S_S_S_S_S_S_S_S_S_S_S_S_S_S_S_S_S_S_S_S_S_S_S_S_S_S_S_S_S_S_S_S_S_S_S_S_S_S_S_S_S_S_S_S_S_S_S_S_S_S_S_S_S_S_S_S_S_S_S_S_S_S_S_S_S_S_S_S_S_S_S_S_S_S_S_S_S_S_S_S_S_S_S_S_S_S_S_S_S_S_S_S_S_S_S_S_S_S_S_S_S_S_S_S_S_S_S_S_S_S_S_S_S_S_S_S_S_S_S_S_S_S_S_S_S_S_S_S_S_S_S_S_S_S_S_S_S_S_S_S_S_S_S_S_S_S_S_S_S_S_S_S_S_S_S_S_S_S_S_S_S_S_S_S_S_S_S_S_S_S_S_S_S_S_S_S_S_S_S_S_S_S_S_S_S_S_S_S_S_S_S_S_S_S_S_S_S_S_S_S_S_S_S_S_S_S_S_S_S_S_S_S_S_S_S_S_S_S_S_S_S_S_S_S_S_S_S_S_S_S_S_S_S_S_S_S_S_S_S_S_S_S_S_S_S_S_S_S_S_S_S_S_S_S_S_S_S_S_S_S_S_S_S_S_S_S_S_S_S_S_S_S_S_S_S_S_S_S_S_S_S_S_S_S_S_S_S_S_S_S_S_S_S_S_S_S_S_S_S_S_S_S_S_S_S_S_S_S_S_S_S_S_S_S_S_S_S_S_S_S_S_S_S_S_S_S_S_S_S_S_S_S_S_S_S_S_S_S_S_S_S_S_S_S_S_S_S_S_S_S_S_S_S_S_S_S_S_S_S_S_S_S_S_S_S_S_S_S_S_S_S_S_S_S_S_S_S_S_S_S_S_S_S_S_S_S_S_S_S_S_S_S_S_S_S_S_S_S_S_S_S_S_S_S_S_S_S_S_S_S_S_S_S_S_S_S_S_S_S_S_S_S_S_S_S_S_S_S_S_S_S_S_S_S_S_S_S_S_S_S_S_S_S_S_S_S_S_S_S_S_S_S_S_S_S_S_S_S_S_S_S_S_S_S_S_S_S_S_S_S_S_S_S_S_S_S_S_S_S_S_S_S_S_S_S_S_S_S_S_S_S_S_S_S_S_S_S_S_S_S_S_S_S_S_S_S_S_S_S_S_S_S_S_S_S_S_S_S_S_S_S_S_S_S_S_S_S_S_S_S_S_S_S_S_S_S_S_S_S_S_S_S_S_S_S_S_S_S_S_S_S_S_S_S_S_S_S_S_S_S_S_S_S_S_S_S_S_S_S_S_S_S_S_S_S_S_S_S_S_S_S_S_S_S_S_S_S_S_S_S_S_S_S_S_S_S_S_S_S_S_S_S_S_S_S_S_S_S_S_S_S_S_S_S_S_S_S_S_S_S_S_S_S_S_S_S_S_S_S_S_S_S_S_S_S_S_S_S_S_S_S_S_S_S_S_S_S_S_S_S_S_S_S_S_S_S_S_S_S_S_S_S_S_S_S_S_S_S_S_S_S_S_S_S__param_583];
	ld.param.u64 	%rd585, [_Z4racePiS_S_S_S_S_S_S_S_S_S_S_S_S_S_S_S_S_S_S_S_S_S_S_S_S_S_S_S_S_S_S_S_S_S_S_S_S_S_S_S_S_S_S_S_S_S_S_S_S_S_S_S_S_S_S_S_S_S_S_S_S_S_S_S_S_S_S_S_S_S_S_S_S_S_S_S_S_S_S_S_S_S_S_S_S_S_S_S_S_S_S_S_S_S_S_S_S_S_S_S_S_S_S_S_S_S_S_S_S_S_S_S_S_S_S_S_S_S_S_S_S_S_S_S_S_S_S_S_S_S_S_S_S_S_S_S_S_S_S_S_S_S_S_S_S_S_S_S_S_S_S_S_S_S_S_S_S_S_S_S_S_S_S_S_S_S_S_S_S_S_S_S_S_S_S_S_S_S_S_S_S_S_S_S_S_S_S_S_S_S_S_S_S_S_S_S_S_S_S_S_S_S_S_S_S_S_S_S_S_S_S_S_S_S_S_S_S_S_S_S_S_S_S_S_S_S_S_S_S_S_S_S_S_S_S_S_S_S_S_S_S_S_S_S_S_S_S_S_S_S_S_S_S_S_S_S_S_S_S_S_S_S_S_S_S_S_S_S_S_S_S_S_S_S_S_S_S_S_S_S_S_S_S_S_S_S_S_S_S_S_S_S_S_S_S_S_S_S_S_S_S_S_S_S_S_S_S_S_S_S_S_S_S_S_S_S_S_S_S_S_S_S_S_S_S_S_S_S_S_S_S_S_S_S_S_S_S_S_S_S_S_S_S_S_S_S_S_S_S_S_S_S_S_S_S_S_S_S_S_S_S_S_S_S_S_S_S_S_S_S_S_S_S_S_S_S_S_S_S_S_S_S_S_S_S_S_S_S_S_S_S_S_S_S_S_S_S_S_S_S_S_S_S_S_S_S_S_S_S_S_S_S_S_S_S_S_S_S_S_S_S_S_S_S_S_S_S_S_S_S_S_S_S_S_S_S_S_S_S_S_S_S_S_S_S_S_S_S_S_S_S_S_S_S_S_S_S_S_S_S_S_S_S_S_S_S_S_S_S_S_S_S_S_S_S_S_S_S_S_S_S_S_S_S_S_S_S_S_S_S_S_S_S_S_S_S_S_S_S_S_S_S_S_S_S_S_S_S_S_S_S_S_S_S_S_S_S_S_S_S_S_S_S_S_S_S_S_S_S_S_S_S_S_S_S_S_S_S_S_S_S_S_S_S_S_S_S_S_S_S_S_S_S_S_S_S_S_S_S_S_S_S_S_S_S_S_S_S_S_S_S_S_S_S_S_S_S_S_S_S_S_S_S_S_S_S_S_S_S_S_S_S_S_S_S_S_S_S_S_S_S_S_S_S_S_S_S_S_S_S_S_S_S_S_S_S_S_S_S_S_S_S_S_S_S_S_S_S_S_S_S_S_S_S_S_S_S_S_S_S_S_S_S_S_S_S_S_S_S_S_S_S_S_S_S_S_S_S_S_S_S_S_S_S_S_S_S_S_S_S_S_S_S_S_S_S_S_S_S_S_S_S_S_S_S_S_S_S_S_S_S_S_S_S_S_S_S_S_S_S_S_S_S_S_S_S_S_S_S_S_S_S_S_S_S_S_S_S_S_S_S_S_S_S_S_S_S_S_S_S_S_S_S_S_S_S_S_S_S_S_S_S_S_S_S_S_S_S_S_S_S_S_S_S_S_S_S_S_S_S_S_S_S_S_S_S_S_S_S_S_S_S_S_S_S_S_S_S_S_S_S_S_S_S_S_S_S_S_S_S_S_S_S_S_S_S_S_S_S_S_S_S_S_S_S_S_S_S_S_S_S_S_S_S_S_S_S_S_S_S_S_S_S_S_S_S_S_S_S_S_S_S_S_S_S_S_S_S_S_S_S_S_S_S_S_S_S_S_S_S_S_S_S_S_S_S_S_S_S_S_S_S_S_S_S_S_S_S_S_S_S_S_S_S_S_S_S_S_S_S_S_S_S_S_S_S_S_S_S_S_S_S_S_S_S_S_S_S_S_S_S_S_S_S_S_S_S_S_S_S_S_S_S_S_S_S_S_S_S_S_S_S_S_S_S_S_S_S_S_S_S_S_S_S_S_S_S_S_S_S_S_S_S_S_S_S_S_S_S_S_S_S_S_S_S_S_S_S_S_S_S_S_S_S_S_S_S_S_S_S_S_S_S_S_S_S_S_S_S_S_S_S_S_S_S_S_S_S_S_S_S_S_S_S_S_S_S_S_S_S_S_S_S_S_S_S_S_S_S_S_S_S_S_S_S_S_S_S_S_S_S_S_S__param_584];
	ld.param.u64 	%rd586, [_Z4racePiS_S_S_S_S_S_S_S_S_S_S_S_S_S_S_S_S_S_S_S_S_S_S_S_S_S_S_S_S_S_S_S_S_S_S_S_S_S_S_S_S_S_S_S_S_S_S_S_S_S_S_S_S_S_S_S_S_S_S_S_S_S_S_S_S_S_S_S_S_S_S_S_S_S_S_S_S_S_S_S_S_S_S_S_S_S_S_S_S_S_S_S_S_S_S_S_S_S_S_S_S_S_S_S_S_S_S_S_S_S_S_S_S_S_S_S_S_S_S_S_S_S_S_S_S_S_S_S_S_S_S_S_S_S_S_S_S_S_S_S_S_S_S_S_S_S_S_S_S_S_S_S_S_S_S_S_S_S_S_S_S_S_S_S_S_S_S_S_S_S_S_S_S_S_S_S_S_S_S_S_S_S_S_S_S_S_S_S_S_S_S_S_S_S_S_S_S_S_S_S_S_S_S_S_S_S_S_S_S_S_S_S_S_S_S_S_S_S_S_S_S_S_S_S_S_S_S_S_S_S_S_S_S_S_S_S_S_S_S_S_S_S_S_S_S_S_S_S_S_S_S_S_S_S_S_S_S_S_S_S_S_S_S_S_S_S_S_S_S_S_S_S_S_S_S_S_S_S_S_S_S_S_S_S_S_S_S_S_S_S_S_S_S_S_S_S_S_S_S_S_S_S_S_S_S_S_S_S_S_S_S_S_S_S_S_S_S_S_S_S_S_S_S_S_S_S_S_S_S_S_S_S_S_S_S_S_S_S_S_S_S_S_S_S_S_S_S_S_S_S_S_S_S_S_S_S_S_S_S_S_S_S_S_S_S_S_S_S_S_S_S_S_S_S_S_S_S_S_S_S_S_S_S_S_S_S_S_S_S_S_S_S_S_S_S_S_S_S_S_S_S_S_S_S_S_S_S_S_S_S_S_S_S_S_S_S_S_S_S_S_S_S_S_S_S_S_S_S_S_S_S_S_S_S_S_S_S_S_S_S_S_S_S_S_S_S_S_S_S_S_S_S_S_S_S_S_S_S_S_S_S_S_S_S_S_S_S_S_S_S_S_S_S_S_S_S_S_S_S_S_S_S_S_S_S_S_S_S_S_S_S_S_S_S_S_S_S_S_S_S_S_S_S_S_S_S_S_S_S_S_S_S_S_S_S_S_S_S_S_S_S_S_S_S_S_S_S_S_S_S_S_S_S_S_S_S_S_S_S_S_S_S_S_S_S_S_S_S_S_S_S_S_S_S_S_S_S_S_S_S_S_S_S_S_S_S_S_S_S_S_S_S_S_S_S_S_S_S_S_S_S_S_S_S_S_S_S_S_S_S_S_S_S_S_S_S_S_S_S_S_S_S_S_S_S_S_S_S_S_S_S_S_S_S_S_S_S_S_S_S_S_S_S_S_S_S_S_S_S_S_S_S_S_S_S_S_S_S_S_S_S_S_S_S_S_S_S_S_S_S_S_S_S_S_S_S_S_S_S_S_S_S_S_S_S_S_S_S_S_S_S_S_S_S_S_S_S_S_S_S_S_S_S_S_S_S_S_S_S_S_S_S_S_S_S_S_S_S_S_S_S_S_S_S_S_S_S_S_S_S_S_S_S_S_S_S_S_S_S_S_S_S_S_S_S_S_S_S_S_S_S_S_S_S_S_S_S_S_S_S_S_S_S_S_S_S_S_S_S_S_S_S_S_S_S_S_S_S_S_S_S_S_S_S_S_S_S_S_S_S_S_S_S_S_S_S_S_S_S_S_S_S_S_S_S_S_S_S_S_S_S_S_S_S_S_S_S_S_S_S_S_S_S_S_S_S_S_S_S_S_S_S_S_S_S_S_S_S_S_S_S_S_S_S_S_S_S_S_S_S_S_S_S_S_S_S_S_S_S_S_S_S_S_S_S_S_S_S_S_S_S_S_S_S_S_S_S_S_S_S_S_S_S_S_S_S_S_S_S_S_S_S_S_S_S_S_S_S_S_S_S_S_S_S_S_S_S_S_S_S_S_S_S_S_S_S_S_S_S_S_S_S_S_S_S_S_S_S_S_S_S_S_S_S_S_S_S_S_S_S_S_S_S_S_S_S_S_S_S_S_S_S_S_S_S_S_S_S_S_S_S_S_S_S_S_S_S_S_S_S_S_S_S_S_S_S_S_S_S_S_S_S_S_S_S_S_S_S_S_S_S_S_S_S_S_S_S_S_S_S_S_S_S_S_S_S_S_S_S_S_S_S_S_S_S_S_S_S_S_S_S_S_S_S_S_S_S_S_S_S_S_S_S_S_S_S_S_S_S_S_S_S_S__param_585];
	ld.param.u64 	%rd587, [_Z4racePiS_S_S_S_S_S_S_S_S_S_S_S_S_S_S_S_S_S_S_S_S_S_S_S_S_S_S_S_S_S_S_S_S_S_S_S_S_S_S_S_S_S_S_S_S_S_S_S_S_S_S_S_S_S_S_S_S_S_S_S_S_S_S_S_S_S_S_S_S_S_S_S_S_S_S_S_S_S_S_S_S_S_S_S_S_S_S_S_S_S_S_S_S_S_S_S_S_S_S_S_S_S_S_S_S_S_S_S_S_S_S_S_S_S_S_S_S_S_S_S_S_S_S_S_S_S_S_S_S_S_S_S_S_S_S_S_S_S_S_S_S_S_S_S_S_S_S_S_S_S_S_S_S_S_S_S_S_S_S_S_S_S_S_S_S_S_S_S_S_S_S_S_S_S_S_S_S_S_S_S_S_S_S_S_S_S_S_S_S_S_S_S_S_S_S_S_S_S_S_S_S_S_S_S_S_S_S_S_S_S_S_S_S_S_S_S_S_S_S_S_S_S_S_S_S_S_S_S_S_S_S_S_S_S_S_S_S_S_S_S_S_S_S_S_S_S_S_S_S_S_S_S_S_S_S_S_S_S_S_S_S_S_S_S_S_S_S_S_S_S_S_S_S_S_S_S_S_S_S_S_S_S_S_S_S_S_S_S_S_S_S_S_S_S_S_S_S_S_S_S_S_S_S_S_S_S_S_S_S_S_S_S_S_S_S_S_S_S_S_S_S_S_S_S_S_S_S_S_S_S_S_S_S_S_S_S_S_S_S_S_S_S_S_S_S_S_S_S_S_S_S_S_S_S_S_S_S_S_S_S_S_S_S_S_S_S_S_S_S_S_S_S_S_S_S_S_S_S_S_S_S_S_S_S_S_S_S_S_S_S_S_S_S_S_S_S_S_S_S_S_S_S_S_S_S_S_S_S_S_S_S_S_S_S_S_S_S_S_S_S_S_S_S_S_S_S_S_S_S_S_S_S_S_S_S_S_S_S_S_S_S_S_S_S_S_S_S_S_S_S_S_S_S_S_S_S_S_S_S_S_S_S_S_S_S_S_S_S_S_S_S_S_S_S_S_S_S_S_S_S_S_S_S_S_S_S_S_S_S_S_S_S_S_S_S_S_S_S_S_S_S_S_S_S_S_S_S_S_S_S_S_S_S_S_S_S_S_S_S_S_S_S_S_S_S_S_S_S_S_S_S_S_S_S_S_S_S_S_S_S_S_S_S_S_S_S_S_S_S_S_S_S_S_S_S_S_S_S_S_S_S_S_S_S_S_S_S_S_S_S_S_S_S_S_S_S_S_S_S_S_S_S_S_S_S_S_S_S_S_S_S_S_S_S_S_S_S_S_S_S_S_S_S_S_S_S_S_S_S_S_S_S_S_S_S_S_S_S_S_S_S_S_S_S_S_S_S_S_S_S_S_S_S_S_S_S_S_S_S_S_S_S_S_S_S_S_S_S_S_S_S_S_S_S_S_S_S_S_S_S_S_S_S_S_S_S_S_S_S_S_S_S_S_S_S_S_S_S_S_S_S_S_S_S_S_S_S_S_S_S_S_S_S_S_S_S_S_S_S_S_S_S_S_S_S_S_S_S_S_S_S_S_S_S_S_S_S_S_S_S_S_S_S_S_S_S_S_S_S_S_S_S_S_S_S_S_S_S_S_S_S_S_S_S_S_S_S_S_S_S_S_S_S_S_S_S_S_S_S_S_S_S_S_S_S_S_S_S_S_S_S_S_S_S_S_S_S_S_S_S_S_S_S_S_S_S_S_S_S_S_S_S_S_S_S_S_S_S_S_S_S_S_S_S_S_S_S_S_S_S_S_S_S_S_S_S_S_S_S_S_S_S_S_S_S_S_S_S_S_S_S_S_S_S_S_S_S_S_S_S_S_S_S_S_S_S_S_S_S_S_S_S_S_S_S_S_S_S_S_S_S_S_S_S_S_S_S_S_S_S_S_S_S_S_S_S_S_S_S_S_S_S_S_S_S_S_S_S_S_S_S_S_S_S_S_S_S_S_S_S_S_S_S_S_S_S_S_S_S_S_S_S_S_S_S_S_S_S_S_S_S_S_S_S_S_S_S_S_S_S_S_S_S_S_S_S_S_S_S_S_S_S_S_S_S_S_S_S_S_S_S_S_S_S_S_S_S_S_S_S_S_S_S_S_S_S_S_S_S_S_S_S_S_S_S_S_S_S_S_S_S_S_S_S_S_S_S_S_S_S_S_S_S_S_S_S_S_S_S_S_S_S_S_S_S_S_S_S_S_S_S_S_S_S_S_S_S_S_S_S_S_S_S__param_586];
	ld.param.u64 	%rd588, [_Z4racePiS_S_S_S_S_S_S_S_S_S_S_S_S_S_S_S_S_S_S_S_S_S_S_S_S_S_S_S_S_S_S_S_S_S_S_S_S_S_S_S_S_S_S_S_S_S_S_S_S_S_S_S_S_S_S_S_S_S_S_S_S_S_S_S_S_S_S_S_S_S_S_S_S_S_S_S_S_S_S_S_S_S_S_S_S_S_S_S_S_S_S_S_S_S_S_S_S_S_S_S_S_S_S_S_S_S_S_S_S_S_S_S_S_S_S_S_S_S_S_S_S_S_S_S_S_S_S_S_S_S_S_S_S_S_S_S_S_S_S_S_S_S_S_S_S_S_S_S_S_S_S_S_S_S_S_S_S_S_S_S_S_S_S_S_S_S_S_S_S_S_S_S_S_S_S_S_S_S_S_S_S_S_S_S_S_S_S_S_S_S_S_S_S_S_S_S_S_S_S_S_S_S_S_S_S_S_S_S_S_S_S_S_S_S_S_S_S_S_S_S_S_S_S_S_S_S_S_S_S_S_S_S_S_S_S_S_S_S_S_S_S_S_S_S_S_S_S_S_S_S_S_S_S_S_S_S_S_S_S_S_S_S_S_S_S_S_S_S_S_S_S_S_S_S_S_S_S_S_S_S_S_S_S_S_S_S_S_S_S_S_S_S_S_S_S_S_S_S_S_S_S_S_S_S_S_S_S_S_S_S_S_S_S_S_S_S_S_S_S_S_S_S_S_S_S_S_S_S_S_S_S_S_S_S_S_S_S_S_S_S_S_S_S_S_S_S_S_S_S_S_S_S_S_S_S_S_S_S_S_S_S_S_S_S_S_S_S_S_S_S_S_S_S_S_S_S_S_S_S_S_S_S_S_S_S_S_S_S_S_S_S_S_S_S_S_S_S_S_S_S_S_S_S_S_S_S_S_S_S_S_S_S_S_S_S_S_S_S_S_S_S_S_S_S_S_S_S_S_S_S_S_S_S_S_S_S_S_S_S_S_S_S_S_S_S_S_S_S_S_S_S_S_S_S_S_S_S_S_S_S_S_S_S_S_S_S_S_S_S_S_S_S_S_S_S_S_S_S_S_S_S_S_S_S_S_S_S_S_S_S_S_S_S_S_S_S_S_S_S_S_S_S_S_S_S_S_S_S_S_S_S_S_S_S_S_S_S_S_S_S_S_S_S_S_S_S_S_S_S_S_S_S_S_S_S_S_S_S_S_S_S_S_S_S_S_S_S_S_S_S_S_S_S_S_S_S_S_S_S_S_S_S_S_S_S_S_S_S_S_S_S_S_S_S_S_S_S_S_S_S_S_S_S_S_S_S_S_S_S_S_S_S_S_S_S_S_S_S_S_S_S_S_S_S_S_S_S_S_S_S_S_S_S_S_S_S_S_S_S_S_S_S_S_S_S_S_S_S_S_S_S_S_S_S_S_S_S_S_S_S_S_S_S_S_S_S_S_S_S_S_S_S_S_S_S_S_S_S_S_S_S_S_S_S_S_S_S_S_S_S_S_S_S_S_S_S_S_S_S_S_S_S_S_S_S_S_S_S_S_S_S_S_S_S_S_S_S_S_S_S_S_S_S_S_S_S_S_S_S_S_S_S_S_S_S_S_S_S_S_S_S_S_S_S_S_S_S_S_S_S_S_S_S_S_S_S_S_S_S_S_S_S_S_S_S_S_S_S_S_S_S_S_S_S_S_S_S_S_S_S_S_S_S_S_S_S_S_S_S_S_S_S_S_S_S_S_S_S_S_S_S_S_S_S_S_S_S_S_S_S_S_S_S_S_S_S_S_S_S_S_S_S_S_S_S_S_S_S_S_S_S_S_S_S_S_S_S_S_S_S_S_S_S_S_S_S_S_S_S_S_S_S_S_S_S_S_S_S_S_S_S_S_S_S_S_S_S_S_S_S_S_S_S_S_S_S_S_S_S_S_S_S_S_S_S_S_S_S_S_S_S_S_S_S_S_S_S_S_S_S_S_S_S_S_S_S_S_S_S_S_S_S_S_S_S_S_S_S_S_S_S_S_S_S_S_S_S_S_S_S_S_S_S_S_S_S_S_S_S_S_S_S_S_S_S_S_S_S_S_S_S_S_S_S_S_S_S_S_S_S_S_S_S_S_S_S_S_S_S_S_S_S_S_S_S_S_S_S_S_S_S_S_S_S_S_S_S_S_S_S_S_S_S_S_S_S_S_S_S_S_S_S_S_S_S_S_S_S_S_S_S_S_S_S_S_S_S_S_S_S_S_S_S_S_S_S_S_S_S_S_S_S_S_S_S_S_S_S_S_S_S_S_S__param_587];
	ld.param.u64 	%rd589, [_Z4racePiS_S_S_S_S_S_S_S_S_S_S_S_S_S_S_S_S_S_S_S_S_S_S_S_S_S_S_S_S_S_S_S_S_S_S_S_S_S_S_S_S_S_S_S_S_S_S_S_S_S_S_S_S_S_S_S_S_S_S_S_S_S_S_S_S_S_S_S_S_S_S_S_S_S_S_S_S_S_S_S_S_S_S_S_S_S_S_S_S_S_S_S_S_S_S_S_S_S_S_S_S_S_S_S_S_S_S_S_S_S_S_S_S_S_S_S_S_S_S_S_S_S_S_S_S_S_S_S_S_S_S_S_S_S_S_S_S_S_S_S_S_S_S_S_S_S_S_S_S_S_S_S_S_S_S_S_S_S_S_S_S_S_S_S_S_S_S_S_S_S_S_S_S_S_S_S_S_S_S_S_S_S_S_S_S_S_S_S_S_S_S_S_S_S_S_S_S_S_S_S_S_S_S_S_S_S_S_S_S_S_S_S_S_S_S_S_S_S_S_S_S_S_S_S_S_S_S_S_S_S_S_S_S_S_S_S_S_S_S_S_S_S_S_S_S_S_S_S_S_S_S_S_S_S_S_S_S_S_S_S_S_S_S_S_S_S_S_S_S_S_S_S_S_S_S_S_S_S_S_S_S_S_S_S_S_S_S_S_S_S_S_S_S_S_S_S_S_S_S_S_S_S_S_S_S_S_S_S_S_S_S_S_S_S_S_S_S_S_S_S_S_S_S_S_S_S_S_S_S_S_S_S_S_S_S_S_S_S_S_S_S_S_S_S_S_S_S_S_S_S_S_S_S_S_S_S_S_S_S_S_S_S_S_S_S_S_S_S_S_S_S_S_S_S_S_S_S_S_S_S_S_S_S_S_S_S_S_S_S_S_S_S_S_S_S_S_S_S_S_S_S_S_S_S_S_S_S_S_S_S_S_S_S_S_S_S_S_S_S_S_S_S_S_S_S_S_S_S_S_S_S_S_S_S_S_S_S_S_S_S_S_S_S_S_S_S_S_S_S_S_S_S_S_S_S_S_S_S_S_S_S_S_S_S_S_S_S_S_S_S_S_S_S_S_S_S_S_S_S_S_S_S_S_S_S_S_S_S_S_S_S_S_S_S_S_S_S_S_S_S_S_S_S_S_S_S_S_S_S_S_S_S_S_S_S_S_S_S_S_S_S_S_S_S_S_S_S_S_S_S_S_S_S_S_S_S_S_S_S_S_S_S_S_S_S_S_S_S_S_S_S_S_S_S_S_S_S_S_S_S_S_S_S_S_S_S_S_S_S_S_S_S_S_S_S_S_S_S_S_S_S_S_S_S_S_S_S_S_S_S_S_S_S_S_S_S_S_S_S_S_S_S_S_S_S_S_S_S_S_S_S_S_S_S_S_S_S_S_S_S_S_S_S_S_S_S_S_S_S_S_S_S_S_S_S_S_S_S_S_S_S_S_S_S_S_S_S_S_S_S_S_S_S_S_S_S_S_S_S_S_S_S_S_S_S_S_S_S_S_S_S_S_S_S_S_S_S_S_S_S_S_S_S_S_S_S_S_S_S_S_S_S_S_S_S_S_S_S_S_S_S_S_S_S_S_S_S_S_S_S_S_S_S_S_S_S_S_S_S_S_S_S_S_S_S_S_S_S_S_S_S_S_S_S_S_S_S_S_S_S_S_S_S_S_S_S_S_S_S_S_S_S_S_S_S_S_S_S_S_S_S_S_S_S_S_S_S_S_S_S_S_S_S_S_S_S_S_S_S_S_S_S_S_S_S_S_S_S_S_S_S_S_S_S_S_S_S_S_S_S_S_S_S_S_S_S_S_S_S_S_S_S_S_S_S_S_S_S_S_S_S_S_S_S_S_S_S_S_S_S_S_S_S_S_S_S_S_S_S_S_S_S_S_S_S_S_S_S_S_S_S_S_S_S_S_S_S_S_S_S_S_S_S_S_S_S_S_S_S_S_S_S_S_S_S_S_S_S_S_S_S_S_S_S_S_S_S_S_S_S_S_S_S_S_S_S_S_S_S_S_S_S_S_S_S_S_S_S_S_S_S_S_S_S_S_S_S_S_S_S_S_S_S_S_S_S_S_S_S_S_S_S_S_S_S_S_S_S_S_S_S_S_S_S_S_S_S_S_S_S_S_S_S_S_S_S_S_S_S_S_S_S_S_S_S_S_S_S_S_S_S_S_S_S_S_S_S_S_S_S_S_S_S_S_S_S_S_S_S_S_S_S_S_S_S_S_S_S_S_S_S_S_S_S_S_S_S_S_S_S_S_S_S_S_S_S_S_S_S_S_S_S_S__param_588];
	ld.param.u64 	%rd590, [_Z4racePiS_S_S_S_S_S_S_S_S_S_S_S_S_S_S_S_S_S_S_S_S_S_S_S_S_S_S_S_S_S_S_S_S_S_S_S_S_S_S_S_S_S_S_S_S_S_S_S_S_S_S_S_S_S_S_S_S_S_S_S_S_S_S_S_S_S_S_S_S_S_S_S_S_S_S_S_S_S_S_S_S_S_S_S_S_S_S_S_S_S_S_S_S_S_S_S_S_S_S_S_S_S_S_S_S_S_S_S_S_S_S_S_S_S_S_S_S_S_S_S_S_S_S_S_S_S_S_S_S_S_S_S_S_S_S_S_S_S_S_S_S_S_S_S_S_S_S_S_S_S_S_S_S_S_S_S_S_S_S_S_S_S_S_S_S_S_S_S_S_S_S_S_S_S_S_S_S_S_S_S_S_S_S_S_S_S_S_S_S_S_S_S_S_S_S_S_S_S_S_S_S_S_S_S_S_S_S_S_S_S_S_S_S_S_S_S_S_S_S_S_S_S_S_S_S_S_S_S_S_S_S_S_S_S_S_S_S_S_S_S_S_S_S_S_S_S_S_S_S_S_S_S_S_S_S_S_S_S_S_S_S_S_S_S_S_S_S_S_S_S_S_S_S_S_S_S_S_S_S_S_S_S_S_S_S_S_S_S_S_S_S_S_S_S_S_S_S_S_S_S_S_S_S_S_S_S_S_S_S_S_S_S_S_S_S_S_S_S_S_S_S_S_S_S_S_S_S_S_S_S_S_S_S_S_S_S_S_S_S_S_S_S_S_S_S_S_S_S_S_S_S_S_S_S_S_S_S_S_S_S_S_S_S_S_S_S_S_S_S_S_S_S_S_S_S_S_S_S_S_S_S_S_S_S_S_S_S_S_S_S_S_S_S_S_S_S_S_S_S_S_S_S_S_S_S_S_S_S_S_S_S_S_S_S_S_S_S_S_S_S_S_S_S_S_S_S_S_S_S_S_S_S_S_S_S_S_S_S_S_S_S_S_S_S_S_S_S_S_S_S_S_S_S_S_S_S_S_S_S_S_S_S_S_S_S_S_S_S_S_S_S_S_S_S_S_S_S_S_S_S_S_S_S_S_S_S_S_S_S_S_S_S_S_S_S_S_S_S_S_S_S_S_S_S_S_S_S_S_S_S_S_S_S_S_S_S_S_S_S_S_S_S_S_S_S_S_S_S_S_S_S_S_S_S_S_S_S_S_S_S_S_S_S_S_S_S_S_S_S_S_S_S_S_S_S_S_S_S_S_S_S_S_S_S_S_S_S_S_S_S_S_S_S_S_S_S_S_S_S_S_S_S_S_S_S_S_S_S_S_S_S_S_S_S_S_S_S_S_S_S_S_S_S_S_S_S_S_S_S_S_S_S_S_S_S_S_S_S_S_S_S_S_S_S_S_S_S_S_S_S_S_S_S_S_S_S_S_S_S_S_S_S_S_S_S_S_S_S_S_S_S_S_S_S_S_S_S_S_S_S_S_S_S_S_S_S_S_S_S_S_S_S_S_S_S_S_S_S_S_S_S_S_S_S_S_S_S_S_S_S_S_S_S_S_S_S_S_S_S_S_S_S_S_S_S_S_S_S_S_S_S_S_S_S_S_S_S_S_S_S_S_S_S_S_S_S_S_S_S_S_S_S_S_S_S_S_S_S_S_S_S_S_S_S_S_S_S_S_S_S_S_S_S_S_S_S_S_S_S_S_S_S_S_S_S_S_S_S_S_S_S_S_S_S_S_S_S_S_S_S_S_S_S_S_S_S_S_S_S_S_S_S_S_S_S_S_S_S_S_S_S_S_S_S_S_S_S_S_S_S_S_S_S_S_S_S_S_S_S_S_S_S_S_S_S_S_S_S_S_S_S_S_S_S_S_S_S_S_S_S_S_S_S_S_S_S_S_S_S_S_S_S_S_S_S_S_S_S_S_S_S_S_S_S_S_S_S_S_S_S_S_S_S_S_S_S_S_S_S_S_S_S_S_S_S_S_S_S_S_S_S_S_S_S_S_S_S_S_S_S_S_S_S_S_S_S_S_S_S_S_S_S_S_S_S_S_S_S_S_S_S_S_S_S_S_S_S_S_S_S_S_S_S_S_S_S_S_S_S_S_S_S_S_S_S_S_S_S_S_S_S_S_S_S_S_S_S_S_S_S_S_S_S_S_S_S_S_S_S_S_S_S_S_S_S_S_S_S_S_S_S_S_S_S_S_S_S_S_S_S_S_S_S_S_S_S_S_S_S_S_S_S_S_S_S_S_S_S_S_S_S_S_S_S_S_S_S_S_S_S_S_S_S__param_589];
	ld.param.u64 	%rd591, [_Z4racePiS_S_S_S_S_S_S_S_S_S_S_S_S_S_S_S_S_S_S_S_S_S_S_S_S_S_S_S_S_S_S_S_S_S_S_S_S_S_S_S_S_S_S_S_S_S_S_S_S_S_S_S_S_S_S_S_S_S_S_S_S_S_S_S_S_S_S_S_S_S_S_S_S_S_S_S_S_S_S_S_S_S_S_S_S_S_S_S_S_S_S_S_S_S_S_S_S_S_S_S_S_S_S_S_S_S_S_S_S_S_S_S_S_S_S_S_S_S_S_S_S_S_S_S_S_S_S_S_S_S_S_S_S_S_S_S_S_S_S_S_S_S_S_S_S_S_S_S_S_S_S_S_S_S_S_S_S_S_S_S_S_S_S_S_S_S_S_S_S_S_S_S_S_S_S_S_S_S_S_S_S_S_S_S_S_S_S_S_S_S_S_S_S_S_S_S_S_S_S_S_S_S_S_S_S_S_S_S_S_S_S_S_S_S_S_S_S_S_S_S_S_S_S_S_S_S_S_S_S_S_S_S_S_S_S_S_S_S_S_S_S_S_S_S_S_S_S_S_S_S_S_S_S_S_S_S_S_S_S_S_S_S_S_S_S_S_S_S_S_S_S_S_S_S_S_S_S_S_S_S_S_S_S_S_S_S_S_S_S_S_S_S_S_S_S_S_S_S_S_S_S_S_S_S_S_S_S_S_S_S_S_S_S_S_S_S_S_S_S_S_S_S_S_S_S_S_S_S_S_S_S_S_S_S_S_S_S_S_S_S_S_S_S_S_S_S_S_S_S_S_S_S_S_S_S_S_S_S_S_S_S_S_S_S_S_S_S_S_S_S_S_S_S_S_S_S_S_S_S_S_S_S_S_S_S_S_S_S_S_S_S_S_S_S_S_S_S_S_S_S_S_S_S_S_S_S_S_S_S_S_S_S_S_S_S_S_S_S_S_S_S_S_S_S_S_S_S_S_S_S_S_S_S_S_S_S_S_S_S_S_S_S_S_S_S_S_S_S_S_S_S_S_S_S_S_S_S_S_S_S_S_S_S_S_S_S_S_S_S_S_S_S_S_S_S_S_S_S_S_S_S_S_S_S_S_S_S_S_S_S_S_S_S_S_S_S_S_S_S_S_S_S_S_S_S_S_S_S_S_S_S_S_S_S_S_S_S_S_S_S_S_S_S_S_S_S_S_S_S_S_S_S_S_S_S_S_S_S_S_S_S_S_S_S_S_S_S_S_S_S_S_S_S_S_S_S_S_S_S_S_S_S_S_S_S_S_S_S_S_S_S_S_S_S_S_S_S_S_S_S_S_S_S_S_S_S_S_S_S_S_S_S_S_S_S_S_S_S_S_S_S_S_S_S_S_S_S_S_S_S_S_S_S_S_S_S_S_S_S_S_S_S_S_S_S_S_S_S_S_S_S_S_S_S_S_S_S_S_S_S_S_S_S_S_S_S_S_S_S_S_S_S_S_S_S_S_S_S_S_S_S_S_S_S_S_S_S_S_S_S_S_S_S_S_S_S_S_S_S_S_S_S_S_S_S_S_S_S_S_S_S_S_S_S_S_S_S_S_S_S_S_S_S_S_S_S_S_S_S_S_S_S_S_S_S_S_S_S_S_S_S_S_S_S_S_S_S_S_S_S_S_S_S_S_S_S_S_S_S_S_S_S_S_S_S_S_S_S_S_S_S_S_S_S_S_S_S_S_S_S_S_S_S_S_S_S_S_S_S_S_S_S_S_S_S_S_S_S_S_S_S_S_S_S_S_S_S_S_S_S_S_S_S_S_S_S_S_S_S_S_S_S_S_S_S_S_S_S_S_S_S_S_S_S_S_S_S_S_S_S_S_S_S_S_S_S_S_S_S_S_S_S_S_S_S_S_S_S_S_S_S_S_S_S_S_S_S_S_S_S_S_S_S_S_S_S_S_S_S_S_S_S_S_S_S_S_S_S_S_S_S_S_S_S_S_S_S_S_S_S_S_S_S_S_S_S_S_S_S_S_S_S_S_S_S_S_S_S_S_S_S_S_S_S_S_S_S_S_S_S_S_S_S_S_S_S_S_S_S_S_S_S_S_S_S_S_S_S_S_S_S_S_S_S_S_S_S_S_S_S_S_S_S_S_S_S_S_S_S_S_S_S_S_S_S_S_S_S_S_S_S_S_S_S_S_S_S_S_S_S_S_S_S_S_S_S_S_S_S_S_S_S_S_S_S_S_S_S_S_S_S_S_S_S_S_S_S_S_S_S_S_S_S_S_S_S_S_S_S_S_S_S_S_S_S_S_S_S_S_S_S_S_S__param_590];
	ld.param.u64 	%rd592, [_Z4racePiS_S_S_S_S_S_S_S_S_S_S_S_S_S_S_S_S_S_S_S_S_S_S_S_S_S_S_S_S_S_S_S_S_S_S_S_S_S_S_S_S_S_S_S_S_S_S_S_S_S_S_S_S_S_S_S_S_S_S_S_S_S_S_S_S_S_S_S_S_S_S_S_S_S_S_S_S_S_S_S_S_S_S_S_S_S_S_S_S_S_S_S_S_S_S_S_S_S_S_S_S_S_S_S_S_S_S_S_S_S_S_S_S_S_S_S_S_S_S_S_S_S_S_S_S_S_S_S_S_S_S_S_S_S_S_S_S_S_S_S_S_S_S_S_S_S_S_S_S_S_S_S_S_S_S_S_S_S_S_S_S_S_S_S_S_S_S_S_S_S_S_S_S_S_S_S_S_S_S_S_S_S_S_S_S_S_S_S_S_S_S_S_S_S_S_S_S_S_S_S_S_S_S_S_S_S_S_S_S_S_S_S_S_S_S_S_S_S_S_S_S_S_S_S_S_S_S_S_S_S_S_S_S_S_S_S_S_S_S_S_S_S_S_S_S_S_S_S_S_S_S_S_S_S_S_S_S_S_S_S_S_S_S_S_S_S_S_S_S_S_S_S_S_S_S_S_S_S_S_S_S_S_S_S_S_S_S_S_S_S_S_S_S_S_S_S_S_S_S_S_S_S_S_S_S_S_S_S_S_S_S_S_S_S_S_S_S_S_S_S_S_S_S_S_S_S_S_S_S_S_S_S_S_S_S_S_S_S_S_S_S_S_S_S_S_S_S_S_S_S_S_S_S_S_S_S_S_S_S_S_S_S_S_S_S_S_S_S_S_S_S_S_S_S_S_S_S_S_S_S_S_S_S_S_S_S_S_S_S_S_S_S_S_S_S_S_S_S_S_S_S_S_S_S_S_S_S_S_S_S_S_S_S_S_S_S_S_S_S_S_S_S_S_S_S_S_S_S_S_S_S_S_S_S_S_S_S_S_S_S_S_S_S_S_S_S_S_S_S_S_S_S_S_S_S_S_S_S_S_S_S_S_S_S_S_S_S_S_S_S_S_S_S_S_S_S_S_S_S_S_S_S_S_S_S_S_S_S_S_S_S_S_S_S_S_S_S_S_S_S_S_S_S_S_S_S_S_S_S_S_S_S_S_S_S_S_S_S_S_S_S_S_S_S_S_S_S_S_S_S_S_S_S_S_S_S_S_S_S_S_S_S_S_S_S_S_S_S_S_S_S_S_S_S_S_S_S_S_S_S_S_S_S_S_S_S_S_S_S_S_S_S_S_S_S_S_S_S_S_S_S_S_S_S_S_S_S_S_S_S_S_S_S_S_S_S_S_S_S_S_S_S_S_S_S_S_S_S_S_S_S_S_S_S_S_S_S_S_S_S_S_S_S_S_S_S_S_S_S_S_S_S_S_S_S_S_S_S_S_S_S_S_S_S_S_S_S_S_S_S_S_S_S_S_S_S_S_S_S_S_S_S_S_S_S_S_S_S_S_S_S_S_S_S_S_S_S_S_S_S_S_S_S_S_S_S_S_S_S_S_S_S_S_S_S_S_S_S_S_S_S_S_S_S_S_S_S_S_S_S_S_S_S_S_S_S_S_S_S_S_S_S_S_S_S_S_S_S_S_S_S_S_S_S_S_S_S_S_S_S_S_S_S_S_S_S_S_S_S_S_S_S_S_S_S_S_S_S_S_S_S_S_S_S_S_S_S_S_S_S_S_S_S_S_S_S_S_S_S_S_S_S_S_S_S_S_S_S_S_S_S_S_S_S_S_S_S_S_S_S_S_S_S_S_S_S_S_S_S_S_S_S_S_S_S_S_S_S_S_S_S_S_S_S_S_S_S_S_S_S_S_S_S_S_S_S_S_S_S_S_S_S_S_S_S_S_S_S_S_S_S_S_S_S_S_S_S_S_S_S_S_S_S_S_S_S_S_S_S_S_S_S_S_S_S_S_S_S_S_S_S_S_S_S_S_S_S_S_S_S_S_S_S_S_S_S_S_S_S_S_S_S_S_S_S_S_S_S_S_S_S_S_S_S_S_S_S_S_S_S_S_S_S_S_S_S_S_S_S_S_S_S_S_S_S_S_S_S_S_S_S_S_S_S_S_S_S_S_S_S_S_S_S_S_S_S_S_S_S_S_S_S_S_S_S_S_S_S_S_S_S_S_S_S_S_S_S_S_S_S_S_S_S_S_S_S_S_S_S_S_S_S_S_S_S_S_S_S_S_S_S_S_S_S_S_S_S_S_S_S_S_S_S_S_S_S_S_S_S_S_S_S_S__param_591];
	ld.param.u64 	%rd593, [_Z4racePiS_S_S_S_S_S_S_S_S_S_S_S_S_S_S_S_S_S_S_S_S_S_S_S_S_S_S_S_S_S_S_S_S_S_S_S_S_S_S_S_S_S_S_S_S_S_S_S_S_S_S_S_S_S_S_S_S_S_S_S_S_S_S_S_S_S_S_S_S_S_S_S_S_S_S_S_S_S_S_S_S_S_S_S_S_S_S_S_S_S_S_S_S_S_S_S_S_S_S_S_S_S_S_S_S_S_S_S_S_S_S_S_S_S_S_S_S_S_S_S_S_S_S_S_S_S_S_S_S_S_S_S_S_S_S_S_S_S_S_S_S_S_S_S_S_S_S_S_S_S_S_S_S_S_S_S_S_S_S_S_S_S_S_S_S_S_S_S_S_S_S_S_S_S_S_S_S_S_S_S_S_S_S_S_S_S_S_S_S_S_S_S_S_S_S_S_S_S_S_S_S_S_S_S_S_S_S_S_S_S_S_S_S_S_S_S_S_S_S_S_S_S_S_S_S_S_S_S_S_S_S_S_S_S_S_S_S_S_S_S_S_S_S_S_S_S_S_S_S_S_S_S_S_S_S_S_S_S_S_S_S_S_S_S_S_S_S_S_S_S_S_S_S_S_S_S_S_S_S_S_S_S_S_S_S_S_S_S_S_S_S_S_S_S_S_S_S_S_S_S_S_S_S_S_S_S_S_S_S_S_S_S_S_S_S_S_S_S_S_S_S_S_S_S_S_S_S_S_S_S_S_S_S_S_S_S_S_S_S_S_S_S_S_S_S_S_S_S_S_S_S_S_S_S_S_S_S_S_S_S_S_S_S_S_S_S_S_S_S_S_S_S_S_S_S_S_S_S_S_S_S_S_S_S_S_S_S_S_S_S_S_S_S_S_S_S_S_S_S_S_S_S_S_S_S_S_S_S_S_S_S_S_S_S_S_S_S_S_S_S_S_S_S_S_S_S_S_S_S_S_S_S_S_S_S_S_S_S_S_S_S_S_S_S_S_S_S_S_S_S_S_S_S_S_S_S_S_S_S_S_S_S_S_S_S_S_S_S_S_S_S_S_S_S_S_S_S_S_S_S_S_S_S_S_S_S_S_S_S_S_S_S_S_S_S_S_S_S_S_S_S_S_S_S_S_S_S_S_S_S_S_S_S_S_S_S_S_S_S_S_S_S_S_S_S_S_S_S_S_S_S_S_S_S_S_S_S_S_S_S_S_S_S_S_S_S_S_S_S_S_S_S_S_S_S_S_S_S_S_S_S_S_S_S_S_S_S_S_S_S_S_S_S_S_S_S_S_S_S_S_S_S_S_S_S_S_S_S_S_S_S_S_S_S_S_S_S_S_S_S_S_S_S_S_S_S_S_S_S_S_S_S_S_S_S_S_S_S_S_S_S_S_S_S_S_S_S_S_S_S_S_S_S_S_S_S_S_S_S_S_S_S_S_S_S_S_S_S_S_S_S_S_S_S_S_S_S_S_S_S_S_S_S_S_S_S_S_S_S_S_S_S_S_S_S_S_S_S_S_S_S_S_S_S_S_S_S_S_S_S_S_S_S_S_S_S_S_S_S_S_S_S_S_S_S_S_S_S_S_S_S_S_S_S_S_S_S_S_S_S_S_S_S_S_S_S_S_S_S_S_S_S_S_S_S_S_S_S_S_S_S_S_S_S_S_S_S_S_S_S_S_S_S_S_S_S_S_S_S_S_S_S_S_S_S_S_S_S_S_S_S_S_S_S_S_S_S_S_S_S_S_S_S_S_S_S_S_S_S_S_S_S_S_S_S_S_S_S_S_S_S_S_S_S_S_S_S_S_S_S_S_S_S_S_S_S_S_S_S_S_S_S_S_S_S_S_S_S_S_S_S_S_S_S_S_S_S_S_S_S_S_S_S_S_S_S_S_S_S_S_S_S_S_S_S_S_S_S_S_S_S_S_S_S_S_S_S_S_S_S_S_S_S_S_S_S_S_S_S_S_S_S_S_S_S_S_S_S_S_S_S_S_S_S_S_S_S_S_S_S_S_S_S_S_S_S_S_S_S_S_S_S_S_S_S_S_S_S_S_S_S_S_S_S_S_S_S_S_S_S_S_S_S_S_S_S_S_S_S_S_S_S_S_S_S_S_S_S_S_S_S_S_S_S_S_S_S_S_S_S_S_S_S_S_S_S_S_S_S_S_S_S_S_S_S_S_S_S_S_S_S_S_S_S_S_S_S_S_S_S_S_S_S_S_S_S_S_S_S_S_S_S_S_S_S_S_S_S_S_S_S_S_S_S_S_S_S_S_S_S_S_S_S__param_592];
	ld.param.u64 	%rd594, [_Z4racePiS_S_S_S_S_S_S_S_S_S_S_S_S_S_S_S_S_S_S_S_S_S_S_S_S_S_S_S_S_S_S_S_S_S_S_S_S_S_S_S_S_S_S_S_S_S_S_S_S_S_S_S_S_S_S_S_S_S_S_S_S_S_S_S_S_S_S_S_S_S_S_S_S_S_S_S_S_S_S_S_S_S_S_S_S_S_S_S_S_S_S_S_S_S_S_S_S_S_S_S_S_S_S_S_S_S_S_S_S_S_S_S_S_S_S_S_S_S_S_S_S_S_S_S_S_S_S_S_S_S_S_S_S_S_S_S_S_S_S_S_S_S_S_S_S_S_S_S_S_S_S_S_S_S_S_S_S_S_S_S_S_S_S_S_S_S_S_S_S_S_S_S_S_S_S_S_S_S_S_S_S_S_S_S_S_S_S_S_S_S_S_S_S_S_S_S_S_S_S_S_S_S_S_S_S_S_S_S_S_S_S_S_S_S_S_S_S_S_S_S_S_S_S_S_S_S_S_S_S_S_S_S_S_S_S_S_S_S_S_S_S_S_S_S_S_S_S_S_S_S_S_S_S_S_S_S_S_S_S_S_S_S_S_S_S_S_S_S_S_S_S_S_S_S_S_S_S_S_S_S_S_S_S_S_S_S_S_S_S_S_S_S_S_S_S_S_S_S_S_S_S_S_S_S_S_S_S_S_S_S_S_S_S_S_S_S_S_S_S_S_S_S_S_S_S_S_S_S_S_S_S_S_S_S_S_S_S_S_S_S_S_S_S_S_S_S_S_S_S_S_S_S_S_S_S_S_S_S_S_S_S_S_S_S_S_S_S_S_S_S_S_S_S_S_S_S_S_S_S_S_S_S_S_S_S_S_S_S_S_S_S_S_S_S_S_S_S_S_S_S_S_S_S_S_S_S_S_S_S_S_S_S_S_S_S_S_S_S_S_S_S_S_S_S_S_S_S_S_S_S_S_S_S_S_S_S_S_S_S_S_S_S_S_S_S_S_S_S_S_S_S_S_S_S_S_S_S_S_S_S_S_S_S_S_S_S_S_S_S_S_S_S_S_S_S_S_S_S_S_S_S_S_S_S_S_S_S_S_S_S_S_S_S_S_S_S_S_S_S_S_S_S_S_S_S_S_S_S_S_S_S_S_S_S_S_S_S_S_S_S_S_S_S_S_S_S_S_S_S_S_S_S_S_S_S_S_S_S_S_S_S_S_S_S_S_S_S_S_S_S_S_S_S_S_S_S_S_S_S_S_S_S_S_S_S_S_S_S_S_S_S_S_S_S_S_S_S_S_S_S_S_S_S_S_S_S_S_S_S_S_S_S_S_S_S_S_S_S_S_S_S_S_S_S_S_S_S_S_S_S_S_S_S_S_S_S_S_S_S_S_S_S_S_S_S_S_S_S_S_S_S_S_S_S_S_S_S_S_S_S_S_S_S_S_S_S_S_S_S_S_S_S_S_S_S_S_S_S_S_S_S_S_S_S_S_S_S_S_S_S_S_S_S_S_S_S_S_S_S_S_S_S_S_S_S_S_S_S_S_S_S_S_S_S_S_S_S_S_S_S_S_S_S_S_S_S_S_S_S_S_S_S_S_S_S_S_S_S_S_S_S_S_S_S_S_S_S_S_S_S_S_S_S_S_S_S_S_S_S_S_S_S_S_S_S_S_S_S_S_S_S_S_S_S_S_S_S_S_S_S_S_S_S_S_S_S_S_S_S_S_S_S_S_S_S_S_S_S_S_S_S_S_S_S_S_S_S_S_S_S_S_S_S_S_S_S_S_S_S_S_S_S_S_S_S_S_S_S_S_S_S_S_S_S_S_S_S_S_S_S_S_S_S_S_S_S_S_S_S_S_S_S_S_S_S_S_S_S_S_S_S_S_S_S_S_S_S_S_S_S_S_S_S_S_S_S_S_S_S_S_S_S_S_S_S_S_S_S_S_S_S_S_S_S_S_S_S_S_S_S_S_S_S_S_S_S_S_S_S_S_S_S_S_S_S_S_S_S_S_S_S_S_S_S_S_S_S_S_S_S_S_S_S_S_S_S_S_S_S_S_S_S_S_S_S_S_S_S_S_S_S_S_S_S_S_S_S_S_S_S_S_S_S_S_S_S_S_S_S_S_S_S_S_S_S_S_S_S_S_S_S_S_S_S_S_S_S_S_S_S_S_S_S_S_S_S_S_S_S_S_S_S_S_S_S_S_S_S_S_S_S_S_S_S_S_S_S_S_S_S_S_S_S_S_S_S_S_S_S_S_S_S_S_S_S_S_S_S_S_S_S_S_S__param_593];
	ld.param.u64 	%rd595, [_Z4racePiS_S_S_S_S_S_S_S_S_S_S_S_S_S_S_S_S_S_S_S_S_S_S_S_S_S_S_S_S_S_S_S_S_S_S_S_S_S_S_S_S_S_S_S_S_S_S_S_S_S_S_S_S_S_S_S_S_S_S_S_S_S_S_S_S_S_S_S_S_S_S_S_S_S_S_S_S_S_S_S_S_S_S_S_S_S_S_S_S_S_S_S_S_S_S_S_S_S_S_S_S_S_S_S_S_S_S_S_S_S_S_S_S_S_S_S_S_S_S_S_S_S_S_S_S_S_S_S_S_S_S_S_S_S_S_S_S_S_S_S_S_S_S_S_S_S_S_S_S_S_S_S_S_S_S_S_S_S_S_S_S_S_S_S_S_S_S_S_S_S_S_S_S_S_S_S_S_S_S_S_S_S_S_S_S_S_S_S_S_S_S_S_S_S_S_S_S_S_S_S_S_S_S_S_S_S_S_S_S_S_S_S_S_S_S_S_S_S_S_S_S_S_S_S_S_S_S_S_S_S_S_S_S_S_S_S_S_S_S_S_S_S_S_S_S_S_S_S_S_S_S_S_S_S_S_S_S_S_S_S_S_S_S_S_S_S_S_S_S_S_S_S_S_S_S_S_S_S_S_S_S_S_S_S_S_S_S_S_S_S_S_S_S_S_S_S_S_S_S_S_S_S_S_S_S_S_S_S_S_S_S_S_S_S_S_S_S_S_S_S_S_S_S_S_S_S_S_S_S_S_S_S_S_S_S_S_S_S_S_S_S_S_S_S_S_S_S_S_S_S_S_S_S_S_S_S_S_S_S_S_S_S_S_S_S_S_S_S_S_S_S_S_S_S_S_S_S_S_S_S_S_S_S_S_S_S_S_S_S_S_S_S_S_S_S_S_S_S_S_S_S_S_S_S_S_S_S_S_S_S_S_S_S_S_S_S_S_S_S_S_S_S_S_S_S_S_S_S_S_S_S_S_S_S_S_S_S_S_S_S_S_S_S_S_S_S_S_S_S_S_S_S_S_S_S_S_S_S_S_S_S_S_S_S_S_S_S_S_S_S_S_S_S_S_S_S_S_S_S_S_S_S_S_S_S_S_S_S_S_S_S_S_S_S_S_S_S_S_S_S_S_S_S_S_S_S_S_S_S_S_S_S_S_S_S_S_S_S_S_S_S_S_S_S_S_S_S_S_S_S_S_S_S_S_S_S_S_S_S_S_S_S_S_S_S_S_S_S_S_S_S_S_S_S_S_S_S_S_S_S_S_S_S_S_S_S_S_S_S_S_S_S_S_S_S_S_S_S_S_S_S_S_S_S_S_S_S_S_S_S_S_S_S_S_S_S_S_S_S_S_S_S_S_S_S_S_S_S_S_S_S_S_S_S_S_S_S_S_S_S_S_S_S_S_S_S_S_S_S_S_S_S_S_S_S_S_S_S_S_S_S_S_S_S_S_S_S_S_S_S_S_S_S_S_S_S_S_S_S_S_S_S_S_S_S_S_S_S_S_S_S_S_S_S_S_S_S_S_S_S_S_S_S_S_S_S_S_S_S_S_S_S_S_S_S_S_S_S_S_S_S_S_S_S_S_S_S_S_S_S_S_S_S_S_S_S_S_S_S_S_S_S_S_S_S_S_S_S_S_S_S_S_S_S_S_S_S_S_S_S_S_S_S_S_S_S_S_S_S_S_S_S_S_S_S_S_S_S_S_S_S_S_S_S_S_S_S_S_S_S_S_S_S_S_S_S_S_S_S_S_S_S_S_S_S_S_S_S_S_S_S_S_S_S_S_S_S_S_S_S_S_S_S_S_S_S_S_S_S_S_S_S_S_S_S_S_S_S_S_S_S_S_S_S_S_S_S_S_S_S_S_S_S_S_S_S_S_S_S_S_S_S_S_S_S_S_S_S_S_S_S_S_S_S_S_S_S_S_S_S_S_S_S_S_S_S_S_S_S_S_S_S_S_S_S_S_S_S_S_S_S_S_S_S_S_S_S_S_S_S_S_S_S_S_S_S_S_S_S_S_S_S_S_S_S_S_S_S_S_S_S_S_S_S_S_S_S_S_S_S_S_S_S_S_S_S_S_S_S_S_S_S_S_S_S_S_S_S_S_S_S_S_S_S_S_S_S_S_S_S_S_S_S_S_S_S_S_S_S_S_S_S_S_S_S_S_S_S_S_S_S_S_S_S_S_S_S_S_S_S_S_S_S_S_S_S_S_S_S_S_S_S_S_S_S_S_S_S_S_S_S_S_S_S_S_S_S_S_S_S_S_S_S_S_S_S_S_S_S_S_S_S_S__param_594];
	ld.param.u64 	%rd596, [_Z4racePiS_S_S_S_S_S_S_S_S_S_S_S_S_S_S_S_S_S_S_S_S_S_S_S_S_S_S_S_S_S_S_S_S_S_S_S_S_S_S_S_S_S_S_S_S_S_S_S_S_S_S_S_S_S_S_S_S_S_S_S_S_S_S_S_S_S_S_S_S_S_S_S_S_S_S_S_S_S_S_S_S_S_S_S_S_S_S_S_S_S_S_S_S_S_S_S_S_S_S_S_S_S_S_S_S_S_S_S_S_S_S_S_S_S_S_S_S_S_S_S_S_S_S_S_S_S_S_S_S_S_S_S_S_S_S_S_S_S_S_S_S_S_S_S_S_S_S_S_S_S_S_S_S_S_S_S_S_S_S_S_S_S_S_S_S_S_S_S_S_S_S_S_S_S_S_S_S_S_S_S_S_S_S_S_S_S_S_S_S_S_S_S_S_S_S_S_S_S_S_S_S_S_S_S_S_S_S_S_S_S_S_S_S_S_S_S_S_S_S_S_S_S_S_S_S_S_S_S_S_S_S_S_S_S_S_S_S_S_S_S_S_S_S_S_S_S_S_S_S_S_S_S_S_S_S_S_S_S_S_S_S_S_S_S_S_S_S_S_S_S_S_S_S_S_S_S_S_S_S_S_S_S_S_S_S_S_S_S_S_S_S_S_S_S_S_S_S_S_S_S_S_S_S_S_S_S_S_S_S_S_S_S_S_S_S_S_S_S_S_S_S_S_S_S_S_S_S_S_S_S_S_S_S_S_S_S_S_S_S_S_S_S_S_S_S_S_S_S_S_S_S_S_S_S_S_S_S_S_S_S_S_S_S_S_S_S_S_S_S_S_S_S_S_S_S_S_S_S_S_S_S_S_S_S_S_S_S_S_S_S_S_S_S_S_S_S_S_S_S_S_S_S_S_S_S_S_S_S_S_S_S_S_S_S_S_S_S_S_S_S_S_S_S_S_S_S_S_S_S_S_S_S_S_S_S_S_S_S_S_S_S_S_S_S_S_S_S_S_S_S_S_S_S_S_S_S_S_S_S_S_S_S_S_S_S_S_S_S_S_S_S_S_S_S_S_S_S_S_S_S_S_S_S_S_S_S_S_S_S_S_S_S_S_S_S_S_S_S_S_S_S_S_S_S_S_S_S_S_S_S_S_S_S_S_S_S_S_S_S_S_S_S_S_S_S_S_S_S_S_S_S_S_S_S_S_S_S_S_S_S_S_S_S_S_S_S_S_S_S_S_S_S_S_S_S_S_S_S_S_S_S_S_S_S_S_S_S_S_S_S_S_S_S_S_S_S_S_S_S_S_S_S_S_S_S_S_S_S_S_S_S_S_S_S_S_S_S_S_S_S_S_S_S_S_S_S_S_S_S_S_S_S_S_S_S_S_S_S_S_S_S_S_S_S_S_S_S_S_S_S_S_S_S_S_S_S_S_S_S_S_S_S_S_S_S_S_S_S_S_S_S_S_S_S_S_S_S_S_S_S_S_S_S_S_S_S_S_S_S_S_S_S_S_S_S_S_S_S_S_S_S_S_S_S_S_S_S_S_S_S_S_S_S_S_S_S_S_S_S_S_S_S_S_S_S_S_S_S_S_S_S_S_S_S_S_S_S_S_S_S_S_S_S_S_S_S_S_S_S_S_S_S_S_S_S_S_S_S_S_S_S_S_S_S_S_S_S_S_S_S_S_S_S_S_S_S_S_S_S_S_S_S_S_S_S_S_S_S_S_S_S_S_S_S_S_S_S_S_S_S_S_S_S_S_S_S_S_S_S_S_S_S_S_S_S_S_S_S_S_S_S_S_S_S_S_S_S_S_S_S_S_S_S_S_S_S_S_S_S_S_S_S_S_S_S_S_S_S_S_S_S_S_S_S_S_S_S_S_S_S_S_S_S_S_S_S_S_S_S_S_S_S_S_S_S_S_S_S_S_S_S_S_S_S_S_S_S_S_S_S_S_S_S_S_S_S_S_S_S_S_S_S_S_S_S_S_S_S_S_S_S_S_S_S_S_S_S_S_S_S_S_S_S_S_S_S_S_S_S_S_S_S_S_S_S_S_S_S_S_S_S_S_S_S_S_S_S_S_S_S_S_S_S_S_S_S_S_S_S_S_S_S_S_S_S_S_S_S_S_S_S_S_S_S_S_S_S_S_S_S_S_S_S_S_S_S_S_S_S_S_S_S_S_S_S_S_S_S_S_S_S_S_S_S_S_S_S_S_S_S_S_S_S_S_S_S_S_S_S_S_S_S_S_S_S_S_S_S_S_S_S_S_S_S_S_S_S_S_S_S_S_S_S__param_595];
	ld.param.u64 	%rd597, [_Z4racePiS_S_S_S_S_S_S_S_S_S_S_S_S_S_S_S_S_S_S_S_S_S_S_S_S_S_S_S_S_S_S_S_S_S_S_S_S_S_S_S_S_S_S_S_S_S_S_S_S_S_S_S_S_S_S_S_S_S_S_S_S_S_S_S_S_S_S_S_S_S_S_S_S_S_S_S_S_S_S_S_S_S_S_S_S_S_S_S_S_S_S_S_S_S_S_S_S_S_S_S_S_S_S_S_S_S_S_S_S_S_S_S_S_S_S_S_S_S_S_S_S_S_S_S_S_S_S_S_S_S_S_S_S_S_S_S_S_S_S_S_S_S_S_S_S_S_S_S_S_S_S_S_S_S_S_S_S_S_S_S_S_S_S_S_S_S_S_S_S_S_S_S_S_S_S_S_S_S_S_S_S_S_S_S_S_S_S_S_S_S_S_S_S_S_S_S_S_S_S_S_S_S_S_S_S_S_S_S_S_S_S_S_S_S_S_S_S_S_S_S_S_S_S_S_S_S_S_S_S_S_S_S_S_S_S_S_S_S_S_S_S_S_S_S_S_S_S_S_S_S_S_S_S_S_S_S_S_S_S_S_S_S_S_S_S_S_S_S_S_S_S_S_S_S_S_S_S_S_S_S_S_S_S_S_S_S_S_S_S_S_S_S_S_S_S_S_S_S_S_S_S_S_S_S_S_S_S_S_S_S_S_S_S_S_S_S_S_S_S_S_S_S_S_S_S_S_S_S_S_S_S_S_S_S_S_S_S_S_S_S_S_S_S_S_S_S_S_S_S_S_S_S_S_S_S_S_S_S_S_S_S_S_S_S_S_S_S_S_S_S_S_S_S_S_S_S_S_S_S_S_S_S_S_S_S_S_S_S_S_S_S_S_S_S_S_S_S_S_S_S_S_S_S_S_S_S_S_S_S_S_S_S_S_S_S_S_S_S_S_S_S_S_S_S_S_S_S_S_S_S_S_S_S_S_S_S_S_S_S_S_S_S_S_S_S_S_S_S_S_S_S_S_S_S_S_S_S_S_S_S_S_S_S_S_S_S_S_S_S_S_S_S_S_S_S_S_S_S_S_S_S_S_S_S_S_S_S_S_S_S_S_S_S_S_S_S_S_S_S_S_S_S_S_S_S_S_S_S_S_S_S_S_S_S_S_S_S_S_S_S_S_S_S_S_S_S_S_S_S_S_S_S_S_S_S_S_S_S_S_S_S_S_S_S_S_S_S_S_S_S_S_S_S_S_S_S_S_S_S_S_S_S_S_S_S_S_S_S_S_S_S_S_S_S_S_S_S_S_S_S_S_S_S_S_S_S_S_S_S_S_S_S_S_S_S_S_S_S_S_S_S_S_S_S_S_S_S_S_S_S_S_S_S_S_S_S_S_S_S_S_S_S_S_S_S_S_S_S_S_S_S_S_S_S_S_S_S_S_S_S_S_S_S_S_S_S_S_S_S_S_S_S_S_S_S_S_S_S_S_S_S_S_S_S_S_S_S_S_S_S_S_S_S_S_S_S_S_S_S_S_S_S_S_S_S_S_S_S_S_S_S_S_S_S_S_S_S_S_S_S_S_S_S_S_S_S_S_S_S_S_S_S_S_S_S_S_S_S_S_S_S_S_S_S_S_S_S_S_S_S_S_S_S_S_S_S_S_S_S_S_S_S_S_S_S_S_S_S_S_S_S_S_S_S_S_S_S_S_S_S_S_S_S_S_S_S_S_S_S_S_S_S_S_S_S_S_S_S_S_S_S_S_S_S_S_S_S_S_S_S_S_S_S_S_S_S_S_S_S_S_S_S_S_S_S_S_S_S_S_S_S_S_S_S_S_S_S_S_S_S_S_S_S_S_S_S_S_S_S_S_S_S_S_S_S_S_S_S_S_S_S_S_S_S_S_S_S_S_S_S_S_S_S_S_S_S_S_S_S_S_S_S_S_S_S_S_S_S_S_S_S_S_S_S_S_S_S_S_S_S_S_S_S_S_S_S_S_S_S_S_S_S_S_S_S_S_S_S_S_S_S_S_S_S_S_S_S_S_S_S_S_S_S_S_S_S_S_S_S_S_S_S_S_S_S_S_S_S_S_S_S_S_S_S_S_S_S_S_S_S_S_S_S_S_S_S_S_S_S_S_S_S_S_S_S_S_S_S_S_S_S_S_S_S_S_S_S_S_S_S_S_S_S_S_S_S_S_S_S_S_S_S_S_S_S_S_S_S_S_S_S_S_S_S_S_S_S_S_S_S_S_S_S_S_S_S_S_S_S_S_S_S_S_S_S_S_S_S_S_S_S_S_S__param_596];
	ld.param.u64 	%rd598, [_Z4racePiS_S_S_S_S_S_S_S_S_S_S_S_S_S_S_S_S_S_S_S_S_S_S_S_S_S_S_S_S_S_S_S_S_S_S_S_S_S_S_S_S_S_S_S_S_S_S_S_S_S_S_S_S_S_S_S_S_S_S_S_S_S_S_S_S_S_S_S_S_S_S_S_S_S_S_S_S_S_S_S_S_S_S_S_S_S_S_S_S_S_S_S_S_S_S_S_S_S_S_S_S_S_S_S_S_S_S_S_S_S_S_S_S_S_S_S_S_S_S_S_S_S_S_S_S_S_S_S_S_S_S_S_S_S_S_S_S_S_S_S_S_S_S_S_S_S_S_S_S_S_S_S_S_S_S_S_S_S_S_S_S_S_S_S_S_S_S_S_S_S_S_S_S_S_S_S_S_S_S_S_S_S_S_S_S_S_S_S_S_S_S_S_S_S_S_S_S_S_S_S_S_S_S_S_S_S_S_S_S_S_S_S_S_S_S_S_S_S_S_S_S_S_S_S_S_S_S_S_S_S_S_S_S_S_S_S_S_S_S_S_S_S_S_S_S_S_S_S_S_S_S_S_S_S_S_S_S_S_S_S_S_S_S_S_S_S_S_S_S_S_S_S_S_S_S_S_S_S_S_S_S_S_S_S_S_S_S_S_S_S_S_S_S_S_S_S_S_S_S_S_S_S_S_S_S_S_S_S_S_S_S_S_S_S_S_S_S_S_S_S_S_S_S_S_S_S_S_S_S_S_S_S_S_S_S_S_S_S_S_S_S_S_S_S_S_S_S_S_S_S_S_S_S_S_S_S_S_S_S_S_S_S_S_S_S_S_S_S_S_S_S_S_S_S_S_S_S_S_S_S_S_S_S_S_S_S_S_S_S_S_S_S_S_S_S_S_S_S_S_S_S_S_S_S_S_S_S_S_S_S_S_S_S_S_S_S_S_S_S_S_S_S_S_S_S_S_S_S_S_S_S_S_S_S_S_S_S_S_S_S_S_S_S_S_S_S_S_S_S_S_S_S_S_S_S_S_S_S_S_S_S_S_S_S_S_S_S_S_S_S_S_S_S_S_S_S_S_S_S_S_S_S_S_S_S_S_S_S_S_S_S_S_S_S_S_S_S_S_S_S_S_S_S_S_S_S_S_S_S_S_S_S_S_S_S_S_S_S_S_S_S_S_S_S_S_S_S_S_S_S_S_S_S_S_S_S_S_S_S_S_S_S_S_S_S_S_S_S_S_S_S_S_S_S_S_S_S_S_S_S_S_S_S_S_S_S_S_S_S_S_S_S_S_S_S_S_S_S_S_S_S_S_S_S_S_S_S_S_S_S_S_S_S_S_S_S_S_S_S_S_S_S_S_S_S_S_S_S_S_S_S_S_S_S_S_S_S_S_S_S_S_S_S_S_S_S_S_S_S_S_S_S_S_S_S_S_S_S_S_S_S_S_S_S_S_S_S_S_S_S_S_S_S_S_S_S_S_S_S_S_S_S_S_S_S_S_S_S_S_S_S_S_S_S_S_S_S_S_S_S_S_S_S_S_S_S_S_S_S_S_S_S_S_S_S_S_S_S_S_S_S_S_S_S_S_S_S_S_S_S_S_S_S_S_S_S_S_S_S_S_S_S_S_S_S_S_S_S_S_S_S_S_S_S_S_S_S_S_S_S_S_S_S_S_S_S_S_S_S_S_S_S_S_S_S_S_S_S_S_S_S_S_S_S_S_S_S_S_S_S_S_S_S_S_S_S_S_S_S_S_S_S_S_S_S_S_S_S_S_S_S_S_S_S_S_S_S_S_S_S_S_S_S_S_S_S_S_S_S_S_S_S_S_S_S_S_S_S_S_S_S_S_S_S_S_S_S_S_S_S_S_S_S_S_S_S_S_S_S_S_S_S_S_S_S_S_S_S_S_S_S_S_S_S_S_S_S_S_S_S_S_S_S_S_S_S_S_S_S_S_S_S_S_S_S_S_S_S_S_S_S_S_S_S_S_S_S_S_S_S_S_S_S_S_S_S_S_S_S_S_S_S_S_S_S_S_S_S_S_S_S_S_S_S_S_S_S_S_S_S_S_S_S_S_S_S_S_S_S_S_S_S_S_S_S_S_S_S_S_S_S_S_S_S_S_S_S_S_S_S_S_S_S_S_S_S_S_S_S_S_S_S_S_S_S_S_S_S_S_S_S_S_S_S_S_S_S_S_S_S_S_S_S_S_S_S_S_S_S_S_S_S_S_S_S_S_S_S_S_S_S_S_S_S_S_S_S_S_S_S_S_S_S_S_S_S_S_S_S_S_S_S_S__param_597];
	ld.param.u64 	%rd599, [_Z4racePiS_S_S_S_S_S_S_S_S_S_S_S_S_S_S_S_S_S_S_S_S_S_S_S_S_S_S_S_S_S_S_S_S_S_S_S_S_S_S_S_S_S_S_S_S_S_S_S_S_S_S_S_S_S_S_S_S_S_S_S_S_S_S_S_S_S_S_S_S_S_S_S_S_S_S_S_S_S_S_S_S_S_S_S_S_S_S_S_S_S_S_S_S_S_S_S_S_S_S_S_S_S_S_S_S_S_S_S_S_S_S_S_S_S_S_S_S_S_S_S_S_S_S_S_S_S_S_S_S_S_S_S_S_S_S_S_S_S_S_S_S_S_S_S_S_S_S_S_S_S_S_S_S_S_S_S_S_S_S_S_S_S_S_S_S_S_S_S_S_S_S_S_S_S_S_S_S_S_S_S_S_S_S_S_S_S_S_S_S_S_S_S_S_S_S_S_S_S_S_S_S_S_S_S_S_S_S_S_S_S_S_S_S_S_S_S_S_S_S_S_S_S_S_S_S_S_S_S_S_S_S_S_S_S_S_S_S_S_S_S_S_S_S_S_S_S_S_S_S_S_S_S_S_S_S_S_S_S_S_S_S_S_S_S_S_S_S_S_S_S_S_S_S_S_S_S_S_S_S_S_S_S_S_S_S_S_S_S_S_S_S_S_S_S_S_S_S_S_S_S_S_S_S_S_S_S_S_S_S_S_S_S_S_S_S_S_S_S_S_S_S_S_S_S_S_S_S_S_S_S_S_S_S_S_S_S_S_S_S_S_S_S_S_S_S_S_S_S_S_S_S_S_S_S_S_S_S_S_S_S_S_S_S_S_S_S_S_S_S_S_S_S_S_S_S_S_S_S_S_S_S_S_S_S_S_S_S_S_S_S_S_S_S_S_S_S_S_S_S_S_S_S_S_S_S_S_S_S_S_S_S_S_S_S_S_S_S_S_S_S_S_S_S_S_S_S_S_S_S_S_S_S_S_S_S_S_S_S_S_S_S_S_S_S_S_S_S_S_S_S_S_S_S_S_S_S_S_S_S_S_S_S_S_S_S_S_S_S_S_S_S_S_S_S_S_S_S_S_S_S_S_S_S_S_S_S_S_S_S_S_S_S_S_S_S_S_S_S_S_S_S_S_S_S_S_S_S_S_S_S_S_S_S_S_S_S_S_S_S_S_S_S_S_S_S_S_S_S_S_S_S_S_S_S_S_S_S_S_S_S_S_S_S_S_S_S_S_S_S_S_S_S_S_S_S_S_S_S_S_S_S_S_S_S_S_S_S_S_S_S_S_S_S_S_S_S_S_S_S_S_S_S_S_S_S_S_S_S_S_S_S_S_S_S_S_S_S_S_S_S_S_S_S_S_S_S_S_S_S_S_S_S_S_S_S_S_S_S_S_S_S_S_S_S_S_S_S_S_S_S_S_S_S_S_S_S_S_S_S_S_S_S_S_S_S_S_S_S_S_S_S_S_S_S_S_S_S_S_S_S_S_S_S_S_S_S_S_S_S_S_S_S_S_S_S_S_S_S_S_S_S_S_S_S_S_S_S_S_S_S_S_S_S_S_S_S_S_S_S_S_S_S_S_S_S_S_S_S_S_S_S_S_S_S_S_S_S_S_S_S_S_S_S_S_S_S_S_S_S_S_S_S_S_S_S_S_S_S_S_S_S_S_S_S_S_S_S_S_S_S_S_S_S_S_S_S_S_S_S_S_S_S_S_S_S_S_S_S_S_S_S_S_S_S_S_S_S_S_S_S_S_S_S_S_S_S_S_S_S_S_S_S_S_S_S_S_S_S_S_S_S_S_S_S_S_S_S_S_S_S_S_S_S_S_S_S_S_S_S_S_S_S_S_S_S_S_S_S_S_S_S_S_S_S_S_S_S_S_S_S_S_S_S_S_S_S_S_S_S_S_S_S_S_S_S_S_S_S_S_S_S_S_S_S_S_S_S_S_S_S_S_S_S_S_S_S_S_S_S_S_S_S_S_S_S_S_S_S_S_S_S_S_S_S_S_S_S_S_S_S_S_S_S_S_S_S_S_S_S_S_S_S_S_S_S_S_S_S_S_S_S_S_S_S_S_S_S_S_S_S_S_S_S_S_S_S_S_S_S_S_S_S_S_S_S_S_S_S_S_S_S_S_S_S_S_S_S_S_S_S_S_S_S_S_S_S_S_S_S_S_S_S_S_S_S_S_S_S_S_S_S_S_S_S_S_S_S_S_S_S_S_S_S_S_S_S_S_S_S_S_S_S_S_S_S_S_S_S_S_S_S_S_S_S_S_S_S_S_S_S_S_S_S__param_598];
	ld.param.u64 	%rd600, [_Z4racePiS_S_S_S_S_S_S_S_S_S_S_S_S_S_S_S_S_S_S_S_S_S_S_S_S_S_S_S_S_S_S_S_S_S_S_S_S_S_S_S_S_S_S_S_S_S_S_S_S_S_S_S_S_S_S_S_S_S_S_S_S_S_S_S_S_S_S_S_S_S_S_S_S_S_S_S_S_S_S_S_S_S_S_S_S_S_S_S_S_S_S_S_S_S_S_S_S_S_S_S_S_S_S_S_S_S_S_S_S_S_S_S_S_S_S_S_S_S_S_S_S_S_S_S_S_S_S_S_S_S_S_S_S_S_S_S_S_S_S_S_S_S_S_S_S_S_S_S_S_S_S_S_S_S_S_S_S_S_S_S_S_S_S_S_S_S_S_S_S_S_S_S_S_S_S_S_S_S_S_S_S_S_S_S_S_S_S_S_S_S_S_S_S_S_S_S_S_S_S_S_S_S_S_S_S_S_S_S_S_S_S_S_S_S_S_S_S_S_S_S_S_S_S_S_S_S_S_S_S_S_S_S_S_S_S_S_S_S_S_S_S_S_S_S_S_S_S_S_S_S_S_S_S_S_S_S_S_S_S_S_S_S_S_S_S_S_S_S_S_S_S_S_S_S_S_S_S_S_S_S_S_S_S_S_S_S_S_S_S_S_S_S_S_S_S_S_S_S_S_S_S_S_S_S_S_S_S_S_S_S_S_S_S_S_S_S_S_S_S_S_S_S_S_S_S_S_S_S_S_S_S_S_S_S_S_S_S_S_S_S_S_S_S_S_S_S_S_S_S_S_S_S_S_S_S_S_S_S_S_S_S_S_S_S_S_S_S_S_S_S_S_S_S_S_S_S_S_S_S_S_S_S_S_S_S_S_S_S_S_S_S_S_S_S_S_S_S_S_S_S_S_S_S_S_S_S_S_S_S_S_S_S_S_S_S_S_S_S_S_S_S_S_S_S_S_S_S_S_S_S_S_S_S_S_S_S_S_S_S_S_S_S_S_S_S_S_S_S_S_S_S_S_S_S_S_S_S_S_S_S_S_S_S_S_S_S_S_S_S_S_S_S_S_S_S_S_S_S_S_S_S_S_S_S_S_S_S_S_S_S_S_S_S_S_S_S_S_S_S_S_S_S_S_S_S_S_S_S_S_S_S_S_S_S_S_S_S_S_S_S_S_S_S_S_S_S_S_S_S_S_S_S_S_S_S_S_S_S_S_S_S_S_S_S_S_S_S_S_S_S_S_S_S_S_S_S_S_S_S_S_S_S_S_S_S_S_S_S_S_S_S_S_S_S_S_S_S_S_S_S_S_S_S_S_S_S_S_S_S_S_S_S_S_S_S_S_S_S_S_S_S_S_S_S_S_S_S_S_S_S_S_S_S_S_S_S_S_S_S_S_S_S_S_S_S_S_S_S_S_S_S_S_S_S_S_S_S_S_S_S_S_S_S_S_S_S_S_S_S_S_S_S_S_S_S_S_S_S_S_S_S_S_S_S_S_S_S_S_S_S_S_S_S_S_S_S_S_S_S_S_S_S_S_S_S_S_S_S_S_S_S_S_S_S_S_S_S_S_S_S_S_S_S_S_S_S_S_S_S_S_S_S_S_S_S_S_S_S_S_S_S_S_S_S_S_S_S_S_S_S_S_S_S_S_S_S_S_S_S_S_S_S_S_S_S_S_S_S_S_S_S_S_S_S_S_S_S_S_S_S_S_S_S_S_S_S_S_S_S_S_S_S_S_S_S_S_S_S_S_S_S_S_S_S_S_S_S_S_S_S_S_S_S_S_S_S_S_S_S_S_S_S_S_S_S_S_S_S_S_S_S_S_S_S_S_S_S_S_S_S_S_S_S_S_S_S_S_S_S_S_S_S_S_S_S_S_S_S_S_S_S_S_S_S_S_S_S_S_S_S_S_S_S_S_S_S_S_S_S_S_S_S_S_S_S_S_S_S_S_S_S_S_S_S_S_S_S_S_S_S_S_S_S_S_S_S_S_S_S_S_S_S_S_S_S_S_S_S_S_S_S_S_S_S_S_S_S_S_S_S_S_S_S_S_S_S_S_S_S_S_S_S_S_S_S_S_S_S_S_S_S_S_S_S_S_S_S_S_S_S_S_S_S_S_S_S_S_S_S_S_S_S_S_S_S_S_S_S_S_S_S_S_S_S_S_S_S_S_S_S_S_S_S_S_S_S_S_S_S_S_S_S_S_S_S_S_S_S_S_S_S_S_S_S_S_S_S_S_S_S_S_S_S_S_S_S_S_S_S_S_S_S_S_S_S_S_S_S_S_S_S_S_S__param_599];
	ld.param.u64 	%rd601, [_Z4racePiS_S_S_S_S_S_S_S_S_S_S_S_S_S_S_S_S_S_S_S_S_S_S_S_S_S_S_S_S_S_S_S_S_S_S_S_S_S_S_S_S_S_S_S_S_S_S_S_S_S_S_S_S_S_S_S_S_S_S_S_S_S_S_S_S_S_S_S_S_S_S_S_S_S_S_S_S_S_S_S_S_S_S_S_S_S_S_S_S_S_S_S_S_S_S_S_S_S_S_S_S_S_S_S_S_S_S_S_S_S_S_S_S_S_S_S_S_S_S_S_S_S_S_S_S_S_S_S_S_S_S_S_S_S_S_S_S_S_S_S_S_S_S_S_S_S_S_S_S_S_S_S_S_S_S_S_S_S_S_S_S_S_S_S_S_S_S_S_S_S_S_S_S_S_S_S_S_S_S_S_S_S_S_S_S_S_S_S_S_S_S_S_S_S_S_S_S_S_S_S_S_S_S_S_S_S_S_S_S_S_S_S_S_S_S_S_S_S_S_S_S_S_S_S_S_S_S_S_S_S_S_S_S_S_S_S_S_S_S_S_S_S_S_S_S_S_S_S_S_S_S_S_S_S_S_S_S_S_S_S_S_S_S_S_S_S_S_S_S_S_S_S_S_S_S_S_S_S_S_S_S_S_S_S_S_S_S_S_S_S_S_S_S_S_S_S_S_S_S_S_S_S_S_S_S_S_S_S_S_S_S_S_S_S_S_S_S_S_S_S_S_S_S_S_S_S_S_S_S_S_S_S_S_S_S_S_S_S_S_S_S_S_S_S_S_S_S_S_S_S_S_S_S_S_S_S_S_S_S_S_S_S_S_S_S_S_S_S_S_S_S_S_S_S_S_S_S_S_S_S_S_S_S_S_S_S_S_S_S_S_S_S_S_S_S_S_S_S_S_S_S_S_S_S_S_S_S_S_S_S_S_S_S_S_S_S_S_S_S_S_S_S_S_S_S_S_S_S_S_S_S_S_S_S_S_S_S_S_S_S_S_S_S_S_S_S_S_S_S_S_S_S_S_S_S_S_S_S_S_S_S_S_S_S_S_S_S_S_S_S_S_S_S_S_S_S_S_S_S_S_S_S_S_S_S_S_S_S_S_S_S_S_S_S_S_S_S_S_S_S_S_S_S_S_S_S_S_S_S_S_S_S_S_S_S_S_S_S_S_S_S_S_S_S_S_S_S_S_S_S_S_S_S_S_S_S_S_S_S_S_S_S_S_S_S_S_S_S_S_S_S_S_S_S_S_S_S_S_S_S_S_S_S_S_S_S_S_S_S_S_S_S_S_S_S_S_S_S_S_S_S_S_S_S_S_S_S_S_S_S_S_S_S_S_S_S_S_S_S_S_S_S_S_S_S_S_S_S_S_S_S_S_S_S_S_S_S_S_S_S_S_S_S_S_S_S_S_S_S_S_S_S_S_S_S_S_S_S_S_S_S_S_S_S_S_S_S_S_S_S_S_S_S_S_S_S_S_S_S_S_S_S_S_S_S_S_S_S_S_S_S_S_S_S_S_S_S_S_S_S_S_S_S_S_S_S_S_S_S_S_S_S_S_S_S_S_S_S_S_S_S_S_S_S_S_S_S_S_S_S_S_S_S_S_S_S_S_S_S_S_S_S_S_S_S_S_S_S_S_S_S_S_S_S_S_S_S_S_S_S_S_S_S_S_S_S_S_S_S_S_S_S_S_S_S_S_S_S_S_S_S_S_S_S_S_S_S_S_S_S_S_S_S_S_S_S_S_S_S_S_S_S_S_S_S_S_S_S_S_S_S_S_S_S_S_S_S_S_S_S_S_S_S_S_S_S_S_S_S_S_S_S_S_S_S_S_S_S_S_S_S_S_S_S_S_S_S_S_S_S_S_S_S_S_S_S_S_S_S_S_S_S_S_S_S_S_S_S_S_S_S_S_S_S_S_S_S_S_S_S_S_S_S_S_S_S_S_S_S_S_S_S_S_S_S_S_S_S_S_S_S_S_S_S_S_S_S_S_S_S_S_S_S_S_S_S_S_S_S_S_S_S_S_S_S_S_S_S_S_S_S_S_S_S_S_S_S_S_S_S_S_S_S_S_S_S_S_S_S_S_S_S_S_S_S_S_S_S_S_S_S_S_S_S_S_S_S_S_S_S_S_S_S_S_S_S_S_S_S_S_S_S_S_S_S_S_S_S_S_S_S_S_S_S_S_S_S_S_S_S_S_S_S_S_S_S_S_S_S_S_S_S_S_S_S_S_S_S_S_S_S_S_S_S_S_S_S_S_S_S_S_S_S_S_S_S_S_S_S_S_S_S_S__param_600];
	ld.param.u64 	%rd602, [_Z4racePiS_S_S_S_S_S_S_S_S_S_S_S_S_S_S_S_S_S_S_S_S_S_S_S_S_S_S_S_S_S_S_S_S_S_S_S_S_S_S_S_S_S_S_S_S_S_S_S_S_S_S_S_S_S_S_S_S_S_S_S_S_S_S_S_S_S_S_S_S_S_S_S_S_S_S_S_S_S_S_S_S_S_S_S_S_S_S_S_S_S_S_S_S_S_S_S_S_S_S_S_S_S_S_S_S_S_S_S_S_S_S_S_S_S_S_S_S_S_S_S_S_S_S_S_S_S_S_S_S_S_S_S_S_S_S_S_S_S_S_S_S_S_S_S_S_S_S_S_S_S_S_S_S_S_S_S_S_S_S_S_S_S_S_S_S_S_S_S_S_S_S_S_S_S_S_S_S_S_S_S_S_S_S_S_S_S_S_S_S_S_S_S_S_S_S_S_S_S_S_S_S_S_S_S_S_S_S_S_S_S_S_S_S_S_S_S_S_S_S_S_S_S_S_S_S_S_S_S_S_S_S_S_S_S_S_S_S_S_S_S_S_S_S_S_S_S_S_S_S_S_S_S_S_S_S_S_S_S_S_S_S_S_S_S_S_S_S_S_S_S_S_S_S_S_S_S_S_S_S_S_S_S_S_S_S_S_S_S_S_S_S_S_S_S_S_S_S_S_S_S_S_S_S_S_S_S_S_S_S_S_S_S_S_S_S_S_S_S_S_S_S_S_S_S_S_S_S_S_S_S_S_S_S_S_S_S_S_S_S_S_S_S_S_S_S_S_S_S_S_S_S_S_S_S_S_S_S_S_S_S_S_S_S_S_S_S_S_S_S_S_S_S_S_S_S_S_S_S_S_S_S_S_S_S_S_S_S_S_S_S_S_S_S_S_S_S_S_S_S_S_S_S_S_S_S_S_S_S_S_S_S_S_S_S_S_S_S_S_S_S_S_S_S_S_S_S_S_S_S_S_S_S_S_S_S_S_S_S_S_S_S_S_S_S_S_S_S_S_S_S_S_S_S_S_S_S_S_S_S_S_S_S_S_S_S_S_S_S_S_S_S_S_S_S_S_S_S_S_S_S_S_S_S_S_S_S_S_S_S_S_S_S_S_S_S_S_S_S_S_S_S_S_S_S_S_S_S_S_S_S_S_S_S_S_S_S_S_S_S_S_S_S_S_S_S_S_S_S_S_S_S_S_S_S_S_S_S_S_S_S_S_S_S_S_S_S_S_S_S_S_S_S_S_S_S_S_S_S_S_S_S_S_S_S_S_S_S_S_S_S_S_S_S_S_S_S_S_S_S_S_S_S_S_S_S_S_S_S_S_S_S_S_S_S_S_S_S_S_S_S_S_S_S_S_S_S_S_S_S_S_S_S_S_S_S_S_S_S_S_S_S_S_S_S_S_S_S_S_S_S_S_S_S_S_S_S_S_S_S_S_S_S_S_S_S_S_S_S_S_S_S_S_S_S_S_S_S_S_S_S_S_S_S_S_S_S_S_S_S_S_S_S_S_S_S_S_S_S_S_S_S_S_S_S_S_S_S_S_S_S_S_S_S_S_S_S_S_S_S_S_S_S_S_S_S_S_S_S_S_S_S_S_S_S_S_S_S_S_S_S_S_S_S_S_S_S_S_S_S_S_S_S_S_S_S_S_S_S_S_S_S_S_S_S_S_S_S_S_S_S_S_S_S_S_S_S_S_S_S_S_S_S_S_S_S_S_S_S_S_S_S_S_S_S_S_S_S_S_S_S_S_S_S_S_S_S_S_S_S_S_S_S_S_S_S_S_S_S_S_S_S_S_S_S_S_S_S_S_S_S_S_S_S_S_S_S_S_S_S_S_S_S_S_S_S_S_S_S_S_S_S_S_S_S_S_S_S_S_S_S_S_S_S_S_S_S_S_S_S_S_S_S_S_S_S_S_S_S_S_S_S_S_S_S_S_S_S_S_S_S_S_S_S_S_S_S_S_S_S_S_S_S_S_S_S_S_S_S_S_S_S_S_S_S_S_S_S_S_S_S_S_S_S_S_S_S_S_S_S_S_S_S_S_S_S_S_S_S_S_S_S_S_S_S_S_S_S_S_S_S_S_S_S_S_S_S_S_S_S_S_S_S_S_S_S_S_S_S_S_S_S_S_S_S_S_S_S_S_S_S_S_S_S_S_S_S_S_S_S_S_S_S_S_S_S_S_S_S_S_S_S_S_S_S_S_S_S_S_S_S_S_S_S_S_S_S_S_S_S_S_S_S_S_S_S_S_S_S_S_S_S_S_S_S_S_S_S_S_S_S_S_S_S__param_601];
	ld.param.u64 	%rd603, [_Z4racePiS_S_S_S_S_S_S_S_S_S_S_S_S_S_S_S_S_S_S_S_S_S_S_S_S_S_S_S_S_S_S_S_S_S_S_S_S_S_S_S_S_S_S_S_S_S_S_S_S_S_S_S_S_S_S_S_S_S_S_S_S_S_S_S_S_S_S_S_S_S_S_S_S_S_S_S_S_S_S_S_S_S_S_S_S_S_S_S_S_S_S_S_S_S_S_S_S_S_S_S_S_S_S_S_S_S_S_S_S_S_S_S_S_S_S_S_S_S_S_S_S_S_S_S_S_S_S_S_S_S_S_S_S_S_S_S_S_S_S_S_S_S_S_S_S_S_S_S_S_S_S_S_S_S_S_S_S_S_S_S_S_S_S_S_S_S_S_S_S_S_S_S_S_S_S_S_S_S_S_S_S_S_S_S_S_S_S_S_S_S_S_S_S_S_S_S_S_S_S_S_S_S_S_S_S_S_S_S_S_S_S_S_S_S_S_S_S_S_S_S_S_S_S_S_S_S_S_S_S_S_S_S_S_S_S_S_S_S_S_S_S_S_S_S_S_S_S_S_S_S_S_S_S_S_S_S_S_S_S_S_S_S_S_S_S_S_S_S_S_S_S_S_S_S_S_S_S_S_S_S_S_S_S_S_S_S_S_S_S_S_S_S_S_S_S_S_S_S_S_S_S_S_S_S_S_S_S_S_S_S_S_S_S_S_S_S_S_S_S_S_S_S_S_S_S_S_S_S_S_S_S_S_S_S_S_S_S_S_S_S_S_S_S_S_S_S_S_S_S_S_S_S_S_S_S_S_S_S_S_S_S_S_S_S_S_S_S_S_S_S_S_S_S_S_S_S_S_S_S_S_S_S_S_S_S_S_S_S_S_S_S_S_S_S_S_S_S_S_S_S_S_S_S_S_S_S_S_S_S_S_S_S_S_S_S_S_S_S_S_S_S_S_S_S_S_S_S_S_S_S_S_S_S_S_S_S_S_S_S_S_S_S_S_S_S_S_S_S_S_S_S_S_S_S_S_S_S_S_S_S_S_S_S_S_S_S_S_S_S_S_S_S_S_S_S_S_S_S_S_S_S_S_S_S_S_S_S_S_S_S_S_S_S_S_S_S_S_S_S_S_S_S_S_S_S_S_S_S_S_S_S_S_S_S_S_S_S_S_S_S_S_S_S_S_S_S_S_S_S_S_S_S_S_S_S_S_S_S_S_S_S_S_S_S_S_S_S_S_S_S_S_S_S_S_S_S_S_S_S_S_S_S_S_S_S_S_S_S_S_S_S_S_S_S_S_S_S_S_S_S_S_S_S_S_S_S_S_S_S_S_S_S_S_S_S_S_S_S_S_S_S_S_S_S_S_S_S_S_S_S_S_S_S_S_S_S_S_S_S_S_S_S_S_S_S_S_S_S_S_S_S_S_S_S_S_S_S_S_S_S_S_S_S_S_S_S_S_S_S_S_S_S_S_S_S_S_S_S_S_S_S_S_S_S_S_S_S_S_S_S_S_S_S_S_S_S_S_S_S_S_S_S_S_S_S_S_S_S_S_S_S_S_S_S_S_S_S_S_S_S_S_S_S_S_S_S_S_S_S_S_S_S_S_S_S_S_S_S_S_S_S_S_S_S_S_S_S_S_S_S_S_S_S_S_S_S_S_S_S_S_S_S_S_S_S_S_S_S_S_S_S_S_S_S_S_S_S_S_S_S_S_S_S_S_S_S_S_S_S_S_S_S_S_S_S_S_S_S_S_S_S_S_S_S_S_S_S_S_S_S_S_S_S_S_S_S_S_S_S_S_S_S_S_S_S_S_S_S_S_S_S_S_S_S_S_S_S_S_S_S_S_S_S_S_S_S_S_S_S_S_S_S_S_S_S_S_S_S_S_S_S_S_S_S_S_S_S_S_S_S_S_S_S_S_S_S_S_S_S_S_S_S_S_S_S_S_S_S_S_S_S_S_S_S_S_S_S_S_S_S_S_S_S_S_S_S_S_S_S_S_S_S_S_S_S_S_S_S_S_S_S_S_S_S_S_S_S_S_S_S_S_S_S_S_S_S_S_S_S_S_S_S_S_S_S_S_S_S_S_S_S_S_S_S_S_S_S_S_S_S_S_S_S_S_S_S_S_S_S_S_S_S_S_S_S_S_S_S_S_S_S_S_S_S_S_S_S_S_S_S_S_S_S_S_S_S_S_S_S_S_S_S_S_S_S_S_S_S_S_S_S_S_S_S_S_S_S_S_S_S_S_S_S_S_S_S_S_S_S_S_S_S_S_S_S_S_S_S_S_S_S_S_S__param_602];
	ld.param.u64 	%rd604, [_Z4racePiS_S_S_S_S_S_S_S_S_S_S_S_S_S_S_S_S_S_S_S_S_S_S_S_S_S_S_S_S_S_S_S_S_S_S_S_S_S_S_S_S_S_S_S_S_S_S_S_S_S_S_S_S_S_S_S_S_S_S_S_S_S_S_S_S_S_S_S_S_S_S_S_S_S_S_S_S_S_S_S_S_S_S_S_S_S_S_S_S_S_S_S_S_S_S_S_S_S_S_S_S_S_S_S_S_S_S_S_S_S_S_S_S_S_S_S_S_S_S_S_S_S_S_S_S_S_S_S_S_S_S_S_S_S_S_S_S_S_S_S_S_S_S_S_S_S_S_S_S_S_S_S_S_S_S_S_S_S_S_S_S_S_S_S_S_S_S_S_S_S_S_S_S_S_S_S_S_S_S_S_S_S_S_S_S_S_S_S_S_S_S_S_S_S_S_S_S_S_S_S_S_S_S_S_S_S_S_S_S_S_S_S_S_S_S_S_S_S_S_S_S_S_S_S_S_S_S_S_S_S_S_S_S_S_S_S_S_S_S_S_S_S_S_S_S_S_S_S_S_S_S_S_S_S_S_S_S_S_S_S_S_S_S_S_S_S_S_S_S_S_S_S_S_S_S_S_S_S_S_S_S_S_S_S_S_S_S_S_S_S_S_S_S_S_S_S_S_S_S_S_S_S_S_S_S_S_S_S_S_S_S_S_S_S_S_S_S_S_S_S_S_S_S_S_S_S_S_S_S_S_S_S_S_S_S_S_S_S_S_S_S_S_S_S_S_S_S_S_S_S_S_S_S_S_S_S_S_S_S_S_S_S_S_S_S_S_S_S_S_S_S_S_S_S_S_S_S_S_S_S_S_S_S_S_S_S_S_S_S_S_S_S_S_S_S_S_S_S_S_S_S_S_S_S_S_S_S_S_S_S_S_S_S_S_S_S_S_S_S_S_S_S_S_S_S_S_S_S_S_S_S_S_S_S_S_S_S_S_S_S_S_S_S_S_S_S_S_S_S_S_S_S_S_S_S_S_S_S_S_S_S_S_S_S_S_S_S_S_S_S_S_S_S_S_S_S_S_S_S_S_S_S_S_S_S_S_S_S_S_S_S_S_S_S_S_S_S_S_S_S_S_S_S_S_S_S_S_S_S_S_S_S_S_S_S_S_S_S_S_S_S_S_S_S_S_S_S_S_S_S_S_S_S_S_S_S_S_S_S_S_S_S_S_S_S_S_S_S_S_S_S_S_S_S_S_S_S_S_S_S_S_S_S_S_S_S_S_S_S_S_S_S_S_S_S_S_S_S_S_S_S_S_S_S_S_S_S_S_S_S_S_S_S_S_S_S_S_S_S_S_S_S_S_S_S_S_S_S_S_S_S_S_S_S_S_S_S_S_S_S_S_S_S_S_S_S_S_S_S_S_S_S_S_S_S_S_S_S_S_S_S_S_S_S_S_S_S_S_S_S_S_S_S_S_S_S_S_S_S_S_S_S_S_S_S_S_S_S_S_S_S_S_S_S_S_S_S_S_S_S_S_S_S_S_S_S_S_S_S_S_S_S_S_S_S_S_S_S_S_S_S_S_S_S_S_S_S_S_S_S_S_S_S_S_S_S_S_S_S_S_S_S_S_S_S_S_S_S_S_S_S_S_S_S_S_S_S_S_S_S_S_S_S_S_S_S_S_S_S_S_S_S_S_S_S_S_S_S_S_S_S_S_S_S_S_S_S_S_S_S_S_S_S_S_S_S_S_S_S_S_S_S_S_S_S_S_S_S_S_S_S_S_S_S_S_S_S_S_S_S_S_S_S_S_S_S_S_S_S_S_S_S_S_S_S_S_S_S_S_S_S_S_S_S_S_S_S_S_S_S_S_S_S_S_S_S_S_S_S_S_S_S_S_S_S_S_S_S_S_S_S_S_S_S_S_S_S_S_S_S_S_S_S_S_S_S_S_S_S_S_S_S_S_S_S_S_S_S_S_S_S_S_S_S_S_S_S_S_S_S_S_S_S_S_S_S_S_S_S_S_S_S_S_S_S_S_S_S_S_S_S_S_S_S_S_S_S_S_S_S_S_S_S_S_S_S_S_S_S_S_S_S_S_S_S_S_S_S_S_S_S_S_S_S_S_S_S_S_S_S_S_S_S_S_S_S_S_S_S_S_S_S_S_S_S_S_S_S_S_S_S_S_S_S_S_S_S_S_S_S_S_S_S_S_S_S_S_S_S_S_S_S_S_S_S_S_S_S_S_S_S_S_S_S_S_S_S_S_S_S_S_S_S_S_S_S_S_S_S_S_S_S_S__param_603];
	ld.param.u64 	%rd605, [_Z4racePiS_S_S_S_S_S_S_S_S_S_S_S_S_S_S_S_S_S_S_S_S_S_S_S_S_S_S_S_S_S_S_S_S_S_S_S_S_S_S_S_S_S_S_S_S_S_S_S_S_S_S_S_S_S_S_S_S_S_S_S_S_S_S_S_S_S_S_S_S_S_S_S_S_S_S_S_S_S_S_S_S_S_S_S_S_S_S_S_S_S_S_S_S_S_S_S_S_S_S_S_S_S_S_S_S_S_S_S_S_S_S_S_S_S_S_S_S_S_S_S_S_S_S_S_S_S_S_S_S_S_S_S_S_S_S_S_S_S_S_S_S_S_S_S_S_S_S_S_S_S_S_S_S_S_S_S_S_S_S_S_S_S_S_S_S_S_S_S_S_S_S_S_S_S_S_S_S_S_S_S_S_S_S_S_S_S_S_S_S_S_S_S_S_S_S_S_S_S_S_S_S_S_S_S_S_S_S_S_S_S_S_S_S_S_S_S_S_S_S_S_S_S_S_S_S_S_S_S_S_S_S_S_S_S_S_S_S_S_S_S_S_S_S_S_S_S_S_S_S_S_S_S_S_S_S_S_S_S_S_S_S_S_S_S_S_S_S_S_S_S_S_S_S_S_S_S_S_S_S_S_S_S_S_S_S_S_S_S_S_S_S_S_S_S_S_S_S_S_S_S_S_S_S_S_S_S_S_S_S_S_S_S_S_S_S_S_S_S_S_S_S_S_S_S_S_S_S_S_S_S_S_S_S_S_S_S_S_S_S_S_S_S_S_S_S_S_S_S_S_S_S_S_S_S_S_S_S_S_S_S_S_S_S_S_S_S_S_S_S_S_S_S_S_S_S_S_S_S_S_S_S_S_S_S_S_S_S_S_S_S_S_S_S_S_S_S_S_S_S_S_S_S_S_S_S_S_S_S_S_S_S_S_S_S_S_S_S_S_S_S_S_S_S_S_S_S_S_S_S_S_S_S_S_S_S_S_S_S_S_S_S_S_S_S_S_S_S_S_S_S_S_S_S_S_S_S_S_S_S_S_S_S_S_S_S_S_S_S_S_S_S_S_S_S_S_S_S_S_S_S_S_S_S_S_S_S_S_S_S_S_S_S_S_S_S_S_S_S_S_S_S_S_S_S_S_S_S_S_S_S_S_S_S_S_S_S_S_S_S_S_S_S_S_S_S_S_S_S_S_S_S_S_S_S_S_S_S_S_S_S_S_S_S_S_S_S_S_S_S_S_S_S_S_S_S_S_S_S_S_S_S_S_S_S_S_S_S_S_S_S_S_S_S_S_S_S_S_S_S_S_S_S_S_S_S_S_S_S_S_S_S_S_S_S_S_S_S_S_S_S_S_S_S_S_S_S_S_S_S_S_S_S_S_S_S_S_S_S_S_S_S_S_S_S_S_S_S_S_S_S_S_S_S_S_S_S_S_S_S_S_S_S_S_S_S_S_S_S_S_S_S_S_S_S_S_S_S_S_S_S_S_S_S_S_S_S_S_S_S_S_S_S_S_S_S_S_S_S_S_S_S_S_S_S_S_S_S_S_S_S_S_S_S_S_S_S_S_S_S_S_S_S_S_S_S_S_S_S_S_S_S_S_S_S_S_S_S_S_S_S_S_S_S_S_S_S_S_S_S_S_S_S_S_S_S_S_S_S_S_S_S_S_S_S_S_S_S_S_S_S_S_S_S_S_S_S_S_S_S_S_S_S_S_S_S_S_S_S_S_S_S_S_S_S_S_S_S_S_S_S_S_S_S_S_S_S_S_S_S_S_S_S_S_S_S_S_S_S_S_S_S_S_S_S_S_S_S_S_S_S_S_S_S_S_S_S_S_S_S_S_S_S_S_S_S_S_S_S_S_S_S_S_S_S_S_S_S_S_S_S_S_S_S_S_S_S_S_S_S_S_S_S_S_S_S_S_S_S_S_S_S_S_S_S_S_S_S_S_S_S_S_S_S_S_S_S_S_S_S_S_S_S_S_S_S_S_S_S_S_S_S_S_S_S_S_S_S_S_S_S_S_S_S_S_S_S_S_S_S_S_S_S_S_S_S_S_S_S_S_S_S_S_S_S_S_S_S_S_S_S_S_S_S_S_S_S_S_S_S_S_S_S_S_S_S_S_S_S_S_S_S_S_S_S_S_S_S_S_S_S_S_S_S_S_S_S_S_S_S_S_S_S_S_S_S_S_S_S_S_S_S_S_S_S_S_S_S_S_S_S_S_S_S_S_S_S_S_S_S_S_S_S_S_S_S_S_S_S_S_S_S_S_S_S_S_S_S_S_S_S_S_S_S__param_604];
	ld.param.u64 	%rd606, [_Z4racePiS_S_S_S_S_S_S_S_S_S_S_S_S_S_S_S_S_S_S_S_S_S_S_S_S_S_S_S_S_S_S_S_S_S_S_S_S_S_S_S_S_S_S_S_S_S_S_S_S_S_S_S_S_S_S_S_S_S_S_S_S_S_S_S_S_S_S_S_S_S_S_S_S_S_S_S_S_S_S_S_S_S_S_S_S_S_S_S_S_S_S_S_S_S_S_S_S_S_S_S_S_S_S_S_S_S_S_S_S_S_S_S_S_S_S_S_S_S_S_S_S_S_S_S_S_S_S_S_S_S_S_S_S_S_S_S_S_S_S_S_S_S_S_S_S_S_S_S_S_S_S_S_S_S_S_S_S_S_S_S_S_S_S_S_S_S_S_S_S_S_S_S_S_S_S_S_S_S_S_S_S_S_S_S_S_S_S_S_S_S_S_S_S_S_S_S_S_S_S_S_S_S_S_S_S_S_S_S_S_S_S_S_S_S_S_S_S_S_S_S_S_S_S_S_S_S_S_S_S_S_S_S_S_S_S_S_S_S_S_S_S_S_S_S_S_S_S_S_S_S_S_S_S_S_S_S_S_S_S_S_S_S_S_S_S_S_S_S_S_S_S_S_S_S_S_S_S_S_S_S_S_S_S_S_S_S_S_S_S_S_S_S_S_S_S_S_S_S_S_S_S_S_S_S_S_S_S_S_S_S_S_S_S_S_S_S_S_S_S_S_S_S_S_S_S_S_S_S_S_S_S_S_S_S_S_S_S_S_S_S_S_S_S_S_S_S_S_S_S_S_S_S_S_S_S_S_S_S_S_S_S_S_S_S_S_S_S_S_S_S_S_S_S_S_S_S_S_S_S_S_S_S_S_S_S_S_S_S_S_S_S_S_S_S_S_S_S_S_S_S_S_S_S_S_S_S_S_S_S_S_S_S_S_S_S_S_S_S_S_S_S_S_S_S_S_S_S_S_S_S_S_S_S_S_S_S_S_S_S_S_S_S_S_S_S_S_S_S_S_S_S_S_S_S_S_S_S_S_S_S_S_S_S_S_S_S_S_S_S_S_S_S_S_S_S_S_S_S_S_S_S_S_S_S_S_S_S_S_S_S_S_S_S_S_S_S_S_S_S_S_S_S_S_S_S_S_S_S_S_S_S_S_S_S_S_S_S_S_S_S_S_S_S_S_S_S_S_S_S_S_S_S_S_S_S_S_S_S_S_S_S_S_S_S_S_S_S_S_S_S_S_S_S_S_S_S_S_S_S_S_S_S_S_S_S_S_S_S_S_S_S_S_S_S_S_S_S_S_S_S_S_S_S_S_S_S_S_S_S_S_S_S_S_S_S_S_S_S_S_S_S_S_S_S_S_S_S_S_S_S_S_S_S_S_S_S_S_S_S_S_S_S_S_S_S_S_S_S_S_S_S_S_S_S_S_S_S_S_S_S_S_S_S_S_S_S_S_S_S_S_S_S_S_S_S_S_S_S_S_S_S_S_S_S_S_S_S_S_S_S_S_S_S_S_S_S_S_S_S_S_S_S_S_S_S_S_S_S_S_S_S_S_S_S_S_S_S_S_S_S_S_S_S_S_S_S_S_S_S_S_S_S_S_S_S_S_S_S_S_S_S_S_S_S_S_S_S_S_S_S_S_S_S_S_S_S_S_S_S_S_S_S_S_S_S_S_S_S_S_S_S_S_S_S_S_S_S_S_S_S_S_S_S_S_S_S_S_S_S_S_S_S_S_S_S_S_S_S_S_S_S_S_S_S_S_S_S_S_S_S_S_S_S_S_S_S_S_S_S_S_S_S_S_S_S_S_S_S_S_S_S_S_S_S_S_S_S_S_S_S_S_S_S_S_S_S_S_S_S_S_S_S_S_S_S_S_S_S_S_S_S_S_S_S_S_S_S_S_S_S_S_S_S_S_S_S_S_S_S_S_S_S_S_S_S_S_S_S_S_S_S_S_S_S_S_S_S_S_S_S_S_S_S_S_S_S_S_S_S_S_S_S_S_S_S_S_S_S_S_S_S_S_S_S_S_S_S_S_S_S_S_S_S_S_S_S_S_S_S_S_S_S_S_S_S_S_S_S_S_S_S_S_S_S_S_S_S_S_S_S_S_S_S_S_S_S_S_S_S_S_S_S_S_S_S_S_S_S_S_S_S_S_S_S_S_S_S_S_S_S_S_S_S_S_S_S_S_S_S_S_S_S_S_S_S_S_S_S_S_S_S_S_S_S_S_S_S_S_S_S_S_S_S_S_S_S_S_S_S_S_S_S_S_S_S_S_S_S_S_S_S_S_S__param_605];
	ld.param.u64 	%rd607, [_Z4racePiS_S_S_S_S_S_S_S_S_S_S_S_S_S_S_S_S_S_S_S_S_S_S_S_S_S_S_S_S_S_S_S_S_S_S_S_S_S_S_S_S_S_S_S_S_S_S_S_S_S_S_S_S_S_S_S_S_S_S_S_S_S_S_S_S_S_S_S_S_S_S_S_S_S_S_S_S_S_S_S_S_S_S_S_S_S_S_S_S_S_S_S_S_S_S_S_S_S_S_S_S_S_S_S_S_S_S_S_S_S_S_S_S_S_S_S_S_S_S_S_S_S_S_S_S_S_S_S_S_S_S_S_S_S_S_S_S_S_S_S_S_S_S_S_S_S_S_S_S_S_S_S_S_S_S_S_S_S_S_S_S_S_S_S_S_S_S_S_S_S_S_S_S_S_S_S_S_S_S_S_S_S_S_S_S_S_S_S_S_S_S_S_S_S_S_S_S_S_S_S_S_S_S_S_S_S_S_S_S_S_S_S_S_S_S_S_S_S_S_S_S_S_S_S_S_S_S_S_S_S_S_S_S_S_S_S_S_S_S_S_S_S_S_S_S_S_S_S_S_S_S_S_S_S_S_S_S_S_S_S_S_S_S_S_S_S_S_S_S_S_S_S_S_S_S_S_S_S_S_S_S_S_S_S_S_S_S_S_S_S_S_S_S_S_S_S_S_S_S_S_S_S_S_S_S_S_S_S_S_S_S_S_S_S_S_S_S_S_S_S_S_S_S_S_S_S_S_S_S_S_S_S_S_S_S_S_S_S_S_S_S_S_S_S_S_S_S_S_S_S_S_S_S_S_S_S_S_S_S_S_S_S_S_S_S_S_S_S_S_S_S_S_S_S_S_S_S_S_S_S_S_S_S_S_S_S_S_S_S_S_S_S_S_S_S_S_S_S_S_S_S_S_S_S_S_S_S_S_S_S_S_S_S_S_S_S_S_S_S_S_S_S_S_S_S_S_S_S_S_S_S_S_S_S_S_S_S_S_S_S_S_S_S_S_S_S_S_S_S_S_S_S_S_S_S_S_S_S_S_S_S_S_S_S_S_S_S_S_S_S_S_S_S_S_S_S_S_S_S_S_S_S_S_S_S_S_S_S_S_S_S_S_S_S_S_S_S_S_S_S_S_S_S_S_S_S_S_S_S_S_S_S_S_S_S_S_S_S_S_S_S_S_S_S_S_S_S_S_S_S_S_S_S_S_S_S_S_S_S_S_S_S_S_S_S_S_S_S_S_S_S_S_S_S_S_S_S_S_S_S_S_S_S_S_S_S_S_S_S_S_S_S_S_S_S_S_S_S_S_S_S_S_S_S_S_S_S_S_S_S_S_S_S_S_S_S_S_S_S_S_S_S_S_S_S_S_S_S_S_S_S_S_S_S_S_S_S_S_S_S_S_S_S_S_S_S_S_S_S_S_S_S_S_S_S_S_S_S_S_S_S_S_S_S_S_S_S_S_S_S_S_S_S_S_S_S_S_S_S_S_S_S_S_S_S_S_S_S_S_S_S_S_S_S_S_S_S_S_S_S_S_S_S_S_S_S_S_S_S_S_S_S_S_S_S_S_S_S_S_S_S_S_S_S_S_S_S_S_S_S_S_S_S_S_S_S_S_S_S_S_S_S_S_S_S_S_S_S_S_S_S_S_S_S_S_S_S_S_S_S_S_S_S_S_S_S_S_S_S_S_S_S_S_S_S_S_S_S_S_S_S_S_S_S_S_S_S_S_S_S_S_S_S_S_S_S_S_S_S_S_S_S_S_S_S_S_S_S_S_S_S_S_S_S_S_S_S_S_S_S_S_S_S_S_S_S_S_S_S_S_S_S_S_S_S_S_S_S_S_S_S_S_S_S_S_S_S_S_S_S_S_S_S_S_S_S_S_S_S_S_S_S_S_S_S_S_S_S_S_S_S_S_S_S_S_S_S_S_S_S_S_S_S_S_S_S_S_S_S_S_S_S_S_S_S_S_S_S_S_S_S_S_S_S_S_S_S_S_S_S_S_S_S_S_S_S_S_S_S_S_S_S_S_S_S_S_S_S_S_S_S_S_S_S_S_S_S_S_S_S_S_S_S_S_S_S_S_S_S_S_S_S_S_S_S_S_S_S_S_S_S_S_S_S_S_S_S_S_S_S_S_S_S_S_S_S_S_S_S_S_S_S_S_S_S_S_S_S_S_S_S_S_S_S_S_S_S_S_S_S_S_S_S_S_S_S_S_S_S_S_S_S_S_S_S_S_S_S_S_S_S_S_S_S_S_S_S_S_S_S_S_S_S_S_S_S_S_S_S_S_S_S_S__param_606];
	ld.param.u64 	%rd608, [_Z4racePiS_S_S_S_S_S_S_S_S_S_S_S_S_S_S_S_S_S_S_S_S_S_S_S_S_S_S_S_S_S_S_S_S_S_S_S_S_S_S_S_S_S_S_S_S_S_S_S_S_S_S_S_S_S_S_S_S_S_S_S_S_S_S_S_S_S_S_S_S_S_S_S_S_S_S_S_S_S_S_S_S_S_S_S_S_S_S_S_S_S_S_S_S_S_S_S_S_S_S_S_S_S_S_S_S_S_S_S_S_S_S_S_S_S_S_S_S_S_S_S_S_S_S_S_S_S_S_S_S_S_S_S_S_S_S_S_S_S_S_S_S_S_S_S_S_S_S_S_S_S_S_S_S_S_S_S_S_S_S_S_S_S_S_S_S_S_S_S_S_S_S_S_S_S_S_S_S_S_S_S_S_S_S_S_S_S_S_S_S_S_S_S_S_S_S_S_S_S_S_S_S_S_S_S_S_S_S_S_S_S_S_S_S_S_S_S_S_S_S_S_S_S_S_S_S_S_S_S_S_S_S_S_S_S_S_S_S_S_S_S_S_S_S_S_S_S_S_S_S_S_S_S_S_S_S_S_S_S_S_S_S_S_S_S_S_S_S_S_S_S_S_S_S_S_S_S_S_S_S_S_S_S_S_S_S_S_S_S_S_S_S_S_S_S_S_S_S_S_S_S_S_S_S_S_S_S_S_S_S_S_S_S_S_S_S_S_S_S_S_S_S_S_S_S_S_S_S_S_S_S_S_S_S_S_S_S_S_S_S_S_S_S_S_S_S_S_S_S_S_S_S_S_S_S_S_S_S_S_S_S_S_S_S_S_S_S_S_S_S_S_S_S_S_S_S_S_S_S_S_S_S_S_S_S_S_S_S_S_S_S_S_S_S_S_S_S_S_S_S_S_S_S_S_S_S_S_S_S_S_S_S_S_S_S_S_S_S_S_S_S_S_S_S_S_S_S_S_S_S_S_S_S_S_S_S_S_S_S_S_S_S_S_S_S_S_S_S_S_S_S_S_S_S_S_S_S_S_S_S_S_S_S_S_S_S_S_S_S_S_S_S_S_S_S_S_S_S_S_S_S_S_S_S_S_S_S_S_S_S_S_S_S_S_S_S_S_S_S_S_S_S_S_S_S_S_S_S_S_S_S_S_S_S_S_S_S_S_S_S_S_S_S_S_S_S_S_S_S_S_S_S_S_S_S_S_S_S_S_S_S_S_S_S_S_S_S_S_S_S_S_S_S_S_S_S_S_S_S_S_S_S_S_S_S_S_S_S_S_S_S_S_S_S_S_S_S_S_S_S_S_S_S_S_S_S_S_S_S_S_S_S_S_S_S_S_S_S_S_S_S_S_S_S_S_S_S_S_S_S_S_S_S_S_S_S_S_S_S_S_S_S_S_S_S_S_S_S_S_S_S_S_S_S_S_S_S_S_S_S_S_S_S_S_S_S_S_S_S_S_S_S_S_S_S_S_S_S_S_S_S_S_S_S_S_S_S_S_S_S_S_S_S_S_S_S_S_S_S_S_S_S_S_S_S_S_S_S_S_S_S_S_S_S_S_S_S_S_S_S_S_S_S_S_S_S_S_S_S_S_S_S_S_S_S_S_S_S_S_S_S_S_S_S_S_S_S_S_S_S_S_S_S_S_S_S_S_S_S_S_S_S_S_S_S_S_S_S_S_S_S_S_S_S_S_S_S_S_S_S_S_S_S_S_S_S_S_S_S_S_S_S_S_S_S_S_S_S_S_S_S_S_S_S_S_S_S_S_S_S_S_S_S_S_S_S_S_S_S_S_S_S_S_S_S_S_S_S_S_S_S_S_S_S_S_S_S_S_S_S_S_S_S_S_S_S_S_S_S_S_S_S_S_S_S_S_S_S_S_S_S_S_S_S_S_S_S_S_S_S_S_S_S_S_S_S_S_S_S_S_S_S_S_S_S_S_S_S_S_S_S_S_S_S_S_S_S_S_S_S_S_S_S_S_S_S_S_S_S_S_S_S_S_S_S_S_S_S_S_S_S_S_S_S_S_S_S_S_S_S_S_S_S_S_S_S_S_S_S_S_S_S_S_S_S_S_S_S_S_S_S_S_S_S_S_S_S_S_S_S_S_S_S_S_S_S_S_S_S_S_S_S_S_S_S_S_S_S_S_S_S_S_S_S_S_S_S_S_S_S_S_S_S_S_S_S_S_S_S_S_S_S_S_S_S_S_S_S_S_S_S_S_S_S_S_S_S_S_S_S_S_S_S_S_S_S_S_S_S_S_S_S_S_S_S_S_S_S_S_S_S_S_S_S__param_607];
	ld.param.u64 	%rd609, [_Z4racePiS_S_S_S_S_S_S_S_S_S_S_S_S_S_S_S_S_S_S_S_S_S_S_S_S_S_S_S_S_S_S_S_S_S_S_S_S_S_S_S_S_S_S_S_S_S_S_S_S_S_S_S_S_S_S_S_S_S_S_S_S_S_S_S_S_S_S_S_S_S_S_S_S_S_S_S_S_S_S_S_S_S_S_S_S_S_S_S_S_S_S_S_S_S_S_S_S_S_S_S_S_S_S_S_S_S_S_S_S_S_S_S_S_S_S_S_S_S_S_S_S_S_S_S_S_S_S_S_S_S_S_S_S_S_S_S_S_S_S_S_S_S_S_S_S_S_S_S_S_S_S_S_S_S_S_S_S_S_S_S_S_S_S_S_S_S_S_S_S_S_S_S_S_S_S_S_S_S_S_S_S_S_S_S_S_S_S_S_S_S_S_S_S_S_S_S_S_S_S_S_S_S_S_S_S_S_S_S_S_S_S_S_S_S_S_S_S_S_S_S_S_S_S_S_S_S_S_S_S_S_S_S_S_S_S_S_S_S_S_S_S_S_S_S_S_S_S_S_S_S_S_S_S_S_S_S_S_S_S_S_S_S_S_S_S_S_S_S_S_S_S_S_S_S_S_S_S_S_S_S_S_S_S_S_S_S_S_S_S_S_S_S_S_S_S_S_S_S_S_S_S_S_S_S_S_S_S_S_S_S_S_S_S_S_S_S_S_S_S_S_S_S_S_S_S_S_S_S_S_S_S_S_S_S_S_S_S_S_S_S_S_S_S_S_S_S_S_S_S_S_S_S_S_S_S_S_S_S_S_S_S_S_S_S_S_S_S_S_S_S_S_S_S_S_S_S_S_S_S_S_S_S_S_S_S_S_S_S_S_S_S_S_S_S_S_S_S_S_S_S_S_S_S_S_S_S_S_S_S_S_S_S_S_S_S_S_S_S_S_S_S_S_S_S_S_S_S_S_S_S_S_S_S_S_S_S_S_S_S_S_S_S_S_S_S_S_S_S_S_S_S_S_S_S_S_S_S_S_S_S_S_S_S_S_S_S_S_S_S_S_S_S_S_S_S_S_S_S_S_S_S_S_S_S_S_S_S_S_S_S_S_S_S_S_S_S_S_S_S_S_S_S_S_S_S_S_S_S_S_S_S_S_S_S_S_S_S_S_S_S_S_S_S_S_S_S_S_S_S_S_S_S_S_S_S_S_S_S_S_S_S_S_S_S_S_S_S_S_S_S_S_S_S_S_S_S_S_S_S_S_S_S_S_S_S_S_S_S_S_S_S_S_S_S_S_S_S_S_S_S_S_S_S_S_S_S_S_S_S_S_S_S_S_S_S_S_S_S_S_S_S_S_S_S_S_S_S_S_S_S_S_S_S_S_S_S_S_S_S_S_S_S_S_S_S_S_S_S_S_S_S_S_S_S_S_S_S_S_S_S_S_S_S_S_S_S_S_S_S_S_S_S_S_S_S_S_S_S_S_S_S_S_S_S_S_S_S_S_S_S_S_S_S_S_S_S_S_S_S_S_S_S_S_S_S_S_S_S_S_S_S_S_S_S_S_S_S_S_S_S_S_S_S_S_S_S_S_S_S_S_S_S_S_S_S_S_S_S_S_S_S_S_S_S_S_S_S_S_S_S_S_S_S_S_S_S_S_S_S_S_S_S_S_S_S_S_S_S_S_S_S_S_S_S_S_S_S_S_S_S_S_S_S_S_S_S_S_S_S_S_S_S_S_S_S_S_S_S_S_S_S_S_S_S_S_S_S_S_S_S_S_S_S_S_S_S_S_S_S_S_S_S_S_S_S_S_S_S_S_S_S_S_S_S_S_S_S_S_S_S_S_S_S_S_S_S_S_S_S_S_S_S_S_S_S_S_S_S_S_S_S_S_S_S_S_S_S_S_S_S_S_S_S_S_S_S_S_S_S_S_S_S_S_S_S_S_S_S_S_S_S_S_S_S_S_S_S_S_S_S_S_S_S_S_S_S_S_S_S_S_S_S_S_S_S_S_S_S_S_S_S_S_S_S_S_S_S_S_S_S_S_S_S_S_S_S_S_S_S_S_S_S_S_S_S_S_S_S_S_S_S_S_S_S_S_S_S_S_S_S_S_S_S_S_S_S_S_S_S_S_S_S_S_S_S_S_S_S_S_S_S_S_S_S_S_S_S_S_S_S_S_S_S_S_S_S_S_S_S_S_S_S_S_S_S_S_S_S_S_S_S_S_S_S_S_S_S_S_S_S_S_S_S_S_S_S_S_S_S_S_S_S_S_S_S_S_S_S_S_S_S_S_S__param_608];
	ld.param.u64 	%rd610, [_Z4racePiS_S_S_S_S_S_S_S_S_S_S_S_S_S_S_S_S_S_S_S_S_S_S_S_S_S_S_S_S_S_S_S_S_S_S_S_S_S_S_S_S_S_S_S_S_S_S_S_S_S_S_S_S_S_S_S_S_S_S_S_S_S_S_S_S_S_S_S_S_S_S_S_S_S_S_S_S_S_S_S_S_S_S_S_S_S_S_S_S_S_S_S_S_S_S_S_S_S_S_S_S_S_S_S_S_S_S_S_S_S_S_S_S_S_S_S_S_S_S_S_S_S_S_S_S_S_S_S_S_S_S_S_S_S_S_S_S_S_S_S_S_S_S_S_S_S_S_S_S_S_S_S_S_S_S_S_S_S_S_S_S_S_S_S_S_S_S_S_S_S_S_S_S_S_S_S_S_S_S_S_S_S_S_S_S_S_S_S_S_S_S_S_S_S_S_S_S_S_S_S_S_S_S_S_S_S_S_S_S_S_S_S_S_S_S_S_S_S_S_S_S_S_S_S_S_S_S_S_S_S_S_S_S_S_S_S_S_S_S_S_S_S_S_S_S_S_S_S_S_S_S_S_S_S_S_S_S_S_S_S_S_S_S_S_S_S_S_S_S_S_S_S_S_S_S_S_S_S_S_S_S_S_S_S_S_S_S_S_S_S_S_S_S_S_S_S_S_S_S_S_S_S_S_S_S_S_S_S_S_S_S_S_S_S_S_S_S_S_S_S_S_S_S_S_S_S_S_S_S_S_S_S_S_S_S_S_S_S_S_S_S_S_S_S_S_S_S_S_S_S_S_S_S_S_S_S_S_S_S_S_S_S_S_S_S_S_S_S_S_S_S_S_S_S_S_S_S_S_S_S_S_S_S_S_S_S_S_S_S_S_S_S_S_S_S_S_S_S_S_S_S_S_S_S_S_S_S_S_S_S_S_S_S_S_S_S_S_S_S_S_S_S_S_S_S_S_S_S_S_S_S_S_S_S_S_S_S_S_S_S_S_S_S_S_S_S_S_S_S_S_S_S_S_S_S_S_S_S_S_S_S_S_S_S_S_S_S_S_S_S_S_S_S_S_S_S_S_S_S_S_S_S_S_S_S_S_S_S_S_S_S_S_S_S_S_S_S_S_S_S_S_S_S_S_S_S_S_S_S_S_S_S_S_S_S_S_S_S_S_S_S_S_S_S_S_S_S_S_S_S_S_S_S_S_S_S_S_S_S_S_S_S_S_S_S_S_S_S_S_S_S_S_S_S_S_S_S_S_S_S_S_S_S_S_S_S_S_S_S_S_S_S_S_S_S_S_S_S_S_S_S_S_S_S_S_S_S_S_S_S_S_S_S_S_S_S_S_S_S_S_S_S_S_S_S_S_S_S_S_S_S_S_S_S_S_S_S_S_S_S_S_S_S_S_S_S_S_S_S_S_S_S_S_S_S_S_S_S_S_S_S_S_S_S_S_S_S_S_S_S_S_S_S_S_S_S_S_S_S_S_S_S_S_S_S_S_S_S_S_S_S_S_S_S_S_S_S_S_S_S_S_S_S_S_S_S_S_S_S_S_S_S_S_S_S_S_S_S_S_S_S_S_S_S_S_S_S_S_S_S_S_S_S_S_S_S_S_S_S_S_S_S_S_S_S_S_S_S_S_S_S_S_S_S_S_S_S_S_S_S_S_S_S_S_S_S_S_S_S_S_S_S_S_S_S_S_S_S_S_S_S_S_S_S_S_S_S_S_S_S_S_S_S_S_S_S_S_S_S_S_S_S_S_S_S_S_S_S_S_S_S_S_S_S_S_S_S_S_S_S_S_S_S_S_S_S_S_S_S_S_S_S_S_S_S_S_S_S_S_S_S_S_S_S_S_S_S_S_S_S_S_S_S_S_S_S_S_S_S_S_S_S_S_S_S_S_S_S_S_S_S_S_S_S_S_S_S_S_S_S_S_S_S_S_S_S_S_S_S_S_S_S_S_S_S_S_S_S_S_S_S_S_S_S_S_S_S_S_S_S_S_S_S_S_S_S_S_S_S_S_S_S_S_S_S_S_S_S_S_S_S_S_S_S_S_S_S_S_S_S_S_S_S_S_S_S_S_S_S_S_S_S_S_S_S_S_S_S_S_S_S_S_S_S_S_S_S_S_S_S_S_S_S_S_S_S_S_S_S_S_S_S_S_S_S_S_S_S_S_S_S_S_S_S_S_S_S_S_S_S_S_S_S_S_S_S_S_S_S_S_S_S_S_S_S_S_S_S_S_S_S_S_S_S_S_S_S_S_S_S_S_S_S_S_S_S_S_S_S_S_S_S_S__param_609];
	ld.param.u64 	%rd611, [_Z4racePiS_S_S_S_S_S_S_S_S_S_S_S_S_S_S_S_S_S_S_S_S_S_S_S_S_S_S_S_S_S_S_S_S_S_S_S_S_S_S_S_S_S_S_S_S_S_S_S_S_S_S_S_S_S_S_S_S_S_S_S_S_S_S_S_S_S_S_S_S_S_S_S_S_S_S_S_S_S_S_S_S_S_S_S_S_S_S_S_S_S_S_S_S_S_S_S_S_S_S_S_S_S_S_S_S_S_S_S_S_S_S_S_S_S_S_S_S_S_S_S_S_S_S_S_S_S_S_S_S_S_S_S_S_S_S_S_S_S_S_S_S_S_S_S_S_S_S_S_S_S_S_S_S_S_S_S_S_S_S_S_S_S_S_S_S_S_S_S_S_S_S_S_S_S_S_S_S_S_S_S_S_S_S_S_S_S_S_S_S_S_S_S_S_S_S_S_S_S_S_S_S_S_S_S_S_S_S_S_S_S_S_S_S_S_S_S_S_S_S_S_S_S_S_S_S_S_S_S_S_S_S_S_S_S_S_S_S_S_S_S_S_S_S_S_S_S_S_S_S_S_S_S_S_S_S_S_S_S_S_S_S_S_S_S_S_S_S_S_S_S_S_S_S_S_S_S_S_S_S_S_S_S_S_S_S_S_S_S_S_S_S_S_S_S_S_S_S_S_S_S_S_S_S_S_S_S_S_S_S_S_S_S_S_S_S_S_S_S_S_S_S_S_S_S_S_S_S_S_S_S_S_S_S_S_S_S_S_S_S_S_S_S_S_S_S_S_S_S_S_S_S_S_S_S_S_S_S_S_S_S_S_S_S_S_S_S_S_S_S_S_S_S_S_S_S_S_S_S_S_S_S_S_S_S_S_S_S_S_S_S_S_S_S_S_S_S_S_S_S_S_S_S_S_S_S_S_S_S_S_S_S_S_S_S_S_S_S_S_S_S_S_S_S_S_S_S_S_S_S_S_S_S_S_S_S_S_S_S_S_S_S_S_S_S_S_S_S_S_S_S_S_S_S_S_S_S_S_S_S_S_S_S_S_S_S_S_S_S_S_S_S_S_S_S_S_S_S_S_S_S_S_S_S_S_S_S_S_S_S_S_S_S_S_S_S_S_S_S_S_S_S_S_S_S_S_S_S_S_S_S_S_S_S_S_S_S_S_S_S_S_S_S_S_S_S_S_S_S_S_S_S_S_S_S_S_S_S_S_S_S_S_S_S_S_S_S_S_S_S_S_S_S_S_S_S_S_S_S_S_S_S_S_S_S_S_S_S_S_S_S_S_S_S_S_S_S_S_S_S_S_S_S_S_S_S_S_S_S_S_S_S_S_S_S_S_S_S_S_S_S_S_S_S_S_S_S_S_S_S_S_S_S_S_S_S_S_S_S_S_S_S_S_S_S_S_S_S_S_S_S_S_S_S_S_S_S_S_S_S_S_S_S_S_S_S_S_S_S_S_S_S_S_S_S_S_S_S_S_S_S_S_S_S_S_S_S_S_S_S_S_S_S_S_S_S_S_S_S_S_S_S_S_S_S_S_S_S_S_S_S_S_S_S_S_S_S_S_S_S_S_S_S_S_S_S_S_S_S_S_S_S_S_S_S_S_S_S_S_S_S_S_S_S_S_S_S_S_S_S_S_S_S_S_S_S_S_S_S_S_S_S_S_S_S_S_S_S_S_S_S_S_S_S_S_S_S_S_S_S_S_S_S_S_S_S_S_S_S_S_S_S_S_S_S_S_S_S_S_S_S_S_S_S_S_S_S_S_S_S_S_S_S_S_S_S_S_S_S_S_S_S_S_S_S_S_S_S_S_S_S_S_S_S_S_S_S_S_S_S_S_S_S_S_S_S_S_S_S_S_S_S_S_S_S_S_S_S_S_S_S_S_S_S_S_S_S_S_S_S_S_S_S_S_S_S_S_S_S_S_S_S_S_S_S_S_S_S_S_S_S_S_S_S_S_S_S_S_S_S_S_S_S_S_S_S_S_S_S_S_S_S_S_S_S_S_S_S_S_S_S_S_S_S_S_S_S_S_S_S_S_S_S_S_S_S_S_S_S_S_S_S_S_S_S_S_S_S_S_S_S_S_S_S_S_S_S_S_S_S_S_S_S_S_S_S_S_S_S_S_S_S_S_S_S_S_S_S_S_S_S_S_S_S_S_S_S_S_S_S_S_S_S_S_S_S_S_S_S_S_S_S_S_S_S_S_S_S_S_S_S_S_S_S_S_S_S_S_S_S_S_S_S_S_S_S_S_S_S_S_S_S_S_S_S_S_S_S_S_S_S_S_S_S__param_610];
	ld.param.u64 	%rd612, [_Z4racePiS_S_S_S_S_S_S_S_S_S_S_S_S_S_S_S_S_S_S_S_S_S_S_S_S_S_S_S_S_S_S_S_S_S_S_S_S_S_S_S_S_S_S_S_S_S_S_S_S_S_S_S_S_S_S_S_S_S_S_S_S_S_S_S_S_S_S_S_S_S_S_S_S_S_S_S_S_S_S_S_S_S_S_S_S_S_S_S_S_S_S_S_S_S_S_S_S_S_S_S_S_S_S_S_S_S_S_S_S_S_S_S_S_S_S_S_S_S_S_S_S_S_S_S_S_S_S_S_S_S_S_S_S_S_S_S_S_S_S_S_S_S_S_S_S_S_S_S_S_S_S_S_S_S_S_S_S_S_S_S_S_S_S_S_S_S_S_S_S_S_S_S_S_S_S_S_S_S_S_S_S_S_S_S_S_S_S_S_S_S_S_S_S_S_S_S_S_S_S_S_S_S_S_S_S_S_S_S_S_S_S_S_S_S_S_S_S_S_S_S_S_S_S_S_S_S_S_S_S_S_S_S_S_S_S_S_S_S_S_S_S_S_S_S_S_S_S_S_S_S_S_S_S_S_S_S_S_S_S_S_S_S_S_S_S_S_S_S_S_S_S_S_S_S_S_S_S_S_S_S_S_S_S_S_S_S_S_S_S_S_S_S_S_S_S_S_S_S_S_S_S_S_S_S_S_S_S_S_S_S_S_S_S_S_S_S_S_S_S_S_S_S_S_S_S_S_S_S_S_S_S_S_S_S_S_S_S_S_S_S_S_S_S_S_S_S_S_S_S_S_S_S_S_S_S_S_S_S_S_S_S_S_S_S_S_S_S_S_S_S_S_S_S_S_S_S_S_S_S_S_S_S_S_S_S_S_S_S_S_S_S_S_S_S_S_S_S_S_S_S_S_S_S_S_S_S_S_S_S_S_S_S_S_S_S_S_S_S_S_S_S_S_S_S_S_S_S_S_S_S_S_S_S_S_S_S_S_S_S_S_S_S_S_S_S_S_S_S_S_S_S_S_S_S_S_S_S_S_S_S_S_S_S_S_S_S_S_S_S_S_S_S_S_S_S_S_S_S_S_S_S_S_S_S_S_S_S_S_S_S_S_S_S_S_S_S_S_S_S_S_S_S_S_S_S_S_S_S_S_S_S_S_S_S_S_S_S_S_S_S_S_S_S_S_S_S_S_S_S_S_S_S_S_S_S_S_S_S_S_S_S_S_S_S_S_S_S_S_S_S_S_S_S_S_S_S_S_S_S_S_S_S_S_S_S_S_S_S_S_S_S_S_S_S_S_S_S_S_S_S_S_S_S_S_S_S_S_S_S_S_S_S_S_S_S_S_S_S_S_S_S_S_S_S_S_S_S_S_S_S_S_S_S_S_S_S_S_S_S_S_S_S_S_S_S_S_S_S_S_S_S_S_S_S_S_S_S_S_S_S_S_S_S_S_S_S_S_S_S_S_S_S_S_S_S_S_S_S_S_S_S_S_S_S_S_S_S_S_S_S_S_S_S_S_S_S_S_S_S_S_S_S_S_S_S_S_S_S_S_S_S_S_S_S_S_S_S_S_S_S_S_S_S_S_S_S_S_S_S_S_S_S_S_S_S_S_S_S_S_S_S_S_S_S_S_S_S_S_S_S_S_S_S_S_S_S_S_S_S_S_S_S_S_S_S_S_S_S_S_S_S_S_S_S_S_S_S_S_S_S_S_S_S_S_S_S_S_S_S_S_S_S_S_S_S_S_S_S_S_S_S_S_S_S_S_S_S_S_S_S_S_S_S_S_S_S_S_S_S_S_S_S_S_S_S_S_S_S_S_S_S_S_S_S_S_S_S_S_S_S_S_S_S_S_S_S_S_S_S_S_S_S_S_S_S_S_S_S_S_S_S_S_S_S_S_S_S_S_S_S_S_S_S_S_S_S_S_S_S_S_S_S_S_S_S_S_S_S_S_S_S_S_S_S_S_S_S_S_S_S_S_S_S_S_S_S_S_S_S_S_S_S_S_S_S_S_S_S_S_S_S_S_S_S_S_S_S_S_S_S_S_S_S_S_S_S_S_S_S_S_S_S_S_S_S_S_S_S_S_S_S_S_S_S_S_S_S_S_S_S_S_S_S_S_S_S_S_S_S_S_S_S_S_S_S_S_S_S_S_S_S_S_S_S_S_S_S_S_S_S_S_S_S_S_S_S_S_S_S_S_S_S_S_S_S_S_S_S_S_S_S_S_S_S_S_S_S_S_S_S_S_S_S_S_S_S_S_S_S_S_S_S_S_S_S_S_S_S_S_S_S_S_S__param_611];
	ld.param.u64 	%rd613, [_Z4racePiS_S_S_S_S_S_S_S_S_S_S_S_S_S_S_S_S_S_S_S_S_S_S_S_S_S_S_S_S_S_S_S_S_S_S_S_S_S_S_S_S_S_S_S_S_S_S_S_S_S_S_S_S_S_S_S_S_S_S_S_S_S_S_S_S_S_S_S_S_S_S_S_S_S_S_S_S_S_S_S_S_S_S_S_S_S_S_S_S_S_S_S_S_S_S_S_S_S_S_S_S_S_S_S_S_S_S_S_S_S_S_S_S_S_S_S_S_S_S_S_S_S_S_S_S_S_S_S_S_S_S_S_S_S_S_S_S_S_S_S_S_S_S_S_S_S_S_S_S_S_S_S_S_S_S_S_S_S_S_S_S_S_S_S_S_S_S_S_S_S_S_S_S_S_S_S_S_S_S_S_S_S_S_S_S_S_S_S_S_S_S_S_S_S_S_S_S_S_S_S_S_S_S_S_S_S_S_S_S_S_S_S_S_S_S_S_S_S_S_S_S_S_S_S_S_S_S_S_S_S_S_S_S_S_S_S_S_S_S_S_S_S_S_S_S_S_S_S_S_S_S_S_S_S_S_S_S_S_S_S_S_S_S_S_S_S_S_S_S_S_S_S_S_S_S_S_S_S_S_S_S_S_S_S_S_S_S_S_S_S_S_S_S_S_S_S_S_S_S_S_S_S_S_S_S_S_S_S_S_S_S_S_S_S_S_S_S_S_S_S_S_S_S_S_S_S_S_S_S_S_S_S_S_S_S_S_S_S_S_S_S_S_S_S_S_S_S_S_S_S_S_S_S_S_S_S_S_S_S_S_S_S_S_S_S_S_S_S_S_S_S_S_S_S_S_S_S_S_S_S_S_S_S_S_S_S_S_S_S_S_S_S_S_S_S_S_S_S_S_S_S_S_S_S_S_S_S_S_S_S_S_S_S_S_S_S_S_S_S_S_S_S_S_S_S_S_S_S_S_S_S_S_S_S_S_S_S_S_S_S_S_S_S_S_S_S_S_S_S_S_S_S_S_S_S_S_S_S_S_S_S_S_S_S_S_S_S_S_S_S_S_S_S_S_S_S_S_S_S_S_S_S_S_S_S_S_S_S_S_S_S_S_S_S_S_S_S_S_S_S_S_S_S_S_S_S_S_S_S_S_S_S_S_S_S_S_S_S_S_S_S_S_S_S_S_S_S_S_S_S_S_S_S_S_S_S_S_S_S_S_S_S_S_S_S_S_S_S_S_S_S_S_S_S_S_S_S_S_S_S_S_S_S_S_S_S_S_S_S_S_S_S_S_S_S_S_S_S_S_S_S_S_S_S_S_S_S_S_S_S_S_S_S_S_S_S_S_S_S_S_S_S_S_S_S_S_S_S_S_S_S_S_S_S_S_S_S_S_S_S_S_S_S_S_S_S_S_S_S_S_S_S_S_S_S_S_S_S_S_S_S_S_S_S_S_S_S_S_S_S_S_S_S_S_S_S_S_S_S_S_S_S_S_S_S_S_S_S_S_S_S_S_S_S_S_S_S_S_S_S_S_S_S_S_S_S_S_S_S_S_S_S_S_S_S_S_S_S_S_S_S_S_S_S_S_S_S_S_S_S_S_S_S_S_S_S_S_S_S_S_S_S_S_S_S_S_S_S_S_S_S_S_S_S_S_S_S_S_S_S_S_S_S_S_S_S_S_S_S_S_S_S_S_S_S_S_S_S_S_S_S_S_S_S_S_S_S_S_S_S_S_S_S_S_S_S_S_S_S_S_S_S_S_S_S_S_S_S_S_S_S_S_S_S_S_S_S_S_S_S_S_S_S_S_S_S_S_S_S_S_S_S_S_S_S_S_S_S_S_S_S_S_S_S_S_S_S_S_S_S_S_S_S_S_S_S_S_S_S_S_S_S_S_S_S_S_S_S_S_S_S_S_S_S_S_S_S_S_S_S_S_S_S_S_S_S_S_S_S_S_S_S_S_S_S_S_S_S_S_S_S_S_S_S_S_S_S_S_S_S_S_S_S_S_S_S_S_S_S_S_S_S_S_S_S_S_S_S_S_S_S_S_S_S_S_S_S_S_S_S_S_S_S_S_S_S_S_S_S_S_S_S_S_S_S_S_S_S_S_S_S_S_S_S_S_S_S_S_S_S_S_S_S_S_S_S_S_S_S_S_S_S_S_S_S_S_S_S_S_S_S_S_S_S_S_S_S_S_S_S_S_S_S_S_S_S_S_S_S_S_S_S_S_S_S_S_S_S_S_S_S_S_S_S_S_S_S_S_S_S_S_S_S_S_S_S_S_S_S_S_S_S_S__param_612];
	ld.param.u64 	%rd614, [_Z4racePiS_S_S_S_S_S_S_S_S_S_S_S_S_S_S_S_S_S_S_S_S_S_S_S_S_S_S_S_S_S_S_S_S_S_S_S_S_S_S_S_S_S_S_S_S_S_S_S_S_S_S_S_S_S_S_S_S_S_S_S_S_S_S_S_S_S_S_S_S_S_S_S_S_S_S_S_S_S_S_S_S_S_S_S_S_S_S_S_S_S_S_S_S_S_S_S_S_S_S_S_S_S_S_S_S_S_S_S_S_S_S_S_S_S_S_S_S_S_S_S_S_S_S_S_S_S_S_S_S_S_S_S_S_S_S_S_S_S_S_S_S_S_S_S_S_S_S_S_S_S_S_S_S_S_S_S_S_S_S_S_S_S_S_S_S_S_S_S_S_S_S_S_S_S_S_S_S_S_S_S_S_S_S_S_S_S_S_S_S_S_S_S_S_S_S_S_S_S_S_S_S_S_S_S_S_S_S_S_S_S_S_S_S_S_S_S_S_S_S_S_S_S_S_S_S_S_S_S_S_S_S_S_S_S_S_S_S_S_S_S_S_S_S_S_S_S_S_S_S_S_S_S_S_S_S_S_S_S_S_S_S_S_S_S_S_S_S_S_S_S_S_S_S_S_S_S_S_S_S_S_S_S_S_S_S_S_S_S_S_S_S_S_S_S_S_S_S_S_S_S_S_S_S_S_S_S_S_S_S_S_S_S_S_S_S_S_S_S_S_S_S_S_S_S_S_S_S_S_S_S_S_S_S_S_S_S_S_S_S_S_S_S_S_S_S_S_S_S_S_S_S_S_S_S_S_S_S_S_S_S_S_S_S_S_S_S_S_S_S_S_S_S_S_S_S_S_S_S_S_S_S_S_S_S_S_S_S_S_S_S_S_S_S_S_S_S_S_S_S_S_S_S_S_S_S_S_S_S_S_S_S_S_S_S_S_S_S_S_S_S_S_S_S_S_S_S_S_S_S_S_S_S_S_S_S_S_S_S_S_S_S_S_S_S_S_S_S_S_S_S_S_S_S_S_S_S_S_S_S_S_S_S_S_S_S_S_S_S_S_S_S_S_S_S_S_S_S_S_S_S_S_S_S_S_S_S_S_S_S_S_S_S_S_S_S_S_S_S_S_S_S_S_S_S_S_S_S_S_S_S_S_S_S_S_S_S_S_S_S_S_S_S_S_S_S_S_S_S_S_S_S_S_S_S_S_S_S_S_S_S_S_S_S_S_S_S_S_S_S_S_S_S_S_S_S_S_S_S_S_S_S_S_S_S_S_S_S_S_S_S_S_S_S_S_S_S_S_S_S_S_S_S_S_S_S_S_S_S_S_S_S_S_S_S_S_S_S_S_S_S_S_S_S_S_S_S_S_S_S_S_S_S_S_S_S_S_S_S_S_S_S_S_S_S_S_S_S_S_S_S_S_S_S_S_S_S_S_S_S_S_S_S_S_S_S_S_S_S_S_S_S_S_S_S_S_S_S_S_S_S_S_S_S_S_S_S_S_S_S_S_S_S_S_S_S_S_S_S_S_S_S_S_S_S_S_S_S_S_S_S_S_S_S_S_S_S_S_S_S_S_S_S_S_S_S_S_S_S_S_S_S_S_S_S_S_S_S_S_S_S_S_S_S_S_S_S_S_S_S_S_S_S_S_S_S_S_S_S_S_S_S_S_S_S_S_S_S_S_S_S_S_S_S_S_S_S_S_S_S_S_S_S_S_S_S_S_S_S_S_S_S_S_S_S_S_S_S_S_S_S_S_S_S_S_S_S_S_S_S_S_S_S_S_S_S_S_S_S_S_S_S_S_S_S_S_S_S_S_S_S_S_S_S_S_S_S_S_S_S_S_S_S_S_S_S_S_S_S_S_S_S_S_S_S_S_S_S_S_S_S_S_S_S_S_S_S_S_S_S_S_S_S_S_S_S_S_S_S_S_S_S_S_S_S_S_S_S_S_S_S_S_S_S_S_S_S_S_S_S_S_S_S_S_S_S_S_S_S_S_S_S_S_S_S_S_S_S_S_S_S_S_S_S_S_S_S_S_S_S_S_S_S_S_S_S_S_S_S_S_S_S_S_S_S_S_S_S_S_S_S_S_S_S_S_S_S_S_S_S_S_S_S_S_S_S_S_S_S_S_S_S_S_S_S_S_S_S_S_S_S_S_S_S_S_S_S_S_S_S_S_S_S_S_S_S_S_S_S_S_S_S_S_S_S_S_S_S_S_S_S_S_S_S_S_S_S_S_S_S_S_S_S_S_S_S_S_S_S_S_S_S_S_S_S_S_S_S_S_S_S_S_S_S__param_613];
	ld.param.u64 	%rd615, [_Z4racePiS_S_S_S_S_S_S_S_S_S_S_S_S_S_S_S_S_S_S_S_S_S_S_S_S_S_S_S_S_S_S_S_S_S_S_S_S_S_S_S_S_S_S_S_S_S_S_S_S_S_S_S_S_S_S_S_S_S_S_S_S_S_S_S_S_S_S_S_S_S_S_S_S_S_S_S_S_S_S_S_S_S_S_S_S_S_S_S_S_S_S_S_S_S_S_S_S_S_S_S_S_S_S_S_S_S_S_S_S_S_S_S_S_S_S_S_S_S_S_S_S_S_S_S_S_S_S_S_S_S_S_S_S_S_S_S_S_S_S_S_S_S_S_S_S_S_S_S_S_S_S_S_S_S_S_S_S_S_S_S_S_S_S_S_S_S_S_S_S_S_S_S_S_S_S_S_S_S_S_S_S_S_S_S_S_S_S_S_S_S_S_S_S_S_S_S_S_S_S_S_S_S_S_S_S_S_S_S_S_S_S_S_S_S_S_S_S_S_S_S_S_S_S_S_S_S_S_S_S_S_S_S_S_S_S_S_S_S_S_S_S_S_S_S_S_S_S_S_S_S_S_S_S_S_S_S_S_S_S_S_S_S_S_S_S_S_S_S_S_S_S_S_S_S_S_S_S_S_S_S_S_S_S_S_S_S_S_S_S_S_S_S_S_S_S_S_S_S_S_S_S_S_S_S_S_S_S_S_S_S_S_S_S_S_S_S_S_S_S_S_S_S_S_S_S_S_S_S_S_S_S_S_S_S_S_S_S_S_S_S_S_S_S_S_S_S_S_S_S_S_S_S_S_S_S_S_S_S_S_S_S_S_S_S_S_S_S_S_S_S_S_S_S_S_S_S_S_S_S_S_S_S_S_S_S_S_S_S_S_S_S_S_S_S_S_S_S_S_S_S_S_S_S_S_S_S_S_S_S_S_S_S_S_S_S_S_S_S_S_S_S_S_S_S_S_S_S_S_S_S_S_S_S_S_S_S_S_S_S_S_S_S_S_S_S_S_S_S_S_S_S_S_S_S_S_S_S_S_S_S_S_S_S_S_S_S_S_S_S_S_S_S_S_S_S_S_S_S_S_S_S_S_S_S_S_S_S_S_S_S_S_S_S_S_S_S_S_S_S_S_S_S_S_S_S_S_S_S_S_S_S_S_S_S_S_S_S_S_S_S_S_S_S_S_S_S_S_S_S_S_S_S_S_S_S_S_S_S_S_S_S_S_S_S_S_S_S_S_S_S_S_S_S_S_S_S_S_S_S_S_S_S_S_S_S_S_S_S_S_S_S_S_S_S_S_S_S_S_S_S_S_S_S_S_S_S_S_S_S_S_S_S_S_S_S_S_S_S_S_S_S_S_S_S_S_S_S_S_S_S_S_S_S_S_S_S_S_S_S_S_S_S_S_S_S_S_S_S_S_S_S_S_S_S_S_S_S_S_S_S_S_S_S_S_S_S_S_S_S_S_S_S_S_S_S_S_S_S_S_S_S_S_S_S_S_S_S_S_S_S_S_S_S_S_S_S_S_S_S_S_S_S_S_S_S_S_S_S_S_S_S_S_S_S_S_S_S_S_S_S_S_S_S_S_S_S_S_S_S_S_S_S_S_S_S_S_S_S_S_S_S_S_S_S_S_S_S_S_S_S_S_S_S_S_S_S_S_S_S_S_S_S_S_S_S_S_S_S_S_S_S_S_S_S_S_S_S_S_S_S_S_S_S_S_S_S_S_S_S_S_S_S_S_S_S_S_S_S_S_S_S_S_S_S_S_S_S_S_S_S_S_S_S_S_S_S_S_S_S_S_S_S_S_S_S_S_S_S_S_S_S_S_S_S_S_S_S_S_S_S_S_S_S_S_S_S_S_S_S_S_S_S_S_S_S_S_S_S_S_S_S_S_S_S_S_S_S_S_S_S_S_S_S_S_S_S_S_S_S_S_S_S_S_S_S_S_S_S_S_S_S_S_S_S_S_S_S_S_S_S_S_S_S_S_S_S_S_S_S_S_S_S_S_S_S_S_S_S_S_S_S_S_S_S_S_S_S_S_S_S_S_S_S_S_S_S_S_S_S_S_S_S_S_S_S_S_S_S_S_S_S_S_S_S_S_S_S_S_S_S_S_S_S_S_S_S_S_S_S_S_S_S_S_S_S_S_S_S_S_S_S_S_S_S_S_S_S_S_S_S_S_S_S_S_S_S_S_S_S_S_S_S_S_S_S_S_S_S_S_S_S_S_S_S_S_S_S_S_S_S_S_S_S_S_S_S_S_S_S_S_S_S_S_S_S_S_S_S_S_S_S_S_S__param_614];
	ld.param.u64 	%rd616, [_Z4racePiS_S_S_S_S_S_S_S_S_S_S_S_S_S_S_S_S_S_S_S_S_S_S_S_S_S_S_S_S_S_S_S_S_S_S_S_S_S_S_S_S_S_S_S_S_S_S_S_S_S_S_S_S_S_S_S_S_S_S_S_S_S_S_S_S_S_S_S_S_S_S_S_S_S_S_S_S_S_S_S_S_S_S_S_S_S_S_S_S_S_S_S_S_S_S_S_S_S_S_S_S_S_S_S_S_S_S_S_S_S_S_S_S_S_S_S_S_S_S_S_S_S_S_S_S_S_S_S_S_S_S_S_S_S_S_S_S_S_S_S_S_S_S_S_S_S_S_S_S_S_S_S_S_S_S_S_S_S_S_S_S_S_S_S_S_S_S_S_S_S_S_S_S_S_S_S_S_S_S_S_S_S_S_S_S_S_S_S_S_S_S_S_S_S_S_S_S_S_S_S_S_S_S_S_S_S_S_S_S_S_S_S_S_S_S_S_S_S_S_S_S_S_S_S_S_S_S_S_S_S_S_S_S_S_S_S_S_S_S_S_S_S_S_S_S_S_S_S_S_S_S_S_S_S_S_S_S_S_S_S_S_S_S_S_S_S_S_S_S_S_S_S_S_S_S_S_S_S_S_S_S_S_S_S_S_S_S_S_S_S_S_S_S_S_S_S_S_S_S_S_S_S_S_S_S_S_S_S_S_S_S_S_S_S_S_S_S_S_S_S_S_S_S_S_S_S_S_S_S_S_S_S_S_S_S_S_S_S_S_S_S_S_S_S_S_S_S_S_S_S_S_S_S_S_S_S_S_S_S_S_S_S_S_S_S_S_S_S_S_S_S_S_S_S_S_S_S_S_S_S_S_S_S_S_S_S_S_S_S_S_S_S_S_S_S_S_S_S_S_S_S_S_S_S_S_S_S_S_S_S_S_S_S_S_S_S_S_S_S_S_S_S_S_S_S_S_S_S_S_S_S_S_S_S_S_S_S_S_S_S_S_S_S_S_S_S_S_S_S_S_S_S_S_S_S_S_S_S_S_S_S_S_S_S_S_S_S_S_S_S_S_S_S_S_S_S_S_S_S_S_S_S_S_S_S_S_S_S_S_S_S_S_S_S_S_S_S_S_S_S_S_S_S_S_S_S_S_S_S_S_S_S_S_S_S_S_S_S_S_S_S_S_S_S_S_S_S_S_S_S_S_S_S_S_S_S_S_S_S_S_S_S_S_S_S_S_S_S_S_S_S_S_S_S_S_S_S_S_S_S_S_S_S_S_S_S_S_S_S_S_S_S_S_S_S_S_S_S_S_S_S_S_S_S_S_S_S_S_S_S_S_S_S_S_S_S_S_S_S_S_S_S_S_S_S_S_S_S_S_S_S_S_S_S_S_S_S_S_S_S_S_S_S_S_S_S_S_S_S_S_S_S_S_S_S_S_S_S_S_S_S_S_S_S_S_S_S_S_S_S_S_S_S_S_S_S_S_S_S_S_S_S_S_S_S_S_S_S_S_S_S_S_S_S_S_S_S_S_S_S_S_S_S_S_S_S_S_S_S_S_S_S_S_S_S_S_S_S_S_S_S_S_S_S_S_S_S_S_S_S_S_S_S_S_S_S_S_S_S_S_S_S_S_S_S_S_S_S_S_S_S_S_S_S_S_S_S_S_S_S_S_S_S_S_S_S_S_S_S_S_S_S_S_S_S_S_S_S_S_S_S_S_S_S_S_S_S_S_S_S_S_S_S_S_S_S_S_S_S_S_S_S_S_S_S_S_S_S_S_S_S_S_S_S_S_S_S_S_S_S_S_S_S_S_S_S_S_S_S_S_S_S_S_S_S_S_S_S_S_S_S_S_S_S_S_S_S_S_S_S_S_S_S_S_S_S_S_S_S_S_S_S_S_S_S_S_S_S_S_S_S_S_S_S_S_S_S_S_S_S_S_S_S_S_S_S_S_S_S_S_S_S_S_S_S_S_S_S_S_S_S_S_S_S_S_S_S_S_S_S_S_S_S_S_S_S_S_S_S_S_S_S_S_S_S_S_S_S_S_S_S_S_S_S_S_S_S_S_S_S_S_S_S_S_S_S_S_S_S_S_S_S_S_S_S_S_S_S_S_S_S_S_S_S_S_S_S_S_S_S_S_S_S_S_S_S_S_S_S_S_S_S_S_S_S_S_S_S_S_S_S_S_S_S_S_S_S_S_S_S_S_S_S_S_S_S_S_S_S_S_S_S_S_S_S_S_S_S_S_S_S_S_S_S_S_S_S_S_S_S_S_S_S_S_S_S_S_S_S_S_S_S_S__param_615];
	ld.param.u64 	%rd617, [_Z4racePiS_S_S_S_S_S_S_S_S_S_S_S_S_S_S_S_S_S_S_S_S_S_S_S_S_S_S_S_S_S_S_S_S_S_S_S_S_S_S_S_S_S_S_S_S_S_S_S_S_S_S_S_S_S_S_S_S_S_S_S_S_S_S_S_S_S_S_S_S_S_S_S_S_S_S_S_S_S_S_S_S_S_S_S_S_S_S_S_S_S_S_S_S_S_S_S_S_S_S_S_S_S_S_S_S_S_S_S_S_S_S_S_S_S_S_S_S_S_S_S_S_S_S_S_S_S_S_S_S_S_S_S_S_S_S_S_S_S_S_S_S_S_S_S_S_S_S_S_S_S_S_S_S_S_S_S_S_S_S_S_S_S_S_S_S_S_S_S_S_S_S_S_S_S_S_S_S_S_S_S_S_S_S_S_S_S_S_S_S_S_S_S_S_S_S_S_S_S_S_S_S_S_S_S_S_S_S_S_S_S_S_S_S_S_S_S_S_S_S_S_S_S_S_S_S_S_S_S_S_S_S_S_S_S_S_S_S_S_S_S_S_S_S_S_S_S_S_S_S_S_S_S_S_S_S_S_S_S_S_S_S_S_S_S_S_S_S_S_S_S_S_S_S_S_S_S_S_S_S_S_S_S_S_S_S_S_S_S_S_S_S_S_S_S_S_S_S_S_S_S_S_S_S_S_S_S_S_S_S_S_S_S_S_S_S_S_S_S_S_S_S_S_S_S_S_S_S_S_S_S_S_S_S_S_S_S_S_S_S_S_S_S_S_S_S_S_S_S_S_S_S_S_S_S_S_S_S_S_S_S_S_S_S_S_S_S_S_S_S_S_S_S_S_S_S_S_S_S_S_S_S_S_S_S_S_S_S_S_S_S_S_S_S_S_S_S_S_S_S_S_S_S_S_S_S_S_S_S_S_S_S_S_S_S_S_S_S_S_S_S_S_S_S_S_S_S_S_S_S_S_S_S_S_S_S_S_S_S_S_S_S_S_S_S_S_S_S_S_S_S_S_S_S_S_S_S_S_S_S_S_S_S_S_S_S_S_S_S_S_S_S_S_S_S_S_S_S_S_S_S_S_S_S_S_S_S_S_S_S_S_S_S_S_S_S_S_S_S_S_S_S_S_S_S_S_S_S_S_S_S_S_S_S_S_S_S_S_S_S_S_S_S_S_S_S_S_S_S_S_S_S_S_S_S_S_S_S_S_S_S_S_S_S_S_S_S_S_S_S_S_S_S_S_S_S_S_S_S_S_S_S_S_S_S_S_S_S_S_S_S_S_S_S_S_S_S_S_S_S_S_S_S_S_S_S_S_S_S_S_S_S_S_S_S_S_S_S_S_S_S_S_S_S_S_S_S_S_S_S_S_S_S_S_S_S_S_S_S_S_S_S_S_S_S_S_S_S_S_S_S_S_S_S_S_S_S_S_S_S_S_S_S_S_S_S_S_S_S_S_S_S_S_S_S_S_S_S_S_S_S_S_S_S_S_S_S_S_S_S_S_S_S_S_S_S_S_S_S_S_S_S_S_S_S_S_S_S_S_S_S_S_S_S_S_S_S_S_S_S_S_S_S_S_S_S_S_S_S_S_S_S_S_S_S_S_S_S_S_S_S_S_S_S_S_S_S_S_S_S_S_S_S_S_S_S_S_S_S_S_S_S_S_S_S_S_S_S_S_S_S_S_S_S_S_S_S_S_S_S_S_S_S_S_S_S_S_S_S_S_S_S_S_S_S_S_S_S_S_S_S_S_S_S_S_S_S_S_S_S_S_S_S_S_S_S_S_S_S_S_S_S_S_S_S_S_S_S_S_S_S_S_S_S_S_S_S_S_S_S_S_S_S_S_S_S_S_S_S_S_S_S_S_S_S_S_S_S_S_S_S_S_S_S_S_S_S_S_S_S_S_S_S_S_S_S_S_S_S_S_S_S_S_S_S_S_S_S_S_S_S_S_S_S_S_S_S_S_S_S_S_S_S_S_S_S_S_S_S_S_S_S_S_S_S_S_S_S_S_S_S_S_S_S_S_S_S_S_S_S_S_S_S_S_S_S_S_S_S_S_S_S_S_S_S_S_S_S_S_S_S_S_S_S_S_S_S_S_S_S_S_S_S_S_S_S_S_S_S_S_S_S_S_S_S_S_S_S_S_S_S_S_S_S_S_S_S_S_S_S_S_S_S_S_S_S_S_S_S_S_S_S_S_S_S_S_S_S_S_S_S_S_S_S_S_S_S_S_S_S_S_S_S_S_S_S_S_S_S_S_S_S_S_S_S_S_S_S_S_S_S_S_S_S__param_616];
	ld.param.u64 	%rd618, [_Z4racePiS_S_S_S_S_S_S_S_S_S_S_S_S_S_S_S_S_S_S_S_S_S_S_S_S_S_S_S_S_S_S_S_S_S_S_S_S_S_S_S_S_S_S_S_S_S_S_S_S_S_S_S_S_S_S_S_S_S_S_S_S_S_S_S_S_S_S_S_S_S_S_S_S_S_S_S_S_S_S_S_S_S_S_S_S_S_S_S_S_S_S_S_S_S_S_S_S_S_S_S_S_S_S_S_S_S_S_S_S_S_S_S_S_S_S_S_S_S_S_S_S_S_S_S_S_S_S_S_S_S_S_S_S_S_S_S_S_S_S_S_S_S_S_S_S_S_S_S_S_S_S_S_S_S_S_S_S_S_S_S_S_S_S_S_S_S_S_S_S_S_S_S_S_S_S_S_S_S_S_S_S_S_S_S_S_S_S_S_S_S_S_S_S_S_S_S_S_S_S_S_S_S_S_S_S_S_S_S_S_S_S_S_S_S_S_S_S_S_S_S_S_S_S_S_S_S_S_S_S_S_S_S_S_S_S_S_S_S_S_S_S_S_S_S_S_S_S_S_S_S_S_S_S_S_S_S_S_S_S_S_S_S_S_S_S_S_S_S_S_S_S_S_S_S_S_S_S_S_S_S_S_S_S_S_S_S_S_S_S_S_S_S_S_S_S_S_S_S_S_S_S_S_S_S_S_S_S_S_S_S_S_S_S_S_S_S_S_S_S_S_S_S_S_S_S_S_S_S_S_S_S_S_S_S_S_S_S_S_S_S_S_S_S_S_S_S_S_S_S_S_S_S_S_S_S_S_S_S_S_S_S_S_S_S_S_S_S_S_S_S_S_S_S_S_S_S_S_S_S_S_S_S_S_S_S_S_S_S_S_S_S_S_S_S_S_S_S_S_S_S_S_S_S_S_S_S_S_S_S_S_S_S_S_S_S_S_S_S_S_S_S_S_S_S_S_S_S_S_S_S_S_S_S_S_S_S_S_S_S_S_S_S_S_S_S_S_S_S_S_S_S_S_S_S_S_S_S_S_S_S_S_S_S_S_S_S_S_S_S_S_S_S_S_S_S_S_S_S_S_S_S_S_S_S_S_S_S_S_S_S_S_S_S_S_S_S_S_S_S_S_S_S_S_S_S_S_S_S_S_S_S_S_S_S_S_S_S_S_S_S_S_S_S_S_S_S_S_S_S_S_S_S_S_S_S_S_S_S_S_S_S_S_S_S_S_S_S_S_S_S_S_S_S_S_S_S_S_S_S_S_S_S_S_S_S_S_S_S_S_S_S_S_S_S_S_S_S_S_S_S_S_S_S_S_S_S_S_S_S_S_S_S_S_S_S_S_S_S_S_S_S_S_S_S_S_S_S_S_S_S_S_S_S_S_S_S_S_S_S_S_S_S_S_S_S_S_S_S_S_S_S_S_S_S_S_S_S_S_S_S_S_S_S_S_S_S_S_S_S_S_S_S_S_S_S_S_S_S_S_S_S_S_S_S_S_S_S_S_S_S_S_S_S_S_S_S_S_S_S_S_S_S_S_S_S_S_S_S_S_S_S_S_S_S_S_S_S_S_S_S_S_S_S_S_S_S_S_S_S_S_S_S_S_S_S_S_S_S_S_S_S_S_S_S_S_S_S_S_S_S_S_S_S_S_S_S_S_S_S_S_S_S_S_S_S_S_S_S_S_S_S_S_S_S_S_S_S_S_S_S_S_S_S_S_S_S_S_S_S_S_S_S_S_S_S_S_S_S_S_S_S_S_S_S_S_S_S_S_S_S_S_S_S_S_S_S_S_S_S_S_S_S_S_S_S_S_S_S_S_S_S_S_S_S_S_S_S_S_S_S_S_S_S_S_S_S_S_S_S_S_S_S_S_S_S_S_S_S_S_S_S_S_S_S_S_S_S_S_S_S_S_S_S_S_S_S_S_S_S_S_S_S_S_S_S_S_S_S_S_S_S_S_S_S_S_S_S_S_S_S_S_S_S_S_S_S_S_S_S_S_S_S_S_S_S_S_S_S_S_S_S_S_S_S_S_S_S_S_S_S_S_S_S_S_S_S_S_S_S_S_S_S_S_S_S_S_S_S_S_S_S_S_S_S_S_S_S_S_S_S_S_S_S_S_S_S_S_S_S_S_S_S_S_S_S_S_S_S_S_S_S_S_S_S_S_S_S_S_S_S_S_S_S_S_S_S_S_S_S_S_S_S_S_S_S_S_S_S_S_S_S_S_S_S_S_S_S_S_S_S_S_S_S_S_S_S_S_S_S_S_S_S_S_S_S_S_S_S_S_S_S_S_S__param_617];
	ld.param.u64 	%rd619, [_Z4racePiS_S_S_S_S_S_S_S_S_S_S_S_S_S_S_S_S_S_S_S_S_S_S_S_S_S_S_S_S_S_S_S_S_S_S_S_S_S_S_S_S_S_S_S_S_S_S_S_S_S_S_S_S_S_S_S_S_S_S_S_S_S_S_S_S_S_S_S_S_S_S_S_S_S_S_S_S_S_S_S_S_S_S_S_S_S_S_S_S_S_S_S_S_S_S_S_S_S_S_S_S_S_S_S_S_S_S_S_S_S_S_S_S_S_S_S_S_S_S_S_S_S_S_S_S_S_S_S_S_S_S_S_S_S_S_S_S_S_S_S_S_S_S_S_S_S_S_S_S_S_S_S_S_S_S_S_S_S_S_S_S_S_S_S_S_S_S_S_S_S_S_S_S_S_S_S_S_S_S_S_S_S_S_S_S_S_S_S_S_S_S_S_S_S_S_S_S_S_S_S_S_S_S_S_S_S_S_S_S_S_S_S_S_S_S_S_S_S_S_S_S_S_S_S_S_S_S_S_S_S_S_S_S_S_S_S_S_S_S_S_S_S_S_S_S_S_S_S_S_S_S_S_S_S_S_S_S_S_S_S_S_S_S_S_S_S_S_S_S_S_S_S_S_S_S_S_S_S_S_S_S_S_S_S_S_S_S_S_S_S_S_S_S_S_S_S_S_S_S_S_S_S_S_S_S_S_S_S_S_S_S_S_S_S_S_S_S_S_S_S_S_S_S_S_S_S_S_S_S_S_S_S_S_S_S_S_S_S_S_S_S_S_S_S_S_S_S_S_S_S_S_S_S_S_S_S_S_S_S_S_S_S_S_S_S_S_S_S_S_S_S_S_S_S_S_S_S_S_S_S_S_S_S_S_S_S_S_S_S_S_S_S_S_S_S_S_S_S_S_S_S_S_S_S_S_S_S_S_S_S_S_S_S_S_S_S_S_S_S_S_S_S_S_S_S_S_S_S_S_S_S_S_S_S_S_S_S_S_S_S_S_S_S_S_S_S_S_S_S_S_S_S_S_S_S_S_S_S_S_S_S_S_S_S_S_S_S_S_S_S_S_S_S_S_S_S_S_S_S_S_S_S_S_S_S_S_S_S_S_S_S_S_S_S_S_S_S_S_S_S_S_S_S_S_S_S_S_S_S_S_S_S_S_S_S_S_S_S_S_S_S_S_S_S_S_S_S_S_S_S_S_S_S_S_S_S_S_S_S_S_S_S_S_S_S_S_S_S_S_S_S_S_S_S_S_S_S_S_S_S_S_S_S_S_S_S_S_S_S_S_S_S_S_S_S_S_S_S_S_S_S_S_S_S_S_S_S_S_S_S_S_S_S_S_S_S_S_S_S_S_S_S_S_S_S_S_S_S_S_S_S_S_S_S_S_S_S_S_S_S_S_S_S_S_S_S_S_S_S_S_S_S_S_S_S_S_S_S_S_S_S_S_S_S_S_S_S_S_S_S_S_S_S_S_S_S_S_S_S_S_S_S_S_S_S_S_S_S_S_S_S_S_S_S_S_S_S_S_S_S_S_S_S_S_S_S_S_S_S_S_S_S_S_S_S_S_S_S_S_S_S_S_S_S_S_S_S_S_S_S_S_S_S_S_S_S_S_S_S_S_S_S_S_S_S_S_S_S_S_S_S_S_S_S_S_S_S_S_S_S_S_S_S_S_S_S_S_S_S_S_S_S_S_S_S_S_S_S_S_S_S_S_S_S_S_S_S_S_S_S_S_S_S_S_S_S_S_S_S_S_S_S_S_S_S_S_S_S_S_S_S_S_S_S_S_S_S_S_S_S_S_S_S_S_S_S_S_S_S_S_S_S_S_S_S_S_S_S_S_S_S_S_S_S_S_S_S_S_S_S_S_S_S_S_S_S_S_S_S_S_S_S_S_S_S_S_S_S_S_S_S_S_S_S_S_S_S_S_S_S_S_S_S_S_S_S_S_S_S_S_S_S_S_S_S_S_S_S_S_S_S_S_S_S_S_S_S_S_S_S_S_S_S_S_S_S_S_S_S_S_S_S_S_S_S_S_S_S_S_S_S_S_S_S_S_S_S_S_S_S_S_S_S_S_S_S_S_S_S_S_S_S_S_S_S_S_S_S_S_S_S_S_S_S_S_S_S_S_S_S_S_S_S_S_S_S_S_S_S_S_S_S_S_S_S_S_S_S_S_S_S_S_S_S_S_S_S_S_S_S_S_S_S_S_S_S_S_S_S_S_S_S_S_S_S_S_S_S_S_S_S_S_S_S_S_S_S_S_S_S_S_S_S_S_S_S_S_S_S_S_S_S_S__param_618];
	ld.param.u64 	%rd620, [_Z4racePiS_S_S_S_S_S_S_S_S_S_S_S_S_S_S_S_S_S_S_S_S_S_S_S_S_S_S_S_S_S_S_S_S_S_S_S_S_S_S_S_S_S_S_S_S_S_S_S_S_S_S_S_S_S_S_S_S_S_S_S_S_S_S_S_S_S_S_S_S_S_S_S_S_S_S_S_S_S_S_S_S_S_S_S_S_S_S_S_S_S_S_S_S_S_S_S_S_S_S_S_S_S_S_S_S_S_S_S_S_S_S_S_S_S_S_S_S_S_S_S_S_S_S_S_S_S_S_S_S_S_S_S_S_S_S_S_S_S_S_S_S_S_S_S_S_S_S_S_S_S_S_S_S_S_S_S_S_S_S_S_S_S_S_S_S_S_S_S_S_S_S_S_S_S_S_S_S_S_S_S_S_S_S_S_S_S_S_S_S_S_S_S_S_S_S_S_S_S_S_S_S_S_S_S_S_S_S_S_S_S_S_S_S_S_S_S_S_S_S_S_S_S_S_S_S_S_S_S_S_S_S_S_S_S_S_S_S_S_S_S_S_S_S_S_S_S_S_S_S_S_S_S_S_S_S_S_S_S_S_S_S_S_S_S_S_S_S_S_S_S_S_S_S_S_S_S_S_S_S_S_S_S_S_S_S_S_S_S_S_S_S_S_S_S_S_S_S_S_S_S_S_S_S_S_S_S_S_S_S_S_S_S_S_S_S_S_S_S_S_S_S_S_S_S_S_S_S_S_S_S_S_S_S_S_S_S_S_S_S_S_S_S_S_S_S_S_S_S_S_S_S_S_S_S_S_S_S_S_S_S_S_S_S_S_S_S_S_S_S_S_S_S_S_S_S_S_S_S_S_S_S_S_S_S_S_S_S_S_S_S_S_S_S_S_S_S_S_S_S_S_S_S_S_S_S_S_S_S_S_S_S_S_S_S_S_S_S_S_S_S_S_S_S_S_S_S_S_S_S_S_S_S_S_S_S_S_S_S_S_S_S_S_S_S_S_S_S_S_S_S_S_S_S_S_S_S_S_S_S_S_S_S_S_S_S_S_S_S_S_S_S_S_S_S_S_S_S_S_S_S_S_S_S_S_S_S_S_S_S_S_S_S_S_S_S_S_S_S_S_S_S_S_S_S_S_S_S_S_S_S_S_S_S_S_S_S_S_S_S_S_S_S_S_S_S_S_S_S_S_S_S_S_S_S_S_S_S_S_S_S_S_S_S_S_S_S_S_S_S_S_S_S_S_S_S_S_S_S_S_S_S_S_S_S_S_S_S_S_S_S_S_S_S_S_S_S_S_S_S_S_S_S_S_S_S_S_S_S_S_S_S_S_S_S_S_S_S_S_S_S_S_S_S_S_S_S_S_S_S_S_S_S_S_S_S_S_S_S_S_S_S_S_S_S_S_S_S_S_S_S_S_S_S_S_S_S_S_S_S_S_S_S_S_S_S_S_S_S_S_S_S_S_S_S_S_S_S_S_S_S_S_S_S_S_S_S_S_S_S_S_S_S_S_S_S_S_S_S_S_S_S_S_S_S_S_S_S_S_S_S_S_S_S_S_S_S_S_S_S_S_S_S_S_S_S_S_S_S_S_S_S_S_S_S_S_S_S_S_S_S_S_S_S_S_S_S_S_S_S_S_S_S_S_S_S_S_S_S_S_S_S_S_S_S_S_S_S_S_S_S_S_S_S_S_S_S_S_S_S_S_S_S_S_S_S_S_S_S_S_S_S_S_S_S_S_S_S_S_S_S_S_S_S_S_S_S_S_S_S_S_S_S_S_S_S_S_S_S_S_S_S_S_S_S_S_S_S_S_S_S_S_S_S_S_S_S_S_S_S_S_S_S_S_S_S_S_S_S_S_S_S_S_S_S_S_S_S_S_S_S_S_S_S_S_S_S_S_S_S_S_S_S_S_S_S_S_S_S_S_S_S_S_S_S_S_S_S_S_S_S_S_S_S_S_S_S_S_S_S_S_S_S_S_S_S_S_S_S_S_S_S_S_S_S_S_S_S_S_S_S_S_S_S_S_S_S_S_S_S_S_S_S_S_S_S_S_S_S_S_S_S_S_S_S_S_S_S_S_S_S_S_S_S_S_S_S_S_S_S_S_S_S_S_S_S_S_S_S_S_S_S_S_S_S_S_S_S_S_S_S_S_S_S_S_S_S_S_S_S_S_S_S_S_S_S_S_S_S_S_S_S_S_S_S_S_S_S_S_S_S_S_S_S_S_S_S_S_S_S_S_S_S_S_S_S_S_S_S_S_S_S_S_S_S_S_S_S_S_S_S_S_S_S__param_619];
	ld.param.u64 	%rd621, [_Z4racePiS_S_S_S_S_S_S_S_S_S_S_S_S_S_S_S_S_S_S_S_S_S_S_S_S_S_S_S_S_S_S_S_S_S_S_S_S_S_S_S_S_S_S_S_S_S_S_S_S_S_S_S_S_S_S_S_S_S_S_S_S_S_S_S_S_S_S_S_S_S_S_S_S_S_S_S_S_S_S_S_S_S_S_S_S_S_S_S_S_S_S_S_S_S_S_S_S_S_S_S_S_S_S_S_S_S_S_S_S_S_S_S_S_S_S_S_S_S_S_S_S_S_S_S_S_S_S_S_S_S_S_S_S_S_S_S_S_S_S_S_S_S_S_S_S_S_S_S_S_S_S_S_S_S_S_S_S_S_S_S_S_S_S_S_S_S_S_S_S_S_S_S_S_S_S_S_S_S_S_S_S_S_S_S_S_S_S_S_S_S_S_S_S_S_S_S_S_S_S_S_S_S_S_S_S_S_S_S_S_S_S_S_S_S_S_S_S_S_S_S_S_S_S_S_S_S_S_S_S_S_S_S_S_S_S_S_S_S_S_S_S_S_S_S_S_S_S_S_S_S_S_S_S_S_S_S_S_S_S_S_S_S_S_S_S_S_S_S_S_S_S_S_S_S_S_S_S_S_S_S_S_S_S_S_S_S_S_S_S_S_S_S_S_S_S_S_S_S_S_S_S_S_S_S_S_S_S_S_S_S_S_S_S_S_S_S_S_S_S_S_S_S_S_S_S_S_S_S_S_S_S_S_S_S_S_S_S_S_S_S_S_S_S_S_S_S_S_S_S_S_S_S_S_S_S_S_S_S_S_S_S_S_S_S_S_S_S_S_S_S_S_S_S_S_S_S_S_S_S_S_S_S_S_S_S_S_S_S_S_S_S_S_S_S_S_S_S_S_S_S_S_S_S_S_S_S_S_S_S_S_S_S_S_S_S_S_S_S_S_S_S_S_S_S_S_S_S_S_S_S_S_S_S_S_S_S_S_S_S_S_S_S_S_S_S_S_S_S_S_S_S_S_S_S_S_S_S_S_S_S_S_S_S_S_S_S_S_S_S_S_S_S_S_S_S_S_S_S_S_S_S_S_S_S_S_S_S_S_S_S_S_S_S_S_S_S_S_S_S_S_S_S_S_S_S_S_S_S_S_S_S_S_S_S_S_S_S_S_S_S_S_S_S_S_S_S_S_S_S_S_S_S_S_S_S_S_S_S_S_S_S_S_S_S_S_S_S_S_S_S_S_S_S_S_S_S_S_S_S_S_S_S_S_S_S_S_S_S_S_S_S_S_S_S_S_S_S_S_S_S_S_S_S_S_S_S_S_S_S_S_S_S_S_S_S_S_S_S_S_S_S_S_S_S_S_S_S_S_S_S_S_S_S_S_S_S_S_S_S_S_S_S_S_S_S_S_S_S_S_S_S_S_S_S_S_S_S_S_S_S_S_S_S_S_S_S_S_S_S_S_S_S_S_S_S_S_S_S_S_S_S_S_S_S_S_S_S_S_S_S_S_S_S_S_S_S_S_S_S_S_S_S_S_S_S_S_S_S_S_S_S_S_S_S_S_S_S_S_S_S_S_S_S_S_S_S_S_S_S_S_S_S_S_S_S_S_S_S_S_S_S_S_S_S_S_S_S_S_S_S_S_S_S_S_S_S_S_S_S_S_S_S_S_S_S_S_S_S_S_S_S_S_S_S_S_S_S_S_S_S_S_S_S_S_S_S_S_S_S_S_S_S_S_S_S_S_S_S_S_S_S_S_S_S_S_S_S_S_S_S_S_S_S_S_S_S_S_S_S_S_S_S_S_S_S_S_S_S_S_S_S_S_S_S_S_S_S_S_S_S_S_S_S_S_S_S_S_S_S_S_S_S_S_S_S_S_S_S_S_S_S_S_S_S_S_S_S_S_S_S_S_S_S_S_S_S_S_S_S_S_S_S_S_S_S_S_S_S_S_S_S_S_S_S_S_S_S_S_S_S_S_S_S_S_S_S_S_S_S_S_S_S_S_S_S_S_S_S_S_S_S_S_S_S_S_S_S_S_S_S_S_S_S_S_S_S_S_S_S_S_S_S_S_S_S_S_S_S_S_S_S_S_S_S_S_S_S_S_S_S_S_S_S_S_S_S_S_S_S_S_S_S_S_S_S_S_S_S_S_S_S_S_S_S_S_S_S_S_S_S_S_S_S_S_S_S_S_S_S_S_S_S_S_S_S_S_S_S_S_S_S_S_S_S_S_S_S_S_S_S_S_S_S_S_S_S_S_S_S_S_S_S_S_S_S_S_S_S_S_S_S_S_S__param_620];
	ld.param.u64 	%rd622, [_Z4racePiS_S_S_S_S_S_S_S_S_S_S_S_S_S_S_S_S_S_S_S_S_S_S_S_S_S_S_S_S_S_S_S_S_S_S_S_S_S_S_S_S_S_S_S_S_S_S_S_S_S_S_S_S_S_S_S_S_S_S_S_S_S_S_S_S_S_S_S_S_S_S_S_S_S_S_S_S_S_S_S_S_S_S_S_S_S_S_S_S_S_S_S_S_S_S_S_S_S_S_S_S_S_S_S_S_S_S_S_S_S_S_S_S_S_S_S_S_S_S_S_S_S_S_S_S_S_S_S_S_S_S_S_S_S_S_S_S_S_S_S_S_S_S_S_S_S_S_S_S_S_S_S_S_S_S_S_S_S_S_S_S_S_S_S_S_S_S_S_S_S_S_S_S_S_S_S_S_S_S_S_S_S_S_S_S_S_S_S_S_S_S_S_S_S_S_S_S_S_S_S_S_S_S_S_S_S_S_S_S_S_S_S_S_S_S_S_S_S_S_S_S_S_S_S_S_S_S_S_S_S_S_S_S_S_S_S_S_S_S_S_S_S_S_S_S_S_S_S_S_S_S_S_S_S_S_S_S_S_S_S_S_S_S_S_S_S_S_S_S_S_S_S_S_S_S_S_S_S_S_S_S_S_S_S_S_S_S_S_S_S_S_S_S_S_S_S_S_S_S_S_S_S_S_S_S_S_S_S_S_S_S_S_S_S_S_S_S_S_S_S_S_S_S_S_S_S_S_S_S_S_S_S_S_S_S_S_S_S_S_S_S_S_S_S_S_S_S_S_S_S_S_S_S_S_S_S_S_S_S_S_S_S_S_S_S_S_S_S_S_S_S_S_S_S_S_S_S_S_S_S_S_S_S_S_S_S_S_S_S_S_S_S_S_S_S_S_S_S_S_S_S_S_S_S_S_S_S_S_S_S_S_S_S_S_S_S_S_S_S_S_S_S_S_S_S_S_S_S_S_S_S_S_S_S_S_S_S_S_S_S_S_S_S_S_S_S_S_S_S_S_S_S_S_S_S_S_S_S_S_S_S_S_S_S_S_S_S_S_S_S_S_S_S_S_S_S_S_S_S_S_S_S_S_S_S_S_S_S_S_S_S_S_S_S_S_S_S_S_S_S_S_S_S_S_S_S_S_S_S_S_S_S_S_S_S_S_S_S_S_S_S_S_S_S_S_S_S_S_S_S_S_S_S_S_S_S_S_S_S_S_S_S_S_S_S_S_S_S_S_S_S_S_S_S_S_S_S_S_S_S_S_S_S_S_S_S_S_S_S_S_S_S_S_S_S_S_S_S_S_S_S_S_S_S_S_S_S_S_S_S_S_S_S_S_S_S_S_S_S_S_S_S_S_S_S_S_S_S_S_S_S_S_S_S_S_S_S_S_S_S_S_S_S_S_S_S_S_S_S_S_S_S_S_S_S_S_S_S_S_S_S_S_S_S_S_S_S_S_S_S_S_S_S_S_S_S_S_S_S_S_S_S_S_S_S_S_S_S_S_S_S_S_S_S_S_S_S_S_S_S_S_S_S_S_S_S_S_S_S_S_S_S_S_S_S_S_S_S_S_S_S_S_S_S_S_S_S_S_S_S_S_S_S_S_S_S_S_S_S_S_S_S_S_S_S_S_S_S_S_S_S_S_S_S_S_S_S_S_S_S_S_S_S_S_S_S_S_S_S_S_S_S_S_S_S_S_S_S_S_S_S_S_S_S_S_S_S_S_S_S_S_S_S_S_S_S_S_S_S_S_S_S_S_S_S_S_S_S_S_S_S_S_S_S_S_S_S_S_S_S_S_S_S_S_S_S_S_S_S_S_S_S_S_S_S_S_S_S_S_S_S_S_S_S_S_S_S_S_S_S_S_S_S_S_S_S_S_S_S_S_S_S_S_S_S_S_S_S_S_S_S_S_S_S_S_S_S_S_S_S_S_S_S_S_S_S_S_S_S_S_S_S_S_S_S_S_S_S_S_S_S_S_S_S_S_S_S_S_S_S_S_S_S_S_S_S_S_S_S_S_S_S_S_S_S_S_S_S_S_S_S_S_S_S_S_S_S_S_S_S_S_S_S_S_S_S_S_S_S_S_S_S_S_S_S_S_S_S_S_S_S_S_S_S_S_S_S_S_S_S_S_S_S_S_S_S_S_S_S_S_S_S_S_S_S_S_S_S_S_S_S_S_S_S_S_S_S_S_S_S_S_S_S_S_S_S_S_S_S_S_S_S_S_S_S_S_S_S_S_S_S_S_S_S_S_S_S_S_S_S_S_S_S_S_S_S_S_S_S_S_S_S_S__param_621];
	ld.param.u64 	%rd623, [_Z4racePiS_S_S_S_S_S_S_S_S_S_S_S_S_S_S_S_S_S_S_S_S_S_S_S_S_S_S_S_S_S_S_S_S_S_S_S_S_S_S_S_S_S_S_S_S_S_S_S_S_S_S_S_S_S_S_S_S_S_S_S_S_S_S_S_S_S_S_S_S_S_S_S_S_S_S_S_S_S_S_S_S_S_S_S_S_S_S_S_S_S_S_S_S_S_S_S_S_S_S_S_S_S_S_S_S_S_S_S_S_S_S_S_S_S_S_S_S_S_S_S_S_S_S_S_S_S_S_S_S_S_S_S_S_S_S_S_S_S_S_S_S_S_S_S_S_S_S_S_S_S_S_S_S_S_S_S_S_S_S_S_S_S_S_S_S_S_S_S_S_S_S_S_S_S_S_S_S_S_S_S_S_S_S_S_S_S_S_S_S_S_S_S_S_S_S_S_S_S_S_S_S_S_S_S_S_S_S_S_S_S_S_S_S_S_S_S_S_S_S_S_S_S_S_S_S_S_S_S_S_S_S_S_S_S_S_S_S_S_S_S_S_S_S_S_S_S_S_S_S_S_S_S_S_S_S_S_S_S_S_S_S_S_S_S_S_S_S_S_S_S_S_S_S_S_S_S_S_S_S_S_S_S_S_S_S_S_S_S_S_S_S_S_S_S_S_S_S_S_S_S_S_S_S_S_S_S_S_S_S_S_S_S_S_S_S_S_S_S_S_S_S_S_S_S_S_S_S_S_S_S_S_S_S_S_S_S_S_S_S_S_S_S_S_S_S_S_S_S_S_S_S_S_S_S_S_S_S_S_S_S_S_S_S_S_S_S_S_S_S_S_S_S_S_S_S_S_S_S_S_S_S_S_S_S_S_S_S_S_S_S_S_S_S_S_S_S_S_S_S_S_S_S_S_S_S_S_S_S_S_S_S_S_S_S_S_S_S_S_S_S_S_S_S_S_S_S_S_S_S_S_S_S_S_S_S_S_S_S_S_S_S_S_S_S_S_S_S_S_S_S_S_S_S_S_S_S_S_S_S_S_S_S_S_S_S_S_S_S_S_S_S_S_S_S_S_S_S_S_S_S_S_S_S_S_S_S_S_S_S_S_S_S_S_S_S_S_S_S_S_S_S_S_S_S_S_S_S_S_S_S_S_S_S_S_S_S_S_S_S_S_S_S_S_S_S_S_S_S_S_S_S_S_S_S_S_S_S_S_S_S_S_S_S_S_S_S_S_S_S_S_S_S_S_S_S_S_S_S_S_S_S_S_S_S_S_S_S_S_S_S_S_S_S_S_S_S_S_S_S_S_S_S_S_S_S_S_S_S_S_S_S_S_S_S_S_S_S_S_S_S_S_S_S_S_S_S_S_S_S_S_S_S_S_S_S_S_S_S_S_S_S_S_S_S_S_S_S_S_S_S_S_S_S_S_S_S_S_S_S_S_S_S_S_S_S_S_S_S_S_S_S_S_S_S_S_S_S_S_S_S_S_S_S_S_S_S_S_S_S_S_S_S_S_S_S_S_S_S_S_S_S_S_S_S_S_S_S_S_S_S_S_S_S_S_S_S_S_S_S_S_S_S_S_S_S_S_S_S_S_S_S_S_S_S_S_S_S_S_S_S_S_S_S_S_S_S_S_S_S_S_S_S_S_S_S_S_S_S_S_S_S_S_S_S_S_S_S_S_S_S_S_S_S_S_S_S_S_S_S_S_S_S_S_S_S_S_S_S_S_S_S_S_S_S_S_S_S_S_S_S_S_S_S_S_S_S_S_S_S_S_S_S_S_S_S_S_S_S_S_S_S_S_S_S_S_S_S_S_S_S_S_S_S_S_S_S_S_S_S_S_S_S_S_S_S_S_S_S_S_S_S_S_S_S_S_S_S_S_S_S_S_S_S_S_S_S_S_S_S_S_S_S_S_S_S_S_S_S_S_S_S_S_S_S_S_S_S_S_S_S_S_S_S_S_S_S_S_S_S_S_S_S_S_S_S_S_S_S_S_S_S_S_S_S_S_S_S_S_S_S_S_S_S_S_S_S_S_S_S_S_S_S_S_S_S_S_S_S_S_S_S_S_S_S_S_S_S_S_S_S_S_S_S_S_S_S_S_S_S_S_S_S_S_S_S_S_S_S_S_S_S_S_S_S_S_S_S_S_S_S_S_S_S_S_S_S_S_S_S_S_S_S_S_S_S_S_S_S_S_S_S_S_S_S_S_S_S_S_S_S_S_S_S_S_S_S_S_S_S_S_S_S_S_S_S_S_S_S_S_S_S_S_S_S_S_S_S_S_S_S_S_S_S__param_622];
	ld.param.u64 	%rd624, [_Z4racePiS_S_S_S_S_S_S_S_S_S_S_S_S_S_S_S_S_S_S_S_S_S_S_S_S_S_S_S_S_S_S_S_S_S_S_S_S_S_S_S_S_S_S_S_S_S_S_S_S_S_S_S_S_S_S_S_S_S_S_S_S_S_S_S_S_S_S_S_S_S_S_S_S_S_S_S_S_S_S_S_S_S_S_S_S_S_S_S_S_S_S_S_S_S_S_S_S_S_S_S_S_S_S_S_S_S_S_S_S_S_S_S_S_S_S_S_S_S_S_S_S_S_S_S_S_S_S_S_S_S_S_S_S_S_S_S_S_S_S_S_S_S_S_S_S_S_S_S_S_S_S_S_S_S_S_S_S_S_S_S_S_S_S_S_S_S_S_S_S_S_S_S_S_S_S_S_S_S_S_S_S_S_S_S_S_S_S_S_S_S_S_S_S_S_S_S_S_S_S_S_S_S_S_S_S_S_S_S_S_S_S_S_S_S_S_S_S_S_S_S_S_S_S_S_S_S_S_S_S_S_S_S_S_S_S_S_S_S_S_S_S_S_S_S_S_S_S_S_S_S_S_S_S_S_S_S_S_S_S_S_S_S_S_S_S_S_S_S_S_S_S_S_S_S_S_S_S_S_S_S_S_S_S_S_S_S_S_S_S_S_S_S_S_S_S_S_S_S_S_S_S_S_S_S_S_S_S_S_S_S_S_S_S_S_S_S_S_S_S_S_S_S_S_S_S_S_S_S_S_S_S_S_S_S_S_S_S_S_S_S_S_S_S_S_S_S_S_S_S_S_S_S_S_S_S_S_S_S_S_S_S_S_S_S_S_S_S_S_S_S_S_S_S_S_S_S_S_S_S_S_S_S_S_S_S_S_S_S_S_S_S_S_S_S_S_S_S_S_S_S_S_S_S_S_S_S_S_S_S_S_S_S_S_S_S_S_S_S_S_S_S_S_S_S_S_S_S_S_S_S_S_S_S_S_S_S_S_S_S_S_S_S_S_S_S_S_S_S_S_S_S_S_S_S_S_S_S_S_S_S_S_S_S_S_S_S_S_S_S_S_S_S_S_S_S_S_S_S_S_S_S_S_S_S_S_S_S_S_S_S_S_S_S_S_S_S_S_S_S_S_S_S_S_S_S_S_S_S_S_S_S_S_S_S_S_S_S_S_S_S_S_S_S_S_S_S_S_S_S_S_S_S_S_S_S_S_S_S_S_S_S_S_S_S_S_S_S_S_S_S_S_S_S_S_S_S_S_S_S_S_S_S_S_S_S_S_S_S_S_S_S_S_S_S_S_S_S_S_S_S_S_S_S_S_S_S_S_S_S_S_S_S_S_S_S_S_S_S_S_S_S_S_S_S_S_S_S_S_S_S_S_S_S_S_S_S_S_S_S_S_S_S_S_S_S_S_S_S_S_S_S_S_S_S_S_S_S_S_S_S_S_S_S_S_S_S_S_S_S_S_S_S_S_S_S_S_S_S_S_S_S_S_S_S_S_S_S_S_S_S_S_S_S_S_S_S_S_S_S_S_S_S_S_S_S_S_S_S_S_S_S_S_S_S_S_S_S_S_S_S_S_S_S_S_S_S_S_S_S_S_S_S_S_S_S_S_S_S_S_S_S_S_S_S_S_S_S_S_S_S_S_S_S_S_S_S_S_S_S_S_S_S_S_S_S_S_S_S_S_S_S_S_S_S_S_S_S_S_S_S_S_S_S_S_S_S_S_S_S_S_S_S_S_S_S_S_S_S_S_S_S_S_S_S_S_S_S_S_S_S_S_S_S_S_S_S_S_S_S_S_S_S_S_S_S_S_S_S_S_S_S_S_S_S_S_S_S_S_S_S_S_S_S_S_S_S_S_S_S_S_S_S_S_S_S_S_S_S_S_S_S_S_S_S_S_S_S_S_S_S_S_S_S_S_S_S_S_S_S_S_S_S_S_S_S_S_S_S_S_S_S_S_S_S_S_S_S_S_S_S_S_S_S_S_S_S_S_S_S_S_S_S_S_S_S_S_S_S_S_S_S_S_S_S_S_S_S_S_S_S_S_S_S_S_S_S_S_S_S_S_S_S_S_S_S_S_S_S_S_S_S_S_S_S_S_S_S_S_S_S_S_S_S_S_S_S_S_S_S_S_S_S_S_S_S_S_S_S_S_S_S_S_S_S_S_S_S_S_S_S_S_S_S_S_S_S_S_S_S_S_S_S_S_S_S_S_S_S_S_S_S_S_S_S_S_S_S_S_S_S_S_S_S_S_S_S_S_S_S_S_S_S_S_S_S_S_S_S_S_S_S_S_S__param_623];
	ld.param.u64 	%rd625, [_Z4racePiS_S_S_S_S_S_S_S_S_S_S_S_S_S_S_S_S_S_S_S_S_S_S_S_S_S_S_S_S_S_S_S_S_S_S_S_S_S_S_S_S_S_S_S_S_S_S_S_S_S_S_S_S_S_S_S_S_S_S_S_S_S_S_S_S_S_S_S_S_S_S_S_S_S_S_S_S_S_S_S_S_S_S_S_S_S_S_S_S_S_S_S_S_S_S_S_S_S_S_S_S_S_S_S_S_S_S_S_S_S_S_S_S_S_S_S_S_S_S_S_S_S_S_S_S_S_S_S_S_S_S_S_S_S_S_S_S_S_S_S_S_S_S_S_S_S_S_S_S_S_S_S_S_S_S_S_S_S_S_S_S_S_S_S_S_S_S_S_S_S_S_S_S_S_S_S_S_S_S_S_S_S_S_S_S_S_S_S_S_S_S_S_S_S_S_S_S_S_S_S_S_S_S_S_S_S_S_S_S_S_S_S_S_S_S_S_S_S_S_S_S_S_S_S_S_S_S_S_S_S_S_S_S_S_S_S_S_S_S_S_S_S_S_S_S_S_S_S_S_S_S_S_S_S_S_S_S_S_S_S_S_S_S_S_S_S_S_S_S_S_S_S_S_S_S_S_S_S_S_S_S_S_S_S_S_S_S_S_S_S_S_S_S_S_S_S_S_S_S_S_S_S_S_S_S_S_S_S_S_S_S_S_S_S_S_S_S_S_S_S_S_S_S_S_S_S_S_S_S_S_S_S_S_S_S_S_S_S_S_S_S_S_S_S_S_S_S_S_S_S_S_S_S_S_S_S_S_S_S_S_S_S_S_S_S_S_S_S_S_S_S_S_S_S_S_S_S_S_S_S_S_S_S_S_S_S_S_S_S_S_S_S_S_S_S_S_S_S_S_S_S_S_S_S_S_S_S_S_S_S_S_S_S_S_S_S_S_S_S_S_S_S_S_S_S_S_S_S_S_S_S_S_S_S_S_S_S_S_S_S_S_S_S_S_S_S_S_S_S_S_S_S_S_S_S_S_S_S_S_S_S_S_S_S_S_S_S_S_S_S_S_S_S_S_S_S_S_S_S_S_S_S_S_S_S_S_S_S_S_S_S_S_S_S_S_S_S_S_S_S_S_S_S_S_S_S_S_S_S_S_S_S_S_S_S_S_S_S_S_S_S_S_S_S_S_S_S_S_S_S_S_S_S_S_S_S_S_S_S_S_S_S_S_S_S_S_S_S_S_S_S_S_S_S_S_S_S_S_S_S_S_S_S_S_S_S_S_S_S_S_S_S_S_S_S_S_S_S_S_S_S_S_S_S_S_S_S_S_S_S_S_S_S_S_S_S_S_S_S_S_S_S_S_S_S_S_S_S_S_S_S_S_S_S_S_S_S_S_S_S_S_S_S_S_S_S_S_S_S_S_S_S_S_S_S_S_S_S_S_S_S_S_S_S_S_S_S_S_S_S_S_S_S_S_S_S_S_S_S_S_S_S_S_S_S_S_S_S_S_S_S_S_S_S_S_S_S_S_S_S_S_S_S_S_S_S_S_S_S_S_S_S_S_S_S_S_S_S_S_S_S_S_S_S_S_S_S_S_S_S_S_S_S_S_S_S_S_S_S_S_S_S_S_S_S_S_S_S_S_S_S_S_S_S_S_S_S_S_S_S_S_S_S_S_S_S_S_S_S_S_S_S_S_S_S_S_S_S_S_S_S_S_S_S_S_S_S_S_S_S_S_S_S_S_S_S_S_S_S_S_S_S_S_S_S_S_S_S_S_S_S_S_S_S_S_S_S_S_S_S_S_S_S_S_S_S_S_S_S_S_S_S_S_S_S_S_S_S_S_S_S_S_S_S_S_S_S_S_S_S_S_S_S_S_S_S_S_S_S_S_S_S_S_S_S_S_S_S_S_S_S_S_S_S_S_S_S_S_S_S_S_S_S_S_S_S_S_S_S_S_S_S_S_S_S_S_S_S_S_S_S_S_S_S_S_S_S_S_S_S_S_S_S_S_S_S_S_S_S_S_S_S_S_S_S_S_S_S_S_S_S_S_S_S_S_S_S_S_S_S_S_S_S_S_S_S_S_S_S_S_S_S_S_S_S_S_S_S_S_S_S_S_S_S_S_S_S_S_S_S_S_S_S_S_S_S_S_S_S_S_S_S_S_S_S_S_S_S_S_S_S_S_S_S_S_S_S_S_S_S_S_S_S_S_S_S_S_S_S_S_S_S_S_S_S_S_S_S_S_S_S_S_S_S_S_S_S_S_S_S_S_S_S_S_S_S_S_S_S_S_S_S_S__param_624];
	ld.param.u64 	%rd626, [_Z4racePiS_S_S_S_S_S_S_S_S_S_S_S_S_S_S_S_S_S_S_S_S_S_S_S_S_S_S_S_S_S_S_S_S_S_S_S_S_S_S_S_S_S_S_S_S_S_S_S_S_S_S_S_S_S_S_S_S_S_S_S_S_S_S_S_S_S_S_S_S_S_S_S_S_S_S_S_S_S_S_S_S_S_S_S_S_S_S_S_S_S_S_S_S_S_S_S_S_S_S_S_S_S_S_S_S_S_S_S_S_S_S_S_S_S_S_S_S_S_S_S_S_S_S_S_S_S_S_S_S_S_S_S_S_S_S_S_S_S_S_S_S_S_S_S_S_S_S_S_S_S_S_S_S_S_S_S_S_S_S_S_S_S_S_S_S_S_S_S_S_S_S_S_S_S_S_S_S_S_S_S_S_S_S_S_S_S_S_S_S_S_S_S_S_S_S_S_S_S_S_S_S_S_S_S_S_S_S_S_S_S_S_S_S_S_S_S_S_S_S_S_S_S_S_S_S_S_S_S_S_S_S_S_S_S_S_S_S_S_S_S_S_S_S_S_S_S_S_S_S_S_S_S_S_S_S_S_S_S_S_S_S_S_S_S_S_S_S_S_S_S_S_S_S_S_S_S_S_S_S_S_S_S_S_S_S_S_S_S_S_S_S_S_S_S_S_S_S_S_S_S_S_S_S_S_S_S_S_S_S_S_S_S_S_S_S_S_S_S_S_S_S_S_S_S_S_S_S_S_S_S_S_S_S_S_S_S_S_S_S_S_S_S_S_S_S_S_S_S_S_S_S_S_S_S_S_S_S_S_S_S_S_S_S_S_S_S_S_S_S_S_S_S_S_S_S_S_S_S_S_S_S_S_S_S_S_S_S_S_S_S_S_S_S_S_S_S_S_S_S_S_S_S_S_S_S_S_S_S_S_S_S_S_S_S_S_S_S_S_S_S_S_S_S_S_S_S_S_S_S_S_S_S_S_S_S_S_S_S_S_S_S_S_S_S_S_S_S_S_S_S_S_S_S_S_S_S_S_S_S_S_S_S_S_S_S_S_S_S_S_S_S_S_S_S_S_S_S_S_S_S_S_S_S_S_S_S_S_S_S_S_S_S_S_S_S_S_S_S_S_S_S_S_S_S_S_S_S_S_S_S_S_S_S_S_S_S_S_S_S_S_S_S_S_S_S_S_S_S_S_S_S_S_S_S_S_S_S_S_S_S_S_S_S_S_S_S_S_S_S_S_S_S_S_S_S_S_S_S_S_S_S_S_S_S_S_S_S_S_S_S_S_S_S_S_S_S_S_S_S_S_S_S_S_S_S_S_S_S_S_S_S_S_S_S_S_S_S_S_S_S_S_S_S_S_S_S_S_S_S_S_S_S_S_S_S_S_S_S_S_S_S_S_S_S_S_S_S_S_S_S_S_S_S_S_S_S_S_S_S_S_S_S_S_S_S_S_S_S_S_S_S_S_S_S_S_S_S_S_S_S_S_S_S_S_S_S_S_S_S_S_S_S_S_S_S_S_S_S_S_S_S_S_S_S_S_S_S_S_S_S_S_S_S_S_S_S_S_S_S_S_S_S_S_S_S_S_S_S_S_S_S_S_S_S_S_S_S_S_S_S_S_S_S_S_S_S_S_S_S_S_S_S_S_S_S_S_S_S_S_S_S_S_S_S_S_S_S_S_S_S_S_S_S_S_S_S_S_S_S_S_S_S_S_S_S_S_S_S_S_S_S_S_S_S_S_S_S_S_S_S_S_S_S_S_S_S_S_S_S_S_S_S_S_S_S_S_S_S_S_S_S_S_S_S_S_S_S_S_S_S_S_S_S_S_S_S_S_S_S_S_S_S_S_S_S_S_S_S_S_S_S_S_S_S_S_S_S_S_S_S_S_S_S_S_S_S_S_S_S_S_S_S_S_S_S_S_S_S_S_S_S_S_S_S_S_S_S_S_S_S_S_S_S_S_S_S_S_S_S_S_S_S_S_S_S_S_S_S_S_S_S_S_S_S_S_S_S_S_S_S_S_S_S_S_S_S_S_S_S_S_S_S_S_S_S_S_S_S_S_S_S_S_S_S_S_S_S_S_S_S_S_S_S_S_S_S_S_S_S_S_S_S_S_S_S_S_S_S_S_S_S_S_S_S_S_S_S_S_S_S_S_S_S_S_S_S_S_S_S_S_S_S_S_S_S_S_S_S_S_S_S_S_S_S_S_S_S_S_S_S_S_S_S_S_S_S_S_S_S_S_S_S_S_S_S_S_S_S_S_S_S_S_S_S_S_S_S_S_S_S_S_S_S__param_625];
	ld.param.u64 	%rd627, [_Z4racePiS_S_S_S_S_S_S_S_S_S_S_S_S_S_S_S_S_S_S_S_S_S_S_S_S_S_S_S_S_S_S_S_S_S_S_S_S_S_S_S_S_S_S_S_S_S_S_S_S_S_S_S_S_S_S_S_S_S_S_S_S_S_S_S_S_S_S_S_S_S_S_S_S_S_S_S_S_S_S_S_S_S_S_S_S_S_S_S_S_S_S_S_S_S_S_S_S_S_S_S_S_S_S_S_S_S_S_S_S_S_S_S_S_S_S_S_S_S_S_S_S_S_S_S_S_S_S_S_S_S_S_S_S_S_S_S_S_S_S_S_S_S_S_S_S_S_S_S_S_S_S_S_S_S_S_S_S_S_S_S_S_S_S_S_S_S_S_S_S_S_S_S_S_S_S_S_S_S_S_S_S_S_S_S_S_S_S_S_S_S_S_S_S_S_S_S_S_S_S_S_S_S_S_S_S_S_S_S_S_S_S_S_S_S_S_S_S_S_S_S_S_S_S_S_S_S_S_S_S_S_S_S_S_S_S_S_S_S_S_S_S_S_S_S_S_S_S_S_S_S_S_S_S_S_S_S_S_S_S_S_S_S_S_S_S_S_S_S_S_S_S_S_S_S_S_S_S_S_S_S_S_S_S_S_S_S_S_S_S_S_S_S_S_S_S_S_S_S_S_S_S_S_S_S_S_S_S_S_S_S_S_S_S_S_S_S_S_S_S_S_S_S_S_S_S_S_S_S_S_S_S_S_S_S_S_S_S_S_S_S_S_S_S_S_S_S_S_S_S_S_S_S_S_S_S_S_S_S_S_S_S_S_S_S_S_S_S_S_S_S_S_S_S_S_S_S_S_S_S_S_S_S_S_S_S_S_S_S_S_S_S_S_S_S_S_S_S_S_S_S_S_S_S_S_S_S_S_S_S_S_S_S_S_S_S_S_S_S_S_S_S_S_S_S_S_S_S_S_S_S_S_S_S_S_S_S_S_S_S_S_S_S_S_S_S_S_S_S_S_S_S_S_S_S_S_S_S_S_S_S_S_S_S_S_S_S_S_S_S_S_S_S_S_S_S_S_S_S_S_S_S_S_S_S_S_S_S_S_S_S_S_S_S_S_S_S_S_S_S_S_S_S_S_S_S_S_S_S_S_S_S_S_S_S_S_S_S_S_S_S_S_S_S_S_S_S_S_S_S_S_S_S_S_S_S_S_S_S_S_S_S_S_S_S_S_S_S_S_S_S_S_S_S_S_S_S_S_S_S_S_S_S_S_S_S_S_S_S_S_S_S_S_S_S_S_S_S_S_S_S_S_S_S_S_S_S_S_S_S_S_S_S_S_S_S_S_S_S_S_S_S_S_S_S_S_S_S_S_S_S_S_S_S_S_S_S_S_S_S_S_S_S_S_S_S_S_S_S_S_S_S_S_S_S_S_S_S_S_S_S_S_S_S_S_S_S_S_S_S_S_S_S_S_S_S_S_S_S_S_S_S_S_S_S_S_S_S_S_S_S_S_S_S_S_S_S_S_S_S_S_S_S_S_S_S_S_S_S_S_S_S_S_S_S_S_S_S_S_S_S_S_S_S_S_S_S_S_S_S_S_S_S_S_S_S_S_S_S_S_S_S_S_S_S_S_S_S_S_S_S_S_S_S_S_S_S_S_S_S_S_S_S_S_S_S_S_S_S_S_S_S_S_S_S_S_S_S_S_S_S_S_S_S_S_S_S_S_S_S_S_S_S_S_S_S_S_S_S_S_S_S_S_S_S_S_S_S_S_S_S_S_S_S_S_S_S_S_S_S_S_S_S_S_S_S_S_S_S_S_S_S_S_S_S_S_S_S_S_S_S_S_S_S_S_S_S_S_S_S_S_S_S_S_S_S_S_S_S_S_S_S_S_S_S_S_S_S_S_S_S_S_S_S_S_S_S_S_S_S_S_S_S_S_S_S_S_S_S_S_S_S_S_S_S_S_S_S_S_S_S_S_S_S_S_S_S_S_S_S_S_S_S_S_S_S_S_S_S_S_S_S_S_S_S_S_S_S_S_S_S_S_S_S_S_S_S_S_S_S_S_S_S_S_S_S_S_S_S_S_S_S_S_S_S_S_S_S_S_S_S_S_S_S_S_S_S_S_S_S_S_S_S_S_S_S_S_S_S_S_S_S_S_S_S_S_S_S_S_S_S_S_S_S_S_S_S_S_S_S_S_S_S_S_S_S_S_S_S_S_S_S_S_S_S_S_S_S_S_S_S_S_S_S_S_S_S_S_S_S_S_S_S_S_S_S_S_S_S_S_S_S_S_S__param_626];
	ld.param.u64 	%rd628, [_Z4racePiS_S_S_S_S_S_S_S_S_S_S_S_S_S_S_S_S_S_S_S_S_S_S_S_S_S_S_S_S_S_S_S_S_S_S_S_S_S_S_S_S_S_S_S_S_S_S_S_S_S_S_S_S_S_S_S_S_S_S_S_S_S_S_S_S_S_S_S_S_S_S_S_S_S_S_S_S_S_S_S_S_S_S_S_S_S_S_S_S_S_S_S_S_S_S_S_S_S_S_S_S_S_S_S_S_S_S_S_S_S_S_S_S_S_S_S_S_S_S_S_S_S_S_S_S_S_S_S_S_S_S_S_S_S_S_S_S_S_S_S_S_S_S_S_S_S_S_S_S_S_S_S_S_S_S_S_S_S_S_S_S_S_S_S_S_S_S_S_S_S_S_S_S_S_S_S_S_S_S_S_S_S_S_S_S_S_S_S_S_S_S_S_S_S_S_S_S_S_S_S_S_S_S_S_S_S_S_S_S_S_S_S_S_S_S_S_S_S_S_S_S_S_S_S_S_S_S_S_S_S_S_S_S_S_S_S_S_S_S_S_S_S_S_S_S_S_S_S_S_S_S_S_S_S_S_S_S_S_S_S_S_S_S_S_S_S_S_S_S_S_S_S_S_S_S_S_S_S_S_S_S_S_S_S_S_S_S_S_S_S_S_S_S_S_S_S_S_S_S_S_S_S_S_S_S_S_S_S_S_S_S_S_S_S_S_S_S_S_S_S_S_S_S_S_S_S_S_S_S_S_S_S_S_S_S_S_S_S_S_S_S_S_S_S_S_S_S_S_S_S_S_S_S_S_S_S_S_S_S_S_S_S_S_S_S_S_S_S_S_S_S_S_S_S_S_S_S_S_S_S_S_S_S_S_S_S_S_S_S_S_S_S_S_S_S_S_S_S_S_S_S_S_S_S_S_S_S_S_S_S_S_S_S_S_S_S_S_S_S_S_S_S_S_S_S_S_S_S_S_S_S_S_S_S_S_S_S_S_S_S_S_S_S_S_S_S_S_S_S_S_S_S_S_S_S_S_S_S_S_S_S_S_S_S_S_S_S_S_S_S_S_S_S_S_S_S_S_S_S_S_S_S_S_S_S_S_S_S_S_S_S_S_S_S_S_S_S_S_S_S_S_S_S_S_S_S_S_S_S_S_S_S_S_S_S_S_S_S_S_S_S_S_S_S_S_S_S_S_S_S_S_S_S_S_S_S_S_S_S_S_S_S_S_S_S_S_S_S_S_S_S_S_S_S_S_S_S_S_S_S_S_S_S_S_S_S_S_S_S_S_S_S_S_S_S_S_S_S_S_S_S_S_S_S_S_S_S_S_S_S_S_S_S_S_S_S_S_S_S_S_S_S_S_S_S_S_S_S_S_S_S_S_S_S_S_S_S_S_S_S_S_S_S_S_S_S_S_S_S_S_S_S_S_S_S_S_S_S_S_S_S_S_S_S_S_S_S_S_S_S_S_S_S_S_S_S_S_S_S_S_S_S_S_S_S_S_S_S_S_S_S_S_S_S_S_S_S_S_S_S_S_S_S_S_S_S_S_S_S_S_S_S_S_S_S_S_S_S_S_S_S_S_S_S_S_S_S_S_S_S_S_S_S_S_S_S_S_S_S_S_S_S_S_S_S_S_S_S_S_S_S_S_S_S_S_S_S_S_S_S_S_S_S_S_S_S_S_S_S_S_S_S_S_S_S_S_S_S_S_S_S_S_S_S_S_S_S_S_S_S_S_S_S_S_S_S_S_S_S_S_S_S_S_S_S_S_S_S_S_S_S_S_S_S_S_S_S_S_S_S_S_S_S_S_S_S_S_S_S_S_S_S_S_S_S_S_S_S_S_S_S_S_S_S_S_S_S_S_S_S_S_S_S_S_S_S_S_S_S_S_S_S_S_S_S_S_S_S_S_S_S_S_S_S_S_S_S_S_S_S_S_S_S_S_S_S_S_S_S_S_S_S_S_S_S_S_S_S_S_S_S_S_S_S_S_S_S_S_S_S_S_S_S_S_S_S_S_S_S_S_S_S_S_S_S_S_S_S_S_S_S_S_S_S_S_S_S_S_S_S_S_S_S_S_S_S_S_S_S_S_S_S_S_S_S_S_S_S_S_S_S_S_S_S_S_S_S_S_S_S_S_S_S_S_S_S_S_S_S_S_S_S_S_S_S_S_S_S_S_S_S_S_S_S_S_S_S_S_S_S_S_S_S_S_S_S_S_S_S_S_S_S_S_S_S_S_S_S_S_S_S_S_S_S_S_S_S_S_S_S_S_S_S_S_S_S_S_S_S_S_S_S_S__param_627];
	ld.param.u64 	%rd629, [_Z4racePiS_S_S_S_S_S_S_S_S_S_S_S_S_S_S_S_S_S_S_S_S_S_S_S_S_S_S_S_S_S_S_S_S_S_S_S_S_S_S_S_S_S_S_S_S_S_S_S_S_S_S_S_S_S_S_S_S_S_S_S_S_S_S_S_S_S_S_S_S_S_S_S_S_S_S_S_S_S_S_S_S_S_S_S_S_S_S_S_S_S_S_S_S_S_S_S_S_S_S_S_S_S_S_S_S_S_S_S_S_S_S_S_S_S_S_S_S_S_S_S_S_S_S_S_S_S_S_S_S_S_S_S_S_S_S_S_S_S_S_S_S_S_S_S_S_S_S_S_S_S_S_S_S_S_S_S_S_S_S_S_S_S_S_S_S_S_S_S_S_S_S_S_S_S_S_S_S_S_S_S_S_S_S_S_S_S_S_S_S_S_S_S_S_S_S_S_S_S_S_S_S_S_S_S_S_S_S_S_S_S_S_S_S_S_S_S_S_S_S_S_S_S_S_S_S_S_S_S_S_S_S_S_S_S_S_S_S_S_S_S_S_S_S_S_S_S_S_S_S_S_S_S_S_S_S_S_S_S_S_S_S_S_S_S_S_S_S_S_S_S_S_S_S_S_S_S_S_S_S_S_S_S_S_S_S_S_S_S_S_S_S_S_S_S_S_S_S_S_S_S_S_S_S_S_S_S_S_S_S_S_S_S_S_S_S_S_S_S_S_S_S_S_S_S_S_S_S_S_S_S_S_S_S_S_S_S_S_S_S_S_S_S_S_S_S_S_S_S_S_S_S_S_S_S_S_S_S_S_S_S_S_S_S_S_S_S_S_S_S_S_S_S_S_S_S_S_S_S_S_S_S_S_S_S_S_S_S_S_S_S_S_S_S_S_S_S_S_S_S_S_S_S_S_S_S_S_S_S_S_S_S_S_S_S_S_S_S_S_S_S_S_S_S_S_S_S_S_S_S_S_S_S_S_S_S_S_S_S_S_S_S_S_S_S_S_S_S_S_S_S_S_S_S_S_S_S_S_S_S_S_S_S_S_S_S_S_S_S_S_S_S_S_S_S_S_S_S_S_S_S_S_S_S_S_S_S_S_S_S_S_S_S_S_S_S_S_S_S_S_S_S_S_S_S_S_S_S_S_S_S_S_S_S_S_S_S_S_S_S_S_S_S_S_S_S_S_S_S_S_S_S_S_S_S_S_S_S_S_S_S_S_S_S_S_S_S_S_S_S_S_S_S_S_S_S_S_S_S_S_S_S_S_S_S_S_S_S_S_S_S_S_S_S_S_S_S_S_S_S_S_S_S_S_S_S_S_S_S_S_S_S_S_S_S_S_S_S_S_S_S_S_S_S_S_S_S_S_S_S_S_S_S_S_S_S_S_S_S_S_S_S_S_S_S_S_S_S_S_S_S_S_S_S_S_S_S_S_S_S_S_S_S_S_S_S_S_S_S_S_S_S_S_S_S_S_S_S_S_S_S_S_S_S_S_S_S_S_S_S_S_S_S_S_S_S_S_S_S_S_S_S_S_S_S_S_S_S_S_S_S_S_S_S_S_S_S_S_S_S_S_S_S_S_S_S_S_S_S_S_S_S_S_S_S_S_S_S_S_S_S_S_S_S_S_S_S_S_S_S_S_S_S_S_S_S_S_S_S_S_S_S_S_S_S_S_S_S_S_S_S_S_S_S_S_S_S_S_S_S_S_S_S_S_S_S_S_S_S_S_S_S_S_S_S_S_S_S_S_S_S_S_S_S_S_S_S_S_S_S_S_S_S_S_S_S_S_S_S_S_S_S_S_S_S_S_S_S_S_S_S_S_S_S_S_S_S_S_S_S_S_S_S_S_S_S_S_S_S_S_S_S_S_S_S_S_S_S_S_S_S_S_S_S_S_S_S_S_S_S_S_S_S_S_S_S_S_S_S_S_S_S_S_S_S_S_S_S_S_S_S_S_S_S_S_S_S_S_S_S_S_S_S_S_S_S_S_S_S_S_S_S_S_S_S_S_S_S_S_S_S_S_S_S_S_S_S_S_S_S_S_S_S_S_S_S_S_S_S_S_S_S_S_S_S_S_S_S_S_S_S_S_S_S_S_S_S_S_S_S_S_S_S_S_S_S_S_S_S_S_S_S_S_S_S_S_S_S_S_S_S_S_S_S_S_S_S_S_S_S_S_S_S_S_S_S_S_S_S_S_S_S_S_S_S_S_S_S_S_S_S_S_S_S_S_S_S_S_S_S_S_S_S_S_S_S_S_S_S_S_S_S_S_S_S_S_S_S_S_S_S_S_S_S__param_628];
	ld.param.u64 	%rd630, [_Z4racePiS_S_S_S_S_S_S_S_S_S_S_S_S_S_S_S_S_S_S_S_S_S_S_S_S_S_S_S_S_S_S_S_S_S_S_S_S_S_S_S_S_S_S_S_S_S_S_S_S_S_S_S_S_S_S_S_S_S_S_S_S_S_S_S_S_S_S_S_S_S_S_S_S_S_S_S_S_S_S_S_S_S_S_S_S_S_S_S_S_S_S_S_S_S_S_S_S_S_S_S_S_S_S_S_S_S_S_S_S_S_S_S_S_S_S_S_S_S_S_S_S_S_S_S_S_S_S_S_S_S_S_S_S_S_S_S_S_S_S_S_S_S_S_S_S_S_S_S_S_S_S_S_S_S_S_S_S_S_S_S_S_S_S_S_S_S_S_S_S_S_S_S_S_S_S_S_S_S_S_S_S_S_S_S_S_S_S_S_S_S_S_S_S_S_S_S_S_S_S_S_S_S_S_S_S_S_S_S_S_S_S_S_S_S_S_S_S_S_S_S_S_S_S_S_S_S_S_S_S_S_S_S_S_S_S_S_S_S_S_S_S_S_S_S_S_S_S_S_S_S_S_S_S_S_S_S_S_S_S_S_S_S_S_S_S_S_S_S_S_S_S_S_S_S_S_S_S_S_S_S_S_S_S_S_S_S_S_S_S_S_S_S_S_S_S_S_S_S_S_S_S_S_S_S_S_S_S_S_S_S_S_S_S_S_S_S_S_S_S_S_S_S_S_S_S_S_S_S_S_S_S_S_S_S_S_S_S_S_S_S_S_S_S_S_S_S_S_S_S_S_S_S_S_S_S_S_S_S_S_S_S_S_S_S_S_S_S_S_S_S_S_S_S_S_S_S_S_S_S_S_S_S_S_S_S_S_S_S_S_S_S_S_S_S_S_S_S_S_S_S_S_S_S_S_S_S_S_S_S_S_S_S_S_S_S_S_S_S_S_S_S_S_S_S_S_S_S_S_S_S_S_S_S_S_S_S_S_S_S_S_S_S_S_S_S_S_S_S_S_S_S_S_S_S_S_S_S_S_S_S_S_S_S_S_S_S_S_S_S_S_S_S_S_S_S_S_S_S_S_S_S_S_S_S_S_S_S_S_S_S_S_S_S_S_S_S_S_S_S_S_S_S_S_S_S_S_S_S_S_S_S_S_S_S_S_S_S_S_S_S_S_S_S_S_S_S_S_S_S_S_S_S_S_S_S_S_S_S_S_S_S_S_S_S_S_S_S_S_S_S_S_S_S_S_S_S_S_S_S_S_S_S_S_S_S_S_S_S_S_S_S_S_S_S_S_S_S_S_S_S_S_S_S_S_S_S_S_S_S_S_S_S_S_S_S_S_S_S_S_S_S_S_S_S_S_S_S_S_S_S_S_S_S_S_S_S_S_S_S_S_S_S_S_S_S_S_S_S_S_S_S_S_S_S_S_S_S_S_S_S_S_S_S_S_S_S_S_S_S_S_S_S_S_S_S_S_S_S_S_S_S_S_S_S_S_S_S_S_S_S_S_S_S_S_S_S_S_S_S_S_S_S_S_S_S_S_S_S_S_S_S_S_S_S_S_S_S_S_S_S_S_S_S_S_S_S_S_S_S_S_S_S_S_S_S_S_S_S_S_S_S_S_S_S_S_S_S_S_S_S_S_S_S_S_S_S_S_S_S_S_S_S_S_S_S_S_S_S_S_S_S_S_S_S_S_S_S_S_S_S_S_S_S_S_S_S_S_S_S_S_S_S_S_S_S_S_S_S_S_S_S_S_S_S_S_S_S_S_S_S_S_S_S_S_S_S_S_S_S_S_S_S_S_S_S_S_S_S_S_S_S_S_S_S_S_S_S_S_S_S_S_S_S_S_S_S_S_S_S_S_S_S_S_S_S_S_S_S_S_S_S_S_S_S_S_S_S_S_S_S_S_S_S_S_S_S_S_S_S_S_S_S_S_S_S_S_S_S_S_S_S_S_S_S_S_S_S_S_S_S_S_S_S_S_S_S_S_S_S_S_S_S_S_S_S_S_S_S_S_S_S_S_S_S_S_S_S_S_S_S_S_S_S_S_S_S_S_S_S_S_S_S_S_S_S_S_S_S_S_S_S_S_S_S_S_S_S_S_S_S_S_S_S_S_S_S_S_S_S_S_S_S_S_S_S_S_S_S_S_S_S_S_S_S_S_S_S_S_S_S_S_S_S_S_S_S_S_S_S_S_S_S_S_S_S_S_S_S_S_S_S_S_S_S_S_S_S_S_S_S_S_S_S_S_S_S_S_S_S_S_S_S_S_S_S_S_S_S_S_S_S_S_S__param_629];
	ld.param.u64 	%rd631, [_Z4racePiS_S_S_S_S_S_S_S_S_S_S_S_S_S_S_S_S_S_S_S_S_S_S_S_S_S_S_S_S_S_S_S_S_S_S_S_S_S_S_S_S_S_S_S_S_S_S_S_S_S_S_S_S_S_S_S_S_S_S_S_S_S_S_S_S_S_S_S_S_S_S_S_S_S_S_S_S_S_S_S_S_S_S_S_S_S_S_S_S_S_S_S_S_S_S_S_S_S_S_S_S_S_S_S_S_S_S_S_S_S_S_S_S_S_S_S_S_S_S_S_S_S_S_S_S_S_S_S_S_S_S_S_S_S_S_S_S_S_S_S_S_S_S_S_S_S_S_S_S_S_S_S_S_S_S_S_S_S_S_S_S_S_S_S_S_S_S_S_S_S_S_S_S_S_S_S_S_S_S_S_S_S_S_S_S_S_S_S_S_S_S_S_S_S_S_S_S_S_S_S_S_S_S_S_S_S_S_S_S_S_S_S_S_S_S_S_S_S_S_S_S_S_S_S_S_S_S_S_S_S_S_S_S_S_S_S_S_S_S_S_S_S_S_S_S_S_S_S_S_S_S_S_S_S_S_S_S_S_S_S_S_S_S_S_S_S_S_S_S_S_S_S_S_S_S_S_S_S_S_S_S_S_S_S_S_S_S_S_S_S_S_S_S_S_S_S_S_S_S_S_S_S_S_S_S_S_S_S_S_S_S_S_S_S_S_S_S_S_S_S_S_S_S_S_S_S_S_S_S_S_S_S_S_S_S_S_S_S_S_S_S_S_S_S_S_S_S_S_S_S_S_S_S_S_S_S_S_S_S_S_S_S_S_S_S_S_S_S_S_S_S_S_S_S_S_S_S_S_S_S_S_S_S_S_S_S_S_S_S_S_S_S_S_S_S_S_S_S_S_S_S_S_S_S_S_S_S_S_S_S_S_S_S_S_S_S_S_S_S_S_S_S_S_S_S_S_S_S_S_S_S_S_S_S_S_S_S_S_S_S_S_S_S_S_S_S_S_S_S_S_S_S_S_S_S_S_S_S_S_S_S_S_S_S_S_S_S_S_S_S_S_S_S_S_S_S_S_S_S_S_S_S_S_S_S_S_S_S_S_S_S_S_S_S_S_S_S_S_S_S_S_S_S_S_S_S_S_S_S_S_S_S_S_S_S_S_S_S_S_S_S_S_S_S_S_S_S_S_S_S_S_S_S_S_S_S_S_S_S_S_S_S_S_S_S_S_S_S_S_S_S_S_S_S_S_S_S_S_S_S_S_S_S_S_S_S_S_S_S_S_S_S_S_S_S_S_S_S_S_S_S_S_S_S_S_S_S_S_S_S_S_S_S_S_S_S_S_S_S_S_S_S_S_S_S_S_S_S_S_S_S_S_S_S_S_S_S_S_S_S_S_S_S_S_S_S_S_S_S_S_S_S_S_S_S_S_S_S_S_S_S_S_S_S_S_S_S_S_S_S_S_S_S_S_S_S_S_S_S_S_S_S_S_S_S_S_S_S_S_S_S_S_S_S_S_S_S_S_S_S_S_S_S_S_S_S_S_S_S_S_S_S_S_S_S_S_S_S_S_S_S_S_S_S_S_S_S_S_S_S_S_S_S_S_S_S_S_S_S_S_S_S_S_S_S_S_S_S_S_S_S_S_S_S_S_S_S_S_S_S_S_S_S_S_S_S_S_S_S_S_S_S_S_S_S_S_S_S_S_S_S_S_S_S_S_S_S_S_S_S_S_S_S_S_S_S_S_S_S_S_S_S_S_S_S_S_S_S_S_S_S_S_S_S_S_S_S_S_S_S_S_S_S_S_S_S_S_S_S_S_S_S_S_S_S_S_S_S_S_S_S_S_S_S_S_S_S_S_S_S_S_S_S_S_S_S_S_S_S_S_S_S_S_S_S_S_S_S_S_S_S_S_S_S_S_S_S_S_S_S_S_S_S_S_S_S_S_S_S_S_S_S_S_S_S_S_S_S_S_S_S_S_S_S_S_S_S_S_S_S_S_S_S_S_S_S_S_S_S_S_S_S_S_S_S_S_S_S_S_S_S_S_S_S_S_S_S_S_S_S_S_S_S_S_S_S_S_S_S_S_S_S_S_S_S_S_S_S_S_S_S_S_S_S_S_S_S_S_S_S_S_S_S_S_S_S_S_S_S_S_S_S_S_S_S_S_S_S_S_S_S_S_S_S_S_S_S_S_S_S_S_S_S_S_S_S_S_S_S_S_S_S_S_S_S_S_S_S_S_S_S_S_S_S_S_S_S_S_S_S_S_S_S_S_S_S_S_S_S_S_S_S_S__param_630];
	ld.param.u64 	%rd632, [_Z4racePiS_S_S_S_S_S_S_S_S_S_S_S_S_S_S_S_S_S_S_S_S_S_S_S_S_S_S_S_S_S_S_S_S_S_S_S_S_S_S_S_S_S_S_S_S_S_S_S_S_S_S_S_S_S_S_S_S_S_S_S_S_S_S_S_S_S_S_S_S_S_S_S_S_S_S_S_S_S_S_S_S_S_S_S_S_S_S_S_S_S_S_S_S_S_S_S_S_S_S_S_S_S_S_S_S_S_S_S_S_S_S_S_S_S_S_S_S_S_S_S_S_S_S_S_S_S_S_S_S_S_S_S_S_S_S_S_S_S_S_S_S_S_S_S_S_S_S_S_S_S_S_S_S_S_S_S_S_S_S_S_S_S_S_S_S_S_S_S_S_S_S_S_S_S_S_S_S_S_S_S_S_S_S_S_S_S_S_S_S_S_S_S_S_S_S_S_S_S_S_S_S_S_S_S_S_S_S_S_S_S_S_S_S_S_S_S_S_S_S_S_S_S_S_S_S_S_S_S_S_S_S_S_S_S_S_S_S_S_S_S_S_S_S_S_S_S_S_S_S_S_S_S_S_S_S_S_S_S_S_S_S_S_S_S_S_S_S_S_S_S_S_S_S_S_S_S_S_S_S_S_S_S_S_S_S_S_S_S_S_S_S_S_S_S_S_S_S_S_S_S_S_S_S_S_S_S_S_S_S_S_S_S_S_S_S_S_S_S_S_S_S_S_S_S_S_S_S_S_S_S_S_S_S_S_S_S_S_S_S_S_S_S_S_S_S_S_S_S_S_S_S_S_S_S_S_S_S_S_S_S_S_S_S_S_S_S_S_S_S_S_S_S_S_S_S_S_S_S_S_S_S_S_S_S_S_S_S_S_S_S_S_S_S_S_S_S_S_S_S_S_S_S_S_S_S_S_S_S_S_S_S_S_S_S_S_S_S_S_S_S_S_S_S_S_S_S_S_S_S_S_S_S_S_S_S_S_S_S_S_S_S_S_S_S_S_S_S_S_S_S_S_S_S_S_S_S_S_S_S_S_S_S_S_S_S_S_S_S_S_S_S_S_S_S_S_S_S_S_S_S_S_S_S_S_S_S_S_S_S_S_S_S_S_S_S_S_S_S_S_S_S_S_S_S_S_S_S_S_S_S_S_S_S_S_S_S_S_S_S_S_S_S_S_S_S_S_S_S_S_S_S_S_S_S_S_S_S_S_S_S_S_S_S_S_S_S_S_S_S_S_S_S_S_S_S_S_S_S_S_S_S_S_S_S_S_S_S_S_S_S_S_S_S_S_S_S_S_S_S_S_S_S_S_S_S_S_S_S_S_S_S_S_S_S_S_S_S_S_S_S_S_S_S_S_S_S_S_S_S_S_S_S_S_S_S_S_S_S_S_S_S_S_S_S_S_S_S_S_S_S_S_S_S_S_S_S_S_S_S_S_S_S_S_S_S_S_S_S_S_S_S_S_S_S_S_S_S_S_S_S_S_S_S_S_S_S_S_S_S_S_S_S_S_S_S_S_S_S_S_S_S_S_S_S_S_S_S_S_S_S_S_S_S_S_S_S_S_S_S_S_S_S_S_S_S_S_S_S_S_S_S_S_S_S_S_S_S_S_S_S_S_S_S_S_S_S_S_S_S_S_S_S_S_S_S_S_S_S_S_S_S_S_S_S_S_S_S_S_S_S_S_S_S_S_S_S_S_S_S_S_S_S_S_S_S_S_S_S_S_S_S_S_S_S_S_S_S_S_S_S_S_S_S_S_S_S_S_S_S_S_S_S_S_S_S_S_S_S_S_S_S_S_S_S_S_S_S_S_S_S_S_S_S_S_S_S_S_S_S_S_S_S_S_S_S_S_S_S_S_S_S_S_S_S_S_S_S_S_S_S_S_S_S_S_S_S_S_S_S_S_S_S_S_S_S_S_S_S_S_S_S_S_S_S_S_S_S_S_S_S_S_S_S_S_S_S_S_S_S_S_S_S_S_S_S_S_S_S_S_S_S_S_S_S_S_S_S_S_S_S_S_S_S_S_S_S_S_S_S_S_S_S_S_S_S_S_S_S_S_S_S_S_S_S_S_S_S_S_S_S_S_S_S_S_S_S_S_S_S_S_S_S_S_S_S_S_S_S_S_S_S_S_S_S_S_S_S_S_S_S_S_S_S_S_S_S_S_S_S_S_S_S_S_S_S_S_S_S_S_S_S_S_S_S_S_S_S_S_S_S_S_S_S_S_S_S_S_S_S_S_S_S_S_S_S_S_S_S_S_S_S_S_S_S_S_S_S_S_S_S_S_S_S__param_631];
	ld.param.u64 	%rd633, [_Z4racePiS_S_S_S_S_S_S_S_S_S_S_S_S_S_S_S_S_S_S_S_S_S_S_S_S_S_S_S_S_S_S_S_S_S_S_S_S_S_S_S_S_S_S_S_S_S_S_S_S_S_S_S_S_S_S_S_S_S_S_S_S_S_S_S_S_S_S_S_S_S_S_S_S_S_S_S_S_S_S_S_S_S_S_S_S_S_S_S_S_S_S_S_S_S_S_S_S_S_S_S_S_S_S_S_S_S_S_S_S_S_S_S_S_S_S_S_S_S_S_S_S_S_S_S_S_S_S_S_S_S_S_S_S_S_S_S_S_S_S_S_S_S_S_S_S_S_S_S_S_S_S_S_S_S_S_S_S_S_S_S_S_S_S_S_S_S_S_S_S_S_S_S_S_S_S_S_S_S_S_S_S_S_S_S_S_S_S_S_S_S_S_S_S_S_S_S_S_S_S_S_S_S_S_S_S_S_S_S_S_S_S_S_S_S_S_S_S_S_S_S_S_S_S_S_S_S_S_S_S_S_S_S_S_S_S_S_S_S_S_S_S_S_S_S_S_S_S_S_S_S_S_S_S_S_S_S_S_S_S_S_S_S_S_S_S_S_S_S_S_S_S_S_S_S_S_S_S_S_S_S_S_S_S_S_S_S_S_S_S_S_S_S_S_S_S_S_S_S_S_S_S_S_S_S_S_S_S_S_S_S_S_S_S_S_S_S_S_S_S_S_S_S_S_S_S_S_S_S_S_S_S_S_S_S_S_S_S_S_S_S_S_S_S_S_S_S_S_S_S_S_S_S_S_S_S_S_S_S_S_S_S_S_S_S_S_S_S_S_S_S_S_S_S_S_S_S_S_S_S_S_S_S_S_S_S_S_S_S_S_S_S_S_S_S_S_S_S_S_S_S_S_S_S_S_S_S_S_S_S_S_S_S_S_S_S_S_S_S_S_S_S_S_S_S_S_S_S_S_S_S_S_S_S_S_S_S_S_S_S_S_S_S_S_S_S_S_S_S_S_S_S_S_S_S_S_S_S_S_S_S_S_S_S_S_S_S_S_S_S_S_S_S_S_S_S_S_S_S_S_S_S_S_S_S_S_S_S_S_S_S_S_S_S_S_S_S_S_S_S_S_S_S_S_S_S_S_S_S_S_S_S_S_S_S_S_S_S_S_S_S_S_S_S_S_S_S_S_S_S_S_S_S_S_S_S_S_S_S_S_S_S_S_S_S_S_S_S_S_S_S_S_S_S_S_S_S_S_S_S_S_S_S_S_S_S_S_S_S_S_S_S_S_S_S_S_S_S_S_S_S_S_S_S_S_S_S_S_S_S_S_S_S_S_S_S_S_S_S_S_S_S_S_S_S_S_S_S_S_S_S_S_S_S_S_S_S_S_S_S_S_S_S_S_S_S_S_S_S_S_S_S_S_S_S_S_S_S_S_S_S_S_S_S_S_S_S_S_S_S_S_S_S_S_S_S_S_S_S_S_S_S_S_S_S_S_S_S_S_S_S_S_S_S_S_S_S_S_S_S_S_S_S_S_S_S_S_S_S_S_S_S_S_S_S_S_S_S_S_S_S_S_S_S_S_S_S_S_S_S_S_S_S_S_S_S_S_S_S_S_S_S_S_S_S_S_S_S_S_S_S_S_S_S_S_S_S_S_S_S_S_S_S_S_S_S_S_S_S_S_S_S_S_S_S_S_S_S_S_S_S_S_S_S_S_S_S_S_S_S_S_S_S_S_S_S_S_S_S_S_S_S_S_S_S_S_S_S_S_S_S_S_S_S_S_S_S_S_S_S_S_S_S_S_S_S_S_S_S_S_S_S_S_S_S_S_S_S_S_S_S_S_S_S_S_S_S_S_S_S_S_S_S_S_S_S_S_S_S_S_S_S_S_S_S_S_S_S_S_S_S_S_S_S_S_S_S_S_S_S_S_S_S_S_S_S_S_S_S_S_S_S_S_S_S_S_S_S_S_S_S_S_S_S_S_S_S_S_S_S_S_S_S_S_S_S_S_S_S_S_S_S_S_S_S_S_S_S_S_S_S_S_S_S_S_S_S_S_S_S_S_S_S_S_S_S_S_S_S_S_S_S_S_S_S_S_S_S_S_S_S_S_S_S_S_S_S_S_S_S_S_S_S_S_S_S_S_S_S_S_S_S_S_S_S_S_S_S_S_S_S_S_S_S_S_S_S_S_S_S_S_S_S_S_S_S_S_S_S_S_S_S_S_S_S_S_S_S_S_S_S_S_S_S_S_S_S_S_S_S_S_S_S_S_S_S_S_S_S_S_S_S_S_S__param_632];
	ld.param.u64 	%rd634, [_Z4racePiS_S_S_S_S_S_S_S_S_S_S_S_S_S_S_S_S_S_S_S_S_S_S_S_S_S_S_S_S_S_S_S_S_S_S_S_S_S_S_S_S_S_S_S_S_S_S_S_S_S_S_S_S_S_S_S_S_S_S_S_S_S_S_S_S_S_S_S_S_S_S_S_S_S_S_S_S_S_S_S_S_S_S_S_S_S_S_S_S_S_S_S_S_S_S_S_S_S_S_S_S_S_S_S_S_S_S_S_S_S_S_S_S_S_S_S_S_S_S_S_S_S_S_S_S_S_S_S_S_S_S_S_S_S_S_S_S_S_S_S_S_S_S_S_S_S_S_S_S_S_S_S_S_S_S_S_S_S_S_S_S_S_S_S_S_S_S_S_S_S_S_S_S_S_S_S_S_S_S_S_S_S_S_S_S_S_S_S_S_S_S_S_S_S_S_S_S_S_S_S_S_S_S_S_S_S_S_S_S_S_S_S_S_S_S_S_S_S_S_S_S_S_S_S_S_S_S_S_S_S_S_S_S_S_S_S_S_S_S_S_S_S_S_S_S_S_S_S_S_S_S_S_S_S_S_S_S_S_S_S_S_S_S_S_S_S_S_S_S_S_S_S_S_S_S_S_S_S_S_S_S_S_S_S_S_S_S_S_S_S_S_S_S_S_S_S_S_S_S_S_S_S_S_S_S_S_S_S_S_S_S_S_S_S_S_S_S_S_S_S_S_S_S_S_S_S_S_S_S_S_S_S_S_S_S_S_S_S_S_S_S_S_S_S_S_S_S_S_S_S_S_S_S_S_S_S_S_S_S_S_S_S_S_S_S_S_S_S_S_S_S_S_S_S_S_S_S_S_S_S_S_S_S_S_S_S_S_S_S_S_S_S_S_S_S_S_S_S_S_S_S_S_S_S_S_S_S_S_S_S_S_S_S_S_S_S_S_S_S_S_S_S_S_S_S_S_S_S_S_S_S_S_S_S_S_S_S_S_S_S_S_S_S_S_S_S_S_S_S_S_S_S_S_S_S_S_S_S_S_S_S_S_S_S_S_S_S_S_S_S_S_S_S_S_S_S_S_S_S_S_S_S_S_S_S_S_S_S_S_S_S_S_S_S_S_S_S_S_S_S_S_S_S_S_S_S_S_S_S_S_S_S_S_S_S_S_S_S_S_S_S_S_S_S_S_S_S_S_S_S_S_S_S_S_S_S_S_S_S_S_S_S_S_S_S_S_S_S_S_S_S_S_S_S_S_S_S_S_S_S_S_S_S_S_S_S_S_S_S_S_S_S_S_S_S_S_S_S_S_S_S_S_S_S_S_S_S_S_S_S_S_S_S_S_S_S_S_S_S_S_S_S_S_S_S_S_S_S_S_S_S_S_S_S_S_S_S_S_S_S_S_S_S_S_S_S_S_S_S_S_S_S_S_S_S_S_S_S_S_S_S_S_S_S_S_S_S_S_S_S_S_S_S_S_S_S_S_S_S_S_S_S_S_S_S_S_S_S_S_S_S_S_S_S_S_S_S_S_S_S_S_S_S_S_S_S_S_S_S_S_S_S_S_S_S_S_S_S_S_S_S_S_S_S_S_S_S_S_S_S_S_S_S_S_S_S_S_S_S_S_S_S_S_S_S_S_S_S_S_S_S_S_S_S_S_S_S_S_S_S_S_S_S_S_S_S_S_S_S_S_S_S_S_S_S_S_S_S_S_S_S_S_S_S_S_S_S_S_S_S_S_S_S_S_S_S_S_S_S_S_S_S_S_S_S_S_S_S_S_S_S_S_S_S_S_S_S_S_S_S_S_S_S_S_S_S_S_S_S_S_S_S_S_S_S_S_S_S_S_S_S_S_S_S_S_S_S_S_S_S_S_S_S_S_S_S_S_S_S_S_S_S_S_S_S_S_S_S_S_S_S_S_S_S_S_S_S_S_S_S_S_S_S_S_S_S_S_S_S_S_S_S_S_S_S_S_S_S_S_S_S_S_S_S_S_S_S_S_S_S_S_S_S_S_S_S_S_S_S_S_S_S_S_S_S_S_S_S_S_S_S_S_S_S_S_S_S_S_S_S_S_S_S_S_S_S_S_S_S_S_S_S_S_S_S_S_S_S_S_S_S_S_S_S_S_S_S_S_S_S_S_S_S_S_S_S_S_S_S_S_S_S_S_S_S_S_S_S_S_S_S_S_S_S_S_S_S_S_S_S_S_S_S_S_S_S_S_S_S_S_S_S_S_S_S_S_S_S_S_S_S_S_S_S_S_S_S_S_S_S_S_S_S_S_S_S_S_S_S_S_S_S_S__param_633];
	ld.param.u64 	%rd635, [_Z4racePiS_S_S_S_S_S_S_S_S_S_S_S_S_S_S_S_S_S_S_S_S_S_S_S_S_S_S_S_S_S_S_S_S_S_S_S_S_S_S_S_S_S_S_S_S_S_S_S_S_S_S_S_S_S_S_S_S_S_S_S_S_S_S_S_S_S_S_S_S_S_S_S_S_S_S_S_S_S_S_S_S_S_S_S_S_S_S_S_S_S_S_S_S_S_S_S_S_S_S_S_S_S_S_S_S_S_S_S_S_S_S_S_S_S_S_S_S_S_S_S_S_S_S_S_S_S_S_S_S_S_S_S_S_S_S_S_S_S_S_S_S_S_S_S_S_S_S_S_S_S_S_S_S_S_S_S_S_S_S_S_S_S_S_S_S_S_S_S_S_S_S_S_S_S_S_S_S_S_S_S_S_S_S_S_S_S_S_S_S_S_S_S_S_S_S_S_S_S_S_S_S_S_S_S_S_S_S_S_S_S_S_S_S_S_S_S_S_S_S_S_S_S_S_S_S_S_S_S_S_S_S_S_S_S_S_S_S_S_S_S_S_S_S_S_S_S_S_S_S_S_S_S_S_S_S_S_S_S_S_S_S_S_S_S_S_S_S_S_S_S_S_S_S_S_S_S_S_S_S_S_S_S_S_S_S_S_S_S_S_S_S_S_S_S_S_S_S_S_S_S_S_S_S_S_S_S_S_S_S_S_S_S_S_S_S_S_S_S_S_S_S_S_S_S_S_S_S_S_S_S_S_S_S_S_S_S_S_S_S_S_S_S_S_S_S_S_S_S_S_S_S_S_S_S_S_S_S_S_S_S_S_S_S_S_S_S_S_S_S_S_S_S_S_S_S_S_S_S_S_S_S_S_S_S_S_S_S_S_S_S_S_S_S_S_S_S_S_S_S_S_S_S_S_S_S_S_S_S_S_S_S_S_S_S_S_S_S_S_S_S_S_S_S_S_S_S_S_S_S_S_S_S_S_S_S_S_S_S_S_S_S_S_S_S_S_S_S_S_S_S_S_S_S_S_S_S_S_S_S_S_S_S_S_S_S_S_S_S_S_S_S_S_S_S_S_S_S_S_S_S_S_S_S_S_S_S_S_S_S_S_S_S_S_S_S_S_S_S_S_S_S_S_S_S_S_S_S_S_S_S_S_S_S_S_S_S_S_S_S_S_S_S_S_S_S_S_S_S_S_S_S_S_S_S_S_S_S_S_S_S_S_S_S_S_S_S_S_S_S_S_S_S_S_S_S_S_S_S_S_S_S_S_S_S_S_S_S_S_S_S_S_S_S_S_S_S_S_S_S_S_S_S_S_S_S_S_S_S_S_S_S_S_S_S_S_S_S_S_S_S_S_S_S_S_S_S_S_S_S_S_S_S_S_S_S_S_S_S_S_S_S_S_S_S_S_S_S_S_S_S_S_S_S_S_S_S_S_S_S_S_S_S_S_S_S_S_S_S_S_S_S_S_S_S_S_S_S_S_S_S_S_S_S_S_S_S_S_S_S_S_S_S_S_S_S_S_S_S_S_S_S_S_S_S_S_S_S_S_S_S_S_S_S_S_S_S_S_S_S_S_S_S_S_S_S_S_S_S_S_S_S_S_S_S_S_S_S_S_S_S_S_S_S_S_S_S_S_S_S_S_S_S_S_S_S_S_S_S_S_S_S_S_S_S_S_S_S_S_S_S_S_S_S_S_S_S_S_S_S_S_S_S_S_S_S_S_S_S_S_S_S_S_S_S_S_S_S_S_S_S_S_S_S_S_S_S_S_S_S_S_S_S_S_S_S_S_S_S_S_S_S_S_S_S_S_S_S_S_S_S_S_S_S_S_S_S_S_S_S_S_S_S_S_S_S_S_S_S_S_S_S_S_S_S_S_S_S_S_S_S_S_S_S_S_S_S_S_S_S_S_S_S_S_S_S_S_S_S_S_S_S_S_S_S_S_S_S_S_S_S_S_S_S_S_S_S_S_S_S_S_S_S_S_S_S_S_S_S_S_S_S_S_S_S_S_S_S_S_S_S_S_S_S_S_S_S_S_S_S_S_S_S_S_S_S_S_S_S_S_S_S_S_S_S_S_S_S_S_S_S_S_S_S_S_S_S_S_S_S_S_S_S_S_S_S_S_S_S_S_S_S_S_S_S_S_S_S_S_S_S_S_S_S_S_S_S_S_S_S_S_S_S_S_S_S_S_S_S_S_S_S_S_S_S_S_S_S_S_S_S_S_S_S_S_S_S_S_S_S_S_S_S_S_S_S_S_S_S_S_S_S_S_S_S_S_S_S_S_S_S_S_S_S__param_634];
	ld.param.u64 	%rd636, [_Z4racePiS_S_S_S_S_S_S_S_S_S_S_S_S_S_S_S_S_S_S_S_S_S_S_S_S_S_S_S_S_S_S_S_S_S_S_S_S_S_S_S_S_S_S_S_S_S_S_S_S_S_S_S_S_S_S_S_S_S_S_S_S_S_S_S_S_S_S_S_S_S_S_S_S_S_S_S_S_S_S_S_S_S_S_S_S_S_S_S_S_S_S_S_S_S_S_S_S_S_S_S_S_S_S_S_S_S_S_S_S_S_S_S_S_S_S_S_S_S_S_S_S_S_S_S_S_S_S_S_S_S_S_S_S_S_S_S_S_S_S_S_S_S_S_S_S_S_S_S_S_S_S_S_S_S_S_S_S_S_S_S_S_S_S_S_S_S_S_S_S_S_S_S_S_S_S_S_S_S_S_S_S_S_S_S_S_S_S_S_S_S_S_S_S_S_S_S_S_S_S_S_S_S_S_S_S_S_S_S_S_S_S_S_S_S_S_S_S_S_S_S_S_S_S_S_S_S_S_S_S_S_S_S_S_S_S_S_S_S_S_S_S_S_S_S_S_S_S_S_S_S_S_S_S_S_S_S_S_S_S_S_S_S_S_S_S_S_S_S_S_S_S_S_S_S_S_S_S_S_S_S_S_S_S_S_S_S_S_S_S_S_S_S_S_S_S_S_S_S_S_S_S_S_S_S_S_S_S_S_S_S_S_S_S_S_S_S_S_S_S_S_S_S_S_S_S_S_S_S_S_S_S_S_S_S_S_S_S_S_S_S_S_S_S_S_S_S_S_S_S_S_S_S_S_S_S_S_S_S_S_S_S_S_S_S_S_S_S_S_S_S_S_S_S_S_S_S_S_S_S_S_S_S_S_S_S_S_S_S_S_S_S_S_S_S_S_S_S_S_S_S_S_S_S_S_S_S_S_S_S_S_S_S_S_S_S_S_S_S_S_S_S_S_S_S_S_S_S_S_S_S_S_S_S_S_S_S_S_S_S_S_S_S_S_S_S_S_S_S_S_S_S_S_S_S_S_S_S_S_S_S_S_S_S_S_S_S_S_S_S_S_S_S_S_S_S_S_S_S_S_S_S_S_S_S_S_S_S_S_S_S_S_S_S_S_S_S_S_S_S_S_S_S_S_S_S_S_S_S_S_S_S_S_S_S_S_S_S_S_S_S_S_S_S_S_S_S_S_S_S_S_S_S_S_S_S_S_S_S_S_S_S_S_S_S_S_S_S_S_S_S_S_S_S_S_S_S_S_S_S_S_S_S_S_S_S_S_S_S_S_S_S_S_S_S_S_S_S_S_S_S_S_S_S_S_S_S_S_S_S_S_S_S_S_S_S_S_S_S_S_S_S_S_S_S_S_S_S_S_S_S_S_S_S_S_S_S_S_S_S_S_S_S_S_S_S_S_S_S_S_S_S_S_S_S_S_S_S_S_S_S_S_S_S_S_S_S_S_S_S_S_S_S_S_S_S_S_S_S_S_S_S_S_S_S_S_S_S_S_S_S_S_S_S_S_S_S_S_S_S_S_S_S_S_S_S_S_S_S_S_S_S_S_S_S_S_S_S_S_S_S_S_S_S_S_S_S_S_S_S_S_S_S_S_S_S_S_S_S_S_S_S_S_S_S_S_S_S_S_S_S_S_S_S_S_S_S_S_S_S_S_S_S_S_S_S_S_S_S_S_S_S_S_S_S_S_S_S_S_S_S_S_S_S_S_S_S_S_S_S_S_S_S_S_S_S_S_S_S_S_S_S_S_S_S_S_S_S_S_S_S_S_S_S_S_S_S_S_S_S_S_S_S_S_S_S_S_S_S_S_S_S_S_S_S_S_S_S_S_S_S_S_S_S_S_S_S_S_S_S_S_S_S_S_S_S_S_S_S_S_S_S_S_S_S_S_S_S_S_S_S_S_S_S_S_S_S_S_S_S_S_S_S_S_S_S_S_S_S_S_S_S_S_S_S_S_S_S_S_S_S_S_S_S_S_S_S_S_S_S_S_S_S_S_S_S_S_S_S_S_S_S_S_S_S_S_S_S_S_S_S_S_S_S_S_S_S_S_S_S_S_S_S_S_S_S_S_S_S_S_S_S_S_S_S_S_S_S_S_S_S_S_S_S_S_S_S_S_S_S_S_S_S_S_S_S_S_S_S_S_S_S_S_S_S_S_S_S_S_S_S_S_S_S_S_S_S_S_S_S_S_S_S_S_S_S_S_S_S_S_S_S_S_S_S_S_S_S_S_S_S_S_S_S_S_S_S_S_S_S_S_S_S_S_S_S_S_S_S_S_S_S_S_S__param_635];
	ld.param.u64 	%rd637, [_Z4racePiS_S_S_S_S_S_S_S_S_S_S_S_S_S_S_S_S_S_S_S_S_S_S_S_S_S_S_S_S_S_S_S_S_S_S_S_S_S_S_S_S_S_S_S_S_S_S_S_S_S_S_S_S_S_S_S_S_S_S_S_S_S_S_S_S_S_S_S_S_S_S_S_S_S_S_S_S_S_S_S_S_S_S_S_S_S_S_S_S_S_S_S_S_S_S_S_S_S_S_S_S_S_S_S_S_S_S_S_S_S_S_S_S_S_S_S_S_S_S_S_S_S_S_S_S_S_S_S_S_S_S_S_S_S_S_S_S_S_S_S_S_S_S_S_S_S_S_S_S_S_S_S_S_S_S_S_S_S_S_S_S_S_S_S_S_S_S_S_S_S_S_S_S_S_S_S_S_S_S_S_S_S_S_S_S_S_S_S_S_S_S_S_S_S_S_S_S_S_S_S_S_S_S_S_S_S_S_S_S_S_S_S_S_S_S_S_S_S_S_S_S_S_S_S_S_S_S_S_S_S_S_S_S_S_S_S_S_S_S_S_S_S_S_S_S_S_S_S_S_S_S_S_S_S_S_S_S_S_S_S_S_S_S_S_S_S_S_S_S_S_S_S_S_S_S_S_S_S_S_S_S_S_S_S_S_S_S_S_S_S_S_S_S_S_S_S_S_S_S_S_S_S_S_S_S_S_S_S_S_S_S_S_S_S_S_S_S_S_S_S_S_S_S_S_S_S_S_S_S_S_S_S_S_S_S_S_S_S_S_S_S_S_S_S_S_S_S_S_S_S_S_S_S_S_S_S_S_S_S_S_S_S_S_S_S_S_S_S_S_S_S_S_S_S_S_S_S_S_S_S_S_S_S_S_S_S_S_S_S_S_S_S_S_S_S_S_S_S_S_S_S_S_S_S_S_S_S_S_S_S_S_S_S_S_S_S_S_S_S_S_S_S_S_S_S_S_S_S_S_S_S_S_S_S_S_S_S_S_S_S_S_S_S_S_S_S_S_S_S_S_S_S_S_S_S_S_S_S_S_S_S_S_S_S_S_S_S_S_S_S_S_S_S_S_S_S_S_S_S_S_S_S_S_S_S_S_S_S_S_S_S_S_S_S_S_S_S_S_S_S_S_S_S_S_S_S_S_S_S_S_S_S_S_S_S_S_S_S_S_S_S_S_S_S_S_S_S_S_S_S_S_S_S_S_S_S_S_S_S_S_S_S_S_S_S_S_S_S_S_S_S_S_S_S_S_S_S_S_S_S_S_S_S_S_S_S_S_S_S_S_S_S_S_S_S_S_S_S_S_S_S_S_S_S_S_S_S_S_S_S_S_S_S_S_S_S_S_S_S_S_S_S_S_S_S_S_S_S_S_S_S_S_S_S_S_S_S_S_S_S_S_S_S_S_S_S_S_S_S_S_S_S_S_S_S_S_S_S_S_S_S_S_S_S_S_S_S_S_S_S_S_S_S_S_S_S_S_S_S_S_S_S_S_S_S_S_S_S_S_S_S_S_S_S_S_S_S_S_S_S_S_S_S_S_S_S_S_S_S_S_S_S_S_S_S_S_S_S_S_S_S_S_S_S_S_S_S_S_S_S_S_S_S_S_S_S_S_S_S_S_S_S_S_S_S_S_S_S_S_S_S_S_S_S_S_S_S_S_S_S_S_S_S_S_S_S_S_S_S_S_S_S_S_S_S_S_S_S_S_S_S_S_S_S_S_S_S_S_S_S_S_S_S_S_S_S_S_S_S_S_S_S_S_S_S_S_S_S_S_S_S_S_S_S_S_S_S_S_S_S_S_S_S_S_S_S_S_S_S_S_S_S_S_S_S_S_S_S_S_S_S_S_S_S_S_S_S_S_S_S_S_S_S_S_S_S_S_S_S_S_S_S_S_S_S_S_S_S_S_S_S_S_S_S_S_S_S_S_S_S_S_S_S_S_S_S_S_S_S_S_S_S_S_S_S_S_S_S_S_S_S_S_S_S_S_S_S_S_S_S_S_S_S_S_S_S_S_S_S_S_S_S_S_S_S_S_S_S_S_S_S_S_S_S_S_S_S_S_S_S_S_S_S_S_S_S_S_S_S_S_S_S_S_S_S_S_S_S_S_S_S_S_S_S_S_S_S_S_S_S_S_S_S_S_S_S_S_S_S_S_S_S_S_S_S_S_S_S_S_S_S_S_S_S_S_S_S_S_S_S_S_S_S_S_S_S_S_S_S_S_S_S_S_S_S_S_S_S_S_S_S_S_S_S_S_S_S_S_S_S_S_S_S_S_S_S_S_S_S_S_S_S_S__param_636];
	ld.param.u64 	%rd638, [_Z4racePiS_S_S_S_S_S_S_S_S_S_S_S_S_S_S_S_S_S_S_S_S_S_S_S_S_S_S_S_S_S_S_S_S_S_S_S_S_S_S_S_S_S_S_S_S_S_S_S_S_S_S_S_S_S_S_S_S_S_S_S_S_S_S_S_S_S_S_S_S_S_S_S_S_S_S_S_S_S_S_S_S_S_S_S_S_S_S_S_S_S_S_S_S_S_S_S_S_S_S_S_S_S_S_S_S_S_S_S_S_S_S_S_S_S_S_S_S_S_S_S_S_S_S_S_S_S_S_S_S_S_S_S_S_S_S_S_S_S_S_S_S_S_S_S_S_S_S_S_S_S_S_S_S_S_S_S_S_S_S_S_S_S_S_S_S_S_S_S_S_S_S_S_S_S_S_S_S_S_S_S_S_S_S_S_S_S_S_S_S_S_S_S_S_S_S_S_S_S_S_S_S_S_S_S_S_S_S_S_S_S_S_S_S_S_S_S_S_S_S_S_S_S_S_S_S_S_S_S_S_S_S_S_S_S_S_S_S_S_S_S_S_S_S_S_S_S_S_S_S_S_S_S_S_S_S_S_S_S_S_S_S_S_S_S_S_S_S_S_S_S_S_S_S_S_S_S_S_S_S_S_S_S_S_S_S_S_S_S_S_S_S_S_S_S_S_S_S_S_S_S_S_S_S_S_S_S_S_S_S_S_S_S_S_S_S_S_S_S_S_S_S_S_S_S_S_S_S_S_S_S_S_S_S_S_S_S_S_S_S_S_S_S_S_S_S_S_S_S_S_S_S_S_S_S_S_S_S_S_S_S_S_S_S_S_S_S_S_S_S_S_S_S_S_S_S_S_S_S_S_S_S_S_S_S_S_S_S_S_S_S_S_S_S_S_S_S_S_S_S_S_S_S_S_S_S_S_S_S_S_S_S_S_S_S_S_S_S_S_S_S_S_S_S_S_S_S_S_S_S_S_S_S_S_S_S_S_S_S_S_S_S_S_S_S_S_S_S_S_S_S_S_S_S_S_S_S_S_S_S_S_S_S_S_S_S_S_S_S_S_S_S_S_S_S_S_S_S_S_S_S_S_S_S_S_S_S_S_S_S_S_S_S_S_S_S_S_S_S_S_S_S_S_S_S_S_S_S_S_S_S_S_S_S_S_S_S_S_S_S_S_S_S_S_S_S_S_S_S_S_S_S_S_S_S_S_S_S_S_S_S_S_S_S_S_S_S_S_S_S_S_S_S_S_S_S_S_S_S_S_S_S_S_S_S_S_S_S_S_S_S_S_S_S_S_S_S_S_S_S_S_S_S_S_S_S_S_S_S_S_S_S_S_S_S_S_S_S_S_S_S_S_S_S_S_S_S_S_S_S_S_S_S_S_S_S_S_S_S_S_S_S_S_S_S_S_S_S_S_S_S_S_S_S_S_S_S_S_S_S_S_S_S_S_S_S_S_S_S_S_S_S_S_S_S_S_S_S_S_S_S_S_S_S_S_S_S_S_S_S_S_S_S_S_S_S_S_S_S_S_S_S_S_S_S_S_S_S_S_S_S_S_S_S_S_S_S_S_S_S_S_S_S_S_S_S_S_S_S_S_S_S_S_S_S_S_S_S_S_S_S_S_S_S_S_S_S_S_S_S_S_S_S_S_S_S_S_S_S_S_S_S_S_S_S_S_S_S_S_S_S_S_S_S_S_S_S_S_S_S_S_S_S_S_S_S_S_S_S_S_S_S_S_S_S_S_S_S_S_S_S_S_S_S_S_S_S_S_S_S_S_S_S_S_S_S_S_S_S_S_S_S_S_S_S_S_S_S_S_S_S_S_S_S_S_S_S_S_S_S_S_S_S_S_S_S_S_S_S_S_S_S_S_S_S_S_S_S_S_S_S_S_S_S_S_S_S_S_S_S_S_S_S_S_S_S_S_S_S_S_S_S_S_S_S_S_S_S_S_S_S_S_S_S_S_S_S_S_S_S_S_S_S_S_S_S_S_S_S_S_S_S_S_S_S_S_S_S_S_S_S_S_S_S_S_S_S_S_S_S_S_S_S_S_S_S_S_S_S_S_S_S_S_S_S_S_S_S_S_S_S_S_S_S_S_S_S_S_S_S_S_S_S_S_S_S_S_S_S_S_S_S_S_S_S_S_S_S_S_S_S_S_S_S_S_S_S_S_S_S_S_S_S_S_S_S_S_S_S_S_S_S_S_S_S_S_S_S_S_S_S_S_S_S_S_S_S_S_S_S_S_S_S_S_S_S_S_S_S_S_S_S_S_S_S_S_S_S_S_S_S_S_S_S__param_637];
	ld.param.u64 	%rd639, [_Z4racePiS_S_S_S_S_S_S_S_S_S_S_S_S_S_S_S_S_S_S_S_S_S_S_S_S_S_S_S_S_S_S_S_S_S_S_S_S_S_S_S_S_S_S_S_S_S_S_S_S_S_S_S_S_S_S_S_S_S_S_S_S_S_S_S_S_S_S_S_S_S_S_S_S_S_S_S_S_S_S_S_S_S_S_S_S_S_S_S_S_S_S_S_S_S_S_S_S_S_S_S_S_S_S_S_S_S_S_S_S_S_S_S_S_S_S_S_S_S_S_S_S_S_S_S_S_S_S_S_S_S_S_S_S_S_S_S_S_S_S_S_S_S_S_S_S_S_S_S_S_S_S_S_S_S_S_S_S_S_S_S_S_S_S_S_S_S_S_S_S_S_S_S_S_S_S_S_S_S_S_S_S_S_S_S_S_S_S_S_S_S_S_S_S_S_S_S_S_S_S_S_S_S_S_S_S_S_S_S_S_S_S_S_S_S_S_S_S_S_S_S_S_S_S_S_S_S_S_S_S_S_S_S_S_S_S_S_S_S_S_S_S_S_S_S_S_S_S_S_S_S_S_S_S_S_S_S_S_S_S_S_S_S_S_S_S_S_S_S_S_S_S_S_S_S_S_S_S_S_S_S_S_S_S_S_S_S_S_S_S_S_S_S_S_S_S_S_S_S_S_S_S_S_S_S_S_S_S_S_S_S_S_S_S_S_S_S_S_S_S_S_S_S_S_S_S_S_S_S_S_S_S_S_S_S_S_S_S_S_S_S_S_S_S_S_S_S_S_S_S_S_S_S_S_S_S_S_S_S_S_S_S_S_S_S_S_S_S_S_S_S_S_S_S_S_S_S_S_S_S_S_S_S_S_S_S_S_S_S_S_S_S_S_S_S_S_S_S_S_S_S_S_S_S_S_S_S_S_S_S_S_S_S_S_S_S_S_S_S_S_S_S_S_S_S_S_S_S_S_S_S_S_S_S_S_S_S_S_S_S_S_S_S_S_S_S_S_S_S_S_S_S_S_S_S_S_S_S_S_S_S_S_S_S_S_S_S_S_S_S_S_S_S_S_S_S_S_S_S_S_S_S_S_S_S_S_S_S_S_S_S_S_S_S_S_S_S_S_S_S_S_S_S_S_S_S_S_S_S_S_S_S_S_S_S_S_S_S_S_S_S_S_S_S_S_S_S_S_S_S_S_S_S_S_S_S_S_S_S_S_S_S_S_S_S_S_S_S_S_S_S_S_S_S_S_S_S_S_S_S_S_S_S_S_S_S_S_S_S_S_S_S_S_S_S_S_S_S_S_S_S_S_S_S_S_S_S_S_S_S_S_S_S_S_S_S_S_S_S_S_S_S_S_S_S_S_S_S_S_S_S_S_S_S_S_S_S_S_S_S_S_S_S_S_S_S_S_S_S_S_S_S_S_S_S_S_S_S_S_S_S_S_S_S_S_S_S_S_S_S_S_S_S_S_S_S_S_S_S_S_S_S_S_S_S_S_S_S_S_S_S_S_S_S_S_S_S_S_S_S_S_S_S_S_S_S_S_S_S_S_S_S_S_S_S_S_S_S_S_S_S_S_S_S_S_S_S_S_S_S_S_S_S_S_S_S_S_S_S_S_S_S_S_S_S_S_S_S_S_S_S_S_S_S_S_S_S_S_S_S_S_S_S_S_S_S_S_S_S_S_S_S_S_S_S_S_S_S_S_S_S_S_S_S_S_S_S_S_S_S_S_S_S_S_S_S_S_S_S_S_S_S_S_S_S_S_S_S_S_S_S_S_S_S_S_S_S_S_S_S_S_S_S_S_S_S_S_S_S_S_S_S_S_S_S_S_S_S_S_S_S_S_S_S_S_S_S_S_S_S_S_S_S_S_S_S_S_S_S_S_S_S_S_S_S_S_S_S_S_S_S_S_S_S_S_S_S_S_S_S_S_S_S_S_S_S_S_S_S_S_S_S_S_S_S_S_S_S_S_S_S_S_S_S_S_S_S_S_S_S_S_S_S_S_S_S_S_S_S_S_S_S_S_S_S_S_S_S_S_S_S_S_S_S_S_S_S_S_S_S_S_S_S_S_S_S_S_S_S_S_S_S_S_S_S_S_S_S_S_S_S_S_S_S_S_S_S_S_S_S_S_S_S_S_S_S_S_S_S_S_S_S_S_S_S_S_S_S_S_S_S_S_S_S_S_S_S_S_S_S_S_S_S_S_S_S_S_S_S_S_S_S_S_S_S_S_S_S_S_S_S_S_S_S_S_S_S_S_S_S_S_S_S_S_S_S_S_S_S_S_S_S_S_S__param_638];
	ld.param.u64 	%rd640, [_Z4racePiS_S_S_S_S_S_S_S_S_S_S_S_S_S_S_S_S_S_S_S_S_S_S_S_S_S_S_S_S_S_S_S_S_S_S_S_S_S_S_S_S_S_S_S_S_S_S_S_S_S_S_S_S_S_S_S_S_S_S_S_S_S_S_S_S_S_S_S_S_S_S_S_S_S_S_S_S_S_S_S_S_S_S_S_S_S_S_S_S_S_S_S_S_S_S_S_S_S_S_S_S_S_S_S_S_S_S_S_S_S_S_S_S_S_S_S_S_S_S_S_S_S_S_S_S_S_S_S_S_S_S_S_S_S_S_S_S_S_S_S_S_S_S_S_S_S_S_S_S_S_S_S_S_S_S_S_S_S_S_S_S_S_S_S_S_S_S_S_S_S_S_S_S_S_S_S_S_S_S_S_S_S_S_S_S_S_S_S_S_S_S_S_S_S_S_S_S_S_S_S_S_S_S_S_S_S_S_S_S_S_S_S_S_S_S_S_S_S_S_S_S_S_S_S_S_S_S_S_S_S_S_S_S_S_S_S_S_S_S_S_S_S_S_S_S_S_S_S_S_S_S_S_S_S_S_S_S_S_S_S_S_S_S_S_S_S_S_S_S_S_S_S_S_S_S_S_S_S_S_S_S_S_S_S_S_S_S_S_S_S_S_S_S_S_S_S_S_S_S_S_S_S_S_S_S_S_S_S_S_S_S_S_S_S_S_S_S_S_S_S_S_S_S_S_S_S_S_S_S_S_S_S_S_S_S_S_S_S_S_S_S_S_S_S_S_S_S_S_S_S_S_S_S_S_S_S_S_S_S_S_S_S_S_S_S_S_S_S_S_S_S_S_S_S_S_S_S_S_S_S_S_S_S_S_S_S_S_S_S_S_S_S_S_S_S_S_S_S_S_S_S_S_S_S_S_S_S_S_S_S_S_S_S_S_S_S_S_S_S_S_S_S_S_S_S_S_S_S_S_S_S_S_S_S_S_S_S_S_S_S_S_S_S_S_S_S_S_S_S_S_S_S_S_S_S_S_S_S_S_S_S_S_S_S_S_S_S_S_S_S_S_S_S_S_S_S_S_S_S_S_S_S_S_S_S_S_S_S_S_S_S_S_S_S_S_S_S_S_S_S_S_S_S_S_S_S_S_S_S_S_S_S_S_S_S_S_S_S_S_S_S_S_S_S_S_S_S_S_S_S_S_S_S_S_S_S_S_S_S_S_S_S_S_S_S_S_S_S_S_S_S_S_S_S_S_S_S_S_S_S_S_S_S_S_S_S_S_S_S_S_S_S_S_S_S_S_S_S_S_S_S_S_S_S_S_S_S_S_S_S_S_S_S_S_S_S_S_S_S_S_S_S_S_S_S_S_S_S_S_S_S_S_S_S_S_S_S_S_S_S_S_S_S_S_S_S_S_S_S_S_S_S_S_S_S_S_S_S_S_S_S_S_S_S_S_S_S_S_S_S_S_S_S_S_S_S_S_S_S_S_S_S_S_S_S_S_S_S_S_S_S_S_S_S_S_S_S_S_S_S_S_S_S_S_S_S_S_S_S_S_S_S_S_S_S_S_S_S_S_S_S_S_S_S_S_S_S_S_S_S_S_S_S_S_S_S_S_S_S_S_S_S_S_S_S_S_S_S_S_S_S_S_S_S_S_S_S_S_S_S_S_S_S_S_S_S_S_S_S_S_S_S_S_S_S_S_S_S_S_S_S_S_S_S_S_S_S_S_S_S_S_S_S_S_S_S_S_S_S_S_S_S_S_S_S_S_S_S_S_S_S_S_S_S_S_S_S_S_S_S_S_S_S_S_S_S_S_S_S_S_S_S_S_S_S_S_S_S_S_S_S_S_S_S_S_S_S_S_S_S_S_S_S_S_S_S_S_S_S_S_S_S_S_S_S_S_S_S_S_S_S_S_S_S_S_S_S_S_S_S_S_S_S_S_S_S_S_S_S_S_S_S_S_S_S_S_S_S_S_S_S_S_S_S_S_S_S_S_S_S_S_S_S_S_S_S_S_S_S_S_S_S_S_S_S_S_S_S_S_S_S_S_S_S_S_S_S_S_S_S_S_S_S_S_S_S_S_S_S_S_S_S_S_S_S_S_S_S_S_S_S_S_S_S_S_S_S_S_S_S_S_S_S_S_S_S_S_S_S_S_S_S_S_S_S_S_S_S_S_S_S_S_S_S_S_S_S_S_S_S_S_S_S_S_S_S_S_S_S_S_S_S_S_S_S_S_S_S_S_S_S_S_S_S_S_S_S_S_S_S_S_S_S_S_S_S_S_S_S_S_S_S_S__param_639];
	ld.param.u64 	%rd641, [_Z4racePiS_S_S_S_S_S_S_S_S_S_S_S_S_S_S_S_S_S_S_S_S_S_S_S_S_S_S_S_S_S_S_S_S_S_S_S_S_S_S_S_S_S_S_S_S_S_S_S_S_S_S_S_S_S_S_S_S_S_S_S_S_S_S_S_S_S_S_S_S_S_S_S_S_S_S_S_S_S_S_S_S_S_S_S_S_S_S_S_S_S_S_S_S_S_S_S_S_S_S_S_S_S_S_S_S_S_S_S_S_S_S_S_S_S_S_S_S_S_S_S_S_S_S_S_S_S_S_S_S_S_S_S_S_S_S_S_S_S_S_S_S_S_S_S_S_S_S_S_S_S_S_S_S_S_S_S_S_S_S_S_S_S_S_S_S_S_S_S_S_S_S_S_S_S_S_S_S_S_S_S_S_S_S_S_S_S_S_S_S_S_S_S_S_S_S_S_S_S_S_S_S_S_S_S_S_S_S_S_S_S_S_S_S_S_S_S_S_S_S_S_S_S_S_S_S_S_S_S_S_S_S_S_S_S_S_S_S_S_S_S_S_S_S_S_S_S_S_S_S_S_S_S_S_S_S_S_S_S_S_S_S_S_S_S_S_S_S_S_S_S_S_S_S_S_S_S_S_S_S_S_S_S_S_S_S_S_S_S_S_S_S_S_S_S_S_S_S_S_S_S_S_S_S_S_S_S_S_S_S_S_S_S_S_S_S_S_S_S_S_S_S_S_S_S_S_S_S_S_S_S_S_S_S_S_S_S_S_S_S_S_S_S_S_S_S_S_S_S_S_S_S_S_S_S_S_S_S_S_S_S_S_S_S_S_S_S_S_S_S_S_S_S_S_S_S_S_S_S_S_S_S_S_S_S_S_S_S_S_S_S_S_S_S_S_S_S_S_S_S_S_S_S_S_S_S_S_S_S_S_S_S_S_S_S_S_S_S_S_S_S_S_S_S_S_S_S_S_S_S_S_S_S_S_S_S_S_S_S_S_S_S_S_S_S_S_S_S_S_S_S_S_S_S_S_S_S_S_S_S_S_S_S_S_S_S_S_S_S_S_S_S_S_S_S_S_S_S_S_S_S_S_S_S_S_S_S_S_S_S_S_S_S_S_S_S_S_S_S_S_S_S_S_S_S_S_S_S_S_S_S_S_S_S_S_S_S_S_S_S_S_S_S_S_S_S_S_S_S_S_S_S_S_S_S_S_S_S_S_S_S_S_S_S_S_S_S_S_S_S_S_S_S_S_S_S_S_S_S_S_S_S_S_S_S_S_S_S_S_S_S_S_S_S_S_S_S_S_S_S_S_S_S_S_S_S_S_S_S_S_S_S_S_S_S_S_S_S_S_S_S_S_S_S_S_S_S_S_S_S_S_S_S_S_S_S_S_S_S_S_S_S_S_S_S_S_S_S_S_S_S_S_S_S_S_S_S_S_S_S_S_S_S_S_S_S_S_S_S_S_S_S_S_S_S_S_S_S_S_S_S_S_S_S_S_S_S_S_S_S_S_S_S_S_S_S_S_S_S_S_S_S_S_S_S_S_S_S_S_S_S_S_S_S_S_S_S_S_S_S_S_S_S_S_S_S_S_S_S_S_S_S_S_S_S_S_S_S_S_S_S_S_S_S_S_S_S_S_S_S_S_S_S_S_S_S_S_S_S_S_S_S_S_S_S_S_S_S_S_S_S_S_S_S_S_S_S_S_S_S_S_S_S_S_S_S_S_S_S_S_S_S_S_S_S_S_S_S_S_S_S_S_S_S_S_S_S_S_S_S_S_S_S_S_S_S_S_S_S_S_S_S_S_S_S_S_S_S_S_S_S_S_S_S_S_S_S_S_S_S_S_S_S_S_S_S_S_S_S_S_S_S_S_S_S_S_S_S_S_S_S_S_S_S_S_S_S_S_S_S_S_S_S_S_S_S_S_S_S_S_S_S_S_S_S_S_S_S_S_S_S_S_S_S_S_S_S_S_S_S_S_S_S_S_S_S_S_S_S_S_S_S_S_S_S_S_S_S_S_S_S_S_S_S_S_S_S_S_S_S_S_S_S_S_S_S_S_S_S_S_S_S_S_S_S_S_S_S_S_S_S_S_S_S_S_S_S_S_S_S_S_S_S_S_S_S_S_S_S_S_S_S_S_S_S_S_S_S_S_S_S_S_S_S_S_S_S_S_S_S_S_S_S_S_S_S_S_S_S_S_S_S_S_S_S_S_S_S_S_S_S_S_S_S_S_S_S_S_S_S_S_S_S_S_S_S_S_S_S_S_S_S_S_S_S_S_S_S_S_S_S_S_S_S__param_640];
	ld.param.u64 	%rd642, [_Z4racePiS_S_S_S_S_S_S_S_S_S_S_S_S_S_S_S_S_S_S_S_S_S_S_S_S_S_S_S_S_S_S_S_S_S_S_S_S_S_S_S_S_S_S_S_S_S_S_S_S_S_S_S_S_S_S_S_S_S_S_S_S_S_S_S_S_S_S_S_S_S_S_S_S_S_S_S_S_S_S_S_S_S_S_S_S_S_S_S_S_S_S_S_S_S_S_S_S_S_S_S_S_S_S_S_S_S_S_S_S_S_S_S_S_S_S_S_S_S_S_S_S_S_S_S_S_S_S_S_S_S_S_S_S_S_S_S_S_S_S_S_S_S_S_S_S_S_S_S_S_S_S_S_S_S_S_S_S_S_S_S_S_S_S_S_S_S_S_S_S_S_S_S_S_S_S_S_S_S_S_S_S_S_S_S_S_S_S_S_S_S_S_S_S_S_S_S_S_S_S_S_S_S_S_S_S_S_S_S_S_S_S_S_S_S_S_S_S_S_S_S_S_S_S_S_S_S_S_S_S_S_S_S_S_S_S_S_S_S_S_S_S_S_S_S_S_S_S_S_S_S_S_S_S_S_S_S_S_S_S_S_S_S_S_S_S_S_S_S_S_S_S_S_S_S_S_S_S_S_S_S_S_S_S_S_S_S_S_S_S_S_S_S_S_S_S_S_S_S_S_S_S_S_S_S_S_S_S_S_S_S_S_S_S_S_S_S_S_S_S_S_S_S_S_S_S_S_S_S_S_S_S_S_S_S_S_S_S_S_S_S_S_S_S_S_S_S_S_S_S_S_S_S_S_S_S_S_S_S_S_S_S_S_S_S_S_S_S_S_S_S_S_S_S_S_S_S_S_S_S_S_S_S_S_S_S_S_S_S_S_S_S_S_S_S_S_S_S_S_S_S_S_S_S_S_S_S_S_S_S_S_S_S_S_S_S_S_S_S_S_S_S_S_S_S_S_S_S_S_S_S_S_S_S_S_S_S_S_S_S_S_S_S_S_S_S_S_S_S_S_S_S_S_S_S_S_S_S_S_S_S_S_S_S_S_S_S_S_S_S_S_S_S_S_S_S_S_S_S_S_S_S_S_S_S_S_S_S_S_S_S_S_S_S_S_S_S_S_S_S_S_S_S_S_S_S_S_S_S_S_S_S_S_S_S_S_S_S_S_S_S_S_S_S_S_S_S_S_S_S_S_S_S_S_S_S_S_S_S_S_S_S_S_S_S_S_S_S_S_S_S_S_S_S_S_S_S_S_S_S_S_S_S_S_S_S_S_S_S_S_S_S_S_S_S_S_S_S_S_S_S_S_S_S_S_S_S_S_S_S_S_S_S_S_S_S_S_S_S_S_S_S_S_S_S_S_S_S_S_S_S_S_S_S_S_S_S_S_S_S_S_S_S_S_S_S_S_S_S_S_S_S_S_S_S_S_S_S_S_S_S_S_S_S_S_S_S_S_S_S_S_S_S_S_S_S_S_S_S_S_S_S_S_S_S_S_S_S_S_S_S_S_S_S_S_S_S_S_S_S_S_S_S_S_S_S_S_S_S_S_S_S_S_S_S_S_S_S_S_S_S_S_S_S_S_S_S_S_S_S_S_S_S_S_S_S_S_S_S_S_S_S_S_S_S_S_S_S_S_S_S_S_S_S_S_S_S_S_S_S_S_S_S_S_S_S_S_S_S_S_S_S_S_S_S_S_S_S_S_S_S_S_S_S_S_S_S_S_S_S_S_S_S_S_S_S_S_S_S_S_S_S_S_S_S_S_S_S_S_S_S_S_S_S_S_S_S_S_S_S_S_S_S_S_S_S_S_S_S_S_S_S_S_S_S_S_S_S_S_S_S_S_S_S_S_S_S_S_S_S_S_S_S_S_S_S_S_S_S_S_S_S_S_S_S_S_S_S_S_S_S_S_S_S_S_S_S_S_S_S_S_S_S_S_S_S_S_S_S_S_S_S_S_S_S_S_S_S_S_S_S_S_S_S_S_S_S_S_S_S_S_S_S_S_S_S_S_S_S_S_S_S_S_S_S_S_S_S_S_S_S_S_S_S_S_S_S_S_S_S_S_S_S_S_S_S_S_S_S_S_S_S_S_S_S_S_S_S_S_S_S_S_S_S_S_S_S_S_S_S_S_S_S_S_S_S_S_S_S_S_S_S_S_S_S_S_S_S_S_S_S_S_S_S_S_S_S_S_S_S_S_S_S_S_S_S_S_S_S_S_S_S_S_S_S_S_S_S_S_S_S_S_S_S_S_S_S_S_S_S_S_S_S_S_S_S_S_S_S_S_S_S_S_S__param_641];
	ld.param.u64 	%rd643, [_Z4racePiS_S_S_S_S_S_S_S_S_S_S_S_S_S_S_S_S_S_S_S_S_S_S_S_S_S_S_S_S_S_S_S_S_S_S_S_S_S_S_S_S_S_S_S_S_S_S_S_S_S_S_S_S_S_S_S_S_S_S_S_S_S_S_S_S_S_S_S_S_S_S_S_S_S_S_S_S_S_S_S_S_S_S_S_S_S_S_S_S_S_S_S_S_S_S_S_S_S_S_S_S_S_S_S_S_S_S_S_S_S_S_S_S_S_S_S_S_S_S_S_S_S_S_S_S_S_S_S_S_S_S_S_S_S_S_S_S_S_S_S_S_S_S_S_S_S_S_S_S_S_S_S_S_S_S_S_S_S_S_S_S_S_S_S_S_S_S_S_S_S_S_S_S_S_S_S_S_S_S_S_S_S_S_S_S_S_S_S_S_S_S_S_S_S_S_S_S_S_S_S_S_S_S_S_S_S_S_S_S_S_S_S_S_S_S_S_S_S_S_S_S_S_S_S_S_S_S_S_S_S_S_S_S_S_S_S_S_S_S_S_S_S_S_S_S_S_S_S_S_S_S_S_S_S_S_S_S_S_S_S_S_S_S_S_S_S_S_S_S_S_S_S_S_S_S_S_S_S_S_S_S_S_S_S_S_S_S_S_S_S_S_S_S_S_S_S_S_S_S_S_S_S_S_S_S_S_S_S_S_S_S_S_S_S_S_S_S_S_S_S_S_S_S_S_S_S_S_S_S_S_S_S_S_S_S_S_S_S_S_S_S_S_S_S_S_S_S_S_S_S_S_S_S_S_S_S_S_S_S_S_S_S_S_S_S_S_S_S_S_S_S_S_S_S_S_S_S_S_S_S_S_S_S_S_S_S_S_S_S_S_S_S_S_S_S_S_S_S_S_S_S_S_S_S_S_S_S_S_S_S_S_S_S_S_S_S_S_S_S_S_S_S_S_S_S_S_S_S_S_S_S_S_S_S_S_S_S_S_S_S_S_S_S_S_S_S_S_S_S_S_S_S_S_S_S_S_S_S_S_S_S_S_S_S_S_S_S_S_S_S_S_S_S_S_S_S_S_S_S_S_S_S_S_S_S_S_S_S_S_S_S_S_S_S_S_S_S_S_S_S_S_S_S_S_S_S_S_S_S_S_S_S_S_S_S_S_S_S_S_S_S_S_S_S_S_S_S_S_S_S_S_S_S_S_S_S_S_S_S_S_S_S_S_S_S_S_S_S_S_S_S_S_S_S_S_S_S_S_S_S_S_S_S_S_S_S_S_S_S_S_S_S_S_S_S_S_S_S_S_S_S_S_S_S_S_S_S_S_S_S_S_S_S_S_S_S_S_S_S_S_S_S_S_S_S_S_S_S_S_S_S_S_S_S_S_S_S_S_S_S_S_S_S_S_S_S_S_S_S_S_S_S_S_S_S_S_S_S_S_S_S_S_S_S_S_S_S_S_S_S_S_S_S_S_S_S_S_S_S_S_S_S_S_S_S_S_S_S_S_S_S_S_S_S_S_S_S_S_S_S_S_S_S_S_S_S_S_S_S_S_S_S_S_S_S_S_S_S_S_S_S_S_S_S_S_S_S_S_S_S_S_S_S_S_S_S_S_S_S_S_S_S_S_S_S_S_S_S_S_S_S_S_S_S_S_S_S_S_S_S_S_S_S_S_S_S_S_S_S_S_S_S_S_S_S_S_S_S_S_S_S_S_S_S_S_S_S_S_S_S_S_S_S_S_S_S_S_S_S_S_S_S_S_S_S_S_S_S_S_S_S_S_S_S_S_S_S_S_S_S_S_S_S_S_S_S_S_S_S_S_S_S_S_S_S_S_S_S_S_S_S_S_S_S_S_S_S_S_S_S_S_S_S_S_S_S_S_S_S_S_S_S_S_S_S_S_S_S_S_S_S_S_S_S_S_S_S_S_S_S_S_S_S_S_S_S_S_S_S_S_S_S_S_S_S_S_S_S_S_S_S_S_S_S_S_S_S_S_S_S_S_S_S_S_S_S_S_S_S_S_S_S_S_S_S_S_S_S_S_S_S_S_S_S_S_S_S_S_S_S_S_S_S_S_S_S_S_S_S_S_S_S_S_S_S_S_S_S_S_S_S_S_S_S_S_S_S_S_S_S_S_S_S_S_S_S_S_S_S_S_S_S_S_S_S_S_S_S_S_S_S_S_S_S_S_S_S_S_S_S_S_S_S_S_S_S_S_S_S_S_S_S_S_S_S_S_S_S_S_S_S_S_S_S_S_S_S_S_S_S_S_S_S_S_S_S_S_S_S_S_S_S_S__param_642];
	ld.param.u64 	%rd644, [_Z4racePiS_S_S_S_S_S_S_S_S_S_S_S_S_S_S_S_S_S_S_S_S_S_S_S_S_S_S_S_S_S_S_S_S_S_S_S_S_S_S_S_S_S_S_S_S_S_S_S_S_S_S_S_S_S_S_S_S_S_S_S_S_S_S_S_S_S_S_S_S_S_S_S_S_S_S_S_S_S_S_S_S_S_S_S_S_S_S_S_S_S_S_S_S_S_S_S_S_S_S_S_S_S_S_S_S_S_S_S_S_S_S_S_S_S_S_S_S_S_S_S_S_S_S_S_S_S_S_S_S_S_S_S_S_S_S_S_S_S_S_S_S_S_S_S_S_S_S_S_S_S_S_S_S_S_S_S_S_S_S_S_S_S_S_S_S_S_S_S_S_S_S_S_S_S_S_S_S_S_S_S_S_S_S_S_S_S_S_S_S_S_S_S_S_S_S_S_S_S_S_S_S_S_S_S_S_S_S_S_S_S_S_S_S_S_S_S_S_S_S_S_S_S_S_S_S_S_S_S_S_S_S_S_S_S_S_S_S_S_S_S_S_S_S_S_S_S_S_S_S_S_S_S_S_S_S_S_S_S_S_S_S_S_S_S_S_S_S_S_S_S_S_S_S_S_S_S_S_S_S_S_S_S_S_S_S_S_S_S_S_S_S_S_S_S_S_S_S_S_S_S_S_S_S_S_S_S_S_S_S_S_S_S_S_S_S_S_S_S_S_S_S_S_S_S_S_S_S_S_S_S_S_S_S_S_S_S_S_S_S_S_S_S_S_S_S_S_S_S_S_S_S_S_S_S_S_S_S_S_S_S_S_S_S_S_S_S_S_S_S_S_S_S_S_S_S_S_S_S_S_S_S_S_S_S_S_S_S_S_S_S_S_S_S_S_S_S_S_S_S_S_S_S_S_S_S_S_S_S_S_S_S_S_S_S_S_S_S_S_S_S_S_S_S_S_S_S_S_S_S_S_S_S_S_S_S_S_S_S_S_S_S_S_S_S_S_S_S_S_S_S_S_S_S_S_S_S_S_S_S_S_S_S_S_S_S_S_S_S_S_S_S_S_S_S_S_S_S_S_S_S_S_S_S_S_S_S_S_S_S_S_S_S_S_S_S_S_S_S_S_S_S_S_S_S_S_S_S_S_S_S_S_S_S_S_S_S_S_S_S_S_S_S_S_S_S_S_S_S_S_S_S_S_S_S_S_S_S_S_S_S_S_S_S_S_S_S_S_S_S_S_S_S_S_S_S_S_S_S_S_S_S_S_S_S_S_S_S_S_S_S_S_S_S_S_S_S_S_S_S_S_S_S_S_S_S_S_S_S_S_S_S_S_S_S_S_S_S_S_S_S_S_S_S_S_S_S_S_S_S_S_S_S_S_S_S_S_S_S_S_S_S_S_S_S_S_S_S_S_S_S_S_S_S_S_S_S_S_S_S_S_S_S_S_S_S_S_S_S_S_S_S_S_S_S_S_S_S_S_S_S_S_S_S_S_S_S_S_S_S_S_S_S_S_S_S_S_S_S_S_S_S_S_S_S_S_S_S_S_S_S_S_S_S_S_S_S_S_S_S_S_S_S_S_S_S_S_S_S_S_S_S_S_S_S_S_S_S_S_S_S_S_S_S_S_S_S_S_S_S_S_S_S_S_S_S_S_S_S_S_S_S_S_S_S_S_S_S_S_S_S_S_S_S_S_S_S_S_S_S_S_S_S_S_S_S_S_S_S_S_S_S_S_S_S_S_S_S_S_S_S_S_S_S_S_S_S_S_S_S_S_S_S_S_S_S_S_S_S_S_S_S_S_S_S_S_S_S_S_S_S_S_S_S_S_S_S_S_S_S_S_S_S_S_S_S_S_S_S_S_S_S_S_S_S_S_S_S_S_S_S_S_S_S_S_S_S_S_S_S_S_S_S_S_S_S_S_S_S_S_S_S_S_S_S_S_S_S_S_S_S_S_S_S_S_S_S_S_S_S_S_S_S_S_S_S_S_S_S_S_S_S_S_S_S_S_S_S_S_S_S_S_S_S_S_S_S_S_S_S_S_S_S_S_S_S_S_S_S_S_S_S_S_S_S_S_S_S_S_S_S_S_S_S_S_S_S_S_S_S_S_S_S_S_S_S_S_S_S_S_S_S_S_S_S_S_S_S_S_S_S_S_S_S_S_S_S_S_S_S_S_S_S_S_S_S_S_S_S_S_S_S_S_S_S_S_S_S_S_S_S_S_S_S_S_S_S_S_S_S_S_S_S_S_S_S_S_S_S_S_S_S_S_S_S_S_S_S_S_S_S_S_S_S__param_643];
	ld.param.u64 	%rd645, [_Z4racePiS_S_S_S_S_S_S_S_S_S_S_S_S_S_S_S_S_S_S_S_S_S_S_S_S_S_S_S_S_S_S_S_S_S_S_S_S_S_S_S_S_S_S_S_S_S_S_S_S_S_S_S_S_S_S_S_S_S_S_S_S_S_S_S_S_S_S_S_S_S_S_S_S_S_S_S_S_S_S_S_S_S_S_S_S_S_S_S_S_S_S_S_S_S_S_S_S_S_S_S_S_S_S_S_S_S_S_S_S_S_S_S_S_S_S_S_S_S_S_S_S_S_S_S_S_S_S_S_S_S_S_S_S_S_S_S_S_S_S_S_S_S_S_S_S_S_S_S_S_S_S_S_S_S_S_S_S_S_S_S_S_S_S_S_S_S_S_S_S_S_S_S_S_S_S_S_S_S_S_S_S_S_S_S_S_S_S_S_S_S_S_S_S_S_S_S_S_S_S_S_S_S_S_S_S_S_S_S_S_S_S_S_S_S_S_S_S_S_S_S_S_S_S_S_S_S_S_S_S_S_S_S_S_S_S_S_S_S_S_S_S_S_S_S_S_S_S_S_S_S_S_S_S_S_S_S_S_S_S_S_S_S_S_S_S_S_S_S_S_S_S_S_S_S_S_S_S_S_S_S_S_S_S_S_S_S_S_S_S_S_S_S_S_S_S_S_S_S_S_S_S_S_S_S_S_S_S_S_S_S_S_S_S_S_S_S_S_S_S_S_S_S_S_S_S_S_S_S_S_S_S_S_S_S_S_S_S_S_S_S_S_S_S_S_S_S_S_S_S_S_S_S_S_S_S_S_S_S_S_S_S_S_S_S_S_S_S_S_S_S_S_S_S_S_S_S_S_S_S_S_S_S_S_S_S_S_S_S_S_S_S_S_S_S_S_S_S_S_S_S_S_S_S_S_S_S_S_S_S_S_S_S_S_S_S_S_S_S_S_S_S_S_S_S_S_S_S_S_S_S_S_S_S_S_S_S_S_S_S_S_S_S_S_S_S_S_S_S_S_S_S_S_S_S_S_S_S_S_S_S_S_S_S_S_S_S_S_S_S_S_S_S_S_S_S_S_S_S_S_S_S_S_S_S_S_S_S_S_S_S_S_S_S_S_S_S_S_S_S_S_S_S_S_S_S_S_S_S_S_S_S_S_S_S_S_S_S_S_S_S_S_S_S_S_S_S_S_S_S_S_S_S_S_S_S_S_S_S_S_S_S_S_S_S_S_S_S_S_S_S_S_S_S_S_S_S_S_S_S_S_S_S_S_S_S_S_S_S_S_S_S_S_S_S_S_S_S_S_S_S_S_S_S_S_S_S_S_S_S_S_S_S_S_S_S_S_S_S_S_S_S_S_S_S_S_S_S_S_S_S_S_S_S_S_S_S_S_S_S_S_S_S_S_S_S_S_S_S_S_S_S_S_S_S_S_S_S_S_S_S_S_S_S_S_S_S_S_S_S_S_S_S_S_S_S_S_S_S_S_S_S_S_S_S_S_S_S_S_S_S_S_S_S_S_S_S_S_S_S_S_S_S_S_S_S_S_S_S_S_S_S_S_S_S_S_S_S_S_S_S_S_S_S_S_S_S_S_S_S_S_S_S_S_S_S_S_S_S_S_S_S_S_S_S_S_S_S_S_S_S_S_S_S_S_S_S_S_S_S_S_S_S_S_S_S_S_S_S_S_S_S_S_S_S_S_S_S_S_S_S_S_S_S_S_S_S_S_S_S_S_S_S_S_S_S_S_S_S_S_S_S_S_S_S_S_S_S_S_S_S_S_S_S_S_S_S_S_S_S_S_S_S_S_S_S_S_S_S_S_S_S_S_S_S_S_S_S_S_S_S_S_S_S_S_S_S_S_S_S_S_S_S_S_S_S_S_S_S_S_S_S_S_S_S_S_S_S_S_S_S_S_S_S_S_S_S_S_S_S_S_S_S_S_S_S_S_S_S_S_S_S_S_S_S_S_S_S_S_S_S_S_S_S_S_S_S_S_S_S_S_S_S_S_S_S_S_S_S_S_S_S_S_S_S_S_S_S_S_S_S_S_S_S_S_S_S_S_S_S_S_S_S_S_S_S_S_S_S_S_S_S_S_S_S_S_S_S_S_S_S_S_S_S_S_S_S_S_S_S_S_S_S_S_S_S_S_S_S_S_S_S_S_S_S_S_S_S_S_S_S_S_S_S_S_S_S_S_S_S_S_S_S_S_S_S_S_S_S_S_S_S_S_S_S_S_S_S_S_S_S_S_S_S_S_S_S_S_S_S_S_S_S_S_S_S_S_S_S_S_S_S_S_S__param_644];
	ld.param.u64 	%rd646, [_Z4racePiS_S_S_S_S_S_S_S_S_S_S_S_S_S_S_S_S_S_S_S_S_S_S_S_S_S_S_S_S_S_S_S_S_S_S_S_S_S_S_S_S_S_S_S_S_S_S_S_S_S_S_S_S_S_S_S_S_S_S_S_S_S_S_S_S_S_S_S_S_S_S_S_S_S_S_S_S_S_S_S_S_S_S_S_S_S_S_S_S_S_S_S_S_S_S_S_S_S_S_S_S_S_S_S_S_S_S_S_S_S_S_S_S_S_S_S_S_S_S_S_S_S_S_S_S_S_S_S_S_S_S_S_S_S_S_S_S_S_S_S_S_S_S_S_S_S_S_S_S_S_S_S_S_S_S_S_S_S_S_S_S_S_S_S_S_S_S_S_S_S_S_S_S_S_S_S_S_S_S_S_S_S_S_S_S_S_S_S_S_S_S_S_S_S_S_S_S_S_S_S_S_S_S_S_S_S_S_S_S_S_S_S_S_S_S_S_S_S_S_S_S_S_S_S_S_S_S_S_S_S_S_S_S_S_S_S_S_S_S_S_S_S_S_S_S_S_S_S_S_S_S_S_S_S_S_S_S_S_S_S_S_S_S_S_S_S_S_S_S_S_S_S_S_S_S_S_S_S_S_S_S_S_S_S_S_S_S_S_S_S_S_S_S_S_S_S_S_S_S_S_S_S_S_S_S_S_S_S_S_S_S_S_S_S_S_S_S_S_S_S_S_S_S_S_S_S_S_S_S_S_S_S_S_S_S_S_S_S_S_S_S_S_S_S_S_S_S_S_S_S_S_S_S_S_S_S_S_S_S_S_S_S_S_S_S_S_S_S_S_S_S_S_S_S_S_S_S_S_S_S_S_S_S_S_S_S_S_S_S_S_S_S_S_S_S_S_S_S_S_S_S_S_S_S_S_S_S_S_S_S_S_S_S_S_S_S_S_S_S_S_S_S_S_S_S_S_S_S_S_S_S_S_S_S_S_S_S_S_S_S_S_S_S_S_S_S_S_S_S_S_S_S_S_S_S_S_S_S_S_S_S_S_S_S_S_S_S_S_S_S_S_S_S_S_S_S_S_S_S_S_S_S_S_S_S_S_S_S_S_S_S_S_S_S_S_S_S_S_S_S_S_S_S_S_S_S_S_S_S_S_S_S_S_S_S_S_S_S_S_S_S_S_S_S_S_S_S_S_S_S_S_S_S_S_S_S_S_S_S_S_S_S_S_S_S_S_S_S_S_S_S_S_S_S_S_S_S_S_S_S_S_S_S_S_S_S_S_S_S_S_S_S_S_S_S_S_S_S_S_S_S_S_S_S_S_S_S_S_S_S_S_S_S_S_S_S_S_S_S_S_S_S_S_S_S_S_S_S_S_S_S_S_S_S_S_S_S_S_S_S_S_S_S_S_S_S_S_S_S_S_S_S_S_S_S_S_S_S_S_S_S_S_S_S_S_S_S_S_S_S_S_S_S_S_S_S_S_S_S_S_S_S_S_S_S_S_S_S_S_S_S_S_S_S_S_S_S_S_S_S_S_S_S_S_S_S_S_S_S_S_S_S_S_S_S_S_S_S_S_S_S_S_S_S_S_S_S_S_S_S_S_S_S_S_S_S_S_S_S_S_S_S_S_S_S_S_S_S_S_S_S_S_S_S_S_S_S_S_S_S_S_S_S_S_S_S_S_S_S_S_S_S_S_S_S_S_S_S_S_S_S_S_S_S_S_S_S_S_S_S_S_S_S_S_S_S_S_S_S_S_S_S_S_S_S_S_S_S_S_S_S_S_S_S_S_S_S_S_S_S_S_S_S_S_S_S_S_S_S_S_S_S_S_S_S_S_S_S_S_S_S_S_S_S_S_S_S_S_S_S_S_S_S_S_S_S_S_S_S_S_S_S_S_S_S_S_S_S_S_S_S_S_S_S_S_S_S_S_S_S_S_S_S_S_S_S_S_S_S_S_S_S_S_S_S_S_S_S_S_S_S_S_S_S_S_S_S_S_S_S_S_S_S_S_S_S_S_S_S_S_S_S_S_S_S_S_S_S_S_S_S_S_S_S_S_S_S_S_S_S_S_S_S_S_S_S_S_S_S_S_S_S_S_S_S_S_S_S_S_S_S_S_S_S_S_S_S_S_S_S_S_S_S_S_S_S_S_S_S_S_S_S_S_S_S_S_S_S_S_S_S_S_S_S_S_S_S_S_S_S_S_S_S_S_S_S_S_S_S_S_S_S_S_S_S_S_S_S_S_S_S_S_S_S_S_S_S_S_S_S_S_S_S_S_S_S_S_S_S_S_S_S_S__param_645];
	ld.param.u64 	%rd647, [_Z4racePiS_S_S_S_S_S_S_S_S_S_S_S_S_S_S_S_S_S_S_S_S_S_S_S_S_S_S_S_S_S_S_S_S_S_S_S_S_S_S_S_S_S_S_S_S_S_S_S_S_S_S_S_S_S_S_S_S_S_S_S_S_S_S_S_S_S_S_S_S_S_S_S_S_S_S_S_S_S_S_S_S_S_S_S_S_S_S_S_S_S_S_S_S_S_S_S_S_S_S_S_S_S_S_S_S_S_S_S_S_S_S_S_S_S_S_S_S_S_S_S_S_S_S_S_S_S_S_S_S_S_S_S_S_S_S_S_S_S_S_S_S_S_S_S_S_S_S_S_S_S_S_S_S_S_S_S_S_S_S_S_S_S_S_S_S_S_S_S_S_S_S_S_S_S_S_S_S_S_S_S_S_S_S_S_S_S_S_S_S_S_S_S_S_S_S_S_S_S_S_S_S_S_S_S_S_S_S_S_S_S_S_S_S_S_S_S_S_S_S_S_S_S_S_S_S_S_S_S_S_S_S_S_S_S_S_S_S_S_S_S_S_S_S_S_S_S_S_S_S_S_S_S_S_S_S_S_S_S_S_S_S_S_S_S_S_S_S_S_S_S_S_S_S_S_S_S_S_S_S_S_S_S_S_S_S_S_S_S_S_S_S_S_S_S_S_S_S_S_S_S_S_S_S_S_S_S_S_S_S_S_S_S_S_S_S_S_S_S_S_S_S_S_S_S_S_S_S_S_S_S_S_S_S_S_S_S_S_S_S_S_S_S_S_S_S_S_S_S_S_S_S_S_S_S_S_S_S_S_S_S_S_S_S_S_S_S_S_S_S_S_S_S_S_S_S_S_S_S_S_S_S_S_S_S_S_S_S_S_S_S_S_S_S_S_S_S_S_S_S_S_S_S_S_S_S_S_S_S_S_S_S_S_S_S_S_S_S_S_S_S_S_S_S_S_S_S_S_S_S_S_S_S_S_S_S_S_S_S_S_S_S_S_S_S_S_S_S_S_S_S_S_S_S_S_S_S_S_S_S_S_S_S_S_S_S_S_S_S_S_S_S_S_S_S_S_S_S_S_S_S_S_S_S_S_S_S_S_S_S_S_S_S_S_S_S_S_S_S_S_S_S_S_S_S_S_S_S_S_S_S_S_S_S_S_S_S_S_S_S_S_S_S_S_S_S_S_S_S_S_S_S_S_S_S_S_S_S_S_S_S_S_S_S_S_S_S_S_S_S_S_S_S_S_S_S_S_S_S_S_S_S_S_S_S_S_S_S_S_S_S_S_S_S_S_S_S_S_S_S_S_S_S_S_S_S_S_S_S_S_S_S_S_S_S_S_S_S_S_S_S_S_S_S_S_S_S_S_S_S_S_S_S_S_S_S_S_S_S_S_S_S_S_S_S_S_S_S_S_S_S_S_S_S_S_S_S_S_S_S_S_S_S_S_S_S_S_S_S_S_S_S_S_S_S_S_S_S_S_S_S_S_S_S_S_S_S_S_S_S_S_S_S_S_S_S_S_S_S_S_S_S_S_S_S_S_S_S_S_S_S_S_S_S_S_S_S_S_S_S_S_S_S_S_S_S_S_S_S_S_S_S_S_S_S_S_S_S_S_S_S_S_S_S_S_S_S_S_S_S_S_S_S_S_S_S_S_S_S_S_S_S_S_S_S_S_S_S_S_S_S_S_S_S_S_S_S_S_S_S_S_S_S_S_S_S_S_S_S_S_S_S_S_S_S_S_S_S_S_S_S_S_S_S_S_S_S_S_S_S_S_S_S_S_S_S_S_S_S_S_S_S_S_S_S_S_S_S_S_S_S_S_S_S_S_S_S_S_S_S_S_S_S_S_S_S_S_S_S_S_S_S_S_S_S_S_S_S_S_S_S_S_S_S_S_S_S_S_S_S_S_S_S_S_S_S_S_S_S_S_S_S_S_S_S_S_S_S_S_S_S_S_S_S_S_S_S_S_S_S_S_S_S_S_S_S_S_S_S_S_S_S_S_S_S_S_S_S_S_S_S_S_S_S_S_S_S_S_S_S_S_S_S_S_S_S_S_S_S_S_S_S_S_S_S_S_S_S_S_S_S_S_S_S_S_S_S_S_S_S_S_S_S_S_S_S_S_S_S_S_S_S_S_S_S_S_S_S_S_S_S_S_S_S_S_S_S_S_S_S_S_S_S_S_S_S_S_S_S_S_S_S_S_S_S_S_S_S_S_S_S_S_S_S_S_S_S_S_S_S_S_S_S_S_S_S_S_S_S_S_S_S_S_S_S_S_S_S_S_S_S_S_S_S__param_646];
	ld.param.u64 	%rd648, [_Z4racePiS_S_S_S_S_S_S_S_S_S_S_S_S_S_S_S_S_S_S_S_S_S_S_S_S_S_S_S_S_S_S_S_S_S_S_S_S_S_S_S_S_S_S_S_S_S_S_S_S_S_S_S_S_S_S_S_S_S_S_S_S_S_S_S_S_S_S_S_S_S_S_S_S_S_S_S_S_S_S_S_S_S_S_S_S_S_S_S_S_S_S_S_S_S_S_S_S_S_S_S_S_S_S_S_S_S_S_S_S_S_S_S_S_S_S_S_S_S_S_S_S_S_S_S_S_S_S_S_S_S_S_S_S_S_S_S_S_S_S_S_S_S_S_S_S_S_S_S_S_S_S_S_S_S_S_S_S_S_S_S_S_S_S_S_S_S_S_S_S_S_S_S_S_S_S_S_S_S_S_S_S_S_S_S_S_S_S_S_S_S_S_S_S_S_S_S_S_S_S_S_S_S_S_S_S_S_S_S_S_S_S_S_S_S_S_S_S_S_S_S_S_S_S_S_S_S_S_S_S_S_S_S_S_S_S_S_S_S_S_S_S_S_S_S_S_S_S_S_S_S_S_S_S_S_S_S_S_S_S_S_S_S_S_S_S_S_S_S_S_S_S_S_S_S_S_S_S_S_S_S_S_S_S_S_S_S_S_S_S_S_S_S_S_S_S_S_S_S_S_S_S_S_S_S_S_S_S_S_S_S_S_S_S_S_S_S_S_S_S_S_S_S_S_S_S_S_S_S_S_S_S_S_S_S_S_S_S_S_S_S_S_S_S_S_S_S_S_S_S_S_S_S_S_S_S_S_S_S_S_S_S_S_S_S_S_S_S_S_S_S_S_S_S_S_S_S_S_S_S_S_S_S_S_S_S_S_S_S_S_S_S_S_S_S_S_S_S_S_S_S_S_S_S_S_S_S_S_S_S_S_S_S_S_S_S_S_S_S_S_S_S_S_S_S_S_S_S_S_S_S_S_S_S_S_S_S_S_S_S_S_S_S_S_S_S_S_S_S_S_S_S_S_S_S_S_S_S_S_S_S_S_S_S_S_S_S_S_S_S_S_S_S_S_S_S_S_S_S_S_S_S_S_S_S_S_S_S_S_S_S_S_S_S_S_S_S_S_S_S_S_S_S_S_S_S_S_S_S_S_S_S_S_S_S_S_S_S_S_S_S_S_S_S_S_S_S_S_S_S_S_S_S_S_S_S_S_S_S_S_S_S_S_S_S_S_S_S_S_S_S_S_S_S_S_S_S_S_S_S_S_S_S_S_S_S_S_S_S_S_S_S_S_S_S_S_S_S_S_S_S_S_S_S_S_S_S_S_S_S_S_S_S_S_S_S_S_S_S_S_S_S_S_S_S_S_S_S_S_S_S_S_S_S_S_S_S_S_S_S_S_S_S_S_S_S_S_S_S_S_S_S_S_S_S_S_S_S_S_S_S_S_S_S_S_S_S_S_S_S_S_S_S_S_S_S_S_S_S_S_S_S_S_S_S_S_S_S_S_S_S_S_S_S_S_S_S_S_S_S_S_S_S_S_S_S_S_S_S_S_S_S_S_S_S_S_S_S_S_S_S_S_S_S_S_S_S_S_S_S_S_S_S_S_S_S_S_S_S_S_S_S_S_S_S_S_S_S_S_S_S_S_S_S_S_S_S_S_S_S_S_S_S_S_S_S_S_S_S_S_S_S_S_S_S_S_S_S_S_S_S_S_S_S_S_S_S_S_S_S_S_S_S_S_S_S_S_S_S_S_S_S_S_S_S_S_S_S_S_S_S_S_S_S_S_S_S_S_S_S_S_S_S_S_S_S_S_S_S_S_S_S_S_S_S_S_S_S_S_S_S_S_S_S_S_S_S_S_S_S_S_S_S_S_S_S_S_S_S_S_S_S_S_S_S_S_S_S_S_S_S_S_S_S_S_S_S_S_S_S_S_S_S_S_S_S_S_S_S_S_S_S_S_S_S_S_S_S_S_S_S_S_S_S_S_S_S_S_S_S_S_S_S_S_S_S_S_S_S_S_S_S_S_S_S_S_S_S_S_S_S_S_S_S_S_S_S_S_S_S_S_S_S_S_S_S_S_S_S_S_S_S_S_S_S_S_S_S_S_S_S_S_S_S_S_S_S_S_S_S_S_S_S_S_S_S_S_S_S_S_S_S_S_S_S_S_S_S_S_S_S_S_S_S_S_S_S_S_S_S_S_S_S_S_S_S_S_S_S_S_S_S_S_S_S_S_S_S_S_S_S_S_S_S_S_S_S_S_S_S_S_S_S_S_S_S_S_S_S_S_S_S_S_S__param_647];
	ld.param.u64 	%rd649, [_Z4racePiS_S_S_S_S_S_S_S_S_S_S_S_S_S_S_S_S_S_S_S_S_S_S_S_S_S_S_S_S_S_S_S_S_S_S_S_S_S_S_S_S_S_S_S_S_S_S_S_S_S_S_S_S_S_S_S_S_S_S_S_S_S_S_S_S_S_S_S_S_S_S_S_S_S_S_S_S_S_S_S_S_S_S_S_S_S_S_S_S_S_S_S_S_S_S_S_S_S_S_S_S_S_S_S_S_S_S_S_S_S_S_S_S_S_S_S_S_S_S_S_S_S_S_S_S_S_S_S_S_S_S_S_S_S_S_S_S_S_S_S_S_S_S_S_S_S_S_S_S_S_S_S_S_S_S_S_S_S_S_S_S_S_S_S_S_S_S_S_S_S_S_S_S_S_S_S_S_S_S_S_S_S_S_S_S_S_S_S_S_S_S_S_S_S_S_S_S_S_S_S_S_S_S_S_S_S_S_S_S_S_S_S_S_S_S_S_S_S_S_S_S_S_S_S_S_S_S_S_S_S_S_S_S_S_S_S_S_S_S_S_S_S_S_S_S_S_S_S_S_S_S_S_S_S_S_S_S_S_S_S_S_S_S_S_S_S_S_S_S_S_S_S_S_S_S_S_S_S_S_S_S_S_S_S_S_S_S_S_S_S_S_S_S_S_S_S_S_S_S_S_S_S_S_S_S_S_S_S_S_S_S_S_S_S_S_S_S_S_S_S_S_S_S_S_S_S_S_S_S_S_S_S_S_S_S_S_S_S_S_S_S_S_S_S_S_S_S_S_S_S_S_S_S_S_S_S_S_S_S_S_S_S_S_S_S_S_S_S_S_S_S_S_S_S_S_S_S_S_S_S_S_S_S_S_S_S_S_S_S_S_S_S_S_S_S_S_S_S_S_S_S_S_S_S_S_S_S_S_S_S_S_S_S_S_S_S_S_S_S_S_S_S_S_S_S_S_S_S_S_S_S_S_S_S_S_S_S_S_S_S_S_S_S_S_S_S_S_S_S_S_S_S_S_S_S_S_S_S_S_S_S_S_S_S_S_S_S_S_S_S_S_S_S_S_S_S_S_S_S_S_S_S_S_S_S_S_S_S_S_S_S_S_S_S_S_S_S_S_S_S_S_S_S_S_S_S_S_S_S_S_S_S_S_S_S_S_S_S_S_S_S_S_S_S_S_S_S_S_S_S_S_S_S_S_S_S_S_S_S_S_S_S_S_S_S_S_S_S_S_S_S_S_S_S_S_S_S_S_S_S_S_S_S_S_S_S_S_S_S_S_S_S_S_S_S_S_S_S_S_S_S_S_S_S_S_S_S_S_S_S_S_S_S_S_S_S_S_S_S_S_S_S_S_S_S_S_S_S_S_S_S_S_S_S_S_S_S_S_S_S_S_S_S_S_S_S_S_S_S_S_S_S_S_S_S_S_S_S_S_S_S_S_S_S_S_S_S_S_S_S_S_S_S_S_S_S_S_S_S_S_S_S_S_S_S_S_S_S_S_S_S_S_S_S_S_S_S_S_S_S_S_S_S_S_S_S_S_S_S_S_S_S_S_S_S_S_S_S_S_S_S_S_S_S_S_S_S_S_S_S_S_S_S_S_S_S_S_S_S_S_S_S_S_S_S_S_S_S_S_S_S_S_S_S_S_S_S_S_S_S_S_S_S_S_S_S_S_S_S_S_S_S_S_S_S_S_S_S_S_S_S_S_S_S_S_S_S_S_S_S_S_S_S_S_S_S_S_S_S_S_S_S_S_S_S_S_S_S_S_S_S_S_S_S_S_S_S_S_S_S_S_S_S_S_S_S_S_S_S_S_S_S_S_S_S_S_S_S_S_S_S_S_S_S_S_S_S_S_S_S_S_S_S_S_S_S_S_S_S_S_S_S_S_S_S_S_S_S_S_S_S_S_S_S_S_S_S_S_S_S_S_S_S_S_S_S_S_S_S_S_S_S_S_S_S_S_S_S_S_S_S_S_S_S_S_S_S_S_S_S_S_S_S_S_S_S_S_S_S_S_S_S_S_S_S_S_S_S_S_S_S_S_S_S_S_S_S_S_S_S_S_S_S_S_S_S_S_S_S_S_S_S_S_S_S_S_S_S_S_S_S_S_S_S_S_S_S_S_S_S_S_S_S_S_S_S_S_S_S_S_S_S_S_S_S_S_S_S_S_S_S_S_S_S_S_S_S_S_S_S_S_S_S_S_S_S_S_S_S_S_S_S_S_S_S_S_S_S_S_S_S_S_S_S_S_S_S_S_S_S_S_S_S_S_S_S_S_S_S_S_S_S_S__param_648];
	ld.param.u64 	%rd650, [_Z4racePiS_S_S_S_S_S_S_S_S_S_S_S_S_S_S_S_S_S_S_S_S_S_S_S_S_S_S_S_S_S_S_S_S_S_S_S_S_S_S_S_S_S_S_S_S_S_S_S_S_S_S_S_S_S_S_S_S_S_S_S_S_S_S_S_S_S_S_S_S_S_S_S_S_S_S_S_S_S_S_S_S_S_S_S_S_S_S_S_S_S_S_S_S_S_S_S_S_S_S_S_S_S_S_S_S_S_S_S_S_S_S_S_S_S_S_S_S_S_S_S_S_S_S_S_S_S_S_S_S_S_S_S_S_S_S_S_S_S_S_S_S_S_S_S_S_S_S_S_S_S_S_S_S_S_S_S_S_S_S_S_S_S_S_S_S_S_S_S_S_S_S_S_S_S_S_S_S_S_S_S_S_S_S_S_S_S_S_S_S_S_S_S_S_S_S_S_S_S_S_S_S_S_S_S_S_S_S_S_S_S_S_S_S_S_S_S_S_S_S_S_S_S_S_S_S_S_S_S_S_S_S_S_S_S_S_S_S_S_S_S_S_S_S_S_S_S_S_S_S_S_S_S_S_S_S_S_S_S_S_S_S_S_S_S_S_S_S_S_S_S_S_S_S_S_S_S_S_S_S_S_S_S_S_S_S_S_S_S_S_S_S_S_S_S_S_S_S_S_S_S_S_S_S_S_S_S_S_S_S_S_S_S_S_S_S_S_S_S_S_S_S_S_S_S_S_S_S_S_S_S_S_S_S_S_S_S_S_S_S_S_S_S_S_S_S_S_S_S_S_S_S_S_S_S_S_S_S_S_S_S_S_S_S_S_S_S_S_S_S_S_S_S_S_S_S_S_S_S_S_S_S_S_S_S_S_S_S_S_S_S_S_S_S_S_S_S_S_S_S_S_S_S_S_S_S_S_S_S_S_S_S_S_S_S_S_S_S_S_S_S_S_S_S_S_S_S_S_S_S_S_S_S_S_S_S_S_S_S_S_S_S_S_S_S_S_S_S_S_S_S_S_S_S_S_S_S_S_S_S_S_S_S_S_S_S_S_S_S_S_S_S_S_S_S_S_S_S_S_S_S_S_S_S_S_S_S_S_S_S_S_S_S_S_S_S_S_S_S_S_S_S_S_S_S_S_S_S_S_S_S_S_S_S_S_S_S_S_S_S_S_S_S_S_S_S_S_S_S_S_S_S_S_S_S_S_S_S_S_S_S_S_S_S_S_S_S_S_S_S_S_S_S_S_S_S_S_S_S_S_S_S_S_S_S_S_S_S_S_S_S_S_S_S_S_S_S_S_S_S_S_S_S_S_S_S_S_S_S_S_S_S_S_S_S_S_S_S_S_S_S_S_S_S_S_S_S_S_S_S_S_S_S_S_S_S_S_S_S_S_S_S_S_S_S_S_S_S_S_S_S_S_S_S_S_S_S_S_S_S_S_S_S_S_S_S_S_S_S_S_S_S_S_S_S_S_S_S_S_S_S_S_S_S_S_S_S_S_S_S_S_S_S_S_S_S_S_S_S_S_S_S_S_S_S_S_S_S_S_S_S_S_S_S_S_S_S_S_S_S_S_S_S_S_S_S_S_S_S_S_S_S_S_S_S_S_S_S_S_S_S_S_S_S_S_S_S_S_S_S_S_S_S_S_S_S_S_S_S_S_S_S_S_S_S_S_S_S_S_S_S_S_S_S_S_S_S_S_S_S_S_S_S_S_S_S_S_S_S_S_S_S_S_S_S_S_S_S_S_S_S_S_S_S_S_S_S_S_S_S_S_S_S_S_S_S_S_S_S_S_S_S_S_S_S_S_S_S_S_S_S_S_S_S_S_S_S_S_S_S_S_S_S_S_S_S_S_S_S_S_S_S_S_S_S_S_S_S_S_S_S_S_S_S_S_S_S_S_S_S_S_S_S_S_S_S_S_S_S_S_S_S_S_S_S_S_S_S_S_S_S_S_S_S_S_S_S_S_S_S_S_S_S_S_S_S_S_S_S_S_S_S_S_S_S_S_S_S_S_S_S_S_S_S_S_S_S_S_S_S_S_S_S_S_S_S_S_S_S_S_S_S_S_S_S_S_S_S_S_S_S_S_S_S_S_S_S_S_S_S_S_S_S_S_S_S_S_S_S_S_S_S_S_S_S_S_S_S_S_S_S_S_S_S_S_S_S_S_S_S_S_S_S_S_S_S_S_S_S_S_S_S_S_S_S_S_S_S_S_S_S_S_S_S_S_S_S_S_S_S_S_S_S_S_S_S_S_S_S_S_S_S_S_S_S_S_S_S_S_S_S_S_S_S__param_649];
	ld.param.u64 	%rd651, [_Z4racePiS_S_S_S_S_S_S_S_S_S_S_S_S_S_S_S_S_S_S_S_S_S_S_S_S_S_S_S_S_S_S_S_S_S_S_S_S_S_S_S_S_S_S_S_S_S_S_S_S_S_S_S_S_S_S_S_S_S_S_S_S_S_S_S_S_S_S_S_S_S_S_S_S_S_S_S_S_S_S_S_S_S_S_S_S_S_S_S_S_S_S_S_S_S_S_S_S_S_S_S_S_S_S_S_S_S_S_S_S_S_S_S_S_S_S_S_S_S_S_S_S_S_S_S_S_S_S_S_S_S_S_S_S_S_S_S_S_S_S_S_S_S_S_S_S_S_S_S_S_S_S_S_S_S_S_S_S_S_S_S_S_S_S_S_S_S_S_S_S_S_S_S_S_S_S_S_S_S_S_S_S_S_S_S_S_S_S_S_S_S_S_S_S_S_S_S_S_S_S_S_S_S_S_S_S_S_S_S_S_S_S_S_S_S_S_S_S_S_S_S_S_S_S_S_S_S_S_S_S_S_S_S_S_S_S_S_S_S_S_S_S_S_S_S_S_S_S_S_S_S_S_S_S_S_S_S_S_S_S_S_S_S_S_S_S_S_S_S_S_S_S_S_S_S_S_S_S_S_S_S_S_S_S_S_S_S_S_S_S_S_S_S_S_S_S_S_S_S_S_S_S_S_S_S_S_S_S_S_S_S_S_S_S_S_S_S_S_S_S_S_S_S_S_S_S_S_S_S_S_S_S_S_S_S_S_S_S_S_S_S_S_S_S_S_S_S_S_S_S_S_S_S_S_S_S_S_S_S_S_S_S_S_S_S_S_S_S_S_S_S_S_S_S_S_S_S_S_S_S_S_S_S_S_S_S_S_S_S_S_S_S_S_S_S_S_S_S_S_S_S_S_S_S_S_S_S_S_S_S_S_S_S_S_S_S_S_S_S_S_S_S_S_S_S_S_S_S_S_S_S_S_S_S_S_S_S_S_S_S_S_S_S_S_S_S_S_S_S_S_S_S_S_S_S_S_S_S_S_S_S_S_S_S_S_S_S_S_S_S_S_S_S_S_S_S_S_S_S_S_S_S_S_S_S_S_S_S_S_S_S_S_S_S_S_S_S_S_S_S_S_S_S_S_S_S_S_S_S_S_S_S_S_S_S_S_S_S_S_S_S_S_S_S_S_S_S_S_S_S_S_S_S_S_S_S_S_S_S_S_S_S_S_S_S_S_S_S_S_S_S_S_S_S_S_S_S_S_S_S_S_S_S_S_S_S_S_S_S_S_S_S_S_S_S_S_S_S_S_S_S_S_S_S_S_S_S_S_S_S_S_S_S_S_S_S_S_S_S_S_S_S_S_S_S_S_S_S_S_S_S_S_S_S_S_S_S_S_S_S_S_S_S_S_S_S_S_S_S_S_S_S_S_S_S_S_S_S_S_S_S_S_S_S_S_S_S_S_S_S_S_S_S_S_S_S_S_S_S_S_S_S_S_S_S_S_S_S_S_S_S_S_S_S_S_S_S_S_S_S_S_S_S_S_S_S_S_S_S_S_S_S_S_S_S_S_S_S_S_S_S_S_S_S_S_S_S_S_S_S_S_S_S_S_S_S_S_S_S_S_S_S_S_S_S_S_S_S_S_S_S_S_S_S_S_S_S_S_S_S_S_S_S_S_S_S_S_S_S_S_S_S_S_S_S_S_S_S_S_S_S_S_S_S_S_S_S_S_S_S_S_S_S_S_S_S_S_S_S_S_S_S_S_S_S_S_S_S_S_S_S_S_S_S_S_S_S_S_S_S_S_S_S_S_S_S_S_S_S_S_S_S_S_S_S_S_S_S_S_S_S_S_S_S_S_S_S_S_S_S_S_S_S_S_S_S_S_S_S_S_S_S_S_S_S_S_S_S_S_S_S_S_S_S_S_S_S_S_S_S_S_S_S_S_S_S_S_S_S_S_S_S_S_S_S_S_S_S_S_S_S_S_S_S_S_S_S_S_S_S_S_S_S_S_S_S_S_S_S_S_S_S_S_S_S_S_S_S_S_S_S_S_S_S_S_S_S_S_S_S_S_S_S_S_S_S_S_S_S_S_S_S_S_S_S_S_S_S_S_S_S_S_S_S_S_S_S_S_S_S_S_S_S_S_S_S_S_S_S_S_S_S_S_S_S_S_S_S_S_S_S_S_S_S_S_S_S_S_S_S_S_S_S_S_S_S_S_S_S_S_S_S_S_S_S_S_S_S_S_S_S_S_S_S_S_S_S_S_S_S_S_S_S_S_S_S_S_S_S_S_S_S_S_S__param_650];
	ld.param.u64 	%rd652, [_Z4racePiS_S_S_S_S_S_S_S_S_S_S_S_S_S_S_S_S_S_S_S_S_S_S_S_S_S_S_S_S_S_S_S_S_S_S_S_S_S_S_S_S_S_S_S_S_S_S_S_S_S_S_S_S_S_S_S_S_S_S_S_S_S_S_S_S_S_S_S_S_S_S_S_S_S_S_S_S_S_S_S_S_S_S_S_S_S_S_S_S_S_S_S_S_S_S_S_S_S_S_S_S_S_S_S_S_S_S_S_S_S_S_S_S_S_S_S_S_S_S_S_S_S_S_S_S_S_S_S_S_S_S_S_S_S_S_S_S_S_S_S_S_S_S_S_S_S_S_S_S_S_S_S_S_S_S_S_S_S_S_S_S_S_S_S_S_S_S_S_S_S_S_S_S_S_S_S_S_S_S_S_S_S_S_S_S_S_S_S_S_S_S_S_S_S_S_S_S_S_S_S_S_S_S_S_S_S_S_S_S_S_S_S_S_S_S_S_S_S_S_S_S_S_S_S_S_S_S_S_S_S_S_S_S_S_S_S_S_S_S_S_S_S_S_S_S_S_S_S_S_S_S_S_S_S_S_S_S_S_S_S_S_S_S_S_S_S_S_S_S_S_S_S_S_S_S_S_S_S_S_S_S_S_S_S_S_S_S_S_S_S_S_S_S_S_S_S_S_S_S_S_S_S_S_S_S_S_S_S_S_S_S_S_S_S_S_S_S_S_S_S_S_S_S_S_S_S_S_S_S_S_S_S_S_S_S_S_S_S_S_S_S_S_S_S_S_S_S_S_S_S_S_S_S_S_S_S_S_S_S_S_S_S_S_S_S_S_S_S_S_S_S_S_S_S_S_S_S_S_S_S_S_S_S_S_S_S_S_S_S_S_S_S_S_S_S_S_S_S_S_S_S_S_S_S_S_S_S_S_S_S_S_S_S_S_S_S_S_S_S_S_S_S_S_S_S_S_S_S_S_S_S_S_S_S_S_S_S_S_S_S_S_S_S_S_S_S_S_S_S_S_S_S_S_S_S_S_S_S_S_S_S_S_S_S_S_S_S_S_S_S_S_S_S_S_S_S_S_S_S_S_S_S_S_S_S_S_S_S_S_S_S_S_S_S_S_S_S_S_S_S_S_S_S_S_S_S_S_S_S_S_S_S_S_S_S_S_S_S_S_S_S_S_S_S_S_S_S_S_S_S_S_S_S_S_S_S_S_S_S_S_S_S_S_S_S_S_S_S_S_S_S_S_S_S_S_S_S_S_S_S_S_S_S_S_S_S_S_S_S_S_S_S_S_S_S_S_S_S_S_S_S_S_S_S_S_S_S_S_S_S_S_S_S_S_S_S_S_S_S_S_S_S_S_S_S_S_S_S_S_S_S_S_S_S_S_S_S_S_S_S_S_S_S_S_S_S_S_S_S_S_S_S_S_S_S_S_S_S_S_S_S_S_S_S_S_S_S_S_S_S_S_S_S_S_S_S_S_S_S_S_S_S_S_S_S_S_S_S_S_S_S_S_S_S_S_S_S_S_S_S_S_S_S_S_S_S_S_S_S_S_S_S_S_S_S_S_S_S_S_S_S_S_S_S_S_S_S_S_S_S_S_S_S_S_S_S_S_S_S_S_S_S_S_S_S_S_S_S_S_S_S_S_S_S_S_S_S_S_S_S_S_S_S_S_S_S_S_S_S_S_S_S_S_S_S_S_S_S_S_S_S_S_S_S_S_S_S_S_S_S_S_S_S_S_S_S_S_S_S_S_S_S_S_S_S_S_S_S_S_S_S_S_S_S_S_S_S_S_S_S_S_S_S_S_S_S_S_S_S_S_S_S_S_S_S_S_S_S_S_S_S_S_S_S_S_S_S_S_S_S_S_S_S_S_S_S_S_S_S_S_S_S_S_S_S_S_S_S_S_S_S_S_S_S_S_S_S_S_S_S_S_S_S_S_S_S_S_S_S_S_S_S_S_S_S_S_S_S_S_S_S_S_S_S_S_S_S_S_S_S_S_S_S_S_S_S_S_S_S_S_S_S_S_S_S_S_S_S_S_S_S_S_S_S_S_S_S_S_S_S_S_S_S_S_S_S_S_S_S_S_S_S_S_S_S_S_S_S_S_S_S_S_S_S_S_S_S_S_S_S_S_S_S_S_S_S_S_S_S_S_S_S_S_S_S_S_S_S_S_S_S_S_S_S_S_S_S_S_S_S_S_S_S_S_S_S_S_S_S_S_S_S_S_S_S_S_S_S_S_S_S_S_S_S_S_S_S_S_S_S_S_S_S_S_S_S_S_S_S_S_S_S_S__param_651];
	ld.param.u64 	%rd653, [_Z4racePiS_S_S_S_S_S_S_S_S_S_S_S_S_S_S_S_S_S_S_S_S_S_S_S_S_S_S_S_S_S_S_S_S_S_S_S_S_S_S_S_S_S_S_S_S_S_S_S_S_S_S_S_S_S_S_S_S_S_S_S_S_S_S_S_S_S_S_S_S_S_S_S_S_S_S_S_S_S_S_S_S_S_S_S_S_S_S_S_S_S_S_S_S_S_S_S_S_S_S_S_S_S_S_S_S_S_S_S_S_S_S_S_S_S_S_S_S_S_S_S_S_S_S_S_S_S_S_S_S_S_S_S_S_S_S_S_S_S_S_S_S_S_S_S_S_S_S_S_S_S_S_S_S_S_S_S_S_S_S_S_S_S_S_S_S_S_S_S_S_S_S_S_S_S_S_S_S_S_S_S_S_S_S_S_S_S_S_S_S_S_S_S_S_S_S_S_S_S_S_S_S_S_S_S_S_S_S_S_S_S_S_S_S_S_S_S_S_S_S_S_S_S_S_S_S_S_S_S_S_S_S_S_S_S_S_S_S_S_S_S_S_S_S_S_S_S_S_S_S_S_S_S_S_S_S_S_S_S_S_S_S_S_S_S_S_S_S_S_S_S_S_S_S_S_S_S_S_S_S_S_S_S_S_S_S_S_S_S_S_S_S_S_S_S_S_S_S_S_S_S_S_S_S_S_S_S_S_S_S_S_S_S_S_S_S_S_S_S_S_S_S_S_S_S_S_S_S_S_S_S_S_S_S_S_S_S_S_S_S_S_S_S_S_S_S_S_S_S_S_S_S_S_S_S_S_S_S_S_S_S_S_S_S_S_S_S_S_S_S_S_S_S_S_S_S_S_S_S_S_S_S_S_S_S_S_S_S_S_S_S_S_S_S_S_S_S_S_S_S_S_S_S_S_S_S_S_S_S_S_S_S_S_S_S_S_S_S_S_S_S_S_S_S_S_S_S_S_S_S_S_S_S_S_S_S_S_S_S_S_S_S_S_S_S_S_S_S_S_S_S_S_S_S_S_S_S_S_S_S_S_S_S_S_S_S_S_S_S_S_S_S_S_S_S_S_S_S_S_S_S_S_S_S_S_S_S_S_S_S_S_S_S_S_S_S_S_S_S_S_S_S_S_S_S_S_S_S_S_S_S_S_S_S_S_S_S_S_S_S_S_S_S_S_S_S_S_S_S_S_S_S_S_S_S_S_S_S_S_S_S_S_S_S_S_S_S_S_S_S_S_S_S_S_S_S_S_S_S_S_S_S_S_S_S_S_S_S_S_S_S_S_S_S_S_S_S_S_S_S_S_S_S_S_S_S_S_S_S_S_S_S_S_S_S_S_S_S_S_S_S_S_S_S_S_S_S_S_S_S_S_S_S_S_S_S_S_S_S_S_S_S_S_S_S_S_S_S_S_S_S_S_S_S_S_S_S_S_S_S_S_S_S_S_S_S_S_S_S_S_S_S_S_S_S_S_S_S_S_S_S_S_S_S_S_S_S_S_S_S_S_S_S_S_S_S_S_S_S_S_S_S_S_S_S_S_S_S_S_S_S_S_S_S_S_S_S_S_S_S_S_S_S_S_S_S_S_S_S_S_S_S_S_S_S_S_S_S_S_S_S_S_S_S_S_S_S_S_S_S_S_S_S_S_S_S_S_S_S_S_S_S_S_S_S_S_S_S_S_S_S_S_S_S_S_S_S_S_S_S_S_S_S_S_S_S_S_S_S_S_S_S_S_S_S_S_S_S_S_S_S_S_S_S_S_S_S_S_S_S_S_S_S_S_S_S_S_S_S_S_S_S_S_S_S_S_S_S_S_S_S_S_S_S_S_S_S_S_S_S_S_S_S_S_S_S_S_S_S_S_S_S_S_S_S_S_S_S_S_S_S_S_S_S_S_S_S_S_S_S_S_S_S_S_S_S_S_S_S_S_S_S_S_S_S_S_S_S_S_S_S_S_S_S_S_S_S_S_S_S_S_S_S_S_S_S_S_S_S_S_S_S_S_S_S_S_S_S_S_S_S_S_S_S_S_S_S_S_S_S_S_S_S_S_S_S_S_S_S_S_S_S_S_S_S_S_S_S_S_S_S_S_S_S_S_S_S_S_S_S_S_S_S_S_S_S_S_S_S_S_S_S_S_S_S_S_S_S_S_S_S_S_S_S_S_S_S_S_S_S_S_S_S_S_S_S_S_S_S_S_S_S_S_S_S_S_S_S_S_S_S_S_S_S_S_S_S_S_S_S_S_S_S_S_S_S_S_S_S_S_S_S_S_S_S_S_S_S_S_S_S_S_S_S__param_652];
	ld.param.u64 	%rd654, [_Z4racePiS_S_S_S_S_S_S_S_S_S_S_S_S_S_S_S_S_S_S_S_S_S_S_S_S_S_S_S_S_S_S_S_S_S_S_S_S_S_S_S_S_S_S_S_S_S_S_S_S_S_S_S_S_S_S_S_S_S_S_S_S_S_S_S_S_S_S_S_S_S_S_S_S_S_S_S_S_S_S_S_S_S_S_S_S_S_S_S_S_S_S_S_S_S_S_S_S_S_S_S_S_S_S_S_S_S_S_S_S_S_S_S_S_S_S_S_S_S_S_S_S_S_S_S_S_S_S_S_S_S_S_S_S_S_S_S_S_S_S_S_S_S_S_S_S_S_S_S_S_S_S_S_S_S_S_S_S_S_S_S_S_S_S_S_S_S_S_S_S_S_S_S_S_S_S_S_S_S_S_S_S_S_S_S_S_S_S_S_S_S_S_S_S_S_S_S_S_S_S_S_S_S_S_S_S_S_S_S_S_S_S_S_S_S_S_S_S_S_S_S_S_S_S_S_S_S_S_S_S_S_S_S_S_S_S_S_S_S_S_S_S_S_S_S_S_S_S_S_S_S_S_S_S_S_S_S_S_S_S_S_S_S_S_S_S_S_S_S_S_S_S_S_S_S_S_S_S_S_S_S_S_S_S_S_S_S_S_S_S_S_S_S_S_S_S_S_S_S_S_S_S_S_S_S_S_S_S_S_S_S_S_S_S_S_S_S_S_S_S_S_S_S_S_S_S_S_S_S_S_S_S_S_S_S_S_S_S_S_S_S_S_S_S_S_S_S_S_S_S_S_S_S_S_S_S_S_S_S_S_S_S_S_S_S_S_S_S_S_S_S_S_S_S_S_S_S_S_S_S_S_S_S_S_S_S_S_S_S_S_S_S_S_S_S_S_S_S_S_S_S_S_S_S_S_S_S_S_S_S_S_S_S_S_S_S_S_S_S_S_S_S_S_S_S_S_S_S_S_S_S_S_S_S_S_S_S_S_S_S_S_S_S_S_S_S_S_S_S_S_S_S_S_S_S_S_S_S_S_S_S_S_S_S_S_S_S_S_S_S_S_S_S_S_S_S_S_S_S_S_S_S_S_S_S_S_S_S_S_S_S_S_S_S_S_S_S_S_S_S_S_S_S_S_S_S_S_S_S_S_S_S_S_S_S_S_S_S_S_S_S_S_S_S_S_S_S_S_S_S_S_S_S_S_S_S_S_S_S_S_S_S_S_S_S_S_S_S_S_S_S_S_S_S_S_S_S_S_S_S_S_S_S_S_S_S_S_S_S_S_S_S_S_S_S_S_S_S_S_S_S_S_S_S_S_S_S_S_S_S_S_S_S_S_S_S_S_S_S_S_S_S_S_S_S_S_S_S_S_S_S_S_S_S_S_S_S_S_S_S_S_S_S_S_S_S_S_S_S_S_S_S_S_S_S_S_S_S_S_S_S_S_S_S_S_S_S_S_S_S_S_S_S_S_S_S_S_S_S_S_S_S_S_S_S_S_S_S_S_S_S_S_S_S_S_S_S_S_S_S_S_S_S_S_S_S_S_S_S_S_S_S_S_S_S_S_S_S_S_S_S_S_S_S_S_S_S_S_S_S_S_S_S_S_S_S_S_S_S_S_S_S_S_S_S_S_S_S_S_S_S_S_S_S_S_S_S_S_S_S_S_S_S_S_S_S_S_S_S_S_S_S_S_S_S_S_S_S_S_S_S_S_S_S_S_S_S_S_S_S_S_S_S_S_S_S_S_S_S_S_S_S_S_S_S_S_S_S_S_S_S_S_S_S_S_S_S_S_S_S_S_S_S_S_S_S_S_S_S_S_S_S_S_S_S_S_S_S_S_S_S_S_S_S_S_S_S_S_S_S_S_S_S_S_S_S_S_S_S_S_S_S_S_S_S_S_S_S_S_S_S_S_S_S_S_S_S_S_S_S_S_S_S_S_S_S_S_S_S_S_S_S_S_S_S_S_S_S_S_S_S_S_S_S_S_S_S_S_S_S_S_S_S_S_S_S_S_S_S_S_S_S_S_S_S_S_S_S_S_S_S_S_S_S_S_S_S_S_S_S_S_S_S_S_S_S_S_S_S_S_S_S_S_S_S_S_S_S_S_S_S_S_S_S_S_S_S_S_S_S_S_S_S_S_S_S_S_S_S_S_S_S_S_S_S_S_S_S_S_S_S_S_S_S_S_S_S_S_S_S_S_S_S_S_S_S_S_S_S_S_S_S_S_S_S_S_S_S_S_S_S_S_S_S_S_S_S_S_S_S_S_S_S_S_S_S_S_S_S_S_S_S_S_S__param_653];
	ld.param.u64 	%rd655, [_Z4racePiS_S_S_S_S_S_S_S_S_S_S_S_S_S_S_S_S_S_S_S_S_S_S_S_S_S_S_S_S_S_S_S_S_S_S_S_S_S_S_S_S_S_S_S_S_S_S_S_S_S_S_S_S_S_S_S_S_S_S_S_S_S_S_S_S_S_S_S_S_S_S_S_S_S_S_S_S_S_S_S_S_S_S_S_S_S_S_S_S_S_S_S_S_S_S_S_S_S_S_S_S_S_S_S_S_S_S_S_S_S_S_S_S_S_S_S_S_S_S_S_S_S_S_S_S_S_S_S_S_S_S_S_S_S_S_S_S_S_S_S_S_S_S_S_S_S_S_S_S_S_S_S_S_S_S_S_S_S_S_S_S_S_S_S_S_S_S_S_S_S_S_S_S_S_S_S_S_S_S_S_S_S_S_S_S_S_S_S_S_S_S_S_S_S_S_S_S_S_S_S_S_S_S_S_S_S_S_S_S_S_S_S_S_S_S_S_S_S_S_S_S_S_S_S_S_S_S_S_S_S_S_S_S_S_S_S_S_S_S_S_S_S_S_S_S_S_S_S_S_S_S_S_S_S_S_S_S_S_S_S_S_S_S_S_S_S_S_S_S_S_S_S_S_S_S_S_S_S_S_S_S_S_S_S_S_S_S_S_S_S_S_S_S_S_S_S_S_S_S_S_S_S_S_S_S_S_S_S_S_S_S_S_S_S_S_S_S_S_S_S_S_S_S_S_S_S_S_S_S_S_S_S_S_S_S_S_S_S_S_S_S_S_S_S_S_S_S_S_S_S_S_S_S_S_S_S_S_S_S_S_S_S_S_S_S_S_S_S_S_S_S_S_S_S_S_S_S_S_S_S_S_S_S_S_S_S_S_S_S_S_S_S_S_S_S_S_S_S_S_S_S_S_S_S_S_S_S_S_S_S_S_S_S_S_S_S_S_S_S_S_S_S_S_S_S_S_S_S_S_S_S_S_S_S_S_S_S_S_S_S_S_S_S_S_S_S_S_S_S_S_S_S_S_S_S_S_S_S_S_S_S_S_S_S_S_S_S_S_S_S_S_S_S_S_S_S_S_S_S_S_S_S_S_S_S_S_S_S_S_S_S_S_S_S_S_S_S_S_S_S_S_S_S_S_S_S_S_S_S_S_S_S_S_S_S_S_S_S_S_S_S_S_S_S_S_S_S_S_S_S_S_S_S_S_S_S_S_S_S_S_S_S_S_S_S_S_S_S_S_S_S_S_S_S_S_S_S_S_S_S_S_S_S_S_S_S_S_S_S_S_S_S_S_S_S_S_S_S_S_S_S_S_S_S_S_S_S_S_S_S_S_S_S_S_S_S_S_S_S_S_S_S_S_S_S_S_S_S_S_S_S_S_S_S_S_S_S_S_S_S_S_S_S_S_S_S_S_S_S_S_S_S_S_S_S_S_S_S_S_S_S_S_S_S_S_S_S_S_S_S_S_S_S_S_S_S_S_S_S_S_S_S_S_S_S_S_S_S_S_S_S_S_S_S_S_S_S_S_S_S_S_S_S_S_S_S_S_S_S_S_S_S_S_S_S_S_S_S_S_S_S_S_S_S_S_S_S_S_S_S_S_S_S_S_S_S_S_S_S_S_S_S_S_S_S_S_S_S_S_S_S_S_S_S_S_S_S_S_S_S_S_S_S_S_S_S_S_S_S_S_S_S_S_S_S_S_S_S_S_S_S_S_S_S_S_S_S_S_S_S_S_S_S_S_S_S_S_S_S_S_S_S_S_S_S_S_S_S_S_S_S_S_S_S_S_S_S_S_S_S_S_S_S_S_S_S_S_S_S_S_S_S_S_S_S_S_S_S_S_S_S_S_S_S_S_S_S_S_S_S_S_S_S_S_S_S_S_S_S_S_S_S_S_S_S_S_S_S_S_S_S_S_S_S_S_S_S_S_S_S_S_S_S_S_S_S_S_S_S_S_S_S_S_S_S_S_S_S_S_S_S_S_S_S_S_S_S_S_S_S_S_S_S_S_S_S_S_S_S_S_S_S_S_S_S_S_S_S_S_S_S_S_S_S_S_S_S_S_S_S_S_S_S_S_S_S_S_S_S_S_S_S_S_S_S_S_S_S_S_S_S_S_S_S_S_S_S_S_S_S_S_S_S_S_S_S_S_S_S_S_S_S_S_S_S_S_S_S_S_S_S_S_S_S_S_S_S_S_S_S_S_S_S_S_S_S_S_S_S_S_S_S_S_S_S_S_S_S_S_S_S_S_S_S_S_S_S_S_S_S_S_S_S_S_S_S_S_S_S_S_S_S_S__param_654];
	ld.param.u64 	%rd656, [_Z4racePiS_S_S_S_S_S_S_S_S_S_S_S_S_S_S_S_S_S_S_S_S_S_S_S_S_S_S_S_S_S_S_S_S_S_S_S_S_S_S_S_S_S_S_S_S_S_S_S_S_S_S_S_S_S_S_S_S_S_S_S_S_S_S_S_S_S_S_S_S_S_S_S_S_S_S_S_S_S_S_S_S_S_S_S_S_S_S_S_S_S_S_S_S_S_S_S_S_S_S_S_S_S_S_S_S_S_S_S_S_S_S_S_S_S_S_S_S_S_S_S_S_S_S_S_S_S_S_S_S_S_S_S_S_S_S_S_S_S_S_S_S_S_S_S_S_S_S_S_S_S_S_S_S_S_S_S_S_S_S_S_S_S_S_S_S_S_S_S_S_S_S_S_S_S_S_S_S_S_S_S_S_S_S_S_S_S_S_S_S_S_S_S_S_S_S_S_S_S_S_S_S_S_S_S_S_S_S_S_S_S_S_S_S_S_S_S_S_S_S_S_S_S_S_S_S_S_S_S_S_S_S_S_S_S_S_S_S_S_S_S_S_S_S_S_S_S_S_S_S_S_S_S_S_S_S_S_S_S_S_S_S_S_S_S_S_S_S_S_S_S_S_S_S_S_S_S_S_S_S_S_S_S_S_S_S_S_S_S_S_S_S_S_S_S_S_S_S_S_S_S_S_S_S_S_S_S_S_S_S_S_S_S_S_S_S_S_S_S_S_S_S_S_S_S_S_S_S_S_S_S_S_S_S_S_S_S_S_S_S_S_S_S_S_S_S_S_S_S_S_S_S_S_S_S_S_S_S_S_S_S_S_S_S_S_S_S_S_S_S_S_S_S_S_S_S_S_S_S_S_S_S_S_S_S_S_S_S_S_S_S_S_S_S_S_S_S_S_S_S_S_S_S_S_S_S_S_S_S_S_S_S_S_S_S_S_S_S_S_S_S_S_S_S_S_S_S_S_S_S_S_S_S_S_S_S_S_S_S_S_S_S_S_S_S_S_S_S_S_S_S_S_S_S_S_S_S_S_S_S_S_S_S_S_S_S_S_S_S_S_S_S_S_S_S_S_S_S_S_S_S_S_S_S_S_S_S_S_S_S_S_S_S_S_S_S_S_S_S_S_S_S_S_S_S_S_S_S_S_S_S_S_S_S_S_S_S_S_S_S_S_S_S_S_S_S_S_S_S_S_S_S_S_S_S_S_S_S_S_S_S_S_S_S_S_S_S_S_S_S_S_S_S_S_S_S_S_S_S_S_S_S_S_S_S_S_S_S_S_S_S_S_S_S_S_S_S_S_S_S_S_S_S_S_S_S_S_S_S_S_S_S_S_S_S_S_S_S_S_S_S_S_S_S_S_S_S_S_S_S_S_S_S_S_S_S_S_S_S_S_S_S_S_S_S_S_S_S_S_S_S_S_S_S_S_S_S_S_S_S_S_S_S_S_S_S_S_S_S_S_S_S_S_S_S_S_S_S_S_S_S_S_S_S_S_S_S_S_S_S_S_S_S_S_S_S_S_S_S_S_S_S_S_S_S_S_S_S_S_S_S_S_S_S_S_S_S_S_S_S_S_S_S_S_S_S_S_S_S_S_S_S_S_S_S_S_S_S_S_S_S_S_S_S_S_S_S_S_S_S_S_S_S_S_S_S_S_S_S_S_S_S_S_S_S_S_S_S_S_S_S_S_S_S_S_S_S_S_S_S_S_S_S_S_S_S_S_S_S_S_S_S_S_S_S_S_S_S_S_S_S_S_S_S_S_S_S_S_S_S_S_S_S_S_S_S_S_S_S_S_S_S_S_S_S_S_S_S_S_S_S_S_S_S_S_S_S_S_S_S_S_S_S_S_S_S_S_S_S_S_S_S_S_S_S_S_S_S_S_S_S_S_S_S_S_S_S_S_S_S_S_S_S_S_S_S_S_S_S_S_S_S_S_S_S_S_S_S_S_S_S_S_S_S_S_S_S_S_S_S_S_S_S_S_S_S_S_S_S_S_S_S_S_S_S_S_S_S_S_S_S_S_S_S_S_S_S_S_S_S_S_S_S_S_S_S_S_S_S_S_S_S_S_S_S_S_S_S_S_S_S_S_S_S_S_S_S_S_S_S_S_S_S_S_S_S_S_S_S_S_S_S_S_S_S_S_S_S_S_S_S_S_S_S_S_S_S_S_S_S_S_S_S_S_S_S_S_S_S_S_S_S_S_S_S_S_S_S_S_S_S_S_S_S_S_S_S_S_S_S_S_S_S_S_S_S_S_S_S_S_S_S_S_S_S_S_S_S_S_S_S_S_S_S__param_655];
	ld.param.u64 	%rd657, [_Z4racePiS_S_S_S_S_S_S_S_S_S_S_S_S_S_S_S_S_S_S_S_S_S_S_S_S_S_S_S_S_S_S_S_S_S_S_S_S_S_S_S_S_S_S_S_S_S_S_S_S_S_S_S_S_S_S_S_S_S_S_S_S_S_S_S_S_S_S_S_S_S_S_S_S_S_S_S_S_S_S_S_S_S_S_S_S_S_S_S_S_S_S_S_S_S_S_S_S_S_S_S_S_S_S_S_S_S_S_S_S_S_S_S_S_S_S_S_S_S_S_S_S_S_S_S_S_S_S_S_S_S_S_S_S_S_S_S_S_S_S_S_S_S_S_S_S_S_S_S_S_S_S_S_S_S_S_S_S_S_S_S_S_S_S_S_S_S_S_S_S_S_S_S_S_S_S_S_S_S_S_S_S_S_S_S_S_S_S_S_S_S_S_S_S_S_S_S_S_S_S_S_S_S_S_S_S_S_S_S_S_S_S_S_S_S_S_S_S_S_S_S_S_S_S_S_S_S_S_S_S_S_S_S_S_S_S_S_S_S_S_S_S_S_S_S_S_S_S_S_S_S_S_S_S_S_S_S_S_S_S_S_S_S_S_S_S_S_S_S_S_S_S_S_S_S_S_S_S_S_S_S_S_S_S_S_S_S_S_S_S_S_S_S_S_S_S_S_S_S_S_S_S_S_S_S_S_S_S_S_S_S_S_S_S_S_S_S_S_S_S_S_S_S_S_S_S_S_S_S_S_S_S_S_S_S_S_S_S_S_S_S_S_S_S_S_S_S_S_S_S_S_S_S_S_S_S_S_S_S_S_S_S_S_S_S_S_S_S_S_S_S_S_S_S_S_S_S_S_S_S_S_S_S_S_S_S_S_S_S_S_S_S_S_S_S_S_S_S_S_S_S_S_S_S_S_S_S_S_S_S_S_S_S_S_S_S_S_S_S_S_S_S_S_S_S_S_S_S_S_S_S_S_S_S_S_S_S_S_S_S_S_S_S_S_S_S_S_S_S_S_S_S_S_S_S_S_S_S_S_S_S_S_S_S_S_S_S_S_S_S_S_S_S_S_S_S_S_S_S_S_S_S_S_S_S_S_S_S_S_S_S_S_S_S_S_S_S_S_S_S_S_S_S_S_S_S_S_S_S_S_S_S_S_S_S_S_S_S_S_S_S_S_S_S_S_S_S_S_S_S_S_S_S_S_S_S_S_S_S_S_S_S_S_S_S_S_S_S_S_S_S_S_S_S_S_S_S_S_S_S_S_S_S_S_S_S_S_S_S_S_S_S_S_S_S_S_S_S_S_S_S_S_S_S_S_S_S_S_S_S_S_S_S_S_S_S_S_S_S_S_S_S_S_S_S_S_S_S_S_S_S_S_S_S_S_S_S_S_S_S_S_S_S_S_S_S_S_S_S_S_S_S_S_S_S_S_S_S_S_S_S_S_S_S_S_S_S_S_S_S_S_S_S_S_S_S_S_S_S_S_S_S_S_S_S_S_S_S_S_S_S_S_S_S_S_S_S_S_S_S_S_S_S_S_S_S_S_S_S_S_S_S_S_S_S_S_S_S_S_S_S_S_S_S_S_S_S_S_S_S_S_S_S_S_S_S_S_S_S_S_S_S_S_S_S_S_S_S_S_S_S_S_S_S_S_S_S_S_S_S_S_S_S_S_S_S_S_S_S_S_S_S_S_S_S_S_S_S_S_S_S_S_S_S_S_S_S_S_S_S_S_S_S_S_S_S_S_S_S_S_S_S_S_S_S_S_S_S_S_S_S_S_S_S_S_S_S_S_S_S_S_S_S_S_S_S_S_S_S_S_S_S_S_S_S_S_S_S_S_S_S_S_S_S_S_S_S_S_S_S_S_S_S_S_S_S_S_S_S_S_S_S_S_S_S_S_S_S_S_S_S_S_S_S_S_S_S_S_S_S_S_S_S_S_S_S_S_S_S_S_S_S_S_S_S_S_S_S_S_S_S_S_S_S_S_S_S_S_S_S_S_S_S_S_S_S_S_S_S_S_S_S_S_S_S_S_S_S_S_S_S_S_S_S_S_S_S_S_S_S_S_S_S_S_S_S_S_S_S_S_S_S_S_S_S_S_S_S_S_S_S_S_S_S_S_S_S_S_S_S_S_S_S_S_S_S_S_S_S_S_S_S_S_S_S_S_S_S_S_S_S_S_S_S_S_S_S_S_S_S_S_S_S_S_S_S_S_S_S_S_S_S_S_S_S_S_S_S_S_S_S_S_S_S_S_S_S_S_S_S_S_S_S_S_S_S_S_S_S_S_S_S_S_S__param_656];
	ld.param.u64 	%rd658, [_Z4racePiS_S_S_S_S_S_S_S_S_S_S_S_S_S_S_S_S_S_S_S_S_S_S_S_S_S_S_S_S_S_S_S_S_S_S_S_S_S_S_S_S_S_S_S_S_S_S_S_S_S_S_S_S_S_S_S_S_S_S_S_S_S_S_S_S_S_S_S_S_S_S_S_S_S_S_S_S_S_S_S_S_S_S_S_S_S_S_S_S_S_S_S_S_S_S_S_S_S_S_S_S_S_S_S_S_S_S_S_S_S_S_S_S_S_S_S_S_S_S_S_S_S_S_S_S_S_S_S_S_S_S_S_S_S_S_S_S_S_S_S_S_S_S_S_S_S_S_S_S_S_S_S_S_S_S_S_S_S_S_S_S_S_S_S_S_S_S_S_S_S_S_S_S_S_S_S_S_S_S_S_S_S_S_S_S_S_S_S_S_S_S_S_S_S_S_S_S_S_S_S_S_S_S_S_S_S_S_S_S_S_S_S_S_S_S_S_S_S_S_S_S_S_S_S_S_S_S_S_S_S_S_S_S_S_S_S_S_S_S_S_S_S_S_S_S_S_S_S_S_S_S_S_S_S_S_S_S_S_S_S_S_S_S_S_S_S_S_S_S_S_S_S_S_S_S_S_S_S_S_S_S_S_S_S_S_S_S_S_S_S_S_S_S_S_S_S_S_S_S_S_S_S_S_S_S_S_S_S_S_S_S_S_S_S_S_S_S_S_S_S_S_S_S_S_S_S_S_S_S_S_S_S_S_S_S_S_S_S_S_S_S_S_S_S_S_S_S_S_S_S_S_S_S_S_S_S_S_S_S_S_S_S_S_S_S_S_S_S_S_S_S_S_S_S_S_S_S_S_S_S_S_S_S_S_S_S_S_S_S_S_S_S_S_S_S_S_S_S_S_S_S_S_S_S_S_S_S_S_S_S_S_S_S_S_S_S_S_S_S_S_S_S_S_S_S_S_S_S_S_S_S_S_S_S_S_S_S_S_S_S_S_S_S_S_S_S_S_S_S_S_S_S_S_S_S_S_S_S_S_S_S_S_S_S_S_S_S_S_S_S_S_S_S_S_S_S_S_S_S_S_S_S_S_S_S_S_S_S_S_S_S_S_S_S_S_S_S_S_S_S_S_S_S_S_S_S_S_S_S_S_S_S_S_S_S_S_S_S_S_S_S_S_S_S_S_S_S_S_S_S_S_S_S_S_S_S_S_S_S_S_S_S_S_S_S_S_S_S_S_S_S_S_S_S_S_S_S_S_S_S_S_S_S_S_S_S_S_S_S_S_S_S_S_S_S_S_S_S_S_S_S_S_S_S_S_S_S_S_S_S_S_S_S_S_S_S_S_S_S_S_S_S_S_S_S_S_S_S_S_S_S_S_S_S_S_S_S_S_S_S_S_S_S_S_S_S_S_S_S_S_S_S_S_S_S_S_S_S_S_S_S_S_S_S_S_S_S_S_S_S_S_S_S_S_S_S_S_S_S_S_S_S_S_S_S_S_S_S_S_S_S_S_S_S_S_S_S_S_S_S_S_S_S_S_S_S_S_S_S_S_S_S_S_S_S_S_S_S_S_S_S_S_S_S_S_S_S_S_S_S_S_S_S_S_S_S_S_S_S_S_S_S_S_S_S_S_S_S_S_S_S_S_S_S_S_S_S_S_S_S_S_S_S_S_S_S_S_S_S_S_S_S_S_S_S_S_S_S_S_S_S_S_S_S_S_S_S_S_S_S_S_S_S_S_S_S_S_S_S_S_S_S_S_S_S_S_S_S_S_S_S_S_S_S_S_S_S_S_S_S_S_S_S_S_S_S_S_S_S_S_S_S_S_S_S_S_S_S_S_S_S_S_S_S_S_S_S_S_S_S_S_S_S_S_S_S_S_S_S_S_S_S_S_S_S_S_S_S_S_S_S_S_S_S_S_S_S_S_S_S_S_S_S_S_S_S_S_S_S_S_S_S_S_S_S_S_S_S_S_S_S_S_S_S_S_S_S_S_S_S_S_S_S_S_S_S_S_S_S_S_S_S_S_S_S_S_S_S_S_S_S_S_S_S_S_S_S_S_S_S_S_S_S_S_S_S_S_S_S_S_S_S_S_S_S_S_S_S_S_S_S_S_S_S_S_S_S_S_S_S_S_S_S_S_S_S_S_S_S_S_S_S_S_S_S_S_S_S_S_S_S_S_S_S_S_S_S_S_S_S_S_S_S_S_S_S_S_S_S_S_S_S_S_S_S_S_S_S_S_S_S_S_S_S_S_S_S_S_S_S_S_S_S_S_S_S_S_S_S_S_S_S_S__param_657];
	ld.param.u64 	%rd659, [_Z4racePiS_S_S_S_S_S_S_S_S_S_S_S_S_S_S_S_S_S_S_S_S_S_S_S_S_S_S_S_S_S_S_S_S_S_S_S_S_S_S_S_S_S_S_S_S_S_S_S_S_S_S_S_S_S_S_S_S_S_S_S_S_S_S_S_S_S_S_S_S_S_S_S_S_S_S_S_S_S_S_S_S_S_S_S_S_S_S_S_S_S_S_S_S_S_S_S_S_S_S_S_S_S_S_S_S_S_S_S_S_S_S_S_S_S_S_S_S_S_S_S_S_S_S_S_S_S_S_S_S_S_S_S_S_S_S_S_S_S_S_S_S_S_S_S_S_S_S_S_S_S_S_S_S_S_S_S_S_S_S_S_S_S_S_S_S_S_S_S_S_S_S_S_S_S_S_S_S_S_S_S_S_S_S_S_S_S_S_S_S_S_S_S_S_S_S_S_S_S_S_S_S_S_S_S_S_S_S_S_S_S_S_S_S_S_S_S_S_S_S_S_S_S_S_S_S_S_S_S_S_S_S_S_S_S_S_S_S_S_S_S_S_S_S_S_S_S_S_S_S_S_S_S_S_S_S_S_S_S_S_S_S_S_S_S_S_S_S_S_S_S_S_S_S_S_S_S_S_S_S_S_S_S_S_S_S_S_S_S_S_S_S_S_S_S_S_S_S_S_S_S_S_S_S_S_S_S_S_S_S_S_S_S_S_S_S_S_S_S_S_S_S_S_S_S_S_S_S_S_S_S_S_S_S_S_S_S_S_S_S_S_S_S_S_S_S_S_S_S_S_S_S_S_S_S_S_S_S_S_S_S_S_S_S_S_S_S_S_S_S_S_S_S_S_S_S_S_S_S_S_S_S_S_S_S_S_S_S_S_S_S_S_S_S_S_S_S_S_S_S_S_S_S_S_S_S_S_S_S_S_S_S_S_S_S_S_S_S_S_S_S_S_S_S_S_S_S_S_S_S_S_S_S_S_S_S_S_S_S_S_S_S_S_S_S_S_S_S_S_S_S_S_S_S_S_S_S_S_S_S_S_S_S_S_S_S_S_S_S_S_S_S_S_S_S_S_S_S_S_S_S_S_S_S_S_S_S_S_S_S_S_S_S_S_S_S_S_S_S_S_S_S_S_S_S_S_S_S_S_S_S_S_S_S_S_S_S_S_S_S_S_S_S_S_S_S_S_S_S_S_S_S_S_S_S_S_S_S_S_S_S_S_S_S_S_S_S_S_S_S_S_S_S_S_S_S_S_S_S_S_S_S_S_S_S_S_S_S_S_S_S_S_S_S_S_S_S_S_S_S_S_S_S_S_S_S_S_S_S_S_S_S_S_S_S_S_S_S_S_S_S_S_S_S_S_S_S_S_S_S_S_S_S_S_S_S_S_S_S_S_S_S_S_S_S_S_S_S_S_S_S_S_S_S_S_S_S_S_S_S_S_S_S_S_S_S_S_S_S_S_S_S_S_S_S_S_S_S_S_S_S_S_S_S_S_S_S_S_S_S_S_S_S_S_S_S_S_S_S_S_S_S_S_S_S_S_S_S_S_S_S_S_S_S_S_S_S_S_S_S_S_S_S_S_S_S_S_S_S_S_S_S_S_S_S_S_S_S_S_S_S_S_S_S_S_S_S_S_S_S_S_S_S_S_S_S_S_S_S_S_S_S_S_S_S_S_S_S_S_S_S_S_S_S_S_S_S_S_S_S_S_S_S_S_S_S_S_S_S_S_S_S_S_S_S_S_S_S_S_S_S_S_S_S_S_S_S_S_S_S_S_S_S_S_S_S_S_S_S_S_S_S_S_S_S_S_S_S_S_S_S_S_S_S_S_S_S_S_S_S_S_S_S_S_S_S_S_S_S_S_S_S_S_S_S_S_S_S_S_S_S_S_S_S_S_S_S_S_S_S_S_S_S_S_S_S_S_S_S_S_S_S_S_S_S_S_S_S_S_S_S_S_S_S_S_S_S_S_S_S_S_S_S_S_S_S_S_S_S_S_S_S_S_S_S_S_S_S_S_S_S_S_S_S_S_S_S_S_S_S_S_S_S_S_S_S_S_S_S_S_S_S_S_S_S_S_S_S_S_S_S_S_S_S_S_S_S_S_S_S_S_S_S_S_S_S_S_S_S_S_S_S_S_S_S_S_S_S_S_S_S_S_S_S_S_S_S_S_S_S_S_S_S_S_S_S_S_S_S_S_S_S_S_S_S_S_S_S_S_S_S_S_S_S_S_S_S_S_S_S_S_S_S_S_S_S_S_S_S_S_S_S_S_S_S_S_S_S_S_S_S_S_S_S__param_658];
	ld.param.u64 	%rd660, [_Z4racePiS_S_S_S_S_S_S_S_S_S_S_S_S_S_S_S_S_S_S_S_S_S_S_S_S_S_S_S_S_S_S_S_S_S_S_S_S_S_S_S_S_S_S_S_S_S_S_S_S_S_S_S_S_S_S_S_S_S_S_S_S_S_S_S_S_S_S_S_S_S_S_S_S_S_S_S_S_S_S_S_S_S_S_S_S_S_S_S_S_S_S_S_S_S_S_S_S_S_S_S_S_S_S_S_S_S_S_S_S_S_S_S_S_S_S_S_S_S_S_S_S_S_S_S_S_S_S_S_S_S_S_S_S_S_S_S_S_S_S_S_S_S_S_S_S_S_S_S_S_S_S_S_S_S_S_S_S_S_S_S_S_S_S_S_S_S_S_S_S_S_S_S_S_S_S_S_S_S_S_S_S_S_S_S_S_S_S_S_S_S_S_S_S_S_S_S_S_S_S_S_S_S_S_S_S_S_S_S_S_S_S_S_S_S_S_S_S_S_S_S_S_S_S_S_S_S_S_S_S_S_S_S_S_S_S_S_S_S_S_S_S_S_S_S_S_S_S_S_S_S_S_S_S_S_S_S_S_S_S_S_S_S_S_S_S_S_S_S_S_S_S_S_S_S_S_S_S_S_S_S_S_S_S_S_S_S_S_S_S_S_S_S_S_S_S_S_S_S_S_S_S_S_S_S_S_S_S_S_S_S_S_S_S_S_S_S_S_S_S_S_S_S_S_S_S_S_S_S_S_S_S_S_S_S_S_S_S_S_S_S_S_S_S_S_S_S_S_S_S_S_S_S_S_S_S_S_S_S_S_S_S_S_S_S_S_S_S_S_S_S_S_S_S_S_S_S_S_S_S_S_S_S_S_S_S_S_S_S_S_S_S_S_S_S_S_S_S_S_S_S_S_S_S_S_S_S_S_S_S_S_S_S_S_S_S_S_S_S_S_S_S_S_S_S_S_S_S_S_S_S_S_S_S_S_S_S_S_S_S_S_S_S_S_S_S_S_S_S_S_S_S_S_S_S_S_S_S_S_S_S_S_S_S_S_S_S_S_S_S_S_S_S_S_S_S_S_S_S_S_S_S_S_S_S_S_S_S_S_S_S_S_S_S_S_S_S_S_S_S_S_S_S_S_S_S_S_S_S_S_S_S_S_S_S_S_S_S_S_S_S_S_S_S_S_S_S_S_S_S_S_S_S_S_S_S_S_S_S_S_S_S_S_S_S_S_S_S_S_S_S_S_S_S_S_S_S_S_S_S_S_S_S_S_S_S_S_S_S_S_S_S_S_S_S_S_S_S_S_S_S_S_S_S_S_S_S_S_S_S_S_S_S_S_S_S_S_S_S_S_S_S_S_S_S_S_S_S_S_S_S_S_S_S_S_S_S_S_S_S_S_S_S_S_S_S_S_S_S_S_S_S_S_S_S_S_S_S_S_S_S_S_S_S_S_S_S_S_S_S_S_S_S_S_S_S_S_S_S_S_S_S_S_S_S_S_S_S_S_S_S_S_S_S_S_S_S_S_S_S_S_S_S_S_S_S_S_S_S_S_S_S_S_S_S_S_S_S_S_S_S_S_S_S_S_S_S_S_S_S_S_S_S_S_S_S_S_S_S_S_S_S_S_S_S_S_S_S_S_S_S_S_S_S_S_S_S_S_S_S_S_S_S_S_S_S_S_S_S_S_S_S_S_S_S_S_S_S_S_S_S_S_S_S_S_S_S_S_S_S_S_S_S_S_S_S_S_S_S_S_S_S_S_S_S_S_S_S_S_S_S_S_S_S_S_S_S_S_S_S_S_S_S_S_S_S_S_S_S_S_S_S_S_S_S_S_S_S_S_S_S_S_S_S_S_S_S_S_S_S_S_S_S_S_S_S_S_S_S_S_S_S_S_S_S_S_S_S_S_S_S_S_S_S_S_S_S_S_S_S_S_S_S_S_S_S_S_S_S_S_S_S_S_S_S_S_S_S_S_S_S_S_S_S_S_S_S_S_S_S_S_S_S_S_S_S_S_S_S_S_S_S_S_S_S_S_S_S_S_S_S_S_S_S_S_S_S_S_S_S_S_S_S_S_S_S_S_S_S_S_S_S_S_S_S_S_S_S_S_S_S_S_S_S_S_S_S_S_S_S_S_S_S_S_S_S_S_S_S_S_S_S_S_S_S_S_S_S_S_S_S_S_S_S_S_S_S_S_S_S_S_S_S_S_S_S_S_S_S_S_S_S_S_S_S_S_S_S_S_S_S_S_S_S_S_S_S_S_S_S_S_S_S_S_S_S_S_S_S_S_S_S_S_S__param_659];
	ld.param.u64 	%rd661, [_Z4racePiS_S_S_S_S_S_S_S_S_S_S_S_S_S_S_S_S_S_S_S_S_S_S_S_S_S_S_S_S_S_S_S_S_S_S_S_S_S_S_S_S_S_S_S_S_S_S_S_S_S_S_S_S_S_S_S_S_S_S_S_S_S_S_S_S_S_S_S_S_S_S_S_S_S_S_S_S_S_S_S_S_S_S_S_S_S_S_S_S_S_S_S_S_S_S_S_S_S_S_S_S_S_S_S_S_S_S_S_S_S_S_S_S_S_S_S_S_S_S_S_S_S_S_S_S_S_S_S_S_S_S_S_S_S_S_S_S_S_S_S_S_S_S_S_S_S_S_S_S_S_S_S_S_S_S_S_S_S_S_S_S_S_S_S_S_S_S_S_S_S_S_S_S_S_S_S_S_S_S_S_S_S_S_S_S_S_S_S_S_S_S_S_S_S_S_S_S_S_S_S_S_S_S_S_S_S_S_S_S_S_S_S_S_S_S_S_S_S_S_S_S_S_S_S_S_S_S_S_S_S_S_S_S_S_S_S_S_S_S_S_S_S_S_S_S_S_S_S_S_S_S_S_S_S_S_S_S_S_S_S_S_S_S_S_S_S_S_S_S_S_S_S_S_S_S_S_S_S_S_S_S_S_S_S_S_S_S_S_S_S_S_S_S_S_S_S_S_S_S_S_S_S_S_S_S_S_S_S_S_S_S_S_S_S_S_S_S_S_S_S_S_S_S_S_S_S_S_S_S_S_S_S_S_S_S_S_S_S_S_S_S_S_S_S_S_S_S_S_S_S_S_S_S_S_S_S_S_S_S_S_S_S_S_S_S_S_S_S_S_S_S_S_S_S_S_S_S_S_S_S_S_S_S_S_S_S_S_S_S_S_S_S_S_S_S_S_S_S_S_S_S_S_S_S_S_S_S_S_S_S_S_S_S_S_S_S_S_S_S_S_S_S_S_S_S_S_S_S_S_S_S_S_S_S_S_S_S_S_S_S_S_S_S_S_S_S_S_S_S_S_S_S_S_S_S_S_S_S_S_S_S_S_S_S_S_S_S_S_S_S_S_S_S_S_S_S_S_S_S_S_S_S_S_S_S_S_S_S_S_S_S_S_S_S_S_S_S_S_S_S_S_S_S_S_S_S_S_S_S_S_S_S_S_S_S_S_S_S_S_S_S_S_S_S_S_S_S_S_S_S_S_S_S_S_S_S_S_S_S_S_S_S_S_S_S_S_S_S_S_S_S_S_S_S_S_S_S_S_S_S_S_S_S_S_S_S_S_S_S_S_S_S_S_S_S_S_S_S_S_S_S_S_S_S_S_S_S_S_S_S_S_S_S_S_S_S_S_S_S_S_S_S_S_S_S_S_S_S_S_S_S_S_S_S_S_S_S_S_S_S_S_S_S_S_S_S_S_S_S_S_S_S_S_S_S_S_S_S_S_S_S_S_S_S_S_S_S_S_S_S_S_S_S_S_S_S_S_S_S_S_S_S_S_S_S_S_S_S_S_S_S_S_S_S_S_S_S_S_S_S_S_S_S_S_S_S_S_S_S_S_S_S_S_S_S_S_S_S_S_S_S_S_S_S_S_S_S_S_S_S_S_S_S_S_S_S_S_S_S_S_S_S_S_S_S_S_S_S_S_S_S_S_S_S_S_S_S_S_S_S_S_S_S_S_S_S_S_S_S_S_S_S_S_S_S_S_S_S_S_S_S_S_S_S_S_S_S_S_S_S_S_S_S_S_S_S_S_S_S_S_S_S_S_S_S_S_S_S_S_S_S_S_S_S_S_S_S_S_S_S_S_S_S_S_S_S_S_S_S_S_S_S_S_S_S_S_S_S_S_S_S_S_S_S_S_S_S_S_S_S_S_S_S_S_S_S_S_S_S_S_S_S_S_S_S_S_S_S_S_S_S_S_S_S_S_S_S_S_S_S_S_S_S_S_S_S_S_S_S_S_S_S_S_S_S_S_S_S_S_S_S_S_S_S_S_S_S_S_S_S_S_S_S_S_S_S_S_S_S_S_S_S_S_S_S_S_S_S_S_S_S_S_S_S_S_S_S_S_S_S_S_S_S_S_S_S_S_S_S_S_S_S_S_S_S_S_S_S_S_S_S_S_S_S_S_S_S_S_S_S_S_S_S_S_S_S_S_S_S_S_S_S_S_S_S_S_S_S_S_S_S_S_S_S_S_S_S_S_S_S_S_S_S_S_S_S_S_S_S_S_S_S_S_S_S_S_S_S_S_S_S_S_S_S_S_S_S_S_S_S_S_S_S_S_S_S_S_S_S_S_S_S_S__param_660];
	ld.param.u64 	%rd662, [_Z4racePiS_S_S_S_S_S_S_S_S_S_S_S_S_S_S_S_S_S_S_S_S_S_S_S_S_S_S_S_S_S_S_S_S_S_S_S_S_S_S_S_S_S_S_S_S_S_S_S_S_S_S_S_S_S_S_S_S_S_S_S_S_S_S_S_S_S_S_S_S_S_S_S_S_S_S_S_S_S_S_S_S_S_S_S_S_S_S_S_S_S_S_S_S_S_S_S_S_S_S_S_S_S_S_S_S_S_S_S_S_S_S_S_S_S_S_S_S_S_S_S_S_S_S_S_S_S_S_S_S_S_S_S_S_S_S_S_S_S_S_S_S_S_S_S_S_S_S_S_S_S_S_S_S_S_S_S_S_S_S_S_S_S_S_S_S_S_S_S_S_S_S_S_S_S_S_S_S_S_S_S_S_S_S_S_S_S_S_S_S_S_S_S_S_S_S_S_S_S_S_S_S_S_S_S_S_S_S_S_S_S_S_S_S_S_S_S_S_S_S_S_S_S_S_S_S_S_S_S_S_S_S_S_S_S_S_S_S_S_S_S_S_S_S_S_S_S_S_S_S_S_S_S_S_S_S_S_S_S_S_S_S_S_S_S_S_S_S_S_S_S_S_S_S_S_S_S_S_S_S_S_S_S_S_S_S_S_S_S_S_S_S_S_S_S_S_S_S_S_S_S_S_S_S_S_S_S_S_S_S_S_S_S_S_S_S_S_S_S_S_S_S_S_S_S_S_S_S_S_S_S_S_S_S_S_S_S_S_S_S_S_S_S_S_S_S_S_S_S_S_S_S_S_S_S_S_S_S_S_S_S_S_S_S_S_S_S_S_S_S_S_S_S_S_S_S_S_S_S_S_S_S_S_S_S_S_S_S_S_S_S_S_S_S_S_S_S_S_S_S_S_S_S_S_S_S_S_S_S_S_S_S_S_S_S_S_S_S_S_S_S_S_S_S_S_S_S_S_S_S_S_S_S_S_S_S_S_S_S_S_S_S_S_S_S_S_S_S_S_S_S_S_S_S_S_S_S_S_S_S_S_S_S_S_S_S_S_S_S_S_S_S_S_S_S_S_S_S_S_S_S_S_S_S_S_S_S_S_S_S_S_S_S_S_S_S_S_S_S_S_S_S_S_S_S_S_S_S_S_S_S_S_S_S_S_S_S_S_S_S_S_S_S_S_S_S_S_S_S_S_S_S_S_S_S_S_S_S_S_S_S_S_S_S_S_S_S_S_S_S_S_S_S_S_S_S_S_S_S_S_S_S_S_S_S_S_S_S_S_S_S_S_S_S_S_S_S_S_S_S_S_S_S_S_S_S_S_S_S_S_S_S_S_S_S_S_S_S_S_S_S_S_S_S_S_S_S_S_S_S_S_S_S_S_S_S_S_S_S_S_S_S_S_S_S_S_S_S_S_S_S_S_S_S_S_S_S_S_S_S_S_S_S_S_S_S_S_S_S_S_S_S_S_S_S_S_S_S_S_S_S_S_S_S_S_S_S_S_S_S_S_S_S_S_S_S_S_S_S_S_S_S_S_S_S_S_S_S_S_S_S_S_S_S_S_S_S_S_S_S_S_S_S_S_S_S_S_S_S_S_S_S_S_S_S_S_S_S_S_S_S_S_S_S_S_S_S_S_S_S_S_S_S_S_S_S_S_S_S_S_S_S_S_S_S_S_S_S_S_S_S_S_S_S_S_S_S_S_S_S_S_S_S_S_S_S_S_S_S_S_S_S_S_S_S_S_S_S_S_S_S_S_S_S_S_S_S_S_S_S_S_S_S_S_S_S_S_S_S_S_S_S_S_S_S_S_S_S_S_S_S_S_S_S_S_S_S_S_S_S_S_S_S_S_S_S_S_S_S_S_S_S_S_S_S_S_S_S_S_S_S_S_S_S_S_S_S_S_S_S_S_S_S_S_S_S_S_S_S_S_S_S_S_S_S_S_S_S_S_S_S_S_S_S_S_S_S_S_S_S_S_S_S_S_S_S_S_S_S_S_S_S_S_S_S_S_S_S_S_S_S_S_S_S_S_S_S_S_S_S_S_S_S_S_S_S_S_S_S_S_S_S_S_S_S_S_S_S_S_S_S_S_S_S_S_S_S_S_S_S_S_S_S_S_S_S_S_S_S_S_S_S_S_S_S_S_S_S_S_S_S_S_S_S_S_S_S_S_S_S_S_S_S_S_S_S_S_S_S_S_S_S_S_S_S_S_S_S_S_S_S_S_S_S_S_S_S_S_S_S_S_S_S_S_S_S_S_S_S_S_S_S_S_S_S_S_S_S_S_S_S_S_S_S__param_661];
	ld.param.u64 	%rd663, [_Z4racePiS_S_S_S_S_S_S_S_S_S_S_S_S_S_S_S_S_S_S_S_S_S_S_S_S_S_S_S_S_S_S_S_S_S_S_S_S_S_S_S_S_S_S_S_S_S_S_S_S_S_S_S_S_S_S_S_S_S_S_S_S_S_S_S_S_S_S_S_S_S_S_S_S_S_S_S_S_S_S_S_S_S_S_S_S_S_S_S_S_S_S_S_S_S_S_S_S_S_S_S_S_S_S_S_S_S_S_S_S_S_S_S_S_S_S_S_S_S_S_S_S_S_S_S_S_S_S_S_S_S_S_S_S_S_S_S_S_S_S_S_S_S_S_S_S_S_S_S_S_S_S_S_S_S_S_S_S_S_S_S_S_S_S_S_S_S_S_S_S_S_S_S_S_S_S_S_S_S_S_S_S_S_S_S_S_S_S_S_S_S_S_S_S_S_S_S_S_S_S_S_S_S_S_S_S_S_S_S_S_S_S_S_S_S_S_S_S_S_S_S_S_S_S_S_S_S_S_S_S_S_S_S_S_S_S_S_S_S_S_S_S_S_S_S_S_S_S_S_S_S_S_S_S_S_S_S_S_S_S_S_S_S_S_S_S_S_S_S_S_S_S_S_S_S_S_S_S_S_S_S_S_S_S_S_S_S_S_S_S_S_S_S_S_S_S_S_S_S_S_S_S_S_S_S_S_S_S_S_S_S_S_S_S_S_S_S_S_S_S_S_S_S_S_S_S_S_S_S_S_S_S_S_S_S_S_S_S_S_S_S_S_S_S_S_S_S_S_S_S_S_S_S_S_S_S_S_S_S_S_S_S_S_S_S_S_S_S_S_S_S_S_S_S_S_S_S_S_S_S_S_S_S_S_S_S_S_S_S_S_S_S_S_S_S_S_S_S_S_S_S_S_S_S_S_S_S_S_S_S_S_S_S_S_S_S_S_S_S_S_S_S_S_S_S_S_S_S_S_S_S_S_S_S_S_S_S_S_S_S_S_S_S_S_S_S_S_S_S_S_S_S_S_S_S_S_S_S_S_S_S_S_S_S_S_S_S_S_S_S_S_S_S_S_S_S_S_S_S_S_S_S_S_S_S_S_S_S_S_S_S_S_S_S_S_S_S_S_S_S_S_S_S_S_S_S_S_S_S_S_S_S_S_S_S_S_S_S_S_S_S_S_S_S_S_S_S_S_S_S_S_S_S_S_S_S_S_S_S_S_S_S_S_S_S_S_S_S_S_S_S_S_S_S_S_S_S_S_S_S_S_S_S_S_S_S_S_S_S_S_S_S_S_S_S_S_S_S_S_S_S_S_S_S_S_S_S_S_S_S_S_S_S_S_S_S_S_S_S_S_S_S_S_S_S_S_S_S_S_S_S_S_S_S_S_S_S_S_S_S_S_S_S_S_S_S_S_S_S_S_S_S_S_S_S_S_S_S_S_S_S_S_S_S_S_S_S_S_S_S_S_S_S_S_S_S_S_S_S_S_S_S_S_S_S_S_S_S_S_S_S_S_S_S_S_S_S_S_S_S_S_S_S_S_S_S_S_S_S_S_S_S_S_S_S_S_S_S_S_S_S_S_S_S_S_S_S_S_S_S_S_S_S_S_S_S_S_S_S_S_S_S_S_S_S_S_S_S_S_S_S_S_S_S_S_S_S_S_S_S_S_S_S_S_S_S_S_S_S_S_S_S_S_S_S_S_S_S_S_S_S_S_S_S_S_S_S_S_S_S_S_S_S_S_S_S_S_S_S_S_S_S_S_S_S_S_S_S_S_S_S_S_S_S_S_S_S_S_S_S_S_S_S_S_S_S_S_S_S_S_S_S_S_S_S_S_S_S_S_S_S_S_S_S_S_S_S_S_S_S_S_S_S_S_S_S_S_S_S_S_S_S_S_S_S_S_S_S_S_S_S_S_S_S_S_S_S_S_S_S_S_S_S_S_S_S_S_S_S_S_S_S_S_S_S_S_S_S_S_S_S_S_S_S_S_S_S_S_S_S_S_S_S_S_S_S_S_S_S_S_S_S_S_S_S_S_S_S_S_S_S_S_S_S_S_S_S_S_S_S_S_S_S_S_S_S_S_S_S_S_S_S_S_S_S_S_S_S_S_S_S_S_S_S_S_S_S_S_S_S_S_S_S_S_S_S_S_S_S_S_S_S_S_S_S_S_S_S_S_S_S_S_S_S_S_S_S_S_S_S_S_S_S_S_S_S_S_S_S_S_S_S_S_S_S_S_S_S_S_S_S_S_S_S_S_S_S_S_S_S_S_S_S_S_S_S_S_S_S_S_S_S_S_S__param_662];
	ld.param.u64 	%rd664, [_Z4racePiS_S_S_S_S_S_S_S_S_S_S_S_S_S_S_S_S_S_S_S_S_S_S_S_S_S_S_S_S_S_S_S_S_S_S_S_S_S_S_S_S_S_S_S_S_S_S_S_S_S_S_S_S_S_S_S_S_S_S_S_S_S_S_S_S_S_S_S_S_S_S_S_S_S_S_S_S_S_S_S_S_S_S_S_S_S_S_S_S_S_S_S_S_S_S_S_S_S_S_S_S_S_S_S_S_S_S_S_S_S_S_S_S_S_S_S_S_S_S_S_S_S_S_S_S_S_S_S_S_S_S_S_S_S_S_S_S_S_S_S_S_S_S_S_S_S_S_S_S_S_S_S_S_S_S_S_S_S_S_S_S_S_S_S_S_S_S_S_S_S_S_S_S_S_S_S_S_S_S_S_S_S_S_S_S_S_S_S_S_S_S_S_S_S_S_S_S_S_S_S_S_S_S_S_S_S_S_S_S_S_S_S_S_S_S_S_S_S_S_S_S_S_S_S_S_S_S_S_S_S_S_S_S_S_S_S_S_S_S_S_S_S_S_S_S_S_S_S_S_S_S_S_S_S_S_S_S_S_S_S_S_S_S_S_S_S_S_S_S_S_S_S_S_S_S_S_S_S_S_S_S_S_S_S_S_S_S_S_S_S_S_S_S_S_S_S_S_S_S_S_S_S_S_S_S_S_S_S_S_S_S_S_S_S_S_S_S_S_S_S_S_S_S_S_S_S_S_S_S_S_S_S_S_S_S_S_S_S_S_S_S_S_S_S_S_S_S_S_S_S_S_S_S_S_S_S_S_S_S_S_S_S_S_S_S_S_S_S_S_S_S_S_S_S_S_S_S_S_S_S_S_S_S_S_S_S_S_S_S_S_S_S_S_S_S_S_S_S_S_S_S_S_S_S_S_S_S_S_S_S_S_S_S_S_S_S_S_S_S_S_S_S_S_S_S_S_S_S_S_S_S_S_S_S_S_S_S_S_S_S_S_S_S_S_S_S_S_S_S_S_S_S_S_S_S_S_S_S_S_S_S_S_S_S_S_S_S_S_S_S_S_S_S_S_S_S_S_S_S_S_S_S_S_S_S_S_S_S_S_S_S_S_S_S_S_S_S_S_S_S_S_S_S_S_S_S_S_S_S_S_S_S_S_S_S_S_S_S_S_S_S_S_S_S_S_S_S_S_S_S_S_S_S_S_S_S_S_S_S_S_S_S_S_S_S_S_S_S_S_S_S_S_S_S_S_S_S_S_S_S_S_S_S_S_S_S_S_S_S_S_S_S_S_S_S_S_S_S_S_S_S_S_S_S_S_S_S_S_S_S_S_S_S_S_S_S_S_S_S_S_S_S_S_S_S_S_S_S_S_S_S_S_S_S_S_S_S_S_S_S_S_S_S_S_S_S_S_S_S_S_S_S_S_S_S_S_S_S_S_S_S_S_S_S_S_S_S_S_S_S_S_S_S_S_S_S_S_S_S_S_S_S_S_S_S_S_S_S_S_S_S_S_S_S_S_S_S_S_S_S_S_S_S_S_S_S_S_S_S_S_S_S_S_S_S_S_S_S_S_S_S_S_S_S_S_S_S_S_S_S_S_S_S_S_S_S_S_S_S_S_S_S_S_S_S_S_S_S_S_S_S_S_S_S_S_S_S_S_S_S_S_S_S_S_S_S_S_S_S_S_S_S_S_S_S_S_S_S_S_S_S_S_S_S_S_S_S_S_S_S_S_S_S_S_S_S_S_S_S_S_S_S_S_S_S_S_S_S_S_S_S_S_S_S_S_S_S_S_S_S_S_S_S_S_S_S_S_S_S_S_S_S_S_S_S_S_S_S_S_S_S_S_S_S_S_S_S_S_S_S_S_S_S_S_S_S_S_S_S_S_S_S_S_S_S_S_S_S_S_S_S_S_S_S_S_S_S_S_S_S_S_S_S_S_S_S_S_S_S_S_S_S_S_S_S_S_S_S_S_S_S_S_S_S_S_S_S_S_S_S_S_S_S_S_S_S_S_S_S_S_S_S_S_S_S_S_S_S_S_S_S_S_S_S_S_S_S_S_S_S_S_S_S_S_S_S_S_S_S_S_S_S_S_S_S_S_S_S_S_S_S_S_S_S_S_S_S_S_S_S_S_S_S_S_S_S_S_S_S_S_S_S_S_S_S_S_S_S_S_S_S_S_S_S_S_S_S_S_S_S_S_S_S_S_S_S_S_S_S_S_S_S_S_S_S_S_S_S_S_S_S_S_S_S_S_S_S_S_S_S_S_S_S_S_S_S_S_S_S_S_S_S_S__param_663];
	ld.param.u64 	%rd665, [_Z4racePiS_S_S_S_S_S_S_S_S_S_S_S_S_S_S_S_S_S_S_S_S_S_S_S_S_S_S_S_S_S_S_S_S_S_S_S_S_S_S_S_S_S_S_S_S_S_S_S_S_S_S_S_S_S_S_S_S_S_S_S_S_S_S_S_S_S_S_S_S_S_S_S_S_S_S_S_S_S_S_S_S_S_S_S_S_S_S_S_S_S_S_S_S_S_S_S_S_S_S_S_S_S_S_S_S_S_S_S_S_S_S_S_S_S_S_S_S_S_S_S_S_S_S_S_S_S_S_S_S_S_S_S_S_S_S_S_S_S_S_S_S_S_S_S_S_S_S_S_S_S_S_S_S_S_S_S_S_S_S_S_S_S_S_S_S_S_S_S_S_S_S_S_S_S_S_S_S_S_S_S_S_S_S_S_S_S_S_S_S_S_S_S_S_S_S_S_S_S_S_S_S_S_S_S_S_S_S_S_S_S_S_S_S_S_S_S_S_S_S_S_S_S_S_S_S_S_S_S_S_S_S_S_S_S_S_S_S_S_S_S_S_S_S_S_S_S_S_S_S_S_S_S_S_S_S_S_S_S_S_S_S_S_S_S_S_S_S_S_S_S_S_S_S_S_S_S_S_S_S_S_S_S_S_S_S_S_S_S_S_S_S_S_S_S_S_S_S_S_S_S_S_S_S_S_S_S_S_S_S_S_S_S_S_S_S_S_S_S_S_S_S_S_S_S_S_S_S_S_S_S_S_S_S_S_S_S_S_S_S_S_S_S_S_S_S_S_S_S_S_S_S_S_S_S_S_S_S_S_S_S_S_S_S_S_S_S_S_S_S_S_S_S_S_S_S_S_S_S_S_S_S_S_S_S_S_S_S_S_S_S_S_S_S_S_S_S_S_S_S_S_S_S_S_S_S_S_S_S_S_S_S_S_S_S_S_S_S_S_S_S_S_S_S_S_S_S_S_S_S_S_S_S_S_S_S_S_S_S_S_S_S_S_S_S_S_S_S_S_S_S_S_S_S_S_S_S_S_S_S_S_S_S_S_S_S_S_S_S_S_S_S_S_S_S_S_S_S_S_S_S_S_S_S_S_S_S_S_S_S_S_S_S_S_S_S_S_S_S_S_S_S_S_S_S_S_S_S_S_S_S_S_S_S_S_S_S_S_S_S_S_S_S_S_S_S_S_S_S_S_S_S_S_S_S_S_S_S_S_S_S_S_S_S_S_S_S_S_S_S_S_S_S_S_S_S_S_S_S_S_S_S_S_S_S_S_S_S_S_S_S_S_S_S_S_S_S_S_S_S_S_S_S_S_S_S_S_S_S_S_S_S_S_S_S_S_S_S_S_S_S_S_S_S_S_S_S_S_S_S_S_S_S_S_S_S_S_S_S_S_S_S_S_S_S_S_S_S_S_S_S_S_S_S_S_S_S_S_S_S_S_S_S_S_S_S_S_S_S_S_S_S_S_S_S_S_S_S_S_S_S_S_S_S_S_S_S_S_S_S_S_S_S_S_S_S_S_S_S_S_S_S_S_S_S_S_S_S_S_S_S_S_S_S_S_S_S_S_S_S_S_S_S_S_S_S_S_S_S_S_S_S_S_S_S_S_S_S_S_S_S_S_S_S_S_S_S_S_S_S_S_S_S_S_S_S_S_S_S_S_S_S_S_S_S_S_S_S_S_S_S_S_S_S_S_S_S_S_S_S_S_S_S_S_S_S_S_S_S_S_S_S_S_S_S_S_S_S_S_S_S_S_S_S_S_S_S_S_S_S_S_S_S_S_S_S_S_S_S_S_S_S_S_S_S_S_S_S_S_S_S_S_S_S_S_S_S_S_S_S_S_S_S_S_S_S_S_S_S_S_S_S_S_S_S_S_S_S_S_S_S_S_S_S_S_S_S_S_S_S_S_S_S_S_S_S_S_S_S_S_S_S_S_S_S_S_S_S_S_S_S_S_S_S_S_S_S_S_S_S_S_S_S_S_S_S_S_S_S_S_S_S_S_S_S_S_S_S_S_S_S_S_S_S_S_S_S_S_S_S_S_S_S_S_S_S_S_S_S_S_S_S_S_S_S_S_S_S_S_S_S_S_S_S_S_S_S_S_S_S_S_S_S_S_S_S_S_S_S_S_S_S_S_S_S_S_S_S_S_S_S_S_S_S_S_S_S_S_S_S_S_S_S_S_S_S_S_S_S_S_S_S_S_S_S_S_S_S_S_S_S_S_S_S_S_S_S_S_S_S_S_S_S_S_S_S_S_S_S_S_S_S_S_S_S_S_S_S_S_S_S_S_S_S__param_664];
	ld.param.u64 	%rd666, [_Z4racePiS_S_S_S_S_S_S_S_S_S_S_S_S_S_S_S_S_S_S_S_S_S_S_S_S_S_S_S_S_S_S_S_S_S_S_S_S_S_S_S_S_S_S_S_S_S_S_S_S_S_S_S_S_S_S_S_S_S_S_S_S_S_S_S_S_S_S_S_S_S_S_S_S_S_S_S_S_S_S_S_S_S_S_S_S_S_S_S_S_S_S_S_S_S_S_S_S_S_S_S_S_S_S_S_S_S_S_S_S_S_S_S_S_S_S_S_S_S_S_S_S_S_S_S_S_S_S_S_S_S_S_S_S_S_S_S_S_S_S_S_S_S_S_S_S_S_S_S_S_S_S_S_S_S_S_S_S_S_S_S_S_S_S_S_S_S_S_S_S_S_S_S_S_S_S_S_S_S_S_S_S_S_S_S_S_S_S_S_S_S_S_S_S_S_S_S_S_S_S_S_S_S_S_S_S_S_S_S_S_S_S_S_S_S_S_S_S_S_S_S_S_S_S_S_S_S_S_S_S_S_S_S_S_S_S_S_S_S_S_S_S_S_S_S_S_S_S_S_S_S_S_S_S_S_S_S_S_S_S_S_S_S_S_S_S_S_S_S_S_S_S_S_S_S_S_S_S_S_S_S_S_S_S_S_S_S_S_S_S_S_S_S_S_S_S_S_S_S_S_S_S_S_S_S_S_S_S_S_S_S_S_S_S_S_S_S_S_S_S_S_S_S_S_S_S_S_S_S_S_S_S_S_S_S_S_S_S_S_S_S_S_S_S_S_S_S_S_S_S_S_S_S_S_S_S_S_S_S_S_S_S_S_S_S_S_S_S_S_S_S_S_S_S_S_S_S_S_S_S_S_S_S_S_S_S_S_S_S_S_S_S_S_S_S_S_S_S_S_S_S_S_S_S_S_S_S_S_S_S_S_S_S_S_S_S_S_S_S_S_S_S_S_S_S_S_S_S_S_S_S_S_S_S_S_S_S_S_S_S_S_S_S_S_S_S_S_S_S_S_S_S_S_S_S_S_S_S_S_S_S_S_S_S_S_S_S_S_S_S_S_S_S_S_S_S_S_S_S_S_S_S_S_S_S_S_S_S_S_S_S_S_S_S_S_S_S_S_S_S_S_S_S_S_S_S_S_S_S_S_S_S_S_S_S_S_S_S_S_S_S_S_S_S_S_S_S_S_S_S_S_S_S_S_S_S_S_S_S_S_S_S_S_S_S_S_S_S_S_S_S_S_S_S_S_S_S_S_S_S_S_S_S_S_S_S_S_S_S_S_S_S_S_S_S_S_S_S_S_S_S_S_S_S_S_S_S_S_S_S_S_S_S_S_S_S_S_S_S_S_S_S_S_S_S_S_S_S_S_S_S_S_S_S_S_S_S_S_S_S_S_S_S_S_S_S_S_S_S_S_S_S_S_S_S_S_S_S_S_S_S_S_S_S_S_S_S_S_S_S_S_S_S_S_S_S_S_S_S_S_S_S_S_S_S_S_S_S_S_S_S_S_S_S_S_S_S_S_S_S_S_S_S_S_S_S_S_S_S_S_S_S_S_S_S_S_S_S_S_S_S_S_S_S_S_S_S_S_S_S_S_S_S_S_S_S_S_S_S_S_S_S_S_S_S_S_S_S_S_S_S_S_S_S_S_S_S_S_S_S_S_S_S_S_S_S_S_S_S_S_S_S_S_S_S_S_S_S_S_S_S_S_S_S_S_S_S_S_S_S_S_S_S_S_S_S_S_S_S_S_S_S_S_S_S_S_S_S_S_S_S_S_S_S_S_S_S_S_S_S_S_S_S_S_S_S_S_S_S_S_S_S_S_S_S_S_S_S_S_S_S_S_S_S_S_S_S_S_S_S_S_S_S_S_S_S_S_S_S_S_S_S_S_S_S_S_S_S_S_S_S_S_S_S_S_S_S_S_S_S_S_S_S_S_S_S_S_S_S_S_S_S_S_S_S_S_S_S_S_S_S_S_S_S_S_S_S_S_S_S_S_S_S_S_S_S_S_S_S_S_S_S_S_S_S_S_S_S_S_S_S_S_S_S_S_S_S_S_S_S_S_S_S_S_S_S_S_S_S_S_S_S_S_S_S_S_S_S_S_S_S_S_S_S_S_S_S_S_S_S_S_S_S_S_S_S_S_S_S_S_S_S_S_S_S_S_S_S_S_S_S_S_S_S_S_S_S_S_S_S_S_S_S_S_S_S_S_S_S_S_S_S_S_S_S_S_S_S_S_S_S_S_S_S_S_S_S_S_S_S_S_S_S_S_S_S_S_S_S_S_S_S_S_S__param_665];
	ld.param.u64 	%rd667, [_Z4racePiS_S_S_S_S_S_S_S_S_S_S_S_S_S_S_S_S_S_S_S_S_S_S_S_S_S_S_S_S_S_S_S_S_S_S_S_S_S_S_S_S_S_S_S_S_S_S_S_S_S_S_S_S_S_S_S_S_S_S_S_S_S_S_S_S_S_S_S_S_S_S_S_S_S_S_S_S_S_S_S_S_S_S_S_S_S_S_S_S_S_S_S_S_S_S_S_S_S_S_S_S_S_S_S_S_S_S_S_S_S_S_S_S_S_S_S_S_S_S_S_S_S_S_S_S_S_S_S_S_S_S_S_S_S_S_S_S_S_S_S_S_S_S_S_S_S_S_S_S_S_S_S_S_S_S_S_S_S_S_S_S_S_S_S_S_S_S_S_S_S_S_S_S_S_S_S_S_S_S_S_S_S_S_S_S_S_S_S_S_S_S_S_S_S_S_S_S_S_S_S_S_S_S_S_S_S_S_S_S_S_S_S_S_S_S_S_S_S_S_S_S_S_S_S_S_S_S_S_S_S_S_S_S_S_S_S_S_S_S_S_S_S_S_S_S_S_S_S_S_S_S_S_S_S_S_S_S_S_S_S_S_S_S_S_S_S_S_S_S_S_S_S_S_S_S_S_S_S_S_S_S_S_S_S_S_S_S_S_S_S_S_S_S_S_S_S_S_S_S_S_S_S_S_S_S_S_S_S_S_S_S_S_S_S_S_S_S_S_S_S_S_S_S_S_S_S_S_S_S_S_S_S_S_S_S_S_S_S_S_S_S_S_S_S_S_S_S_S_S_S_S_S_S_S_S_S_S_S_S_S_S_S_S_S_S_S_S_S_S_S_S_S_S_S_S_S_S_S_S_S_S_S_S_S_S_S_S_S_S_S_S_S_S_S_S_S_S_S_S_S_S_S_S_S_S_S_S_S_S_S_S_S_S_S_S_S_S_S_S_S_S_S_S_S_S_S_S_S_S_S_S_S_S_S_S_S_S_S_S_S_S_S_S_S_S_S_S_S_S_S_S_S_S_S_S_S_S_S_S_S_S_S_S_S_S_S_S_S_S_S_S_S_S_S_S_S_S_S_S_S_S_S_S_S_S_S_S_S_S_S_S_S_S_S_S_S_S_S_S_S_S_S_S_S_S_S_S_S_S_S_S_S_S_S_S_S_S_S_S_S_S_S_S_S_S_S_S_S_S_S_S_S_S_S_S_S_S_S_S_S_S_S_S_S_S_S_S_S_S_S_S_S_S_S_S_S_S_S_S_S_S_S_S_S_S_S_S_S_S_S_S_S_S_S_S_S_S_S_S_S_S_S_S_S_S_S_S_S_S_S_S_S_S_S_S_S_S_S_S_S_S_S_S_S_S_S_S_S_S_S_S_S_S_S_S_S_S_S_S_S_S_S_S_S_S_S_S_S_S_S_S_S_S_S_S_S_S_S_S_S_S_S_S_S_S_S_S_S_S_S_S_S_S_S_S_S_S_S_S_S_S_S_S_S_S_S_S_S_S_S_S_S_S_S_S_S_S_S_S_S_S_S_S_S_S_S_S_S_S_S_S_S_S_S_S_S_S_S_S_S_S_S_S_S_S_S_S_S_S_S_S_S_S_S_S_S_S_S_S_S_S_S_S_S_S_S_S_S_S_S_S_S_S_S_S_S_S_S_S_S_S_S_S_S_S_S_S_S_S_S_S_S_S_S_S_S_S_S_S_S_S_S_S_S_S_S_S_S_S_S_S_S_S_S_S_S_S_S_S_S_S_S_S_S_S_S_S_S_S_S_S_S_S_S_S_S_S_S_S_S_S_S_S_S_S_S_S_S_S_S_S_S_S_S_S_S_S_S_S_S_S_S_S_S_S_S_S_S_S_S_S_S_S_S_S_S_S_S_S_S_S_S_S_S_S_S_S_S_S_S_S_S_S_S_S_S_S_S_S_S_S_S_S_S_S_S_S_S_S_S_S_S_S_S_S_S_S_S_S_S_S_S_S_S_S_S_S_S_S_S_S_S_S_S_S_S_S_S_S_S_S_S_S_S_S_S_S_S_S_S_S_S_S_S_S_S_S_S_S_S_S_S_S_S_S_S_S_S_S_S_S_S_S_S_S_S_S_S_S_S_S_S_S_S_S_S_S_S_S_S_S_S_S_S_S_S_S_S_S_S_S_S_S_S_S_S_S_S_S_S_S_S_S_S_S_S_S_S_S_S_S_S_S_S_S_S_S_S_S_S_S_S_S_S_S_S_S_S_S_S_S_S_S_S_S_S_S_S_S_S_S_S_S_S_S_S_S_S_S_S_S_S_S__param_666];
	ld.param.u64 	%rd668, [_Z4racePiS_S_S_S_S_S_S_S_S_S_S_S_S_S_S_S_S_S_S_S_S_S_S_S_S_S_S_S_S_S_S_S_S_S_S_S_S_S_S_S_S_S_S_S_S_S_S_S_S_S_S_S_S_S_S_S_S_S_S_S_S_S_S_S_S_S_S_S_S_S_S_S_S_S_S_S_S_S_S_S_S_S_S_S_S_S_S_S_S_S_S_S_S_S_S_S_S_S_S_S_S_S_S_S_S_S_S_S_S_S_S_S_S_S_S_S_S_S_S_S_S_S_S_S_S_S_S_S_S_S_S_S_S_S_S_S_S_S_S_S_S_S_S_S_S_S_S_S_S_S_S_S_S_S_S_S_S_S_S_S_S_S_S_S_S_S_S_S_S_S_S_S_S_S_S_S_S_S_S_S_S_S_S_S_S_S_S_S_S_S_S_S_S_S_S_S_S_S_S_S_S_S_S_S_S_S_S_S_S_S_S_S_S_S_S_S_S_S_S_S_S_S_S_S_S_S_S_S_S_S_S_S_S_S_S_S_S_S_S_S_S_S_S_S_S_S_S_S_S_S_S_S_S_S_S_S_S_S_S_S_S_S_S_S_S_S_S_S_S_S_S_S_S_S_S_S_S_S_S_S_S_S_S_S_S_S_S_S_S_S_S_S_S_S_S_S_S_S_S_S_S_S_S_S_S_S_S_S_S_S_S_S_S_S_S_S_S_S_S_S_S_S_S_S_S_S_S_S_S_S_S_S_S_S_S_S_S_S_S_S_S_S_S_S_S_S_S_S_S_S_S_S_S_S_S_S_S_S_S_S_S_S_S_S_S_S_S_S_S_S_S_S_S_S_S_S_S_S_S_S_S_S_S_S_S_S_S_S_S_S_S_S_S_S_S_S_S_S_S_S_S_S_S_S_S_S_S_S_S_S_S_S_S_S_S_S_S_S_S_S_S_S_S_S_S_S_S_S_S_S_S_S_S_S_S_S_S_S_S_S_S_S_S_S_S_S_S_S_S_S_S_S_S_S_S_S_S_S_S_S_S_S_S_S_S_S_S_S_S_S_S_S_S_S_S_S_S_S_S_S_S_S_S_S_S_S_S_S_S_S_S_S_S_S_S_S_S_S_S_S_S_S_S_S_S_S_S_S_S_S_S_S_S_S_S_S_S_S_S_S_S_S_S_S_S_S_S_S_S_S_S_S_S_S_S_S_S_S_S_S_S_S_S_S_S_S_S_S_S_S_S_S_S_S_S_S_S_S_S_S_S_S_S_S_S_S_S_S_S_S_S_S_S_S_S_S_S_S_S_S_S_S_S_S_S_S_S_S_S_S_S_S_S_S_S_S_S_S_S_S_S_S_S_S_S_S_S_S_S_S_S_S_S_S_S_S_S_S_S_S_S_S_S_S_S_S_S_S_S_S_S_S_S_S_S_S_S_S_S_S_S_S_S_S_S_S_S_S_S_S_S_S_S_S_S_S_S_S_S_S_S_S_S_S_S_S_S_S_S_S_S_S_S_S_S_S_S_S_S_S_S_S_S_S_S_S_S_S_S_S_S_S_S_S_S_S_S_S_S_S_S_S_S_S_S_S_S_S_S_S_S_S_S_S_S_S_S_S_S_S_S_S_S_S_S_S_S_S_S_S_S_S_S_S_S_S_S_S_S_S_S_S_S_S_S_S_S_S_S_S_S_S_S_S_S_S_S_S_S_S_S_S_S_S_S_S_S_S_S_S_S_S_S_S_S_S_S_S_S_S_S_S_S_S_S_S_S_S_S_S_S_S_S_S_S_S_S_S_S_S_S_S_S_S_S_S_S_S_S_S_S_S_S_S_S_S_S_S_S_S_S_S_S_S_S_S_S_S_S_S_S_S_S_S_S_S_S_S_S_S_S_S_S_S_S_S_S_S_S_S_S_S_S_S_S_S_S_S_S_S_S_S_S_S_S_S_S_S_S_S_S_S_S_S_S_S_S_S_S_S_S_S_S_S_S_S_S_S_S_S_S_S_S_S_S_S_S_S_S_S_S_S_S_S_S_S_S_S_S_S_S_S_S_S_S_S_S_S_S_S_S_S_S_S_S_S_S_S_S_S_S_S_S_S_S_S_S_S_S_S_S_S_S_S_S_S_S_S_S_S_S_S_S_S_S_S_S_S_S_S_S_S_S_S_S_S_S_S_S_S_S_S_S_S_S_S_S_S_S_S_S_S_S_S_S_S_S_S_S_S_S_S_S_S_S_S_S_S_S_S_S_S_S_S_S_S_S_S_S_S_S_S_S_S_S_S_S_S_S_S_S_S_S__param_667];
	ld.param.u64 	%rd669, [_Z4racePiS_S_S_S_S_S_S_S_S_S_S_S_S_S_S_S_S_S_S_S_S_S_S_S_S_S_S_S_S_S_S_S_S_S_S_S_S_S_S_S_S_S_S_S_S_S_S_S_S_S_S_S_S_S_S_S_S_S_S_S_S_S_S_S_S_S_S_S_S_S_S_S_S_S_S_S_S_S_S_S_S_S_S_S_S_S_S_S_S_S_S_S_S_S_S_S_S_S_S_S_S_S_S_S_S_S_S_S_S_S_S_S_S_S_S_S_S_S_S_S_S_S_S_S_S_S_S_S_S_S_S_S_S_S_S_S_S_S_S_S_S_S_S_S_S_S_S_S_S_S_S_S_S_S_S_S_S_S_S_S_S_S_S_S_S_S_S_S_S_S_S_S_S_S_S_S_S_S_S_S_S_S_S_S_S_S_S_S_S_S_S_S_S_S_S_S_S_S_S_S_S_S_S_S_S_S_S_S_S_S_S_S_S_S_S_S_S_S_S_S_S_S_S_S_S_S_S_S_S_S_S_S_S_S_S_S_S_S_S_S_S_S_S_S_S_S_S_S_S_S_S_S_S_S_S_S_S_S_S_S_S_S_S_S_S_S_S_S_S_S_S_S_S_S_S_S_S_S_S_S_S_S_S_S_S_S_S_S_S_S_S_S_S_S_S_S_S_S_S_S_S_S_S_S_S_S_S_S_S_S_S_S_S_S_S_S_S_S_S_S_S_S_S_S_S_S_S_S_S_S_S_S_S_S_S_S_S_S_S_S_S_S_S_S_S_S_S_S_S_S_S_S_S_S_S_S_S_S_S_S_S_S_S_S_S_S_S_S_S_S_S_S_S_S_S_S_S_S_S_S_S_S_S_S_S_S_S_S_S_S_S_S_S_S_S_S_S_S_S_S_S_S_S_S_S_S_S_S_S_S_S_S_S_S_S_S_S_S_S_S_S_S_S_S_S_S_S_S_S_S_S_S_S_S_S_S_S_S_S_S_S_S_S_S_S_S_S_S_S_S_S_S_S_S_S_S_S_S_S_S_S_S_S_S_S_S_S_S_S_S_S_S_S_S_S_S_S_S_S_S_S_S_S_S_S_S_S_S_S_S_S_S_S_S_S_S_S_S_S_S_S_S_S_S_S_S_S_S_S_S_S_S_S_S_S_S_S_S_S_S_S_S_S_S_S_S_S_S_S_S_S_S_S_S_S_S_S_S_S_S_S_S_S_S_S_S_S_S_S_S_S_S_S_S_S_S_S_S_S_S_S_S_S_S_S_S_S_S_S_S_S_S_S_S_S_S_S_S_S_S_S_S_S_S_S_S_S_S_S_S_S_S_S_S_S_S_S_S_S_S_S_S_S_S_S_S_S_S_S_S_S_S_S_S_S_S_S_S_S_S_S_S_S_S_S_S_S_S_S_S_S_S_S_S_S_S_S_S_S_S_S_S_S_S_S_S_S_S_S_S_S_S_S_S_S_S_S_S_S_S_S_S_S_S_S_S_S_S_S_S_S_S_S_S_S_S_S_S_S_S_S_S_S_S_S_S_S_S_S_S_S_S_S_S_S_S_S_S_S_S_S_S_S_S_S_S_S_S_S_S_S_S_S_S_S_S_S_S_S_S_S_S_S_S_S_S_S_S_S_S_S_S_S_S_S_S_S_S_S_S_S_S_S_S_S_S_S_S_S_S_S_S_S_S_S_S_S_S_S_S_S_S_S_S_S_S_S_S_S_S_S_S_S_S_S_S_S_S_S_S_S_S_S_S_S_S_S_S_S_S_S_S_S_S_S_S_S_S_S_S_S_S_S_S_S_S_S_S_S_S_S_S_S_S_S_S_S_S_S_S_S_S_S_S_S_S_S_S_S_S_S_S_S_S_S_S_S_S_S_S_S_S_S_S_S_S_S_S_S_S_S_S_S_S_S_S_S_S_S_S_S_S_S_S_S_S_S_S_S_S_S_S_S_S_S_S_S_S_S_S_S_S_S_S_S_S_S_S_S_S_S_S_S_S_S_S_S_S_S_S_S_S_S_S_S_S_S_S_S_S_S_S_S_S_S_S_S_S_S_S_S_S_S_S_S_S_S_S_S_S_S_S_S_S_S_S_S_S_S_S_S_S_S_S_S_S_S_S_S_S_S_S_S_S_S_S_S_S_S_S_S_S_S_S_S_S_S_S_S_S_S_S_S_S_S_S_S_S_S_S_S_S_S_S_S_S_S_S_S_S_S_S_S_S_S_S_S_S_S_S_S_S_S_S_S_S_S_S_S_S_S_S_S_S_S_S_S_S_S_S_S_S_S__param_668];
	ld.param.u64 	%rd670, [_Z4racePiS_S_S_S_S_S_S_S_S_S_S_S_S_S_S_S_S_S_S_S_S_S_S_S_S_S_S_S_S_S_S_S_S_S_S_S_S_S_S_S_S_S_S_S_S_S_S_S_S_S_S_S_S_S_S_S_S_S_S_S_S_S_S_S_S_S_S_S_S_S_S_S_S_S_S_S_S_S_S_S_S_S_S_S_S_S_S_S_S_S_S_S_S_S_S_S_S_S_S_S_S_S_S_S_S_S_S_S_S_S_S_S_S_S_S_S_S_S_S_S_S_S_S_S_S_S_S_S_S_S_S_S_S_S_S_S_S_S_S_S_S_S_S_S_S_S_S_S_S_S_S_S_S_S_S_S_S_S_S_S_S_S_S_S_S_S_S_S_S_S_S_S_S_S_S_S_S_S_S_S_S_S_S_S_S_S_S_S_S_S_S_S_S_S_S_S_S_S_S_S_S_S_S_S_S_S_S_S_S_S_S_S_S_S_S_S_S_S_S_S_S_S_S_S_S_S_S_S_S_S_S_S_S_S_S_S_S_S_S_S_S_S_S_S_S_S_S_S_S_S_S_S_S_S_S_S_S_S_S_S_S_S_S_S_S_S_S_S_S_S_S_S_S_S_S_S_S_S_S_S_S_S_S_S_S_S_S_S_S_S_S_S_S_S_S_S_S_S_S_S_S_S_S_S_S_S_S_S_S_S_S_S_S_S_S_S_S_S_S_S_S_S_S_S_S_S_S_S_S_S_S_S_S_S_S_S_S_S_S_S_S_S_S_S_S_S_S_S_S_S_S_S_S_S_S_S_S_S_S_S_S_S_S_S_S_S_S_S_S_S_S_S_S_S_S_S_S_S_S_S_S_S_S_S_S_S_S_S_S_S_S_S_S_S_S_S_S_S_S_S_S_S_S_S_S_S_S_S_S_S_S_S_S_S_S_S_S_S_S_S_S_S_S_S_S_S_S_S_S_S_S_S_S_S_S_S_S_S_S_S_S_S_S_S_S_S_S_S_S_S_S_S_S_S_S_S_S_S_S_S_S_S_S_S_S_S_S_S_S_S_S_S_S_S_S_S_S_S_S_S_S_S_S_S_S_S_S_S_S_S_S_S_S_S_S_S_S_S_S_S_S_S_S_S_S_S_S_S_S_S_S_S_S_S_S_S_S_S_S_S_S_S_S_S_S_S_S_S_S_S_S_S_S_S_S_S_S_S_S_S_S_S_S_S_S_S_S_S_S_S_S_S_S_S_S_S_S_S_S_S_S_S_S_S_S_S_S_S_S_S_S_S_S_S_S_S_S_S_S_S_S_S_S_S_S_S_S_S_S_S_S_S_S_S_S_S_S_S_S_S_S_S_S_S_S_S_S_S_S_S_S_S_S_S_S_S_S_S_S_S_S_S_S_S_S_S_S_S_S_S_S_S_S_S_S_S_S_S_S_S_S_S_S_S_S_S_S_S_S_S_S_S_S_S_S_S_S_S_S_S_S_S_S_S_S_S_S_S_S_S_S_S_S_S_S_S_S_S_S_S_S_S_S_S_S_S_S_S_S_S_S_S_S_S_S_S_S_S_S_S_S_S_S_S_S_S_S_S_S_S_S_S_S_S_S_S_S_S_S_S_S_S_S_S_S_S_S_S_S_S_S_S_S_S_S_S_S_S_S_S_S_S_S_S_S_S_S_S_S_S_S_S_S_S_S_S_S_S_S_S_S_S_S_S_S_S_S_S_S_S_S_S_S_S_S_S_S_S_S_S_S_S_S_S_S_S_S_S_S_S_S_S_S_S_S_S_S_S_S_S_S_S_S_S_S_S_S_S_S_S_S_S_S_S_S_S_S_S_S_S_S_S_S_S_S_S_S_S_S_S_S_S_S_S_S_S_S_S_S_S_S_S_S_S_S_S_S_S_S_S_S_S_S_S_S_S_S_S_S_S_S_S_S_S_S_S_S_S_S_S_S_S_S_S_S_S_S_S_S_S_S_S_S_S_S_S_S_S_S_S_S_S_S_S_S_S_S_S_S_S_S_S_S_S_S_S_S_S_S_S_S_S_S_S_S_S_S_S_S_S_S_S_S_S_S_S_S_S_S_S_S_S_S_S_S_S_S_S_S_S_S_S_S_S_S_S_S_S_S_S_S_S_S_S_S_S_S_S_S_S_S_S_S_S_S_S_S_S_S_S_S_S_S_S_S_S_S_S_S_S_S_S_S_S_S_S_S_S_S_S_S_S_S_S_S_S_S_S_S_S_S_S_S_S_S_S_S_S_S_S_S_S_S_S_S_S_S_S_S_S_S_S_S__param_669];
	ld.param.u64 	%rd671, [_Z4racePiS_S_S_S_S_S_S_S_S_S_S_S_S_S_S_S_S_S_S_S_S_S_S_S_S_S_S_S_S_S_S_S_S_S_S_S_S_S_S_S_S_S_S_S_S_S_S_S_S_S_S_S_S_S_S_S_S_S_S_S_S_S_S_S_S_S_S_S_S_S_S_S_S_S_S_S_S_S_S_S_S_S_S_S_S_S_S_S_S_S_S_S_S_S_S_S_S_S_S_S_S_S_S_S_S_S_S_S_S_S_S_S_S_S_S_S_S_S_S_S_S_S_S_S_S_S_S_S_S_S_S_S_S_S_S_S_S_S_S_S_S_S_S_S_S_S_S_S_S_S_S_S_S_S_S_S_S_S_S_S_S_S_S_S_S_S_S_S_S_S_S_S_S_S_S_S_S_S_S_S_S_S_S_S_S_S_S_S_S_S_S_S_S_S_S_S_S_S_S_S_S_S_S_S_S_S_S_S_S_S_S_S_S_S_S_S_S_S_S_S_S_S_S_S_S_S_S_S_S_S_S_S_S_S_S_S_S_S_S_S_S_S_S_S_S_S_S_S_S_S_S_S_S_S_S_S_S_S_S_S_S_S_S_S_S_S_S_S_S_S_S_S_S_S_S_S_S_S_S_S_S_S_S_S_S_S_S_S_S_S_S_S_S_S_S_S_S_S_S_S_S_S_S_S_S_S_S_S_S_S_S_S_S_S_S_S_S_S_S_S_S_S_S_S_S_S_S_S_S_S_S_S_S_S_S_S_S_S_S_S_S_S_S_S_S_S_S_S_S_S_S_S_S_S_S_S_S_S_S_S_S_S_S_S_S_S_S_S_S_S_S_S_S_S_S_S_S_S_S_S_S_S_S_S_S_S_S_S_S_S_S_S_S_S_S_S_S_S_S_S_S_S_S_S_S_S_S_S_S_S_S_S_S_S_S_S_S_S_S_S_S_S_S_S_S_S_S_S_S_S_S_S_S_S_S_S_S_S_S_S_S_S_S_S_S_S_S_S_S_S_S_S_S_S_S_S_S_S_S_S_S_S_S_S_S_S_S_S_S_S_S_S_S_S_S_S_S_S_S_S_S_S_S_S_S_S_S_S_S_S_S_S_S_S_S_S_S_S_S_S_S_S_S_S_S_S_S_S_S_S_S_S_S_S_S_S_S_S_S_S_S_S_S_S_S_S_S_S_S_S_S_S_S_S_S_S_S_S_S_S_S_S_S_S_S_S_S_S_S_S_S_S_S_S_S_S_S_S_S_S_S_S_S_S_S_S_S_S_S_S_S_S_S_S_S_S_S_S_S_S_S_S_S_S_S_S_S_S_S_S_S_S_S_S_S_S_S_S_S_S_S_S_S_S_S_S_S_S_S_S_S_S_S_S_S_S_S_S_S_S_S_S_S_S_S_S_S_S_S_S_S_S_S_S_S_S_S_S_S_S_S_S_S_S_S_S_S_S_S_S_S_S_S_S_S_S_S_S_S_S_S_S_S_S_S_S_S_S_S_S_S_S_S_S_S_S_S_S_S_S_S_S_S_S_S_S_S_S_S_S_S_S_S_S_S_S_S_S_S_S_S_S_S_S_S_S_S_S_S_S_S_S_S_S_S_S_S_S_S_S_S_S_S_S_S_S_S_S_S_S_S_S_S_S_S_S_S_S_S_S_S_S_S_S_S_S_S_S_S_S_S_S_S_S_S_S_S_S_S_S_S_S_S_S_S_S_S_S_S_S_S_S_S_S_S_S_S_S_S_S_S_S_S_S_S_S_S_S_S_S_S_S_S_S_S_S_S_S_S_S_S_S_S_S_S_S_S_S_S_S_S_S_S_S_S_S_S_S_S_S_S_S_S_S_S_S_S_S_S_S_S_S_S_S_S_S_S_S_S_S_S_S_S_S_S_S_S_S_S_S_S_S_S_S_S_S_S_S_S_S_S_S_S_S_S_S_S_S_S_S_S_S_S_S_S_S_S_S_S_S_S_S_S_S_S_S_S_S_S_S_S_S_S_S_S_S_S_S_S_S_S_S_S_S_S_S_S_S_S_S_S_S_S_S_S_S_S_S_S_S_S_S_S_S_S_S_S_S_S_S_S_S_S_S_S_S_S_S_S_S_S_S_S_S_S_S_S_S_S_S_S_S_S_S_S_S_S_S_S_S_S_S_S_S_S_S_S_S_S_S_S_S_S_S_S_S_S_S_S_S_S_S_S_S_S_S_S_S_S_S_S_S_S_S_S_S_S_S_S_S_S_S_S_S_S_S_S_S_S_S_S_S_S_S_S_S_S_S_S_S_S_S_S__param_670];
	ld.param.u64 	%rd672, [_Z4racePiS_S_S_S_S_S_S_S_S_S_S_S_S_S_S_S_S_S_S_S_S_S_S_S_S_S_S_S_S_S_S_S_S_S_S_S_S_S_S_S_S_S_S_S_S_S_S_S_S_S_S_S_S_S_S_S_S_S_S_S_S_S_S_S_S_S_S_S_S_S_S_S_S_S_S_S_S_S_S_S_S_S_S_S_S_S_S_S_S_S_S_S_S_S_S_S_S_S_S_S_S_S_S_S_S_S_S_S_S_S_S_S_S_S_S_S_S_S_S_S_S_S_S_S_S_S_S_S_S_S_S_S_S_S_S_S_S_S_S_S_S_S_S_S_S_S_S_S_S_S_S_S_S_S_S_S_S_S_S_S_S_S_S_S_S_S_S_S_S_S_S_S_S_S_S_S_S_S_S_S_S_S_S_S_S_S_S_S_S_S_S_S_S_S_S_S_S_S_S_S_S_S_S_S_S_S_S_S_S_S_S_S_S_S_S_S_S_S_S_S_S_S_S_S_S_S_S_S_S_S_S_S_S_S_S_S_S_S_S_S_S_S_S_S_S_S_S_S_S_S_S_S_S_S_S_S_S_S_S_S_S_S_S_S_S_S_S_S_S_S_S_S_S_S_S_S_S_S_S_S_S_S_S_S_S_S_S_S_S_S_S_S_S_S_S_S_S_S_S_S_S_S_S_S_S_S_S_S_S_S_S_S_S_S_S_S_S_S_S_S_S_S_S_S_S_S_S_S_S_S_S_S_S_S_S_S_S_S_S_S_S_S_S_S_S_S_S_S_S_S_S_S_S_S_S_S_S_S_S_S_S_S_S_S_S_S_S_S_S_S_S_S_S_S_S_S_S_S_S_S_S_S_S_S_S_S_S_S_S_S_S_S_S_S_S_S_S_S_S_S_S_S_S_S_S_S_S_S_S_S_S_S_S_S_S_S_S_S_S_S_S_S_S_S_S_S_S_S_S_S_S_S_S_S_S_S_S_S_S_S_S_S_S_S_S_S_S_S_S_S_S_S_S_S_S_S_S_S_S_S_S_S_S_S_S_S_S_S_S_S_S_S_S_S_S_S_S_S_S_S_S_S_S_S_S_S_S_S_S_S_S_S_S_S_S_S_S_S_S_S_S_S_S_S_S_S_S_S_S_S_S_S_S_S_S_S_S_S_S_S_S_S_S_S_S_S_S_S_S_S_S_S_S_S_S_S_S_S_S_S_S_S_S_S_S_S_S_S_S_S_S_S_S_S_S_S_S_S_S_S_S_S_S_S_S_S_S_S_S_S_S_S_S_S_S_S_S_S_S_S_S_S_S_S_S_S_S_S_S_S_S_S_S_S_S_S_S_S_S_S_S_S_S_S_S_S_S_S_S_S_S_S_S_S_S_S_S_S_S_S_S_S_S_S_S_S_S_S_S_S_S_S_S_S_S_S_S_S_S_S_S_S_S_S_S_S_S_S_S_S_S_S_S_S_S_S_S_S_S_S_S_S_S_S_S_S_S_S_S_S_S_S_S_S_S_S_S_S_S_S_S_S_S_S_S_S_S_S_S_S_S_S_S_S_S_S_S_S_S_S_S_S_S_S_S_S_S_S_S_S_S_S_S_S_S_S_S_S_S_S_S_S_S_S_S_S_S_S_S_S_S_S_S_S_S_S_S_S_S_S_S_S_S_S_S_S_S_S_S_S_S_S_S_S_S_S_S_S_S_S_S_S_S_S_S_S_S_S_S_S_S_S_S_S_S_S_S_S_S_S_S_S_S_S_S_S_S_S_S_S_S_S_S_S_S_S_S_S_S_S_S_S_S_S_S_S_S_S_S_S_S_S_S_S_S_S_S_S_S_S_S_S_S_S_S_S_S_S_S_S_S_S_S_S_S_S_S_S_S_S_S_S_S_S_S_S_S_S_S_S_S_S_S_S_S_S_S_S_S_S_S_S_S_S_S_S_S_S_S_S_S_S_S_S_S_S_S_S_S_S_S_S_S_S_S_S_S_S_S_S_S_S_S_S_S_S_S_S_S_S_S_S_S_S_S_S_S_S_S_S_S_S_S_S_S_S_S_S_S_S_S_S_S_S_S_S_S_S_S_S_S_S_S_S_S_S_S_S_S_S_S_S_S_S_S_S_S_S_S_S_S_S_S_S_S_S_S_S_S_S_S_S_S_S_S_S_S_S_S_S_S_S_S_S_S_S_S_S_S_S_S_S_S_S_S_S_S_S_S_S_S_S_S_S_S_S_S_S_S_S_S_S_S_S_S_S_S_S_S_S_S_S_S_S_S_S_S_S_S_S_S_S_S__param_671];
	ld.param.u64 	%rd673, [_Z4racePiS_S_S_S_S_S_S_S_S_S_S_S_S_S_S_S_S_S_S_S_S_S_S_S_S_S_S_S_S_S_S_S_S_S_S_S_S_S_S_S_S_S_S_S_S_S_S_S_S_S_S_S_S_S_S_S_S_S_S_S_S_S_S_S_S_S_S_S_S_S_S_S_S_S_S_S_S_S_S_S_S_S_S_S_S_S_S_S_S_S_S_S_S_S_S_S_S_S_S_S_S_S_S_S_S_S_S_S_S_S_S_S_S_S_S_S_S_S_S_S_S_S_S_S_S_S_S_S_S_S_S_S_S_S_S_S_S_S_S_S_S_S_S_S_S_S_S_S_S_S_S_S_S_S_S_S_S_S_S_S_S_S_S_S_S_S_S_S_S_S_S_S_S_S_S_S_S_S_S_S_S_S_S_S_S_S_S_S_S_S_S_S_S_S_S_S_S_S_S_S_S_S_S_S_S_S_S_S_S_S_S_S_S_S_S_S_S_S_S_S_S_S_S_S_S_S_S_S_S_S_S_S_S_S_S_S_S_S_S_S_S_S_S_S_S_S_S_S_S_S_S_S_S_S_S_S_S_S_S_S_S_S_S_S_S_S_S_S_S_S_S_S_S_S_S_S_S_S_S_S_S_S_S_S_S_S_S_S_S_S_S_S_S_S_S_S_S_S_S_S_S_S_S_S_S_S_S_S_S_S_S_S_S_S_S_S_S_S_S_S_S_S_S_S_S_S_S_S_S_S_S_S_S_S_S_S_S_S_S_S_S_S_S_S_S_S_S_S_S_S_S_S_S_S_S_S_S_S_S_S_S_S_S_S_S_S_S_S_S_S_S_S_S_S_S_S_S_S_S_S_S_S_S_S_S_S_S_S_S_S_S_S_S_S_S_S_S_S_S_S_S_S_S_S_S_S_S_S_S_S_S_S_S_S_S_S_S_S_S_S_S_S_S_S_S_S_S_S_S_S_S_S_S_S_S_S_S_S_S_S_S_S_S_S_S_S_S_S_S_S_S_S_S_S_S_S_S_S_S_S_S_S_S_S_S_S_S_S_S_S_S_S_S_S_S_S_S_S_S_S_S_S_S_S_S_S_S_S_S_S_S_S_S_S_S_S_S_S_S_S_S_S_S_S_S_S_S_S_S_S_S_S_S_S_S_S_S_S_S_S_S_S_S_S_S_S_S_S_S_S_S_S_S_S_S_S_S_S_S_S_S_S_S_S_S_S_S_S_S_S_S_S_S_S_S_S_S_S_S_S_S_S_S_S_S_S_S_S_S_S_S_S_S_S_S_S_S_S_S_S_S_S_S_S_S_S_S_S_S_S_S_S_S_S_S_S_S_S_S_S_S_S_S_S_S_S_S_S_S_S_S_S_S_S_S_S_S_S_S_S_S_S_S_S_S_S_S_S_S_S_S_S_S_S_S_S_S_S_S_S_S_S_S_S_S_S_S_S_S_S_S_S_S_S_S_S_S_S_S_S_S_S_S_S_S_S_S_S_S_S_S_S_S_S_S_S_S_S_S_S_S_S_S_S_S_S_S_S_S_S_S_S_S_S_S_S_S_S_S_S_S_S_S_S_S_S_S_S_S_S_S_S_S_S_S_S_S_S_S_S_S_S_S_S_S_S_S_S_S_S_S_S_S_S_S_S_S_S_S_S_S_S_S_S_S_S_S_S_S_S_S_S_S_S_S_S_S_S_S_S_S_S_S_S_S_S_S_S_S_S_S_S_S_S_S_S_S_S_S_S_S_S_S_S_S_S_S_S_S_S_S_S_S_S_S_S_S_S_S_S_S_S_S_S_S_S_S_S_S_S_S_S_S_S_S_S_S_S_S_S_S_S_S_S_S_S_S_S_S_S_S_S_S_S_S_S_S_S_S_S_S_S_S_S_S_S_S_S_S_S_S_S_S_S_S_S_S_S_S_S_S_S_S_S_S_S_S_S_S_S_S_S_S_S_S_S_S_S_S_S_S_S_S_S_S_S_S_S_S_S_S_S_S_S_S_S_S_S_S_S_S_S_S_S_S_S_S_S_S_S_S_S_S_S_S_S_S_S_S_S_S_S_S_S_S_S_S_S_S_S_S_S_S_S_S_S_S_S_S_S_S_S_S_S_S_S_S_S_S_S_S_S_S_S_S_S_S_S_S_S_S_S_S_S_S_S_S_S_S_S_S_S_S_S_S_S_S_S_S_S_S_S_S_S_S_S_S_S_S_S_S_S_S_S_S_S_S_S_S_S_S_S_S_S_S_S_S_S_S_S_S_S_S_S_S_S_S_S_S_S_S_S_S__param_672];
	ld.param.u64 	%rd674, [_Z4racePiS_S_S_S_S_S_S_S_S_S_S_S_S_S_S_S_S_S_S_S_S_S_S_S_S_S_S_S_S_S_S_S_S_S_S_S_S_S_S_S_S_S_S_S_S_S_S_S_S_S_S_S_S_S_S_S_S_S_S_S_S_S_S_S_S_S_S_S_S_S_S_S_S_S_S_S_S_S_S_S_S_S_S_S_S_S_S_S_S_S_S_S_S_S_S_S_S_S_S_S_S_S_S_S_S_S_S_S_S_S_S_S_S_S_S_S_S_S_S_S_S_S_S_S_S_S_S_S_S_S_S_S_S_S_S_S_S_S_S_S_S_S_S_S_S_S_S_S_S_S_S_S_S_S_S_S_S_S_S_S_S_S_S_S_S_S_S_S_S_S_S_S_S_S_S_S_S_S_S_S_S_S_S_S_S_S_S_S_S_S_S_S_S_S_S_S_S_S_S_S_S_S_S_S_S_S_S_S_S_S_S_S_S_S_S_S_S_S_S_S_S_S_S_S_S_S_S_S_S_S_S_S_S_S_S_S_S_S_S_S_S_S_S_S_S_S_S_S_S_S_S_S_S_S_S_S_S_S_S_S_S_S_S_S_S_S_S_S_S_S_S_S_S_S_S_S_S_S_S_S_S_S_S_S_S_S_S_S_S_S_S_S_S_S_S_S_S_S_S_S_S_S_S_S_S_S_S_S_S_S_S_S_S_S_S_S_S_S_S_S_S_S_S_S_S_S_S_S_S_S_S_S_S_S_S_S_S_S_S_S_S_S_S_S_S_S_S_S_S_S_S_S_S_S_S_S_S_S_S_S_S_S_S_S_S_S_S_S_S_S_S_S_S_S_S_S_S_S_S_S_S_S_S_S_S_S_S_S_S_S_S_S_S_S_S_S_S_S_S_S_S_S_S_S_S_S_S_S_S_S_S_S_S_S_S_S_S_S_S_S_S_S_S_S_S_S_S_S_S_S_S_S_S_S_S_S_S_S_S_S_S_S_S_S_S_S_S_S_S_S_S_S_S_S_S_S_S_S_S_S_S_S_S_S_S_S_S_S_S_S_S_S_S_S_S_S_S_S_S_S_S_S_S_S_S_S_S_S_S_S_S_S_S_S_S_S_S_S_S_S_S_S_S_S_S_S_S_S_S_S_S_S_S_S_S_S_S_S_S_S_S_S_S_S_S_S_S_S_S_S_S_S_S_S_S_S_S_S_S_S_S_S_S_S_S_S_S_S_S_S_S_S_S_S_S_S_S_S_S_S_S_S_S_S_S_S_S_S_S_S_S_S_S_S_S_S_S_S_S_S_S_S_S_S_S_S_S_S_S_S_S_S_S_S_S_S_S_S_S_S_S_S_S_S_S_S_S_S_S_S_S_S_S_S_S_S_S_S_S_S_S_S_S_S_S_S_S_S_S_S_S_S_S_S_S_S_S_S_S_S_S_S_S_S_S_S_S_S_S_S_S_S_S_S_S_S_S_S_S_S_S_S_S_S_S_S_S_S_S_S_S_S_S_S_S_S_S_S_S_S_S_S_S_S_S_S_S_S_S_S_S_S_S_S_S_S_S_S_S_S_S_S_S_S_S_S_S_S_S_S_S_S_S_S_S_S_S_S_S_S_S_S_S_S_S_S_S_S_S_S_S_S_S_S_S_S_S_S_S_S_S_S_S_S_S_S_S_S_S_S_S_S_S_S_S_S_S_S_S_S_S_S_S_S_S_S_S_S_S_S_S_S_S_S_S_S_S_S_S_S_S_S_S_S_S_S_S_S_S_S_S_S_S_S_S_S_S_S_S_S_S_S_S_S_S_S_S_S_S_S_S_S_S_S_S_S_S_S_S_S_S_S_S_S_S_S_S_S_S_S_S_S_S_S_S_S_S_S_S_S_S_S_S_S_S_S_S_S_S_S_S_S_S_S_S_S_S_S_S_S_S_S_S_S_S_S_S_S_S_S_S_S_S_S_S_S_S_S_S_S_S_S_S_S_S_S_S_S_S_S_S_S_S_S_S_S_S_S_S_S_S_S_S_S_S_S_S_S_S_S_S_S_S_S_S_S_S_S_S_S_S_S_S_S_S_S_S_S_S_S_S_S_S_S_S_S_S_S_S_S_S_S_S_S_S_S_S_S_S_S_S_S_S_S_S_S_S_S_S_S_S_S_S_S_S_S_S_S_S_S_S_S_S_S_S_S_S_S_S_S_S_S_S_S_S_S_S_S_S_S_S_S_S_S_S_S_S_S_S_S_S_S_S_S_S_S_S_S_S_S_S_S_S_S_S_S_S_S_S_S_S_S_S__param_673];
	ld.param.u64 	%rd675, [_Z4racePiS_S_S_S_S_S_S_S_S_S_S_S_S_S_S_S_S_S_S_S_S_S_S_S_S_S_S_S_S_S_S_S_S_S_S_S_S_S_S_S_S_S_S_S_S_S_S_S_S_S_S_S_S_S_S_S_S_S_S_S_S_S_S_S_S_S_S_S_S_S_S_S_S_S_S_S_S_S_S_S_S_S_S_S_S_S_S_S_S_S_S_S_S_S_S_S_S_S_S_S_S_S_S_S_S_S_S_S_S_S_S_S_S_S_S_S_S_S_S_S_S_S_S_S_S_S_S_S_S_S_S_S_S_S_S_S_S_S_S_S_S_S_S_S_S_S_S_S_S_S_S_S_S_S_S_S_S_S_S_S_S_S_S_S_S_S_S_S_S_S_S_S_S_S_S_S_S_S_S_S_S_S_S_S_S_S_S_S_S_S_S_S_S_S_S_S_S_S_S_S_S_S_S_S_S_S_S_S_S_S_S_S_S_S_S_S_S_S_S_S_S_S_S_S_S_S_S_S_S_S_S_S_S_S_S_S_S_S_S_S_S_S_S_S_S_S_S_S_S_S_S_S_S_S_S_S_S_S_S_S_S_S_S_S_S_S_S_S_S_S_S_S_S_S_S_S_S_S_S_S_S_S_S_S_S_S_S_S_S_S_S_S_S_S_S_S_S_S_S_S_S_S_S_S_S_S_S_S_S_S_S_S_S_S_S_S_S_S_S_S_S_S_S_S_S_S_S_S_S_S_S_S_S_S_S_S_S_S_S_S_S_S_S_S_S_S_S_S_S_S_S_S_S_S_S_S_S_S_S_S_S_S_S_S_S_S_S_S_S_S_S_S_S_S_S_S_S_S_S_S_S_S_S_S_S_S_S_S_S_S_S_S_S_S_S_S_S_S_S_S_S_S_S_S_S_S_S_S_S_S_S_S_S_S_S_S_S_S_S_S_S_S_S_S_S_S_S_S_S_S_S_S_S_S_S_S_S_S_S_S_S_S_S_S_S_S_S_S_S_S_S_S_S_S_S_S_S_S_S_S_S_S_S_S_S_S_S_S_S_S_S_S_S_S_S_S_S_S_S_S_S_S_S_S_S_S_S_S_S_S_S_S_S_S_S_S_S_S_S_S_S_S_S_S_S_S_S_S_S_S_S_S_S_S_S_S_S_S_S_S_S_S_S_S_S_S_S_S_S_S_S_S_S_S_S_S_S_S_S_S_S_S_S_S_S_S_S_S_S_S_S_S_S_S_S_S_S_S_S_S_S_S_S_S_S_S_S_S_S_S_S_S_S_S_S_S_S_S_S_S_S_S_S_S_S_S_S_S_S_S_S_S_S_S_S_S_S_S_S_S_S_S_S_S_S_S_S_S_S_S_S_S_S_S_S_S_S_S_S_S_S_S_S_S_S_S_S_S_S_S_S_S_S_S_S_S_S_S_S_S_S_S_S_S_S_S_S_S_S_S_S_S_S_S_S_S_S_S_S_S_S_S_S_S_S_S_S_S_S_S_S_S_S_S_S_S_S_S_S_S_S_S_S_S_S_S_S_S_S_S_S_S_S_S_S_S_S_S_S_S_S_S_S_S_S_S_S_S_S_S_S_S_S_S_S_S_S_S_S_S_S_S_S_S_S_S_S_S_S_S_S_S_S_S_S_S_S_S_S_S_S_S_S_S_S_S_S_S_S_S_S_S_S_S_S_S_S_S_S_S_S_S_S_S_S_S_S_S_S_S_S_S_S_S_S_S_S_S_S_S_S_S_S_S_S_S_S_S_S_S_S_S_S_S_S_S_S_S_S_S_S_S_S_S_S_S_S_S_S_S_S_S_S_S_S_S_S_S_S_S_S_S_S_S_S_S_S_S_S_S_S_S_S_S_S_S_S_S_S_S_S_S_S_S_S_S_S_S_S_S_S_S_S_S_S_S_S_S_S_S_S_S_S_S_S_S_S_S_S_S_S_S_S_S_S_S_S_S_S_S_S_S_S_S_S_S_S_S_S_S_S_S_S_S_S_S_S_S_S_S_S_S_S_S_S_S_S_S_S_S_S_S_S_S_S_S_S_S_S_S_S_S_S_S_S_S_S_S_S_S_S_S_S_S_S_S_S_S_S_S_S_S_S_S_S_S_S_S_S_S_S_S_S_S_S_S_S_S_S_S_S_S_S_S_S_S_S_S_S_S_S_S_S_S_S_S_S_S_S_S_S_S_S_S_S_S_S_S_S_S_S_S_S_S_S_S_S_S_S_S_S_S_S_S_S_S_S_S_S_S_S_S_S_S_S_S_S_S_S_S_S_S_S__param_674];
	ld.param.u64 	%rd676, [_Z4racePiS_S_S_S_S_S_S_S_S_S_S_S_S_S_S_S_S_S_S_S_S_S_S_S_S_S_S_S_S_S_S_S_S_S_S_S_S_S_S_S_S_S_S_S_S_S_S_S_S_S_S_S_S_S_S_S_S_S_S_S_S_S_S_S_S_S_S_S_S_S_S_S_S_S_S_S_S_S_S_S_S_S_S_S_S_S_S_S_S_S_S_S_S_S_S_S_S_S_S_S_S_S_S_S_S_S_S_S_S_S_S_S_S_S_S_S_S_S_S_S_S_S_S_S_S_S_S_S_S_S_S_S_S_S_S_S_S_S_S_S_S_S_S_S_S_S_S_S_S_S_S_S_S_S_S_S_S_S_S_S_S_S_S_S_S_S_S_S_S_S_S_S_S_S_S_S_S_S_S_S_S_S_S_S_S_S_S_S_S_S_S_S_S_S_S_S_S_S_S_S_S_S_S_S_S_S_S_S_S_S_S_S_S_S_S_S_S_S_S_S_S_S_S_S_S_S_S_S_S_S_S_S_S_S_S_S_S_S_S_S_S_S_S_S_S_S_S_S_S_S_S_S_S_S_S_S_S_S_S_S_S_S_S_S_S_S_S_S_S_S_S_S_S_S_S_S_S_S_S_S_S_S_S_S_S_S_S_S_S_S_S_S_S_S_S_S_S_S_S_S_S_S_S_S_S_S_S_S_S_S_S_S_S_S_S_S_S_S_S_S_S_S_S_S_S_S_S_S_S_S_S_S_S_S_S_S_S_S_S_S_S_S_S_S_S_S_S_S_S_S_S_S_S_S_S_S_S_S_S_S_S_S_S_S_S_S_S_S_S_S_S_S_S_S_S_S_S_S_S_S_S_S_S_S_S_S_S_S_S_S_S_S_S_S_S_S_S_S_S_S_S_S_S_S_S_S_S_S_S_S_S_S_S_S_S_S_S_S_S_S_S_S_S_S_S_S_S_S_S_S_S_S_S_S_S_S_S_S_S_S_S_S_S_S_S_S_S_S_S_S_S_S_S_S_S_S_S_S_S_S_S_S_S_S_S_S_S_S_S_S_S_S_S_S_S_S_S_S_S_S_S_S_S_S_S_S_S_S_S_S_S_S_S_S_S_S_S_S_S_S_S_S_S_S_S_S_S_S_S_S_S_S_S_S_S_S_S_S_S_S_S_S_S_S_S_S_S_S_S_S_S_S_S_S_S_S_S_S_S_S_S_S_S_S_S_S_S_S_S_S_S_S_S_S_S_S_S_S_S_S_S_S_S_S_S_S_S_S_S_S_S_S_S_S_S_S_S_S_S_S_S_S_S_S_S_S_S_S_S_S_S_S_S_S_S_S_S_S_S_S_S_S_S_S_S_S_S_S_S_S_S_S_S_S_S_S_S_S_S_S_S_S_S_S_S_S_S_S_S_S_S_S_S_S_S_S_S_S_S_S_S_S_S_S_S_S_S_S_S_S_S_S_S_S_S_S_S_S_S_S_S_S_S_S_S_S_S_S_S_S_S_S_S_S_S_S_S_S_S_S_S_S_S_S_S_S_S_S_S_S_S_S_S_S_S_S_S_S_S_S_S_S_S_S_S_S_S_S_S_S_S_S_S_S_S_S_S_S_S_S_S_S_S_S_S_S_S_S_S_S_S_S_S_S_S_S_S_S_S_S_S_S_S_S_S_S_S_S_S_S_S_S_S_S_S_S_S_S_S_S_S_S_S_S_S_S_S_S_S_S_S_S_S_S_S_S_S_S_S_S_S_S_S_S_S_S_S_S_S_S_S_S_S_S_S_S_S_S_S_S_S_S_S_S_S_S_S_S_S_S_S_S_S_S_S_S_S_S_S_S_S_S_S_S_S_S_S_S_S_S_S_S_S_S_S_S_S_S_S_S_S_S_S_S_S_S_S_S_S_S_S_S_S_S_S_S_S_S_S_S_S_S_S_S_S_S_S_S_S_S_S_S_S_S_S_S_S_S_S_S_S_S_S_S_S_S_S_S_S_S_S_S_S_S_S_S_S_S_S_S_S_S_S_S_S_S_S_S_S_S_S_S_S_S_S_S_S_S_S_S_S_S_S_S_S_S_S_S_S_S_S_S_S_S_S_S_S_S_S_S_S_S_S_S_S_S_S_S_S_S_S_S_S_S_S_S_S_S_S_S_S_S_S_S_S_S_S_S_S_S_S_S_S_S_S_S_S_S_S_S_S_S_S_S_S_S_S_S_S_S_S_S_S_S_S_S_S_S_S_S_S_S_S_S_S_S_S_S_S_S_S_S_S_S_S_S_S_S_S_S_S_S_S__param_675];
	ld.param.u64 	%rd677, [_Z4racePiS_S_S_S_S_S_S_S_S_S_S_S_S_S_S_S_S_S_S_S_S_S_S_S_S_S_S_S_S_S_S_S_S_S_S_S_S_S_S_S_S_S_S_S_S_S_S_S_S_S_S_S_S_S_S_S_S_S_S_S_S_S_S_S_S_S_S_S_S_S_S_S_S_S_S_S_S_S_S_S_S_S_S_S_S_S_S_S_S_S_S_S_S_S_S_S_S_S_S_S_S_S_S_S_S_S_S_S_S_S_S_S_S_S_S_S_S_S_S_S_S_S_S_S_S_S_S_S_S_S_S_S_S_S_S_S_S_S_S_S_S_S_S_S_S_S_S_S_S_S_S_S_S_S_S_S_S_S_S_S_S_S_S_S_S_S_S_S_S_S_S_S_S_S_S_S_S_S_S_S_S_S_S_S_S_S_S_S_S_S_S_S_S_S_S_S_S_S_S_S_S_S_S_S_S_S_S_S_S_S_S_S_S_S_S_S_S_S_S_S_S_S_S_S_S_S_S_S_S_S_S_S_S_S_S_S_S_S_S_S_S_S_S_S_S_S_S_S_S_S_S_S_S_S_S_S_S_S_S_S_S_S_S_S_S_S_S_S_S_S_S_S_S_S_S_S_S_S_S_S_S_S_S_S_S_S_S_S_S_S_S_S_S_S_S_S_S_S_S_S_S_S_S_S_S_S_S_S_S_S_S_S_S_S_S_S_S_S_S_S_S_S_S_S_S_S_S_S_S_S_S_S_S_S_S_S_S_S_S_S_S_S_S_S_S_S_S_S_S_S_S_S_S_S_S_S_S_S_S_S_S_S_S_S_S_S_S_S_S_S_S_S_S_S_S_S_S_S_S_S_S_S_S_S_S_S_S_S_S_S_S_S_S_S_S_S_S_S_S_S_S_S_S_S_S_S_S_S_S_S_S_S_S_S_S_S_S_S_S_S_S_S_S_S_S_S_S_S_S_S_S_S_S_S_S_S_S_S_S_S_S_S_S_S_S_S_S_S_S_S_S_S_S_S_S_S_S_S_S_S_S_S_S_S_S_S_S_S_S_S_S_S_S_S_S_S_S_S_S_S_S_S_S_S_S_S_S_S_S_S_S_S_S_S_S_S_S_S_S_S_S_S_S_S_S_S_S_S_S_S_S_S_S_S_S_S_S_S_S_S_S_S_S_S_S_S_S_S_S_S_S_S_S_S_S_S_S_S_S_S_S_S_S_S_S_S_S_S_S_S_S_S_S_S_S_S_S_S_S_S_S_S_S_S_S_S_S_S_S_S_S_S_S_S_S_S_S_S_S_S_S_S_S_S_S_S_S_S_S_S_S_S_S_S_S_S_S_S_S_S_S_S_S_S_S_S_S_S_S_S_S_S_S_S_S_S_S_S_S_S_S_S_S_S_S_S_S_S_S_S_S_S_S_S_S_S_S_S_S_S_S_S_S_S_S_S_S_S_S_S_S_S_S_S_S_S_S_S_S_S_S_S_S_S_S_S_S_S_S_S_S_S_S_S_S_S_S_S_S_S_S_S_S_S_S_S_S_S_S_S_S_S_S_S_S_S_S_S_S_S_S_S_S_S_S_S_S_S_S_S_S_S_S_S_S_S_S_S_S_S_S_S_S_S_S_S_S_S_S_S_S_S_S_S_S_S_S_S_S_S_S_S_S_S_S_S_S_S_S_S_S_S_S_S_S_S_S_S_S_S_S_S_S_S_S_S_S_S_S_S_S_S_S_S_S_S_S_S_S_S_S_S_S_S_S_S_S_S_S_S_S_S_S_S_S_S_S_S_S_S_S_S_S_S_S_S_S_S_S_S_S_S_S_S_S_S_S_S_S_S_S_S_S_S_S_S_S_S_S_S_S_S_S_S_S_S_S_S_S_S_S_S_S_S_S_S_S_S_S_S_S_S_S_S_S_S_S_S_S_S_S_S_S_S_S_S_S_S_S_S_S_S_S_S_S_S_S_S_S_S_S_S_S_S_S_S_S_S_S_S_S_S_S_S_S_S_S_S_S_S_S_S_S_S_S_S_S_S_S_S_S_S_S_S_S_S_S_S_S_S_S_S_S_S_S_S_S_S_S_S_S_S_S_S_S_S_S_S_S_S_S_S_S_S_S_S_S_S_S_S_S_S_S_S_S_S_S_S_S_S_S_S_S_S_S_S_S_S_S_S_S_S_S_S_S_S_S_S_S_S_S_S_S_S_S_S_S_S_S_S_S_S_S_S_S_S_S_S_S_S_S_S_S_S_S_S_S_S_S_S_S_S_S_S_S_S_S_S_S_S_S_S_S__param_676];
	ld.param.u64 	%rd678, [_Z4racePiS_S_S_S_S_S_S_S_S_S_S_S_S_S_S_S_S_S_S_S_S_S_S_S_S_S_S_S_S_S_S_S_S_S_S_S_S_S_S_S_S_S_S_S_S_S_S_S_S_S_S_S_S_S_S_S_S_S_S_S_S_S_S_S_S_S_S_S_S_S_S_S_S_S_S_S_S_S_S_S_S_S_S_S_S_S_S_S_S_S_S_S_S_S_S_S_S_S_S_S_S_S_S_S_S_S_S_S_S_S_S_S_S_S_S_S_S_S_S_S_S_S_S_S_S_S_S_S_S_S_S_S_S_S_S_S_S_S_S_S_S_S_S_S_S_S_S_S_S_S_S_S_S_S_S_S_S_S_S_S_S_S_S_S_S_S_S_S_S_S_S_S_S_S_S_S_S_S_S_S_S_S_S_S_S_S_S_S_S_S_S_S_S_S_S_S_S_S_S_S_S_S_S_S_S_S_S_S_S_S_S_S_S_S_S_S_S_S_S_S_S_S_S_S_S_S_S_S_S_S_S_S_S_S_S_S_S_S_S_S_S_S_S_S_S_S_S_S_S_S_S_S_S_S_S_S_S_S_S_S_S_S_S_S_S_S_S_S_S_S_S_S_S_S_S_S_S_S_S_S_S_S_S_S_S_S_S_S_S_S_S_S_S_S_S_S_S_S_S_S_S_S_S_S_S_S_S_S_S_S_S_S_S_S_S_S_S_S_S_S_S_S_S_S_S_S_S_S_S_S_S_S_S_S_S_S_S_S_S_S_S_S_S_S_S_S_S_S_S_S_S_S_S_S_S_S_S_S_S_S_S_S_S_S_S_S_S_S_S_S_S_S_S_S_S_S_S_S_S_S_S_S_S_S_S_S_S_S_S_S_S_S_S_S_S_S_S_S_S_S_S_S_S_S_S_S_S_S_S_S_S_S_S_S_S_S_S_S_S_S_S_S_S_S_S_S_S_S_S_S_S_S_S_S_S_S_S_S_S_S_S_S_S_S_S_S_S_S_S_S_S_S_S_S_S_S_S_S_S_S_S_S_S_S_S_S_S_S_S_S_S_S_S_S_S_S_S_S_S_S_S_S_S_S_S_S_S_S_S_S_S_S_S_S_S_S_S_S_S_S_S_S_S_S_S_S_S_S_S_S_S_S_S_S_S_S_S_S_S_S_S_S_S_S_S_S_S_S_S_S_S_S_S_S_S_S_S_S_S_S_S_S_S_S_S_S_S_S_S_S_S_S_S_S_S_S_S_S_S_S_S_S_S_S_S_S_S_S_S_S_S_S_S_S_S_S_S_S_S_S_S_S_S_S_S_S_S_S_S_S_S_S_S_S_S_S_S_S_S_S_S_S_S_S_S_S_S_S_S_S_S_S_S_S_S_S_S_S_S_S_S_S_S_S_S_S_S_S_S_S_S_S_S_S_S_S_S_S_S_S_S_S_S_S_S_S_S_S_S_S_S_S_S_S_S_S_S_S_S_S_S_S_S_S_S_S_S_S_S_S_S_S_S_S_S_S_S_S_S_S_S_S_S_S_S_S_S_S_S_S_S_S_S_S_S_S_S_S_S_S_S_S_S_S_S_S_S_S_S_S_S_S_S_S_S_S_S_S_S_S_S_S_S_S_S_S_S_S_S_S_S_S_S_S_S_S_S_S_S_S_S_S_S_S_S_S_S_S_S_S_S_S_S_S_S_S_S_S_S_S_S_S_S_S_S_S_S_S_S_S_S_S_S_S_S_S_S_S_S_S_S_S_S_S_S_S_S_S_S_S_S_S_S_S_S_S_S_S_S_S_S_S_S_S_S_S_S_S_S_S_S_S_S_S_S_S_S_S_S_S_S_S_S_S_S_S_S_S_S_S_S_S_S_S_S_S_S_S_S_S_S_S_S_S_S_S_S_S_S_S_S_S_S_S_S_S_S_S_S_S_S_S_S_S_S_S_S_S_S_S_S_S_S_S_S_S_S_S_S_S_S_S_S_S_S_S_S_S_S_S_S_S_S_S_S_S_S_S_S_S_S_S_S_S_S_S_S_S_S_S_S_S_S_S_S_S_S_S_S_S_S_S_S_S_S_S_S_S_S_S_S_S_S_S_S_S_S_S_S_S_S_S_S_S_S_S_S_S_S_S_S_S_S_S_S_S_S_S_S_S_S_S_S_S_S_S_S_S_S_S_S_S_S_S_S_S_S_S_S_S_S_S_S_S_S_S_S_S_S_S_S_S_S_S_S_S_S_S_S_S_S_S_S_S_S_S_S_S_S_S_S_S_S_S_S_S_S_S_S_S_S_S_S__param_677];
	ld.param.u64 	%rd679, [_Z4racePiS_S_S_S_S_S_S_S_S_S_S_S_S_S_S_S_S_S_S_S_S_S_S_S_S_S_S_S_S_S_S_S_S_S_S_S_S_S_S_S_S_S_S_S_S_S_S_S_S_S_S_S_S_S_S_S_S_S_S_S_S_S_S_S_S_S_S_S_S_S_S_S_S_S_S_S_S_S_S_S_S_S_S_S_S_S_S_S_S_S_S_S_S_S_S_S_S_S_S_S_S_S_S_S_S_S_S_S_S_S_S_S_S_S_S_S_S_S_S_S_S_S_S_S_S_S_S_S_S_S_S_S_S_S_S_S_S_S_S_S_S_S_S_S_S_S_S_S_S_S_S_S_S_S_S_S_S_S_S_S_S_S_S_S_S_S_S_S_S_S_S_S_S_S_S_S_S_S_S_S_S_S_S_S_S_S_S_S_S_S_S_S_S_S_S_S_S_S_S_S_S_S_S_S_S_S_S_S_S_S_S_S_S_S_S_S_S_S_S_S_S_S_S_S_S_S_S_S_S_S_S_S_S_S_S_S_S_S_S_S_S_S_S_S_S_S_S_S_S_S_S_S_S_S_S_S_S_S_S_S_S_S_S_S_S_S_S_S_S_S_S_S_S_S_S_S_S_S_S_S_S_S_S_S_S_S_S_S_S_S_S_S_S_S_S_S_S_S_S_S_S_S_S_S_S_S_S_S_S_S_S_S_S_S_S_S_S_S_S_S_S_S_S_S_S_S_S_S_S_S_S_S_S_S_S_S_S_S_S_S_S_S_S_S_S_S_S_S_S_S_S_S_S_S_S_S_S_S_S_S_S_S_S_S_S_S_S_S_S_S_S_S_S_S_S_S_S_S_S_S_S_S_S_S_S_S_S_S_S_S_S_S_S_S_S_S_S_S_S_S_S_S_S_S_S_S_S_S_S_S_S_S_S_S_S_S_S_S_S_S_S_S_S_S_S_S_S_S_S_S_S_S_S_S_S_S_S_S_S_S_S_S_S_S_S_S_S_S_S_S_S_S_S_S_S_S_S_S_S_S_S_S_S_S_S_S_S_S_S_S_S_S_S_S_S_S_S_S_S_S_S_S_S_S_S_S_S_S_S_S_S_S_S_S_S_S_S_S_S_S_S_S_S_S_S_S_S_S_S_S_S_S_S_S_S_S_S_S_S_S_S_S_S_S_S_S_S_S_S_S_S_S_S_S_S_S_S_S_S_S_S_S_S_S_S_S_S_S_S_S_S_S_S_S_S_S_S_S_S_S_S_S_S_S_S_S_S_S_S_S_S_S_S_S_S_S_S_S_S_S_S_S_S_S_S_S_S_S_S_S_S_S_S_S_S_S_S_S_S_S_S_S_S_S_S_S_S_S_S_S_S_S_S_S_S_S_S_S_S_S_S_S_S_S_S_S_S_S_S_S_S_S_S_S_S_S_S_S_S_S_S_S_S_S_S_S_S_S_S_S_S_S_S_S_S_S_S_S_S_S_S_S_S_S_S_S_S_S_S_S_S_S_S_S_S_S_S_S_S_S_S_S_S_S_S_S_S_S_S_S_S_S_S_S_S_S_S_S_S_S_S_S_S_S_S_S_S_S_S_S_S_S_S_S_S_S_S_S_S_S_S_S_S_S_S_S_S_S_S_S_S_S_S_S_S_S_S_S_S_S_S_S_S_S_S_S_S_S_S_S_S_S_S_S_S_S_S_S_S_S_S_S_S_S_S_S_S_S_S_S_S_S_S_S_S_S_S_S_S_S_S_S_S_S_S_S_S_S_S_S_S_S_S_S_S_S_S_S_S_S_S_S_S_S_S_S_S_S_S_S_S_S_S_S_S_S_S_S_S_S_S_S_S_S_S_S_S_S_S_S_S_S_S_S_S_S_S_S_S_S_S_S_S_S_S_S_S_S_S_S_S_S_S_S_S_S_S_S_S_S_S_S_S_S_S_S_S_S_S_S_S_S_S_S_S_S_S_S_S_S_S_S_S_S_S_S_S_S_S_S_S_S_S_S_S_S_S_S_S_S_S_S_S_S_S_S_S_S_S_S_S_S_S_S_S_S_S_S_S_S_S_S_S_S_S_S_S_S_S_S_S_S_S_S_S_S_S_S_S_S_S_S_S_S_S_S_S_S_S_S_S_S_S_S_S_S_S_S_S_S_S_S_S_S_S_S_S_S_S_S_S_S_S_S_S_S_S_S_S_S_S_S_S_S_S_S_S_S_S_S_S_S_S_S_S_S_S_S_S_S_S_S_S_S_S_S_S_S_S_S_S_S_S_S_S_S_S_S_S_S_S_S_S__param_678];
	ld.param.u64 	%rd680, [_Z4racePiS_S_S_S_S_S_S_S_S_S_S_S_S_S_S_S_S_S_S_S_S_S_S_S_S_S_S_S_S_S_S_S_S_S_S_S_S_S_S_S_S_S_S_S_S_S_S_S_S_S_S_S_S_S_S_S_S_S_S_S_S_S_S_S_S_S_S_S_S_S_S_S_S_S_S_S_S_S_S_S_S_S_S_S_S_S_S_S_S_S_S_S_S_S_S_S_S_S_S_S_S_S_S_S_S_S_S_S_S_S_S_S_S_S_S_S_S_S_S_S_S_S_S_S_S_S_S_S_S_S_S_S_S_S_S_S_S_S_S_S_S_S_S_S_S_S_S_S_S_S_S_S_S_S_S_S_S_S_S_S_S_S_S_S_S_S_S_S_S_S_S_S_S_S_S_S_S_S_S_S_S_S_S_S_S_S_S_S_S_S_S_S_S_S_S_S_S_S_S_S_S_S_S_S_S_S_S_S_S_S_S_S_S_S_S_S_S_S_S_S_S_S_S_S_S_S_S_S_S_S_S_S_S_S_S_S_S_S_S_S_S_S_S_S_S_S_S_S_S_S_S_S_S_S_S_S_S_S_S_S_S_S_S_S_S_S_S_S_S_S_S_S_S_S_S_S_S_S_S_S_S_S_S_S_S_S_S_S_S_S_S_S_S_S_S_S_S_S_S_S_S_S_S_S_S_S_S_S_S_S_S_S_S_S_S_S_S_S_S_S_S_S_S_S_S_S_S_S_S_S_S_S_S_S_S_S_S_S_S_S_S_S_S_S_S_S_S_S_S_S_S_S_S_S_S_S_S_S_S_S_S_S_S_S_S_S_S_S_S_S_S_S_S_S_S_S_S_S_S_S_S_S_S_S_S_S_S_S_S_S_S_S_S_S_S_S_S_S_S_S_S_S_S_S_S_S_S_S_S_S_S_S_S_S_S_S_S_S_S_S_S_S_S_S_S_S_S_S_S_S_S_S_S_S_S_S_S_S_S_S_S_S_S_S_S_S_S_S_S_S_S_S_S_S_S_S_S_S_S_S_S_S_S_S_S_S_S_S_S_S_S_S_S_S_S_S_S_S_S_S_S_S_S_S_S_S_S_S_S_S_S_S_S_S_S_S_S_S_S_S_S_S_S_S_S_S_S_S_S_S_S_S_S_S_S_S_S_S_S_S_S_S_S_S_S_S_S_S_S_S_S_S_S_S_S_S_S_S_S_S_S_S_S_S_S_S_S_S_S_S_S_S_S_S_S_S_S_S_S_S_S_S_S_S_S_S_S_S_S_S_S_S_S_S_S_S_S_S_S_S_S_S_S_S_S_S_S_S_S_S_S_S_S_S_S_S_S_S_S_S_S_S_S_S_S_S_S_S_S_S_S_S_S_S_S_S_S_S_S_S_S_S_S_S_S_S_S_S_S_S_S_S_S_S_S_S_S_S_S_S_S_S_S_S_S_S_S_S_S_S_S_S_S_S_S_S_S_S_S_S_S_S_S_S_S_S_S_S_S_S_S_S_S_S_S_S_S_S_S_S_S_S_S_S_S_S_S_S_S_S_S_S_S_S_S_S_S_S_S_S_S_S_S_S_S_S_S_S_S_S_S_S_S_S_S_S_S_S_S_S_S_S_S_S_S_S_S_S_S_S_S_S_S_S_S_S_S_S_S_S_S_S_S_S_S_S_S_S_S_S_S_S_S_S_S_S_S_S_S_S_S_S_S_S_S_S_S_S_S_S_S_S_S_S_S_S_S_S_S_S_S_S_S_S_S_S_S_S_S_S_S_S_S_S_S_S_S_S_S_S_S_S_S_S_S_S_S_S_S_S_S_S_S_S_S_S_S_S_S_S_S_S_S_S_S_S_S_S_S_S_S_S_S_S_S_S_S_S_S_S_S_S_S_S_S_S_S_S_S_S_S_S_S_S_S_S_S_S_S_S_S_S_S_S_S_S_S_S_S_S_S_S_S_S_S_S_S_S_S_S_S_S_S_S_S_S_S_S_S_S_S_S_S_S_S_S_S_S_S_S_S_S_S_S_S_S_S_S_S_S_S_S_S_S_S_S_S_S_S_S_S_S_S_S_S_S_S_S_S_S_S_S_S_S_S_S_S_S_S_S_S_S_S_S_S_S_S_S_S_S_S_S_S_S_S_S_S_S_S_S_S_S_S_S_S_S_S_S_S_S_S_S_S_S_S_S_S_S_S_S_S_S_S_S_S_S_S_S_S_S_S_S_S_S_S_S_S_S_S_S_S_S_S_S_S_S_S_S_S_S_S_S_S_S_S_S_S_S_S_S_S_S_S__param_679];
	ld.param.u64 	%rd681, [_Z4racePiS_S_S_S_S_S_S_S_S_S_S_S_S_S_S_S_S_S_S_S_S_S_S_S_S_S_S_S_S_S_S_S_S_S_S_S_S_S_S_S_S_S_S_S_S_S_S_S_S_S_S_S_S_S_S_S_S_S_S_S_S_S_S_S_S_S_S_S_S_S_S_S_S_S_S_S_S_S_S_S_S_S_S_S_S_S_S_S_S_S_S_S_S_S_S_S_S_S_S_S_S_S_S_S_S_S_S_S_S_S_S_S_S_S_S_S_S_S_S_S_S_S_S_S_S_S_S_S_S_S_S_S_S_S_S_S_S_S_S_S_S_S_S_S_S_S_S_S_S_S_S_S_S_S_S_S_S_S_S_S_S_S_S_S_S_S_S_S_S_S_S_S_S_S_S_S_S_S_S_S_S_S_S_S_S_S_S_S_S_S_S_S_S_S_S_S_S_S_S_S_S_S_S_S_S_S_S_S_S_S_S_S_S_S_S_S_S_S_S_S_S_S_S_S_S_S_S_S_S_S_S_S_S_S_S_S_S_S_S_S_S_S_S_S_S_S_S_S_S_S_S_S_S_S_S_S_S_S_S_S_S_S_S_S_S_S_S_S_S_S_S_S_S_S_S_S_S_S_S_S_S_S_S_S_S_S_S_S_S_S_S_S_S_S_S_S_S_S_S_S_S_S_S_S_S_S_S_S_S_S_S_S_S_S_S_S_S_S_S_S_S_S_S_S_S_S_S_S_S_S_S_S_S_S_S_S_S_S_S_S_S_S_S_S_S_S_S_S_S_S_S_S_S_S_S_S_S_S_S_S_S_S_S_S_S_S_S_S_S_S_S_S_S_S_S_S_S_S_S_S_S_S_S_S_S_S_S_S_S_S_S_S_S_S_S_S_S_S_S_S_S_S_S_S_S_S_S_S_S_S_S_S_S_S_S_S_S_S_S_S_S_S_S_S_S_S_S_S_S_S_S_S_S_S_S_S_S_S_S_S_S_S_S_S_S_S_S_S_S_S_S_S_S_S_S_S_S_S_S_S_S_S_S_S_S_S_S_S_S_S_S_S_S_S_S_S_S_S_S_S_S_S_S_S_S_S_S_S_S_S_S_S_S_S_S_S_S_S_S_S_S_S_S_S_S_S_S_S_S_S_S_S_S_S_S_S_S_S_S_S_S_S_S_S_S_S_S_S_S_S_S_S_S_S_S_S_S_S_S_S_S_S_S_S_S_S_S_S_S_S_S_S_S_S_S_S_S_S_S_S_S_S_S_S_S_S_S_S_S_S_S_S_S_S_S_S_S_S_S_S_S_S_S_S_S_S_S_S_S_S_S_S_S_S_S_S_S_S_S_S_S_S_S_S_S_S_S_S_S_S_S_S_S_S_S_S_S_S_S_S_S_S_S_S_S_S_S_S_S_S_S_S_S_S_S_S_S_S_S_S_S_S_S_S_S_S_S_S_S_S_S_S_S_S_S_S_S_S_S_S_S_S_S_S_S_S_S_S_S_S_S_S_S_S_S_S_S_S_S_S_S_S_S_S_S_S_S_S_S_S_S_S_S_S_S_S_S_S_S_S_S_S_S_S_S_S_S_S_S_S_S_S_S_S_S_S_S_S_S_S_S_S_S_S_S_S_S_S_S_S_S_S_S_S_S_S_S_S_S_S_S_S_S_S_S_S_S_S_S_S_S_S_S_S_S_S_S_S_S_S_S_S_S_S_S_S_S_S_S_S_S_S_S_S_S_S_S_S_S_S_S_S_S_S_S_S_S_S_S_S_S_S_S_S_S_S_S_S_S_S_S_S_S_S_S_S_S_S_S_S_S_S_S_S_S_S_S_S_S_S_S_S_S_S_S_S_S_S_S_S_S_S_S_S_S_S_S_S_S_S_S_S_S_S_S_S_S_S_S_S_S_S_S_S_S_S_S_S_S_S_S_S_S_S_S_S_S_S_S_S_S_S_S_S_S_S_S_S_S_S_S_S_S_S_S_S_S_S_S_S_S_S_S_S_S_S_S_S_S_S_S_S_S_S_S_S_S_S_S_S_S_S_S_S_S_S_S_S_S_S_S_S_S_S_S_S_S_S_S_S_S_S_S_S_S_S_S_S_S_S_S_S_S_S_S_S_S_S_S_S_S_S_S_S_S_S_S_S_S_S_S_S_S_S_S_S_S_S_S_S_S_S_S_S_S_S_S_S_S_S_S_S_S_S_S_S_S_S_S_S_S_S_S_S_S_S_S_S_S_S_S_S_S_S_S_S_S_S_S_S_S_S_S_S_S_S_S_S_S_S_S_S_S__param_680];
	ld.param.u64 	%rd682, [_Z4racePiS_S_S_S_S_S_S_S_S_S_S_S_S_S_S_S_S_S_S_S_S_S_S_S_S_S_S_S_S_S_S_S_S_S_S_S_S_S_S_S_S_S_S_S_S_S_S_S_S_S_S_S_S_S_S_S_S_S_S_S_S_S_S_S_S_S_S_S_S_S_S_S_S_S_S_S_S_S_S_S_S_S_S_S_S_S_S_S_S_S_S_S_S_S_S_S_S_S_S_S_S_S_S_S_S_S_S_S_S_S_S_S_S_S_S_S_S_S_S_S_S_S_S_S_S_S_S_S_S_S_S_S_S_S_S_S_S_S_S_S_S_S_S_S_S_S_S_S_S_S_S_S_S_S_S_S_S_S_S_S_S_S_S_S_S_S_S_S_S_S_S_S_S_S_S_S_S_S_S_S_S_S_S_S_S_S_S_S_S_S_S_S_S_S_S_S_S_S_S_S_S_S_S_S_S_S_S_S_S_S_S_S_S_S_S_S_S_S_S_S_S_S_S_S_S_S_S_S_S_S_S_S_S_S_S_S_S_S_S_S_S_S_S_S_S_S_S_S_S_S_S_S_S_S_S_S_S_S_S_S_S_S_S_S_S_S_S_S_S_S_S_S_S_S_S_S_S_S_S_S_S_S_S_S_S_S_S_S_S_S_S_S_S_S_S_S_S_S_S_S_S_S_S_S_S_S_S_S_S_S_S_S_S_S_S_S_S_S_S_S_S_S_S_S_S_S_S_S_S_S_S_S_S_S_S_S_S_S_S_S_S_S_S_S_S_S_S_S_S_S_S_S_S_S_S_S_S_S_S_S_S_S_S_S_S_S_S_S_S_S_S_S_S_S_S_S_S_S_S_S_S_S_S_S_S_S_S_S_S_S_S_S_S_S_S_S_S_S_S_S_S_S_S_S_S_S_S_S_S_S_S_S_S_S_S_S_S_S_S_S_S_S_S_S_S_S_S_S_S_S_S_S_S_S_S_S_S_S_S_S_S_S_S_S_S_S_S_S_S_S_S_S_S_S_S_S_S_S_S_S_S_S_S_S_S_S_S_S_S_S_S_S_S_S_S_S_S_S_S_S_S_S_S_S_S_S_S_S_S_S_S_S_S_S_S_S_S_S_S_S_S_S_S_S_S_S_S_S_S_S_S_S_S_S_S_S_S_S_S_S_S_S_S_S_S_S_S_S_S_S_S_S_S_S_S_S_S_S_S_S_S_S_S_S_S_S_S_S_S_S_S_S_S_S_S_S_S_S_S_S_S_S_S_S_S_S_S_S_S_S_S_S_S_S_S_S_S_S_S_S_S_S_S_S_S_S_S_S_S_S_S_S_S_S_S_S_S_S_S_S_S_S_S_S_S_S_S_S_S_S_S_S_S_S_S_S_S_S_S_S_S_S_S_S_S_S_S_S_S_S_S_S_S_S_S_S_S_S_S_S_S_S_S_S_S_S_S_S_S_S_S_S_S_S_S_S_S_S_S_S_S_S_S_S_S_S_S_S_S_S_S_S_S_S_S_S_S_S_S_S_S_S_S_S_S_S_S_S_S_S_S_S_S_S_S_S_S_S_S_S_S_S_S_S_S_S_S_S_S_S_S_S_S_S_S_S_S_S_S_S_S_S_S_S_S_S_S_S_S_S_S_S_S_S_S_S_S_S_S_S_S_S_S_S_S_S_S_S_S_S_S_S_S_S_S_S_S_S_S_S_S_S_S_S_S_S_S_S_S_S_S_S_S_S_S_S_S_S_S_S_S_S_S_S_S_S_S_S_S_S_S_S_S_S_S_S_S_S_S_S_S_S_S_S_S_S_S_S_S_S_S_S_S_S_S_S_S_S_S_S_S_S_S_S_S_S_S_S_S_S_S_S_S_S_S_S_S_S_S_S_S_S_S_S_S_S_S_S_S_S_S_S_S_S_S_S_S_S_S_S_S_S_S_S_S_S_S_S_S_S_S_S_S_S_S_S_S_S_S_S_S_S_S_S_S_S_S_S_S_S_S_S_S_S_S_S_S_S_S_S_S_S_S_S_S_S_S_S_S_S_S_S_S_S_S_S_S_S_S_S_S_S_S_S_S_S_S_S_S_S_S_S_S_S_S_S_S_S_S_S_S_S_S_S_S_S_S_S_S_S_S_S_S_S_S_S_S_S_S_S_S_S_S_S_S_S_S_S_S_S_S_S_S_S_S_S_S_S_S_S_S_S_S_S_S_S_S_S_S_S_S_S_S_S_S_S_S_S_S_S_S_S_S_S_S_S_S_S_S_S_S_S_S_S_S_S_S_S_S_S_S_S_S__param_681];
	ld.param.u64 	%rd683, [_Z4racePiS_S_S_S_S_S_S_S_S_S_S_S_S_S_S_S_S_S_S_S_S_S_S_S_S_S_S_S_S_S_S_S_S_S_S_S_S_S_S_S_S_S_S_S_S_S_S_S_S_S_S_S_S_S_S_S_S_S_S_S_S_S_S_S_S_S_S_S_S_S_S_S_S_S_S_S_S_S_S_S_S_S_S_S_S_S_S_S_S_S_S_S_S_S_S_S_S_S_S_S_S_S_S_S_S_S_S_S_S_S_S_S_S_S_S_S_S_S_S_S_S_S_S_S_S_S_S_S_S_S_S_S_S_S_S_S_S_S_S_S_S_S_S_S_S_S_S_S_S_S_S_S_S_S_S_S_S_S_S_S_S_S_S_S_S_S_S_S_S_S_S_S_S_S_S_S_S_S_S_S_S_S_S_S_S_S_S_S_S_S_S_S_S_S_S_S_S_S_S_S_S_S_S_S_S_S_S_S_S_S_S_S_S_S_S_S_S_S_S_S_S_S_S_S_S_S_S_S_S_S_S_S_S_S_S_S_S_S_S_S_S_S_S_S_S_S_S_S_S_S_S_S_S_S_S_S_S_S_S_S_S_S_S_S_S_S_S_S_S_S_S_S_S_S_S_S_S_S_S_S_S_S_S_S_S_S_S_S_S_S_S_S_S_S_S_S_S_S_S_S_S_S_S_S_S_S_S_S_S_S_S_S_S_S_S_S_S_S_S_S_S_S_S_S_S_S_S_S_S_S_S_S_S_S_S_S_S_S_S_S_S_S_S_S_S_S_S_S_S_S_S_S_S_S_S_S_S_S_S_S_S_S_S_S_S_S_S_S_S_S_S_S_S_S_S_S_S_S_S_S_S_S_S_S_S_S_S_S_S_S_S_S_S_S_S_S_S_S_S_S_S_S_S_S_S_S_S_S_S_S_S_S_S_S_S_S_S_S_S_S_S_S_S_S_S_S_S_S_S_S_S_S_S_S_S_S_S_S_S_S_S_S_S_S_S_S_S_S_S_S_S_S_S_S_S_S_S_S_S_S_S_S_S_S_S_S_S_S_S_S_S_S_S_S_S_S_S_S_S_S_S_S_S_S_S_S_S_S_S_S_S_S_S_S_S_S_S_S_S_S_S_S_S_S_S_S_S_S_S_S_S_S_S_S_S_S_S_S_S_S_S_S_S_S_S_S_S_S_S_S_S_S_S_S_S_S_S_S_S_S_S_S_S_S_S_S_S_S_S_S_S_S_S_S_S_S_S_S_S_S_S_S_S_S_S_S_S_S_S_S_S_S_S_S_S_S_S_S_S_S_S_S_S_S_S_S_S_S_S_S_S_S_S_S_S_S_S_S_S_S_S_S_S_S_S_S_S_S_S_S_S_S_S_S_S_S_S_S_S_S_S_S_S_S_S_S_S_S_S_S_S_S_S_S_S_S_S_S_S_S_S_S_S_S_S_S_S_S_S_S_S_S_S_S_S_S_S_S_S_S_S_S_S_S_S_S_S_S_S_S_S_S_S_S_S_S_S_S_S_S_S_S_S_S_S_S_S_S_S_S_S_S_S_S_S_S_S_S_S_S_S_S_S_S_S_S_S_S_S_S_S_S_S_S_S_S_S_S_S_S_S_S_S_S_S_S_S_S_S_S_S_S_S_S_S_S_S_S_S_S_S_S_S_S_S_S_S_S_S_S_S_S_S_S_S_S_S_S_S_S_S_S_S_S_S_S_S_S_S_S_S_S_S_S_S_S_S_S_S_S_S_S_S_S_S_S_S_S_S_S_S_S_S_S_S_S_S_S_S_S_S_S_S_S_S_S_S_S_S_S_S_S_S_S_S_S_S_S_S_S_S_S_S_S_S_S_S_S_S_S_S_S_S_S_S_S_S_S_S_S_S_S_S_S_S_S_S_S_S_S_S_S_S_S_S_S_S_S_S_S_S_S_S_S_S_S_S_S_S_S_S_S_S_S_S_S_S_S_S_S_S_S_S_S_S_S_S_S_S_S_S_S_S_S_S_S_S_S_S_S_S_S_S_S_S_S_S_S_S_S_S_S_S_S_S_S_S_S_S_S_S_S_S_S_S_S_S_S_S_S_S_S_S_S_S_S_S_S_S_S_S_S_S_S_S_S_S_S_S_S_S_S_S_S_S_S_S_S_S_S_S_S_S_S_S_S_S_S_S_S_S_S_S_S_S_S_S_S_S_S_S_S_S_S_S_S_S_S_S_S_S_S_S_S_S_S_S_S_S_S_S_S_S_S_S_S_S_S_S_S_S_S_S_S_S_S_S_S_S_S_S_S_S__param_682];
	ld.param.u64 	%rd684, [_Z4racePiS_S_S_S_S_S_S_S_S_S_S_S_S_S_S_S_S_S_S_S_S_S_S_S_S_S_S_S_S_S_S_S_S_S_S_S_S_S_S_S_S_S_S_S_S_S_S_S_S_S_S_S_S_S_S_S_S_S_S_S_S_S_S_S_S_S_S_S_S_S_S_S_S_S_S_S_S_S_S_S_S_S_S_S_S_S_S_S_S_S_S_S_S_S_S_S_S_S_S_S_S_S_S_S_S_S_S_S_S_S_S_S_S_S_S_S_S_S_S_S_S_S_S_S_S_S_S_S_S_S_S_S_S_S_S_S_S_S_S_S_S_S_S_S_S_S_S_S_S_S_S_S_S_S_S_S_S_S_S_S_S_S_S_S_S_S_S_S_S_S_S_S_S_S_S_S_S_S_S_S_S_S_S_S_S_S_S_S_S_S_S_S_S_S_S_S_S_S_S_S_S_S_S_S_S_S_S_S_S_S_S_S_S_S_S_S_S_S_S_S_S_S_S_S_S_S_S_S_S_S_S_S_S_S_S_S_S_S_S_S_S_S_S_S_S_S_S_S_S_S_S_S_S_S_S_S_S_S_S_S_S_S_S_S_S_S_S_S_S_S_S_S_S_S_S_S_S_S_S_S_S_S_S_S_S_S_S_S_S_S_S_S_S_S_S_S_S_S_S_S_S_S_S_S_S_S_S_S_S_S_S_S_S_S_S_S_S_S_S_S_S_S_S_S_S_S_S_S_S_S_S_S_S_S_S_S_S_S_S_S_S_S_S_S_S_S_S_S_S_S_S_S_S_S_S_S_S_S_S_S_S_S_S_S_S_S_S_S_S_S_S_S_S_S_S_S_S_S_S_S_S_S_S_S_S_S_S_S_S_S_S_S_S_S_S_S_S_S_S_S_S_S_S_S_S_S_S_S_S_S_S_S_S_S_S_S_S_S_S_S_S_S_S_S_S_S_S_S_S_S_S_S_S_S_S_S_S_S_S_S_S_S_S_S_S_S_S_S_S_S_S_S_S_S_S_S_S_S_S_S_S_S_S_S_S_S_S_S_S_S_S_S_S_S_S_S_S_S_S_S_S_S_S_S_S_S_S_S_S_S_S_S_S_S_S_S_S_S_S_S_S_S_S_S_S_S_S_S_S_S_S_S_S_S_S_S_S_S_S_S_S_S_S_S_S_S_S_S_S_S_S_S_S_S_S_S_S_S_S_S_S_S_S_S_S_S_S_S_S_S_S_S_S_S_S_S_S_S_S_S_S_S_S_S_S_S_S_S_S_S_S_S_S_S_S_S_S_S_S_S_S_S_S_S_S_S_S_S_S_S_S_S_S_S_S_S_S_S_S_S_S_S_S_S_S_S_S_S_S_S_S_S_S_S_S_S_S_S_S_S_S_S_S_S_S_S_S_S_S_S_S_S_S_S_S_S_S_S_S_S_S_S_S_S_S_S_S_S_S_S_S_S_S_S_S_S_S_S_S_S_S_S_S_S_S_S_S_S_S_S_S_S_S_S_S_S_S_S_S_S_S_S_S_S_S_S_S_S_S_S_S_S_S_S_S_S_S_S_S_S_S_S_S_S_S_S_S_S_S_S_S_S_S_S_S_S_S_S_S_S_S_S_S_S_S_S_S_S_S_S_S_S_S_S_S_S_S_S_S_S_S_S_S_S_S_S_S_S_S_S_S_S_S_S_S_S_S_S_S_S_S_S_S_S_S_S_S_S_S_S_S_S_S_S_S_S_S_S_S_S_S_S_S_S_S_S_S_S_S_S_S_S_S_S_S_S_S_S_S_S_S_S_S_S_S_S_S_S_S_S_S_S_S_S_S_S_S_S_S_S_S_S_S_S_S_S_S_S_S_S_S_S_S_S_S_S_S_S_S_S_S_S_S_S_S_S_S_S_S_S_S_S_S_S_S_S_S_S_S_S_S_S_S_S_S_S_S_S_S_S_S_S_S_S_S_S_S_S_S_S_S_S_S_S_S_S_S_S_S_S_S_S_S_S_S_S_S_S_S_S_S_S_S_S_S_S_S_S_S_S_S_S_S_S_S_S_S_S_S_S_S_S_S_S_S_S_S_S_S_S_S_S_S_S_S_S_S_S_S_S_S_S_S_S_S_S_S_S_S_S_S_S_S_S_S_S_S_S_S_S_S_S_S_S_S_S_S_S_S_S_S_S_S_S_S_S_S_S_S_S_S_S_S_S_S_S_S_S_S_S_S_S_S_S_S_S_S_S_S_S_S_S_S_S_S_S_S_S_S_S_S_S_S_S_S_S_S_S_S_S_S_S_S__param_683];
	ld.param.u64 	%rd685, [_Z4racePiS_S_S_S_S_S_S_S_S_S_S_S_S_S_S_S_S_S_S_S_S_S_S_S_S_S_S_S_S_S_S_S_S_S_S_S_S_S_S_S_S_S_S_S_S_S_S_S_S_S_S_S_S_S_S_S_S_S_S_S_S_S_S_S_S_S_S_S_S_S_S_S_S_S_S_S_S_S_S_S_S_S_S_S_S_S_S_S_S_S_S_S_S_S_S_S_S_S_S_S_S_S_S_S_S_S_S_S_S_S_S_S_S_S_S_S_S_S_S_S_S_S_S_S_S_S_S_S_S_S_S_S_S_S_S_S_S_S_S_S_S_S_S_S_S_S_S_S_S_S_S_S_S_S_S_S_S_S_S_S_S_S_S_S_S_S_S_S_S_S_S_S_S_S_S_S_S_S_S_S_S_S_S_S_S_S_S_S_S_S_S_S_S_S_S_S_S_S_S_S_S_S_S_S_S_S_S_S_S_S_S_S_S_S_S_S_S_S_S_S_S_S_S_S_S_S_S_S_S_S_S_S_S_S_S_S_S_S_S_S_S_S_S_S_S_S_S_S_S_S_S_S_S_S_S_S_S_S_S_S_S_S_S_S_S_S_S_S_S_S_S_S_S_S_S_S_S_S_S_S_S_S_S_S_S_S_S_S_S_S_S_S_S_S_S_S_S_S_S_S_S_S_S_S_S_S_S_S_S_S_S_S_S_S_S_S_S_S_S_S_S_S_S_S_S_S_S_S_S_S_S_S_S_S_S_S_S_S_S_S_S_S_S_S_S_S_S_S_S_S_S_S_S_S_S_S_S_S_S_S_S_S_S_S_S_S_S_S_S_S_S_S_S_S_S_S_S_S_S_S_S_S_S_S_S_S_S_S_S_S_S_S_S_S_S_S_S_S_S_S_S_S_S_S_S_S_S_S_S_S_S_S_S_S_S_S_S_S_S_S_S_S_S_S_S_S_S_S_S_S_S_S_S_S_S_S_S_S_S_S_S_S_S_S_S_S_S_S_S_S_S_S_S_S_S_S_S_S_S_S_S_S_S_S_S_S_S_S_S_S_S_S_S_S_S_S_S_S_S_S_S_S_S_S_S_S_S_S_S_S_S_S_S_S_S_S_S_S_S_S_S_S_S_S_S_S_S_S_S_S_S_S_S_S_S_S_S_S_S_S_S_S_S_S_S_S_S_S_S_S_S_S_S_S_S_S_S_S_S_S_S_S_S_S_S_S_S_S_S_S_S_S_S_S_S_S_S_S_S_S_S_S_S_S_S_S_S_S_S_S_S_S_S_S_S_S_S_S_S_S_S_S_S_S_S_S_S_S_S_S_S_S_S_S_S_S_S_S_S_S_S_S_S_S_S_S_S_S_S_S_S_S_S_S_S_S_S_S_S_S_S_S_S_S_S_S_S_S_S_S_S_S_S_S_S_S_S_S_S_S_S_S_S_S_S_S_S_S_S_S_S_S_S_S_S_S_S_S_S_S_S_S_S_S_S_S_S_S_S_S_S_S_S_S_S_S_S_S_S_S_S_S_S_S_S_S_S_S_S_S_S_S_S_S_S_S_S_S_S_S_S_S_S_S_S_S_S_S_S_S_S_S_S_S_S_S_S_S_S_S_S_S_S_S_S_S_S_S_S_S_S_S_S_S_S_S_S_S_S_S_S_S_S_S_S_S_S_S_S_S_S_S_S_S_S_S_S_S_S_S_S_S_S_S_S_S_S_S_S_S_S_S_S_S_S_S_S_S_S_S_S_S_S_S_S_S_S_S_S_S_S_S_S_S_S_S_S_S_S_S_S_S_S_S_S_S_S_S_S_S_S_S_S_S_S_S_S_S_S_S_S_S_S_S_S_S_S_S_S_S_S_S_S_S_S_S_S_S_S_S_S_S_S_S_S_S_S_S_S_S_S_S_S_S_S_S_S_S_S_S_S_S_S_S_S_S_S_S_S_S_S_S_S_S_S_S_S_S_S_S_S_S_S_S_S_S_S_S_S_S_S_S_S_S_S_S_S_S_S_S_S_S_S_S_S_S_S_S_S_S_S_S_S_S_S_S_S_S_S_S_S_S_S_S_S_S_S_S_S_S_S_S_S_S_S_S_S_S_S_S_S_S_S_S_S_S_S_S_S_S_S_S_S_S_S_S_S_S_S_S_S_S_S_S_S_S_S_S_S_S_S_S_S_S_S_S_S_S_S_S_S_S_S_S_S_S_S_S_S_S_S_S_S_S_S_S_S_S_S_S_S_S_S_S_S_S_S_S_S_S_S_S_S_S_S_S_S_S_S_S_S_S_S__param_684];
	ld.param.u64 	%rd686, [_Z4racePiS_S_S_S_S_S_S_S_S_S_S_S_S_S_S_S_S_S_S_S_S_S_S_S_S_S_S_S_S_S_S_S_S_S_S_S_S_S_S_S_S_S_S_S_S_S_S_S_S_S_S_S_S_S_S_S_S_S_S_S_S_S_S_S_S_S_S_S_S_S_S_S_S_S_S_S_S_S_S_S_S_S_S_S_S_S_S_S_S_S_S_S_S_S_S_S_S_S_S_S_S_S_S_S_S_S_S_S_S_S_S_S_S_S_S_S_S_S_S_S_S_S_S_S_S_S_S_S_S_S_S_S_S_S_S_S_S_S_S_S_S_S_S_S_S_S_S_S_S_S_S_S_S_S_S_S_S_S_S_S_S_S_S_S_S_S_S_S_S_S_S_S_S_S_S_S_S_S_S_S_S_S_S_S_S_S_S_S_S_S_S_S_S_S_S_S_S_S_S_S_S_S_S_S_S_S_S_S_S_S_S_S_S_S_S_S_S_S_S_S_S_S_S_S_S_S_S_S_S_S_S_S_S_S_S_S_S_S_S_S_S_S_S_S_S_S_S_S_S_S_S_S_S_S_S_S_S_S_S_S_S_S_S_S_S_S_S_S_S_S_S_S_S_S_S_S_S_S_S_S_S_S_S_S_S_S_S_S_S_S_S_S_S_S_S_S_S_S_S_S_S_S_S_S_S_S_S_S_S_S_S_S_S_S_S_S_S_S_S_S_S_S_S_S_S_S_S_S_S_S_S_S_S_S_S_S_S_S_S_S_S_S_S_S_S_S_S_S_S_S_S_S_S_S_S_S_S_S_S_S_S_S_S_S_S_S_S_S_S_S_S_S_S_S_S_S_S_S_S_S_S_S_S_S_S_S_S_S_S_S_S_S_S_S_S_S_S_S_S_S_S_S_S_S_S_S_S_S_S_S_S_S_S_S_S_S_S_S_S_S_S_S_S_S_S_S_S_S_S_S_S_S_S_S_S_S_S_S_S_S_S_S_S_S_S_S_S_S_S_S_S_S_S_S_S_S_S_S_S_S_S_S_S_S_S_S_S_S_S_S_S_S_S_S_S_S_S_S_S_S_S_S_S_S_S_S_S_S_S_S_S_S_S_S_S_S_S_S_S_S_S_S_S_S_S_S_S_S_S_S_S_S_S_S_S_S_S_S_S_S_S_S_S_S_S_S_S_S_S_S_S_S_S_S_S_S_S_S_S_S_S_S_S_S_S_S_S_S_S_S_S_S_S_S_S_S_S_S_S_S_S_S_S_S_S_S_S_S_S_S_S_S_S_S_S_S_S_S_S_S_S_S_S_S_S_S_S_S_S_S_S_S_S_S_S_S_S_S_S_S_S_S_S_S_S_S_S_S_S_S_S_S_S_S_S_S_S_S_S_S_S_S_S_S_S_S_S_S_S_S_S_S_S_S_S_S_S_S_S_S_S_S_S_S_S_S_S_S_S_S_S_S_S_S_S_S_S_S_S_S_S_S_S_S_S_S_S_S_S_S_S_S_S_S_S_S_S_S_S_S_S_S_S_S_S_S_S_S_S_S_S_S_S_S_S_S_S_S_S_S_S_S_S_S_S_S_S_S_S_S_S_S_S_S_S_S_S_S_S_S_S_S_S_S_S_S_S_S_S_S_S_S_S_S_S_S_S_S_S_S_S_S_S_S_S_S_S_S_S_S_S_S_S_S_S_S_S_S_S_S_S_S_S_S_S_S_S_S_S_S_S_S_S_S_S_S_S_S_S_S_S_S_S_S_S_S_S_S_S_S_S_S_S_S_S_S_S_S_S_S_S_S_S_S_S_S_S_S_S_S_S_S_S_S_S_S_S_S_S_S_S_S_S_S_S_S_S_S_S_S_S_S_S_S_S_S_S_S_S_S_S_S_S_S_S_S_S_S_S_S_S_S_S_S_S_S_S_S_S_S_S_S_S_S_S_S_S_S_S_S_S_S_S_S_S_S_S_S_S_S_S_S_S_S_S_S_S_S_S_S_S_S_S_S_S_S_S_S_S_S_S_S_S_S_S_S_S_S_S_S_S_S_S_S_S_S_S_S_S_S_S_S_S_S_S_S_S_S_S_S_S_S_S_S_S_S_S_S_S_S_S_S_S_S_S_S_S_S_S_S_S_S_S_S_S_S_S_S_S_S_S_S_S_S_S_S_S_S_S_S_S_S_S_S_S_S_S_S_S_S_S_S_S_S_S_S_S_S_S_S_S_S_S_S_S_S_S_S_S_S_S_S_S_S_S_S_S_S_S_S_S_S_S_S_S_S_S_S_S_S_S_S_S__param_685];
	ld.param.u64 	%rd687, [_Z4racePiS_S_S_S_S_S_S_S_S_S_S_S_S_S_S_S_S_S_S_S_S_S_S_S_S_S_S_S_S_S_S_S_S_S_S_S_S_S_S_S_S_S_S_S_S_S_S_S_S_S_S_S_S_S_S_S_S_S_S_S_S_S_S_S_S_S_S_S_S_S_S_S_S_S_S_S_S_S_S_S_S_S_S_S_S_S_S_S_S_S_S_S_S_S_S_S_S_S_S_S_S_S_S_S_S_S_S_S_S_S_S_S_S_S_S_S_S_S_S_S_S_S_S_S_S_S_S_S_S_S_S_S_S_S_S_S_S_S_S_S_S_S_S_S_S_S_S_S_S_S_S_S_S_S_S_S_S_S_S_S_S_S_S_S_S_S_S_S_S_S_S_S_S_S_S_S_S_S_S_S_S_S_S_S_S_S_S_S_S_S_S_S_S_S_S_S_S_S_S_S_S_S_S_S_S_S_S_S_S_S_S_S_S_S_S_S_S_S_S_S_S_S_S_S_S_S_S_S_S_S_S_S_S_S_S_S_S_S_S_S_S_S_S_S_S_S_S_S_S_S_S_S_S_S_S_S_S_S_S_S_S_S_S_S_S_S_S_S_S_S_S_S_S_S_S_S_S_S_S_S_S_S_S_S_S_S_S_S_S_S_S_S_S_S_S_S_S_S_S_S_S_S_S_S_S_S_S_S_S_S_S_S_S_S_S_S_S_S_S_S_S_S_S_S_S_S_S_S_S_S_S_S_S_S_S_S_S_S_S_S_S_S_S_S_S_S_S_S_S_S_S_S_S_S_S_S_S_S_S_S_S_S_S_S_S_S_S_S_S_S_S_S_S_S_S_S_S_S_S_S_S_S_S_S_S_S_S_S_S_S_S_S_S_S_S_S_S_S_S_S_S_S_S_S_S_S_S_S_S_S_S_S_S_S_S_S_S_S_S_S_S_S_S_S_S_S_S_S_S_S_S_S_S_S_S_S_S_S_S_S_S_S_S_S_S_S_S_S_S_S_S_S_S_S_S_S_S_S_S_S_S_S_S_S_S_S_S_S_S_S_S_S_S_S_S_S_S_S_S_S_S_S_S_S_S_S_S_S_S_S_S_S_S_S_S_S_S_S_S_S_S_S_S_S_S_S_S_S_S_S_S_S_S_S_S_S_S_S_S_S_S_S_S_S_S_S_S_S_S_S_S_S_S_S_S_S_S_S_S_S_S_S_S_S_S_S_S_S_S_S_S_S_S_S_S_S_S_S_S_S_S_S_S_S_S_S_S_S_S_S_S_S_S_S_S_S_S_S_S_S_S_S_S_S_S_S_S_S_S_S_S_S_S_S_S_S_S_S_S_S_S_S_S_S_S_S_S_S_S_S_S_S_S_S_S_S_S_S_S_S_S_S_S_S_S_S_S_S_S_S_S_S_S_S_S_S_S_S_S_S_S_S_S_S_S_S_S_S_S_S_S_S_S_S_S_S_S_S_S_S_S_S_S_S_S_S_S_S_S_S_S_S_S_S_S_S_S_S_S_S_S_S_S_S_S_S_S_S_S_S_S_S_S_S_S_S_S_S_S_S_S_S_S_S_S_S_S_S_S_S_S_S_S_S_S_S_S_S_S_S_S_S_S_S_S_S_S_S_S_S_S_S_S_S_S_S_S_S_S_S_S_S_S_S_S_S_S_S_S_S_S_S_S_S_S_S_S_S_S_S_S_S_S_S_S_S_S_S_S_S_S_S_S_S_S_S_S_S_S_S_S_S_S_S_S_S_S_S_S_S_S_S_S_S_S_S_S_S_S_S_S_S_S_S_S_S_S_S_S_S_S_S_S_S_S_S_S_S_S_S_S_S_S_S_S_S_S_S_S_S_S_S_S_S_S_S_S_S_S_S_S_S_S_S_S_S_S_S_S_S_S_S_S_S_S_S_S_S_S_S_S_S_S_S_S_S_S_S_S_S_S_S_S_S_S_S_S_S_S_S_S_S_S_S_S_S_S_S_S_S_S_S_S_S_S_S_S_S_S_S_S_S_S_S_S_S_S_S_S_S_S_S_S_S_S_S_S_S_S_S_S_S_S_S_S_S_S_S_S_S_S_S_S_S_S_S_S_S_S_S_S_S_S_S_S_S_S_S_S_S_S_S_S_S_S_S_S_S_S_S_S_S_S_S_S_S_S_S_S_S_S_S_S_S_S_S_S_S_S_S_S_S_S_S_S_S_S_S_S_S_S_S_S_S_S_S_S_S_S_S_S_S_S_S_S_S_S_S_S_S_S_S_S_S_S_S_S_S_S_S_S_S_S__param_686];
	ld.param.u64 	%rd688, [_Z4racePiS_S_S_S_S_S_S_S_S_S_S_S_S_S_S_S_S_S_S_S_S_S_S_S_S_S_S_S_S_S_S_S_S_S_S_S_S_S_S_S_S_S_S_S_S_S_S_S_S_S_S_S_S_S_S_S_S_S_S_S_S_S_S_S_S_S_S_S_S_S_S_S_S_S_S_S_S_S_S_S_S_S_S_S_S_S_S_S_S_S_S_S_S_S_S_S_S_S_S_S_S_S_S_S_S_S_S_S_S_S_S_S_S_S_S_S_S_S_S_S_S_S_S_S_S_S_S_S_S_S_S_S_S_S_S_S_S_S_S_S_S_S_S_S_S_S_S_S_S_S_S_S_S_S_S_S_S_S_S_S_S_S_S_S_S_S_S_S_S_S_S_S_S_S_S_S_S_S_S_S_S_S_S_S_S_S_S_S_S_S_S_S_S_S_S_S_S_S_S_S_S_S_S_S_S_S_S_S_S_S_S_S_S_S_S_S_S_S_S_S_S_S_S_S_S_S_S_S_S_S_S_S_S_S_S_S_S_S_S_S_S_S_S_S_S_S_S_S_S_S_S_S_S_S_S_S_S_S_S_S_S_S_S_S_S_S_S_S_S_S_S_S_S_S_S_S_S_S_S_S_S_S_S_S_S_S_S_S_S_S_S_S_S_S_S_S_S_S_S_S_S_S_S_S_S_S_S_S_S_S_S_S_S_S_S_S_S_S_S_S_S_S_S_S_S_S_S_S_S_S_S_S_S_S_S_S_S_S_S_S_S_S_S_S_S_S_S_S_S_S_S_S_S_S_S_S_S_S_S_S_S_S_S_S_S_S_S_S_S_S_S_S_S_S_S_S_S_S_S_S_S_S_S_S_S_S_S_S_S_S_S_S_S_S_S_S_S_S_S_S_S_S_S_S_S_S_S_S_S_S_S_S_S_S_S_S_S_S_S_S_S_S_S_S_S_S_S_S_S_S_S_S_S_S_S_S_S_S_S_S_S_S_S_S_S_S_S_S_S_S_S_S_S_S_S_S_S_S_S_S_S_S_S_S_S_S_S_S_S_S_S_S_S_S_S_S_S_S_S_S_S_S_S_S_S_S_S_S_S_S_S_S_S_S_S_S_S_S_S_S_S_S_S_S_S_S_S_S_S_S_S_S_S_S_S_S_S_S_S_S_S_S_S_S_S_S_S_S_S_S_S_S_S_S_S_S_S_S_S_S_S_S_S_S_S_S_S_S_S_S_S_S_S_S_S_S_S_S_S_S_S_S_S_S_S_S_S_S_S_S_S_S_S_S_S_S_S_S_S_S_S_S_S_S_S_S_S_S_S_S_S_S_S_S_S_S_S_S_S_S_S_S_S_S_S_S_S_S_S_S_S_S_S_S_S_S_S_S_S_S_S_S_S_S_S_S_S_S_S_S_S_S_S_S_S_S_S_S_S_S_S_S_S_S_S_S_S_S_S_S_S_S_S_S_S_S_S_S_S_S_S_S_S_S_S_S_S_S_S_S_S_S_S_S_S_S_S_S_S_S_S_S_S_S_S_S_S_S_S_S_S_S_S_S_S_S_S_S_S_S_S_S_S_S_S_S_S_S_S_S_S_S_S_S_S_S_S_S_S_S_S_S_S_S_S_S_S_S_S_S_S_S_S_S_S_S_S_S_S_S_S_S_S_S_S_S_S_S_S_S_S_S_S_S_S_S_S_S_S_S_S_S_S_S_S_S_S_S_S_S_S_S_S_S_S_S_S_S_S_S_S_S_S_S_S_S_S_S_S_S_S_S_S_S_S_S_S_S_S_S_S_S_S_S_S_S_S_S_S_S_S_S_S_S_S_S_S_S_S_S_S_S_S_S_S_S_S_S_S_S_S_S_S_S_S_S_S_S_S_S_S_S_S_S_S_S_S_S_S_S_S_S_S_S_S_S_S_S_S_S_S_S_S_S_S_S_S_S_S_S_S_S_S_S_S_S_S_S_S_S_S_S_S_S_S_S_S_S_S_S_S_S_S_S_S_S_S_S_S_S_S_S_S_S_S_S_S_S_S_S_S_S_S_S_S_S_S_S_S_S_S_S_S_S_S_S_S_S_S_S_S_S_S_S_S_S_S_S_S_S_S_S_S_S_S_S_S_S_S_S_S_S_S_S_S_S_S_S_S_S_S_S_S_S_S_S_S_S_S_S_S_S_S_S_S_S_S_S_S_S_S_S_S_S_S_S_S_S_S_S_S_S_S_S_S_S_S_S_S_S_S_S_S_S_S_S_S_S_S_S_S_S_S_S_S_S_S_S_S_S_S_S_S__param_687];
	ld.param.u64 	%rd689, [_Z4racePiS_S_S_S_S_S_S_S_S_S_S_S_S_S_S_S_S_S_S_S_S_S_S_S_S_S_S_S_S_S_S_S_S_S_S_S_S_S_S_S_S_S_S_S_S_S_S_S_S_S_S_S_S_S_S_S_S_S_S_S_S_S_S_S_S_S_S_S_S_S_S_S_S_S_S_S_S_S_S_S_S_S_S_S_S_S_S_S_S_S_S_S_S_S_S_S_S_S_S_S_S_S_S_S_S_S_S_S_S_S_S_S_S_S_S_S_S_S_S_S_S_S_S_S_S_S_S_S_S_S_S_S_S_S_S_S_S_S_S_S_S_S_S_S_S_S_S_S_S_S_S_S_S_S_S_S_S_S_S_S_S_S_S_S_S_S_S_S_S_S_S_S_S_S_S_S_S_S_S_S_S_S_S_S_S_S_S_S_S_S_S_S_S_S_S_S_S_S_S_S_S_S_S_S_S_S_S_S_S_S_S_S_S_S_S_S_S_S_S_S_S_S_S_S_S_S_S_S_S_S_S_S_S_S_S_S_S_S_S_S_S_S_S_S_S_S_S_S_S_S_S_S_S_S_S_S_S_S_S_S_S_S_S_S_S_S_S_S_S_S_S_S_S_S_S_S_S_S_S_S_S_S_S_S_S_S_S_S_S_S_S_S_S_S_S_S_S_S_S_S_S_S_S_S_S_S_S_S_S_S_S_S_S_S_S_S_S_S_S_S_S_S_S_S_S_S_S_S_S_S_S_S_S_S_S_S_S_S_S_S_S_S_S_S_S_S_S_S_S_S_S_S_S_S_S_S_S_S_S_S_S_S_S_S_S_S_S_S_S_S_S_S_S_S_S_S_S_S_S_S_S_S_S_S_S_S_S_S_S_S_S_S_S_S_S_S_S_S_S_S_S_S_S_S_S_S_S_S_S_S_S_S_S_S_S_S_S_S_S_S_S_S_S_S_S_S_S_S_S_S_S_S_S_S_S_S_S_S_S_S_S_S_S_S_S_S_S_S_S_S_S_S_S_S_S_S_S_S_S_S_S_S_S_S_S_S_S_S_S_S_S_S_S_S_S_S_S_S_S_S_S_S_S_S_S_S_S_S_S_S_S_S_S_S_S_S_S_S_S_S_S_S_S_S_S_S_S_S_S_S_S_S_S_S_S_S_S_S_S_S_S_S_S_S_S_S_S_S_S_S_S_S_S_S_S_S_S_S_S_S_S_S_S_S_S_S_S_S_S_S_S_S_S_S_S_S_S_S_S_S_S_S_S_S_S_S_S_S_S_S_S_S_S_S_S_S_S_S_S_S_S_S_S_S_S_S_S_S_S_S_S_S_S_S_S_S_S_S_S_S_S_S_S_S_S_S_S_S_S_S_S_S_S_S_S_S_S_S_S_S_S_S_S_S_S_S_S_S_S_S_S_S_S_S_S_S_S_S_S_S_S_S_S_S_S_S_S_S_S_S_S_S_S_S_S_S_S_S_S_S_S_S_S_S_S_S_S_S_S_S_S_S_S_S_S_S_S_S_S_S_S_S_S_S_S_S_S_S_S_S_S_S_S_S_S_S_S_S_S_S_S_S_S_S_S_S_S_S_S_S_S_S_S_S_S_S_S_S_S_S_S_S_S_S_S_S_S_S_S_S_S_S_S_S_S_S_S_S_S_S_S_S_S_S_S_S_S_S_S_S_S_S_S_S_S_S_S_S_S_S_S_S_S_S_S_S_S_S_S_S_S_S_S_S_S_S_S_S_S_S_S_S_S_S_S_S_S_S_S_S_S_S_S_S_S_S_S_S_S_S_S_S_S_S_S_S_S_S_S_S_S_S_S_S_S_S_S_S_S_S_S_S_S_S_S_S_S_S_S_S_S_S_S_S_S_S_S_S_S_S_S_S_S_S_S_S_S_S_S_S_S_S_S_S_S_S_S_S_S_S_S_S_S_S_S_S_S_S_S_S_S_S_S_S_S_S_S_S_S_S_S_S_S_S_S_S_S_S_S_S_S_S_S_S_S_S_S_S_S_S_S_S_S_S_S_S_S_S_S_S_S_S_S_S_S_S_S_S_S_S_S_S_S_S_S_S_S_S_S_S_S_S_S_S_S_S_S_S_S_S_S_S_S_S_S_S_S_S_S_S_S_S_S_S_S_S_S_S_S_S_S_S_S_S_S_S_S_S_S_S_S_S_S_S_S_S_S_S_S_S_S_S_S_S_S_S_S_S_S_S_S_S_S_S_S_S_S_S_S_S_S_S_S_S_S_S_S_S_S_S_S_S_S_S_S_S_S_S_S_S_S_S_S__param_688];
	ld.param.u64 	%rd690, [_Z4racePiS_S_S_S_S_S_S_S_S_S_S_S_S_S_S_S_S_S_S_S_S_S_S_S_S_S_S_S_S_S_S_S_S_S_S_S_S_S_S_S_S_S_S_S_S_S_S_S_S_S_S_S_S_S_S_S_S_S_S_S_S_S_S_S_S_S_S_S_S_S_S_S_S_S_S_S_S_S_S_S_S_S_S_S_S_S_S_S_S_S_S_S_S_S_S_S_S_S_S_S_S_S_S_S_S_S_S_S_S_S_S_S_S_S_S_S_S_S_S_S_S_S_S_S_S_S_S_S_S_S_S_S_S_S_S_S_S_S_S_S_S_S_S_S_S_S_S_S_S_S_S_S_S_S_S_S_S_S_S_S_S_S_S_S_S_S_S_S_S_S_S_S_S_S_S_S_S_S_S_S_S_S_S_S_S_S_S_S_S_S_S_S_S_S_S_S_S_S_S_S_S_S_S_S_S_S_S_S_S_S_S_S_S_S_S_S_S_S_S_S_S_S_S_S_S_S_S_S_S_S_S_S_S_S_S_S_S_S_S_S_S_S_S_S_S_S_S_S_S_S_S_S_S_S_S_S_S_S_S_S_S_S_S_S_S_S_S_S_S_S_S_S_S_S_S_S_S_S_S_S_S_S_S_S_S_S_S_S_S_S_S_S_S_S_S_S_S_S_S_S_S_S_S_S_S_S_S_S_S_S_S_S_S_S_S_S_S_S_S_S_S_S_S_S_S_S_S_S_S_S_S_S_S_S_S_S_S_S_S_S_S_S_S_S_S_S_S_S_S_S_S_S_S_S_S_S_S_S_S_S_S_S_S_S_S_S_S_S_S_S_S_S_S_S_S_S_S_S_S_S_S_S_S_S_S_S_S_S_S_S_S_S_S_S_S_S_S_S_S_S_S_S_S_S_S_S_S_S_S_S_S_S_S_S_S_S_S_S_S_S_S_S_S_S_S_S_S_S_S_S_S_S_S_S_S_S_S_S_S_S_S_S_S_S_S_S_S_S_S_S_S_S_S_S_S_S_S_S_S_S_S_S_S_S_S_S_S_S_S_S_S_S_S_S_S_S_S_S_S_S_S_S_S_S_S_S_S_S_S_S_S_S_S_S_S_S_S_S_S_S_S_S_S_S_S_S_S_S_S_S_S_S_S_S_S_S_S_S_S_S_S_S_S_S_S_S_S_S_S_S_S_S_S_S_S_S_S_S_S_S_S_S_S_S_S_S_S_S_S_S_S_S_S_S_S_S_S_S_S_S_S_S_S_S_S_S_S_S_S_S_S_S_S_S_S_S_S_S_S_S_S_S_S_S_S_S_S_S_S_S_S_S_S_S_S_S_S_S_S_S_S_S_S_S_S_S_S_S_S_S_S_S_S_S_S_S_S_S_S_S_S_S_S_S_S_S_S_S_S_S_S_S_S_S_S_S_S_S_S_S_S_S_S_S_S_S_S_S_S_S_S_S_S_S_S_S_S_S_S_S_S_S_S_S_S_S_S_S_S_S_S_S_S_S_S_S_S_S_S_S_S_S_S_S_S_S_S_S_S_S_S_S_S_S_S_S_S_S_S_S_S_S_S_S_S_S_S_S_S_S_S_S_S_S_S_S_S_S_S_S_S_S_S_S_S_S_S_S_S_S_S_S_S_S_S_S_S_S_S_S_S_S_S_S_S_S_S_S_S_S_S_S_S_S_S_S_S_S_S_S_S_S_S_S_S_S_S_S_S_S_S_S_S_S_S_S_S_S_S_S_S_S_S_S_S_S_S_S_S_S_S_S_S_S_S_S_S_S_S_S_S_S_S_S_S_S_S_S_S_S_S_S_S_S_S_S_S_S_S_S_S_S_S_S_S_S_S_S_S_S_S_S_S_S_S_S_S_S_S_S_S_S_S_S_S_S_S_S_S_S_S_S_S_S_S_S_S_S_S_S_S_S_S_S_S_S_S_S_S_S_S_S_S_S_S_S_S_S_S_S_S_S_S_S_S_S_S_S_S_S_S_S_S_S_S_S_S_S_S_S_S_S_S_S_S_S_S_S_S_S_S_S_S_S_S_S_S_S_S_S_S_S_S_S_S_S_S_S_S_S_S_S_S_S_S_S_S_S_S_S_S_S_S_S_S_S_S_S_S_S_S_S_S_S_S_S_S_S_S_S_S_S_S_S_S_S_S_S_S_S_S_S_S_S_S_S_S_S_S_S_S_S_S_S_S_S_S_S_S_S_S_S_S_S_S_S_S_S_S_S_S_S_S_S_S_S_S_S_S_S_S_S_S_S_S_S_S_S_S_S_S_S_S__param_689];
	ld.param.u64 	%rd691, [_Z4racePiS_S_S_S_S_S_S_S_S_S_S_S_S_S_S_S_S_S_S_S_S_S_S_S_S_S_S_S_S_S_S_S_S_S_S_S_S_S_S_S_S_S_S_S_S_S_S_S_S_S_S_S_S_S_S_S_S_S_S_S_S_S_S_S_S_S_S_S_S_S_S_S_S_S_S_S_S_S_S_S_S_S_S_S_S_S_S_S_S_S_S_S_S_S_S_S_S_S_S_S_S_S_S_S_S_S_S_S_S_S_S_S_S_S_S_S_S_S_S_S_S_S_S_S_S_S_S_S_S_S_S_S_S_S_S_S_S_S_S_S_S_S_S_S_S_S_S_S_S_S_S_S_S_S_S_S_S_S_S_S_S_S_S_S_S_S_S_S_S_S_S_S_S_S_S_S_S_S_S_S_S_S_S_S_S_S_S_S_S_S_S_S_S_S_S_S_S_S_S_S_S_S_S_S_S_S_S_S_S_S_S_S_S_S_S_S_S_S_S_S_S_S_S_S_S_S_S_S_S_S_S_S_S_S_S_S_S_S_S_S_S_S_S_S_S_S_S_S_S_S_S_S_S_S_S_S_S_S_S_S_S_S_S_S_S_S_S_S_S_S_S_S_S_S_S_S_S_S_S_S_S_S_S_S_S_S_S_S_S_S_S_S_S_S_S_S_S_S_S_S_S_S_S_S_S_S_S_S_S_S_S_S_S_S_S_S_S_S_S_S_S_S_S_S_S_S_S_S_S_S_S_S_S_S_S_S_S_S_S_S_S_S_S_S_S_S_S_S_S_S_S_S_S_S_S_S_S_S_S_S_S_S_S_S_S_S_S_S_S_S_S_S_S_S_S_S_S_S_S_S_S_S_S_S_S_S_S_S_S_S_S_S_S_S_S_S_S_S_S_S_S_S_S_S_S_S_S_S_S_S_S_S_S_S_S_S_S_S_S_S_S_S_S_S_S_S_S_S_S_S_S_S_S_S_S_S_S_S_S_S_S_S_S_S_S_S_S_S_S_S_S_S_S_S_S_S_S_S_S_S_S_S_S_S_S_S_S_S_S_S_S_S_S_S_S_S_S_S_S_S_S_S_S_S_S_S_S_S_S_S_S_S_S_S_S_S_S_S_S_S_S_S_S_S_S_S_S_S_S_S_S_S_S_S_S_S_S_S_S_S_S_S_S_S_S_S_S_S_S_S_S_S_S_S_S_S_S_S_S_S_S_S_S_S_S_S_S_S_S_S_S_S_S_S_S_S_S_S_S_S_S_S_S_S_S_S_S_S_S_S_S_S_S_S_S_S_S_S_S_S_S_S_S_S_S_S_S_S_S_S_S_S_S_S_S_S_S_S_S_S_S_S_S_S_S_S_S_S_S_S_S_S_S_S_S_S_S_S_S_S_S_S_S_S_S_S_S_S_S_S_S_S_S_S_S_S_S_S_S_S_S_S_S_S_S_S_S_S_S_S_S_S_S_S_S_S_S_S_S_S_S_S_S_S_S_S_S_S_S_S_S_S_S_S_S_S_S_S_S_S_S_S_S_S_S_S_S_S_S_S_S_S_S_S_S_S_S_S_S_S_S_S_S_S_S_S_S_S_S_S_S_S_S_S_S_S_S_S_S_S_S_S_S_S_S_S_S_S_S_S_S_S_S_S_S_S_S_S_S_S_S_S_S_S_S_S_S_S_S_S_S_S_S_S_S_S_S_S_S_S_S_S_S_S_S_S_S_S_S_S_S_S_S_S_S_S_S_S_S_S_S_S_S_S_S_S_S_S_S_S_S_S_S_S_S_S_S_S_S_S_S_S_S_S_S_S_S_S_S_S_S_S_S_S_S_S_S_S_S_S_S_S_S_S_S_S_S_S_S_S_S_S_S_S_S_S_S_S_S_S_S_S_S_S_S_S_S_S_S_S_S_S_S_S_S_S_S_S_S_S_S_S_S_S_S_S_S_S_S_S_S_S_S_S_S_S_S_S_S_S_S_S_S_S_S_S_S_S_S_S_S_S_S_S_S_S_S_S_S_S_S_S_S_S_S_S_S_S_S_S_S_S_S_S_S_S_S_S_S_S_S_S_S_S_S_S_S_S_S_S_S_S_S_S_S_S_S_S_S_S_S_S_S_S_S_S_S_S_S_S_S_S_S_S_S_S_S_S_S_S_S_S_S_S_S_S_S_S_S_S_S_S_S_S_S_S_S_S_S_S_S_S_S_S_S_S_S_S_S_S_S_S_S_S_S_S_S_S_S_S_S_S_S_S_S_S_S_S_S_S_S_S_S_S_S_S_S_S_S_S_S_S_S__param_690];
	ld.param.u64 	%rd692, [_Z4racePiS_S_S_S_S_S_S_S_S_S_S_S_S_S_S_S_S_S_S_S_S_S_S_S_S_S_S_S_S_S_S_S_S_S_S_S_S_S_S_S_S_S_S_S_S_S_S_S_S_S_S_S_S_S_S_S_S_S_S_S_S_S_S_S_S_S_S_S_S_S_S_S_S_S_S_S_S_S_S_S_S_S_S_S_S_S_S_S_S_S_S_S_S_S_S_S_S_S_S_S_S_S_S_S_S_S_S_S_S_S_S_S_S_S_S_S_S_S_S_S_S_S_S_S_S_S_S_S_S_S_S_S_S_S_S_S_S_S_S_S_S_S_S_S_S_S_S_S_S_S_S_S_S_S_S_S_S_S_S_S_S_S_S_S_S_S_S_S_S_S_S_S_S_S_S_S_S_S_S_S_S_S_S_S_S_S_S_S_S_S_S_S_S_S_S_S_S_S_S_S_S_S_S_S_S_S_S_S_S_S_S_S_S_S_S_S_S_S_S_S_S_S_S_S_S_S_S_S_S_S_S_S_S_S_S_S_S_S_S_S_S_S_S_S_S_S_S_S_S_S_S_S_S_S_S_S_S_S_S_S_S_S_S_S_S_S_S_S_S_S_S_S_S_S_S_S_S_S_S_S_S_S_S_S_S_S_S_S_S_S_S_S_S_S_S_S_S_S_S_S_S_S_S_S_S_S_S_S_S_S_S_S_S_S_S_S_S_S_S_S_S_S_S_S_S_S_S_S_S_S_S_S_S_S_S_S_S_S_S_S_S_S_S_S_S_S_S_S_S_S_S_S_S_S_S_S_S_S_S_S_S_S_S_S_S_S_S_S_S_S_S_S_S_S_S_S_S_S_S_S_S_S_S_S_S_S_S_S_S_S_S_S_S_S_S_S_S_S_S_S_S_S_S_S_S_S_S_S_S_S_S_S_S_S_S_S_S_S_S_S_S_S_S_S_S_S_S_S_S_S_S_S_S_S_S_S_S_S_S_S_S_S_S_S_S_S_S_S_S_S_S_S_S_S_S_S_S_S_S_S_S_S_S_S_S_S_S_S_S_S_S_S_S_S_S_S_S_S_S_S_S_S_S_S_S_S_S_S_S_S_S_S_S_S_S_S_S_S_S_S_S_S_S_S_S_S_S_S_S_S_S_S_S_S_S_S_S_S_S_S_S_S_S_S_S_S_S_S_S_S_S_S_S_S_S_S_S_S_S_S_S_S_S_S_S_S_S_S_S_S_S_S_S_S_S_S_S_S_S_S_S_S_S_S_S_S_S_S_S_S_S_S_S_S_S_S_S_S_S_S_S_S_S_S_S_S_S_S_S_S_S_S_S_S_S_S_S_S_S_S_S_S_S_S_S_S_S_S_S_S_S_S_S_S_S_S_S_S_S_S_S_S_S_S_S_S_S_S_S_S_S_S_S_S_S_S_S_S_S_S_S_S_S_S_S_S_S_S_S_S_S_S_S_S_S_S_S_S_S_S_S_S_S_S_S_S_S_S_S_S_S_S_S_S_S_S_S_S_S_S_S_S_S_S_S_S_S_S_S_S_S_S_S_S_S_S_S_S_S_S_S_S_S_S_S_S_S_S_S_S_S_S_S_S_S_S_S_S_S_S_S_S_S_S_S_S_S_S_S_S_S_S_S_S_S_S_S_S_S_S_S_S_S_S_S_S_S_S_S_S_S_S_S_S_S_S_S_S_S_S_S_S_S_S_S_S_S_S_S_S_S_S_S_S_S_S_S_S_S_S_S_S_S_S_S_S_S_S_S_S_S_S_S_S_S_S_S_S_S_S_S_S_S_S_S_S_S_S_S_S_S_S_S_S_S_S_S_S_S_S_S_S_S_S_S_S_S_S_S_S_S_S_S_S_S_S_S_S_S_S_S_S_S_S_S_S_S_S_S_S_S_S_S_S_S_S_S_S_S_S_S_S_S_S_S_S_S_S_S_S_S_S_S_S_S_S_S_S_S_S_S_S_S_S_S_S_S_S_S_S_S_S_S_S_S_S_S_S_S_S_S_S_S_S_S_S_S_S_S_S_S_S_S_S_S_S_S_S_S_S_S_S_S_S_S_S_S_S_S_S_S_S_S_S_S_S_S_S_S_S_S_S_S_S_S_S_S_S_S_S_S_S_S_S_S_S_S_S_S_S_S_S_S_S_S_S_S_S_S_S_S_S_S_S_S_S_S_S_S_S_S_S_S_S_S_S_S_S_S_S_S_S_S_S_S_S_S_S_S_S_S_S_S_S_S_S_S_S_S_S_S_S_S_S_S_S_S_S_S_S_S_S_S__param_691];
	ld.param.u64 	%rd693, [_Z4racePiS_S_S_S_S_S_S_S_S_S_S_S_S_S_S_S_S_S_S_S_S_S_S_S_S_S_S_S_S_S_S_S_S_S_S_S_S_S_S_S_S_S_S_S_S_S_S_S_S_S_S_S_S_S_S_S_S_S_S_S_S_S_S_S_S_S_S_S_S_S_S_S_S_S_S_S_S_S_S_S_S_S_S_S_S_S_S_S_S_S_S_S_S_S_S_S_S_S_S_S_S_S_S_S_S_S_S_S_S_S_S_S_S_S_S_S_S_S_S_S_S_S_S_S_S_S_S_S_S_S_S_S_S_S_S_S_S_S_S_S_S_S_S_S_S_S_S_S_S_S_S_S_S_S_S_S_S_S_S_S_S_S_S_S_S_S_S_S_S_S_S_S_S_S_S_S_S_S_S_S_S_S_S_S_S_S_S_S_S_S_S_S_S_S_S_S_S_S_S_S_S_S_S_S_S_S_S_S_S_S_S_S_S_S_S_S_S_S_S_S_S_S_S_S_S_S_S_S_S_S_S_S_S_S_S_S_S_S_S_S_S_S_S_S_S_S_S_S_S_S_S_S_S_S_S_S_S_S_S_S_S_S_S_S_S_S_S_S_S_S_S_S_S_S_S_S_S_S_S_S_S_S_S_S_S_S_S_S_S_S_S_S_S_S_S_S_S_S_S_S_S_S_S_S_S_S_S_S_S_S_S_S_S_S_S_S_S_S_S_S_S_S_S_S_S_S_S_S_S_S_S_S_S_S_S_S_S_S_S_S_S_S_S_S_S_S_S_S_S_S_S_S_S_S_S_S_S_S_S_S_S_S_S_S_S_S_S_S_S_S_S_S_S_S_S_S_S_S_S_S_S_S_S_S_S_S_S_S_S_S_S_S_S_S_S_S_S_S_S_S_S_S_S_S_S_S_S_S_S_S_S_S_S_S_S_S_S_S_S_S_S_S_S_S_S_S_S_S_S_S_S_S_S_S_S_S_S_S_S_S_S_S_S_S_S_S_S_S_S_S_S_S_S_S_S_S_S_S_S_S_S_S_S_S_S_S_S_S_S_S_S_S_S_S_S_S_S_S_S_S_S_S_S_S_S_S_S_S_S_S_S_S_S_S_S_S_S_S_S_S_S_S_S_S_S_S_S_S_S_S_S_S_S_S_S_S_S_S_S_S_S_S_S_S_S_S_S_S_S_S_S_S_S_S_S_S_S_S_S_S_S_S_S_S_S_S_S_S_S_S_S_S_S_S_S_S_S_S_S_S_S_S_S_S_S_S_S_S_S_S_S_S_S_S_S_S_S_S_S_S_S_S_S_S_S_S_S_S_S_S_S_S_S_S_S_S_S_S_S_S_S_S_S_S_S_S_S_S_S_S_S_S_S_S_S_S_S_S_S_S_S_S_S_S_S_S_S_S_S_S_S_S_S_S_S_S_S_S_S_S_S_S_S_S_S_S_S_S_S_S_S_S_S_S_S_S_S_S_S_S_S_S_S_S_S_S_S_S_S_S_S_S_S_S_S_S_S_S_S_S_S_S_S_S_S_S_S_S_S_S_S_S_S_S_S_S_S_S_S_S_S_S_S_S_S_S_S_S_S_S_S_S_S_S_S_S_S_S_S_S_S_S_S_S_S_S_S_S_S_S_S_S_S_S_S_S_S_S_S_S_S_S_S_S_S_S_S_S_S_S_S_S_S_S_S_S_S_S_S_S_S_S_S_S_S_S_S_S_S_S_S_S_S_S_S_S_S_S_S_S_S_S_S_S_S_S_S_S_S_S_S_S_S_S_S_S_S_S_S_S_S_S_S_S_S_S_S_S_S_S_S_S_S_S_S_S_S_S_S_S_S_S_S_S_S_S_S_S_S_S_S_S_S_S_S_S_S_S_S_S_S_S_S_S_S_S_S_S_S_S_S_S_S_S_S_S_S_S_S_S_S_S_S_S_S_S_S_S_S_S_S_S_S_S_S_S_S_S_S_S_S_S_S_S_S_S_S_S_S_S_S_S_S_S_S_S_S_S_S_S_S_S_S_S_S_S_S_S_S_S_S_S_S_S_S_S_S_S_S_S_S_S_S_S_S_S_S_S_S_S_S_S_S_S_S_S_S_S_S_S_S_S_S_S_S_S_S_S_S_S_S_S_S_S_S_S_S_S_S_S_S_S_S_S_S_S_S_S_S_S_S_S_S_S_S_S_S_S_S_S_S_S_S_S_S_S_S_S_S_S_S_S_S_S_S_S_S_S_S_S_S_S_S_S_S_S_S_S_S_S_S_S_S_S_S_S_S_S_S_S_S_S_S__param_692];
	ld.param.u64 	%rd694, [_Z4racePiS_S_S_S_S_S_S_S_S_S_S_S_S_S_S_S_S_S_S_S_S_S_S_S_S_S_S_S_S_S_S_S_S_S_S_S_S_S_S_S_S_S_S_S_S_S_S_S_S_S_S_S_S_S_S_S_S_S_S_S_S_S_S_S_S_S_S_S_S_S_S_S_S_S_S_S_S_S_S_S_S_S_S_S_S_S_S_S_S_S_S_S_S_S_S_S_S_S_S_S_S_S_S_S_S_S_S_S_S_S_S_S_S_S_S_S_S_S_S_S_S_S_S_S_S_S_S_S_S_S_S_S_S_S_S_S_S_S_S_S_S_S_S_S_S_S_S_S_S_S_S_S_S_S_S_S_S_S_S_S_S_S_S_S_S_S_S_S_S_S_S_S_S_S_S_S_S_S_S_S_S_S_S_S_S_S_S_S_S_S_S_S_S_S_S_S_S_S_S_S_S_S_S_S_S_S_S_S_S_S_S_S_S_S_S_S_S_S_S_S_S_S_S_S_S_S_S_S_S_S_S_S_S_S_S_S_S_S_S_S_S_S_S_S_S_S_S_S_S_S_S_S_S_S_S_S_S_S_S_S_S_S_S_S_S_S_S_S_S_S_S_S_S_S_S_S_S_S_S_S_S_S_S_S_S_S_S_S_S_S_S_S_S_S_S_S_S_S_S_S_S_S_S_S_S_S_S_S_S_S_S_S_S_S_S_S_S_S_S_S_S_S_S_S_S_S_S_S_S_S_S_S_S_S_S_S_S_S_S_S_S_S_S_S_S_S_S_S_S_S_S_S_S_S_S_S_S_S_S_S_S_S_S_S_S_S_S_S_S_S_S_S_S_S_S_S_S_S_S_S_S_S_S_S_S_S_S_S_S_S_S_S_S_S_S_S_S_S_S_S_S_S_S_S_S_S_S_S_S_S_S_S_S_S_S_S_S_S_S_S_S_S_S_S_S_S_S_S_S_S_S_S_S_S_S_S_S_S_S_S_S_S_S_S_S_S_S_S_S_S_S_S_S_S_S_S_S_S_S_S_S_S_S_S_S_S_S_S_S_S_S_S_S_S_S_S_S_S_S_S_S_S_S_S_S_S_S_S_S_S_S_S_S_S_S_S_S_S_S_S_S_S_S_S_S_S_S_S_S_S_S_S_S_S_S_S_S_S_S_S_S_S_S_S_S_S_S_S_S_S_S_S_S_S_S_S_S_S_S_S_S_S_S_S_S_S_S_S_S_S_S_S_S_S_S_S_S_S_S_S_S_S_S_S_S_S_S_S_S_S_S_S_S_S_S_S_S_S_S_S_S_S_S_S_S_S_S_S_S_S_S_S_S_S_S_S_S_S_S_S_S_S_S_S_S_S_S_S_S_S_S_S_S_S_S_S_S_S_S_S_S_S_S_S_S_S_S_S_S_S_S_S_S_S_S_S_S_S_S_S_S_S_S_S_S_S_S_S_S_S_S_S_S_S_S_S_S_S_S_S_S_S_S_S_S_S_S_S_S_S_S_S_S_S_S_S_S_S_S_S_S_S_S_S_S_S_S_S_S_S_S_S_S_S_S_S_S_S_S_S_S_S_S_S_S_S_S_S_S_S_S_S_S_S_S_S_S_S_S_S_S_S_S_S_S_S_S_S_S_S_S_S_S_S_S_S_S_S_S_S_S_S_S_S_S_S_S_S_S_S_S_S_S_S_S_S_S_S_S_S_S_S_S_S_S_S_S_S_S_S_S_S_S_S_S_S_S_S_S_S_S_S_S_S_S_S_S_S_S_S_S_S_S_S_S_S_S_S_S_S_S_S_S_S_S_S_S_S_S_S_S_S_S_S_S_S_S_S_S_S_S_S_S_S_S_S_S_S_S_S_S_S_S_S_S_S_S_S_S_S_S_S_S_S_S_S_S_S_S_S_S_S_S_S_S_S_S_S_S_S_S_S_S_S_S_S_S_S_S_S_S_S_S_S_S_S_S_S_S_S_S_S_S_S_S_S_S_S_S_S_S_S_S_S_S_S_S_S_S_S_S_S_S_S_S_S_S_S_S_S_S_S_S_S_S_S_S_S_S_S_S_S_S_S_S_S_S_S_S_S_S_S_S_S_S_S_S_S_S_S_S_S_S_S_S_S_S_S_S_S_S_S_S_S_S_S_S_S_S_S_S_S_S_S_S_S_S_S_S_S_S_S_S_S_S_S_S_S_S_S_S_S_S_S_S_S_S_S_S_S_S_S_S_S_S_S_S_S_S_S_S_S_S_S_S_S_S_S_S_S_S_S_S_S_S_S_S_S_S_S_S_S_S__param_693];
	ld.param.u64 	%rd695, [_Z4racePiS_S_S_S_S_S_S_S_S_S_S_S_S_S_S_S_S_S_S_S_S_S_S_S_S_S_S_S_S_S_S_S_S_S_S_S_S_S_S_S_S_S_S_S_S_S_S_S_S_S_S_S_S_S_S_S_S_S_S_S_S_S_S_S_S_S_S_S_S_S_S_S_S_S_S_S_S_S_S_S_S_S_S_S_S_S_S_S_S_S_S_S_S_S_S_S_S_S_S_S_S_S_S_S_S_S_S_S_S_S_S_S_S_S_S_S_S_S_S_S_S_S_S_S_S_S_S_S_S_S_S_S_S_S_S_S_S_S_S_S_S_S_S_S_S_S_S_S_S_S_S_S_S_S_S_S_S_S_S_S_S_S_S_S_S_S_S_S_S_S_S_S_S_S_S_S_S_S_S_S_S_S_S_S_S_S_S_S_S_S_S_S_S_S_S_S_S_S_S_S_S_S_S_S_S_S_S_S_S_S_S_S_S_S_S_S_S_S_S_S_S_S_S_S_S_S_S_S_S_S_S_S_S_S_S_S_S_S_S_S_S_S_S_S_S_S_S_S_S_S_S_S_S_S_S_S_S_S_S_S_S_S_S_S_S_S_S_S_S_S_S_S_S_S_S_S_S_S_S_S_S_S_S_S_S_S_S_S_S_S_S_S_S_S_S_S_S_S_S_S_S_S_S_S_S_S_S_S_S_S_S_S_S_S_S_S_S_S_S_S_S_S_S_S_S_S_S_S_S_S_S_S_S_S_S_S_S_S_S_S_S_S_S_S_S_S_S_S_S_S_S_S_S_S_S_S_S_S_S_S_S_S_S_S_S_S_S_S_S_S_S_S_S_S_S_S_S_S_S_S_S_S_S_S_S_S_S_S_S_S_S_S_S_S_S_S_S_S_S_S_S_S_S_S_S_S_S_S_S_S_S_S_S_S_S_S_S_S_S_S_S_S_S_S_S_S_S_S_S_S_S_S_S_S_S_S_S_S_S_S_S_S_S_S_S_S_S_S_S_S_S_S_S_S_S_S_S_S_S_S_S_S_S_S_S_S_S_S_S_S_S_S_S_S_S_S_S_S_S_S_S_S_S_S_S_S_S_S_S_S_S_S_S_S_S_S_S_S_S_S_S_S_S_S_S_S_S_S_S_S_S_S_S_S_S_S_S_S_S_S_S_S_S_S_S_S_S_S_S_S_S_S_S_S_S_S_S_S_S_S_S_S_S_S_S_S_S_S_S_S_S_S_S_S_S_S_S_S_S_S_S_S_S_S_S_S_S_S_S_S_S_S_S_S_S_S_S_S_S_S_S_S_S_S_S_S_S_S_S_S_S_S_S_S_S_S_S_S_S_S_S_S_S_S_S_S_S_S_S_S_S_S_S_S_S_S_S_S_S_S_S_S_S_S_S_S_S_S_S_S_S_S_S_S_S_S_S_S_S_S_S_S_S_S_S_S_S_S_S_S_S_S_S_S_S_S_S_S_S_S_S_S_S_S_S_S_S_S_S_S_S_S_S_S_S_S_S_S_S_S_S_S_S_S_S_S_S_S_S_S_S_S_S_S_S_S_S_S_S_S_S_S_S_S_S_S_S_S_S_S_S_S_S_S_S_S_S_S_S_S_S_S_S_S_S_S_S_S_S_S_S_S_S_S_S_S_S_S_S_S_S_S_S_S_S_S_S_S_S_S_S_S_S_S_S_S_S_S_S_S_S_S_S_S_S_S_S_S_S_S_S_S_S_S_S_S_S_S_S_S_S_S_S_S_S_S_S_S_S_S_S_S_S_S_S_S_S_S_S_S_S_S_S_S_S_S_S_S_S_S_S_S_S_S_S_S_S_S_S_S_S_S_S_S_S_S_S_S_S_S_S_S_S_S_S_S_S_S_S_S_S_S_S_S_S_S_S_S_S_S_S_S_S_S_S_S_S_S_S_S_S_S_S_S_S_S_S_S_S_S_S_S_S_S_S_S_S_S_S_S_S_S_S_S_S_S_S_S_S_S_S_S_S_S_S_S_S_S_S_S_S_S_S_S_S_S_S_S_S_S_S_S_S_S_S_S_S_S_S_S_S_S_S_S_S_S_S_S_S_S_S_S_S_S_S_S_S_S_S_S_S_S_S_S_S_S_S_S_S_S_S_S_S_S_S_S_S_S_S_S_S_S_S_S_S_S_S_S_S_S_S_S_S_S_S_S_S_S_S_S_S_S_S_S_S_S_S_S_S_S_S_S_S_S_S_S_S_S_S_S_S_S_S_S_S_S_S_S_S_S_S_S_S_S_S_S_S_S_S_S_S_S_S__param_694];
	ld.param.u64 	%rd696, [_Z4racePiS_S_S_S_S_S_S_S_S_S_S_S_S_S_S_S_S_S_S_S_S_S_S_S_S_S_S_S_S_S_S_S_S_S_S_S_S_S_S_S_S_S_S_S_S_S_S_S_S_S_S_S_S_S_S_S_S_S_S_S_S_S_S_S_S_S_S_S_S_S_S_S_S_S_S_S_S_S_S_S_S_S_S_S_S_S_S_S_S_S_S_S_S_S_S_S_S_S_S_S_S_S_S_S_S_S_S_S_S_S_S_S_S_S_S_S_S_S_S_S_S_S_S_S_S_S_S_S_S_S_S_S_S_S_S_S_S_S_S_S_S_S_S_S_S_S_S_S_S_S_S_S_S_S_S_S_S_S_S_S_S_S_S_S_S_S_S_S_S_S_S_S_S_S_S_S_S_S_S_S_S_S_S_S_S_S_S_S_S_S_S_S_S_S_S_S_S_S_S_S_S_S_S_S_S_S_S_S_S_S_S_S_S_S_S_S_S_S_S_S_S_S_S_S_S_S_S_S_S_S_S_S_S_S_S_S_S_S_S_S_S_S_S_S_S_S_S_S_S_S_S_S_S_S_S_S_S_S_S_S_S_S_S_S_S_S_S_S_S_S_S_S_S_S_S_S_S_S_S_S_S_S_S_S_S_S_S_S_S_S_S_S_S_S_S_S_S_S_S_S_S_S_S_S_S_S_S_S_S_S_S_S_S_S_S_S_S_S_S_S_S_S_S_S_S_S_S_S_S_S_S_S_S_S_S_S_S_S_S_S_S_S_S_S_S_S_S_S_S_S_S_S_S_S_S_S_S_S_S_S_S_S_S_S_S_S_S_S_S_S_S_S_S_S_S_S_S_S_S_S_S_S_S_S_S_S_S_S_S_S_S_S_S_S_S_S_S_S_S_S_S_S_S_S_S_S_S_S_S_S_S_S_S_S_S_S_S_S_S_S_S_S_S_S_S_S_S_S_S_S_S_S_S_S_S_S_S_S_S_S_S_S_S_S_S_S_S_S_S_S_S_S_S_S_S_S_S_S_S_S_S_S_S_S_S_S_S_S_S_S_S_S_S_S_S_S_S_S_S_S_S_S_S_S_S_S_S_S_S_S_S_S_S_S_S_S_S_S_S_S_S_S_S_S_S_S_S_S_S_S_S_S_S_S_S_S_S_S_S_S_S_S_S_S_S_S_S_S_S_S_S_S_S_S_S_S_S_S_S_S_S_S_S_S_S_S_S_S_S_S_S_S_S_S_S_S_S_S_S_S_S_S_S_S_S_S_S_S_S_S_S_S_S_S_S_S_S_S_S_S_S_S_S_S_S_S_S_S_S_S_S_S_S_S_S_S_S_S_S_S_S_S_S_S_S_S_S_S_S_S_S_S_S_S_S_S_S_S_S_S_S_S_S_S_S_S_S_S_S_S_S_S_S_S_S_S_S_S_S_S_S_S_S_S_S_S_S_S_S_S_S_S_S_S_S_S_S_S_S_S_S_S_S_S_S_S_S_S_S_S_S_S_S_S_S_S_S_S_S_S_S_S_S_S_S_S_S_S_S_S_S_S_S_S_S_S_S_S_S_S_S_S_S_S_S_S_S_S_S_S_S_S_S_S_S_S_S_S_S_S_S_S_S_S_S_S_S_S_S_S_S_S_S_S_S_S_S_S_S_S_S_S_S_S_S_S_S_S_S_S_S_S_S_S_S_S_S_S_S_S_S_S_S_S_S_S_S_S_S_S_S_S_S_S_S_S_S_S_S_S_S_S_S_S_S_S_S_S_S_S_S_S_S_S_S_S_S_S_S_S_S_S_S_S_S_S_S_S_S_S_S_S_S_S_S_S_S_S_S_S_S_S_S_S_S_S_S_S_S_S_S_S_S_S_S_S_S_S_S_S_S_S_S_S_S_S_S_S_S_S_S_S_S_S_S_S_S_S_S_S_S_S_S_S_S_S_S_S_S_S_S_S_S_S_S_S_S_S_S_S_S_S_S_S_S_S_S_S_S_S_S_S_S_S_S_S_S_S_S_S_S_S_S_S_S_S_S_S_S_S_S_S_S_S_S_S_S_S_S_S_S_S_S_S_S_S_S_S_S_S_S_S_S_S_S_S_S_S_S_S_S_S_S_S_S_S_S_S_S_S_S_S_S_S_S_S_S_S_S_S_S_S_S_S_S_S_S_S_S_S_S_S_S_S_S_S_S_S_S_S_S_S_S_S_S_S_S_S_S_S_S_S_S_S_S_S_S_S_S_S_S_S_S_S_S_S_S_S_S_S_S_S_S_S_S_S_S_S_S_S_S_S_S__param_695];
	ld.param.u64 	%rd697, [_Z4racePiS_S_S_S_S_S_S_S_S_S_S_S_S_S_S_S_S_S_S_S_S_S_S_S_S_S_S_S_S_S_S_S_S_S_S_S_S_S_S_S_S_S_S_S_S_S_S_S_S_S_S_S_S_S_S_S_S_S_S_S_S_S_S_S_S_S_S_S_S_S_S_S_S_S_S_S_S_S_S_S_S_S_S_S_S_S_S_S_S_S_S_S_S_S_S_S_S_S_S_S_S_S_S_S_S_S_S_S_S_S_S_S_S_S_S_S_S_S_S_S_S_S_S_S_S_S_S_S_S_S_S_S_S_S_S_S_S_S_S_S_S_S_S_S_S_S_S_S_S_S_S_S_S_S_S_S_S_S_S_S_S_S_S_S_S_S_S_S_S_S_S_S_S_S_S_S_S_S_S_S_S_S_S_S_S_S_S_S_S_S_S_S_S_S_S_S_S_S_S_S_S_S_S_S_S_S_S_S_S_S_S_S_S_S_S_S_S_S_S_S_S_S_S_S_S_S_S_S_S_S_S_S_S_S_S_S_S_S_S_S_S_S_S_S_S_S_S_S_S_S_S_S_S_S_S_S_S_S_S_S_S_S_S_S_S_S_S_S_S_S_S_S_S_S_S_S_S_S_S_S_S_S_S_S_S_S_S_S_S_S_S_S_S_S_S_S_S_S_S_S_S_S_S_S_S_S_S_S_S_S_S_S_S_S_S_S_S_S_S_S_S_S_S_S_S_S_S_S_S_S_S_S_S_S_S_S_S_S_S_S_S_S_S_S_S_S_S_S_S_S_S_S_S_S_S_S_S_S_S_S_S_S_S_S_S_S_S_S_S_S_S_S_S_S_S_S_S_S_S_S_S_S_S_S_S_S_S_S_S_S_S_S_S_S_S_S_S_S_S_S_S_S_S_S_S_S_S_S_S_S_S_S_S_S_S_S_S_S_S_S_S_S_S_S_S_S_S_S_S_S_S_S_S_S_S_S_S_S_S_S_S_S_S_S_S_S_S_S_S_S_S_S_S_S_S_S_S_S_S_S_S_S_S_S_S_S_S_S_S_S_S_S_S_S_S_S_S_S_S_S_S_S_S_S_S_S_S_S_S_S_S_S_S_S_S_S_S_S_S_S_S_S_S_S_S_S_S_S_S_S_S_S_S_S_S_S_S_S_S_S_S_S_S_S_S_S_S_S_S_S_S_S_S_S_S_S_S_S_S_S_S_S_S_S_S_S_S_S_S_S_S_S_S_S_S_S_S_S_S_S_S_S_S_S_S_S_S_S_S_S_S_S_S_S_S_S_S_S_S_S_S_S_S_S_S_S_S_S_S_S_S_S_S_S_S_S_S_S_S_S_S_S_S_S_S_S_S_S_S_S_S_S_S_S_S_S_S_S_S_S_S_S_S_S_S_S_S_S_S_S_S_S_S_S_S_S_S_S_S_S_S_S_S_S_S_S_S_S_S_S_S_S_S_S_S_S_S_S_S_S_S_S_S_S_S_S_S_S_S_S_S_S_S_S_S_S_S_S_S_S_S_S_S_S_S_S_S_S_S_S_S_S_S_S_S_S_S_S_S_S_S_S_S_S_S_S_S_S_S_S_S_S_S_S_S_S_S_S_S_S_S_S_S_S_S_S_S_S_S_S_S_S_S_S_S_S_S_S_S_S_S_S_S_S_S_S_S_S_S_S_S_S_S_S_S_S_S_S_S_S_S_S_S_S_S_S_S_S_S_S_S_S_S_S_S_S_S_S_S_S_S_S_S_S_S_S_S_S_S_S_S_S_S_S_S_S_S_S_S_S_S_S_S_S_S_S_S_S_S_S_S_S_S_S_S_S_S_S_S_S_S_S_S_S_S_S_S_S_S_S_S_S_S_S_S_S_S_S_S_S_S_S_S_S_S_S_S_S_S_S_S_S_S_S_S_S_S_S_S_S_S_S_S_S_S_S_S_S_S_S_S_S_S_S_S_S_S_S_S_S_S_S_S_S_S_S_S_S_S_S_S_S_S_S_S_S_S_S_S_S_S_S_S_S_S_S_S_S_S_S_S_S_S_S_S_S_S_S_S_S_S_S_S_S_S_S_S_S_S_S_S_S_S_S_S_S_S_S_S_S_S_S_S_S_S_S_S_S_S_S_S_S_S_S_S_S_S_S_S_S_S_S_S_S_S_S_S_S_S_S_S_S_S_S_S_S_S_S_S_S_S_S_S_S_S_S_S_S_S_S_S_S_S_S_S_S_S_S_S_S_S_S_S_S_S_S_S_S_S_S_S_S_S_S_S_S_S_S_S_S_S_S_S__param_696];
	ld.param.u64 	%rd698, [_Z4racePiS_S_S_S_S_S_S_S_S_S_S_S_S_S_S_S_S_S_S_S_S_S_S_S_S_S_S_S_S_S_S_S_S_S_S_S_S_S_S_S_S_S_S_S_S_S_S_S_S_S_S_S_S_S_S_S_S_S_S_S_S_S_S_S_S_S_S_S_S_S_S_S_S_S_S_S_S_S_S_S_S_S_S_S_S_S_S_S_S_S_S_S_S_S_S_S_S_S_S_S_S_S_S_S_S_S_S_S_S_S_S_S_S_S_S_S_S_S_S_S_S_S_S_S_S_S_S_S_S_S_S_S_S_S_S_S_S_S_S_S_S_S_S_S_S_S_S_S_S_S_S_S_S_S_S_S_S_S_S_S_S_S_S_S_S_S_S_S_S_S_S_S_S_S_S_S_S_S_S_S_S_S_S_S_S_S_S_S_S_S_S_S_S_S_S_S_S_S_S_S_S_S_S_S_S_S_S_S_S_S_S_S_S_S_S_S_S_S_S_S_S_S_S_S_S_S_S_S_S_S_S_S_S_S_S_S_S_S_S_S_S_S_S_S_S_S_S_S_S_S_S_S_S_S_S_S_S_S_S_S_S_S_S_S_S_S_S_S_S_S_S_S_S_S_S_S_S_S_S_S_S_S_S_S_S_S_S_S_S_S_S_S_S_S_S_S_S_S_S_S_S_S_S_S_S_S_S_S_S_S_S_S_S_S_S_S_S_S_S_S_S_S_S_S_S_S_S_S_S_S_S_S_S_S_S_S_S_S_S_S_S_S_S_S_S_S_S_S_S_S_S_S_S_S_S_S_S_S_S_S_S_S_S_S_S_S_S_S_S_S_S_S_S_S_S_S_S_S_S_S_S_S_S_S_S_S_S_S_S_S_S_S_S_S_S_S_S_S_S_S_S_S_S_S_S_S_S_S_S_S_S_S_S_S_S_S_S_S_S_S_S_S_S_S_S_S_S_S_S_S_S_S_S_S_S_S_S_S_S_S_S_S_S_S_S_S_S_S_S_S_S_S_S_S_S_S_S_S_S_S_S_S_S_S_S_S_S_S_S_S_S_S_S_S_S_S_S_S_S_S_S_S_S_S_S_S_S_S_S_S_S_S_S_S_S_S_S_S_S_S_S_S_S_S_S_S_S_S_S_S_S_S_S_S_S_S_S_S_S_S_S_S_S_S_S_S_S_S_S_S_S_S_S_S_S_S_S_S_S_S_S_S_S_S_S_S_S_S_S_S_S_S_S_S_S_S_S_S_S_S_S_S_S_S_S_S_S_S_S_S_S_S_S_S_S_S_S_S_S_S_S_S_S_S_S_S_S_S_S_S_S_S_S_S_S_S_S_S_S_S_S_S_S_S_S_S_S_S_S_S_S_S_S_S_S_S_S_S_S_S_S_S_S_S_S_S_S_S_S_S_S_S_S_S_S_S_S_S_S_S_S_S_S_S_S_S_S_S_S_S_S_S_S_S_S_S_S_S_S_S_S_S_S_S_S_S_S_S_S_S_S_S_S_S_S_S_S_S_S_S_S_S_S_S_S_S_S_S_S_S_S_S_S_S_S_S_S_S_S_S_S_S_S_S_S_S_S_S_S_S_S_S_S_S_S_S_S_S_S_S_S_S_S_S_S_S_S_S_S_S_S_S_S_S_S_S_S_S_S_S_S_S_S_S_S_S_S_S_S_S_S_S_S_S_S_S_S_S_S_S_S_S_S_S_S_S_S_S_S_S_S_S_S_S_S_S_S_S_S_S_S_S_S_S_S_S_S_S_S_S_S_S_S_S_S_S_S_S_S_S_S_S_S_S_S_S_S_S_S_S_S_S_S_S_S_S_S_S_S_S_S_S_S_S_S_S_S_S_S_S_S_S_S_S_S_S_S_S_S_S_S_S_S_S_S_S_S_S_S_S_S_S_S_S_S_S_S_S_S_S_S_S_S_S_S_S_S_S_S_S_S_S_S_S_S_S_S_S_S_S_S_S_S_S_S_S_S_S_S_S_S_S_S_S_S_S_S_S_S_S_S_S_S_S_S_S_S_S_S_S_S_S_S_S_S_S_S_S_S_S_S_S_S_S_S_S_S_S_S_S_S_S_S_S_S_S_S_S_S_S_S_S_S_S_S_S_S_S_S_S_S_S_S_S_S_S_S_S_S_S_S_S_S_S_S_S_S_S_S_S_S_S_S_S_S_S_S_S_S_S_S_S_S_S_S_S_S_S_S_S_S_S_S_S_S_S_S_S_S_S_S_S_S_S_S_S_S_S_S_S_S_S_S_S_S_S_S_S_S_S_S_S_S__param_697];
	ld.param.u64 	%rd699, [_Z4racePiS_S_S_S_S_S_S_S_S_S_S_S_S_S_S_S_S_S_S_S_S_S_S_S_S_S_S_S_S_S_S_S_S_S_S_S_S_S_S_S_S_S_S_S_S_S_S_S_S_S_S_S_S_S_S_S_S_S_S_S_S_S_S_S_S_S_S_S_S_S_S_S_S_S_S_S_S_S_S_S_S_S_S_S_S_S_S_S_S_S_S_S_S_S_S_S_S_S_S_S_S_S_S_S_S_S_S_S_S_S_S_S_S_S_S_S_S_S_S_S_S_S_S_S_S_S_S_S_S_S_S_S_S_S_S_S_S_S_S_S_S_S_S_S_S_S_S_S_S_S_S_S_S_S_S_S_S_S_S_S_S_S_S_S_S_S_S_S_S_S_S_S_S_S_S_S_S_S_S_S_S_S_S_S_S_S_S_S_S_S_S_S_S_S_S_S_S_S_S_S_S_S_S_S_S_S_S_S_S_S_S_S_S_S_S_S_S_S_S_S_S_S_S_S_S_S_S_S_S_S_S_S_S_S_S_S_S_S_S_S_S_S_S_S_S_S_S_S_S_S_S_S_S_S_S_S_S_S_S_S_S_S_S_S_S_S_S_S_S_S_S_S_S_S_S_S_S_S_S_S_S_S_S_S_S_S_S_S_S_S_S_S_S_S_S_S_S_S_S_S_S_S_S_S_S_S_S_S_S_S_S_S_S_S_S_S_S_S_S_S_S_S_S_S_S_S_S_S_S_S_S_S_S_S_S_S_S_S_S_S_S_S_S_S_S_S_S_S_S_S_S_S_S_S_S_S_S_S_S_S_S_S_S_S_S_S_S_S_S_S_S_S_S_S_S_S_S_S_S_S_S_S_S_S_S_S_S_S_S_S_S_S_S_S_S_S_S_S_S_S_S_S_S_S_S_S_S_S_S_S_S_S_S_S_S_S_S_S_S_S_S_S_S_S_S_S_S_S_S_S_S_S_S_S_S_S_S_S_S_S_S_S_S_S_S_S_S_S_S_S_S_S_S_S_S_S_S_S_S_S_S_S_S_S_S_S_S_S_S_S_S_S_S_S_S_S_S_S_S_S_S_S_S_S_S_S_S_S_S_S_S_S_S_S_S_S_S_S_S_S_S_S_S_S_S_S_S_S_S_S_S_S_S_S_S_S_S_S_S_S_S_S_S_S_S_S_S_S_S_S_S_S_S_S_S_S_S_S_S_S_S_S_S_S_S_S_S_S_S_S_S_S_S_S_S_S_S_S_S_S_S_S_S_S_S_S_S_S_S_S_S_S_S_S_S_S_S_S_S_S_S_S_S_S_S_S_S_S_S_S_S_S_S_S_S_S_S_S_S_S_S_S_S_S_S_S_S_S_S_S_S_S_S_S_S_S_S_S_S_S_S_S_S_S_S_S_S_S_S_S_S_S_S_S_S_S_S_S_S_S_S_S_S_S_S_S_S_S_S_S_S_S_S_S_S_S_S_S_S_S_S_S_S_S_S_S_S_S_S_S_S_S_S_S_S_S_S_S_S_S_S_S_S_S_S_S_S_S_S_S_S_S_S_S_S_S_S_S_S_S_S_S_S_S_S_S_S_S_S_S_S_S_S_S_S_S_S_S_S_S_S_S_S_S_S_S_S_S_S_S_S_S_S_S_S_S_S_S_S_S_S_S_S_S_S_S_S_S_S_S_S_S_S_S_S_S_S_S_S_S_S_S_S_S_S_S_S_S_S_S_S_S_S_S_S_S_S_S_S_S_S_S_S_S_S_S_S_S_S_S_S_S_S_S_S_S_S_S_S_S_S_S_S_S_S_S_S_S_S_S_S_S_S_S_S_S_S_S_S_S_S_S_S_S_S_S_S_S_S_S_S_S_S_S_S_S_S_S_S_S_S_S_S_S_S_S_S_S_S_S_S_S_S_S_S_S_S_S_S_S_S_S_S_S_S_S_S_S_S_S_S_S_S_S_S_S_S_S_S_S_S_S_S_S_S_S_S_S_S_S_S_S_S_S_S_S_S_S_S_S_S_S_S_S_S_S_S_S_S_S_S_S_S_S_S_S_S_S_S_S_S_S_S_S_S_S_S_S_S_S_S_S_S_S_S_S_S_S_S_S_S_S_S_S_S_S_S_S_S_S_S_S_S_S_S_S_S_S_S_S_S_S_S_S_S_S_S_S_S_S_S_S_S_S_S_S_S_S_S_S_S_S_S_S_S_S_S_S_S_S_S_S_S_S_S_S_S_S_S_S_S_S_S_S_S_S_S_S_S_S_S_S_S_S_S_S_S_S_S_S_S_S_S__param_698];
	ld.param.u64 	%rd700, [_Z4racePiS_S_S_S_S_S_S_S_S_S_S_S_S_S_S_S_S_S_S_S_S_S_S_S_S_S_S_S_S_S_S_S_S_S_S_S_S_S_S_S_S_S_S_S_S_S_S_S_S_S_S_S_S_S_S_S_S_S_S_S_S_S_S_S_S_S_S_S_S_S_S_S_S_S_S_S_S_S_S_S_S_S_S_S_S_S_S_S_S_S_S_S_S_S_S_S_S_S_S_S_S_S_S_S_S_S_S_S_S_S_S_S_S_S_S_S_S_S_S_S_S_S_S_S_S_S_S_S_S_S_S_S_S_S_S_S_S_S_S_S_S_S_S_S_S_S_S_S_S_S_S_S_S_S_S_S_S_S_S_S_S_S_S_S_S_S_S_S_S_S_S_S_S_S_S_S_S_S_S_S_S_S_S_S_S_S_S_S_S_S_S_S_S_S_S_S_S_S_S_S_S_S_S_S_S_S_S_S_S_S_S_S_S_S_S_S_S_S_S_S_S_S_S_S_S_S_S_S_S_S_S_S_S_S_S_S_S_S_S_S_S_S_S_S_S_S_S_S_S_S_S_S_S_S_S_S_S_S_S_S_S_S_S_S_S_S_S_S_S_S_S_S_S_S_S_S_S_S_S_S_S_S_S_S_S_S_S_S_S_S_S_S_S_S_S_S_S_S_S_S_S_S_S_S_S_S_S_S_S_S_S_S_S_S_S_S_S_S_S_S_S_S_S_S_S_S_S_S_S_S_S_S_S_S_S_S_S_S_S_S_S_S_S_S_S_S_S_S_S_S_S_S_S_S_S_S_S_S_S_S_S_S_S_S_S_S_S_S_S_S_S_S_S_S_S_S_S_S_S_S_S_S_S_S_S_S_S_S_S_S_S_S_S_S_S_S_S_S_S_S_S_S_S_S_S_S_S_S_S_S_S_S_S_S_S_S_S_S_S_S_S_S_S_S_S_S_S_S_S_S_S_S_S_S_S_S_S_S_S_S_S_S_S_S_S_S_S_S_S_S_S_S_S_S_S_S_S_S_S_S_S_S_S_S_S_S_S_S_S_S_S_S_S_S_S_S_S_S_S_S_S_S_S_S_S_S_S_S_S_S_S_S_S_S_S_S_S_S_S_S_S_S_S_S_S_S_S_S_S_S_S_S_S_S_S_S_S_S_S_S_S_S_S_S_S_S_S_S_S_S_S_S_S_S_S_S_S_S_S_S_S_S_S_S_S_S_S_S_S_S_S_S_S_S_S_S_S_S_S_S_S_S_S_S_S_S_S_S_S_S_S_S_S_S_S_S_S_S_S_S_S_S_S_S_S_S_S_S_S_S_S_S_S_S_S_S_S_S_S_S_S_S_S_S_S_S_S_S_S_S_S_S_S_S_S_S_S_S_S_S_S_S_S_S_S_S_S_S_S_S_S_S_S_S_S_S_S_S_S_S_S_S_S_S_S_S_S_S_S_S_S_S_S_S_S_S_S_S_S_S_S_S_S_S_S_S_S_S_S_S_S_S_S_S_S_S_S_S_S_S_S_S_S_S_S_S_S_S_S_S_S_S_S_S_S_S_S_S_S_S_S_S_S_S_S_S_S_S_S_S_S_S_S_S_S_S_S_S_S_S_S_S_S_S_S_S_S_S_S_S_S_S_S_S_S_S_S_S_S_S_S_S_S_S_S_S_S_S_S_S_S_S_S_S_S_S_S_S_S_S_S_S_S_S_S_S_S_S_S_S_S_S_S_S_S_S_S_S_S_S_S_S_S_S_S_S_S_S_S_S_S_S_S_S_S_S_S_S_S_S_S_S_S_S_S_S_S_S_S_S_S_S_S_S_S_S_S_S_S_S_S_S_S_S_S_S_S_S_S_S_S_S_S_S_S_S_S_S_S_S_S_S_S_S_S_S_S_S_S_S_S_S_S_S_S_S_S_S_S_S_S_S_S_S_S_S_S_S_S_S_S_S_S_S_S_S_S_S_S_S_S_S_S_S_S_S_S_S_S_S_S_S_S_S_S_S_S_S_S_S_S_S_S_S_S_S_S_S_S_S_S_S_S_S_S_S_S_S_S_S_S_S_S_S_S_S_S_S_S_S_S_S_S_S_S_S_S_S_S_S_S_S_S_S_S_S_S_S_S_S_S_S_S_S_S_S_S_S_S_S_S_S_S_S_S_S_S_S_S_S_S_S_S_S_S_S_S_S_S_S_S_S_S_S_S_S_S_S_S_S_S_S_S_S_S_S_S_S_S_S_S_S_S_S_S_S_S_S_S_S_S_S_S_S_S_S_S_S_S_S_S_S_S__param_699];
	ld.param.u64 	%rd701, [_Z4racePiS_S_S_S_S_S_S_S_S_S_S_S_S_S_S_S_S_S_S_S_S_S_S_S_S_S_S_S_S_S_S_S_S_S_S_S_S_S_S_S_S_S_S_S_S_S_S_S_S_S_S_S_S_S_S_S_S_S_S_S_S_S_S_S_S_S_S_S_S_S_S_S_S_S_S_S_S_S_S_S_S_S_S_S_S_S_S_S_S_S_S_S_S_S_S_S_S_S_S_S_S_S_S_S_S_S_S_S_S_S_S_S_S_S_S_S_S_S_S_S_S_S_S_S_S_S_S_S_S_S_S_S_S_S_S_S_S_S_S_S_S_S_S_S_S_S_S_S_S_S_S_S_S_S_S_S_S_S_S_S_S_S_S_S_S_S_S_S_S_S_S_S_S_S_S_S_S_S_S_S_S_S_S_S_S_S_S_S_S_S_S_S_S_S_S_S_S_S_S_S_S_S_S_S_S_S_S_S_S_S_S_S_S_S_S_S_S_S_S_S_S_S_S_S_S_S_S_S_S_S_S_S_S_S_S_S_S_S_S_S_S_S_S_S_S_S_S_S_S_S_S_S_S_S_S_S_S_S_S_S_S_S_S_S_S_S_S_S_S_S_S_S_S_S_S_S_S_S_S_S_S_S_S_S_S_S_S_S_S_S_S_S_S_S_S_S_S_S_S_S_S_S_S_S_S_S_S_S_S_S_S_S_S_S_S_S_S_S_S_S_S_S_S_S_S_S_S_S_S_S_S_S_S_S_S_S_S_S_S_S_S_S_S_S_S_S_S_S_S_S_S_S_S_S_S_S_S_S_S_S_S_S_S_S_S_S_S_S_S_S_S_S_S_S_S_S_S_S_S_S_S_S_S_S_S_S_S_S_S_S_S_S_S_S_S_S_S_S_S_S_S_S_S_S_S_S_S_S_S_S_S_S_S_S_S_S_S_S_S_S_S_S_S_S_S_S_S_S_S_S_S_S_S_S_S_S_S_S_S_S_S_S_S_S_S_S_S_S_S_S_S_S_S_S_S_S_S_S_S_S_S_S_S_S_S_S_S_S_S_S_S_S_S_S_S_S_S_S_S_S_S_S_S_S_S_S_S_S_S_S_S_S_S_S_S_S_S_S_S_S_S_S_S_S_S_S_S_S_S_S_S_S_S_S_S_S_S_S_S_S_S_S_S_S_S_S_S_S_S_S_S_S_S_S_S_S_S_S_S_S_S_S_S_S_S_S_S_S_S_S_S_S_S_S_S_S_S_S_S_S_S_S_S_S_S_S_S_S_S_S_S_S_S_S_S_S_S_S_S_S_S_S_S_S_S_S_S_S_S_S_S_S_S_S_S_S_S_S_S_S_S_S_S_S_S_S_S_S_S_S_S_S_S_S_S_S_S_S_S_S_S_S_S_S_S_S_S_S_S_S_S_S_S_S_S_S_S_S_S_S_S_S_S_S_S_S_S_S_S_S_S_S_S_S_S_S_S_S_S_S_S_S_S_S_S_S_S_S_S_S_S_S_S_S_S_S_S_S_S_S_S_S_S_S_S_S_S_S_S_S_S_S_S_S_S_S_S_S_S_S_S_S_S_S_S_S_S_S_S_S_S_S_S_S_S_S_S_S_S_S_S_S_S_S_S_S_S_S_S_S_S_S_S_S_S_S_S_S_S_S_S_S_S_S_S_S_S_S_S_S_S_S_S_S_S_S_S_S_S_S_S_S_S_S_S_S_S_S_S_S_S_S_S_S_S_S_S_S_S_S_S_S_S_S_S_S_S_S_S_S_S_S_S_S_S_S_S_S_S_S_S_S_S_S_S_S_S_S_S_S_S_S_S_S_S_S_S_S_S_S_S_S_S_S_S_S_S_S_S_S_S_S_S_S_S_S_S_S_S_S_S_S_S_S_S_S_S_S_S_S_S_S_S_S_S_S_S_S_S_S_S_S_S_S_S_S_S_S_S_S_S_S_S_S_S_S_S_S_S_S_S_S_S_S_S_S_S_S_S_S_S_S_S_S_S_S_S_S_S_S_S_S_S_S_S_S_S_S_S_S_S_S_S_S_S_S_S_S_S_S_S_S_S_S_S_S_S_S_S_S_S_S_S_S_S_S_S_S_S_S_S_S_S_S_S_S_S_S_S_S_S_S_S_S_S_S_S_S_S_S_S_S_S_S_S_S_S_S_S_S_S_S_S_S_S_S_S_S_S_S_S_S_S_S_S_S_S_S_S_S_S_S_S_S_S_S_S_S_S_S_S_S_S_S_S_S_S_S_S_S_S_S_S_S_S_S_S_S_S_S_S_S_S__param_700];
	ld.param.u64 	%rd702, [_Z4racePiS_S_S_S_S_S_S_S_S_S_S_S_S_S_S_S_S_S_S_S_S_S_S_S_S_S_S_S_S_S_S_S_S_S_S_S_S_S_S_S_S_S_S_S_S_S_S_S_S_S_S_S_S_S_S_S_S_S_S_S_S_S_S_S_S_S_S_S_S_S_S_S_S_S_S_S_S_S_S_S_S_S_S_S_S_S_S_S_S_S_S_S_S_S_S_S_S_S_S_S_S_S_S_S_S_S_S_S_S_S_S_S_S_S_S_S_S_S_S_S_S_S_S_S_S_S_S_S_S_S_S_S_S_S_S_S_S_S_S_S_S_S_S_S_S_S_S_S_S_S_S_S_S_S_S_S_S_S_S_S_S_S_S_S_S_S_S_S_S_S_S_S_S_S_S_S_S_S_S_S_S_S_S_S_S_S_S_S_S_S_S_S_S_S_S_S_S_S_S_S_S_S_S_S_S_S_S_S_S_S_S_S_S_S_S_S_S_S_S_S_S_S_S_S_S_S_S_S_S_S_S_S_S_S_S_S_S_S_S_S_S_S_S_S_S_S_S_S_S_S_S_S_S_S_S_S_S_S_S_S_S_S_S_S_S_S_S_S_S_S_S_S_S_S_S_S_S_S_S_S_S_S_S_S_S_S_S_S_S_S_S_S_S_S_S_S_S_S_S_S_S_S_S_S_S_S_S_S_S_S_S_S_S_S_S_S_S_S_S_S_S_S_S_S_S_S_S_S_S_S_S_S_S_S_S_S_S_S_S_S_S_S_S_S_S_S_S_S_S_S_S_S_S_S_S_S_S_S_S_S_S_S_S_S_S_S_S_S_S_S_S_S_S_S_S_S_S_S_S_S_S_S_S_S_S_S_S_S_S_S_S_S_S_S_S_S_S_S_S_S_S_S_S_S_S_S_S_S_S_S_S_S_S_S_S_S_S_S_S_S_S_S_S_S_S_S_S_S_S_S_S_S_S_S_S_S_S_S_S_S_S_S_S_S_S_S_S_S_S_S_S_S_S_S_S_S_S_S_S_S_S_S_S_S_S_S_S_S_S_S_S_S_S_S_S_S_S_S_S_S_S_S_S_S_S_S_S_S_S_S_S_S_S_S_S_S_S_S_S_S_S_S_S_S_S_S_S_S_S_S_S_S_S_S_S_S_S_S_S_S_S_S_S_S_S_S_S_S_S_S_S_S_S_S_S_S_S_S_S_S_S_S_S_S_S_S_S_S_S_S_S_S_S_S_S_S_S_S_S_S_S_S_S_S_S_S_S_S_S_S_S_S_S_S_S_S_S_S_S_S_S_S_S_S_S_S_S_S_S_S_S_S_S_S_S_S_S_S_S_S_S_S_S_S_S_S_S_S_S_S_S_S_S_S_S_S_S_S_S_S_S_S_S_S_S_S_S_S_S_S_S_S_S_S_S_S_S_S_S_S_S_S_S_S_S_S_S_S_S_S_S_S_S_S_S_S_S_S_S_S_S_S_S_S_S_S_S_S_S_S_S_S_S_S_S_S_S_S_S_S_S_S_S_S_S_S_S_S_S_S_S_S_S_S_S_S_S_S_S_S_S_S_S_S_S_S_S_S_S_S_S_S_S_S_S_S_S_S_S_S_S_S_S_S_S_S_S_S_S_S_S_S_S_S_S_S_S_S_S_S_S_S_S_S_S_S_S_S_S_S_S_S_S_S_S_S_S_S_S_S_S_S_S_S_S_S_S_S_S_S_S_S_S_S_S_S_S_S_S_S_S_S_S_S_S_S_S_S_S_S_S_S_S_S_S_S_S_S_S_S_S_S_S_S_S_S_S_S_S_S_S_S_S_S_S_S_S_S_S_S_S_S_S_S_S_S_S_S_S_S_S_S_S_S_S_S_S_S_S_S_S_S_S_S_S_S_S_S_S_S_S_S_S_S_S_S_S_S_S_S_S_S_S_S_S_S_S_S_S_S_S_S_S_S_S_S_S_S_S_S_S_S_S_S_S_S_S_S_S_S_S_S_S_S_S_S_S_S_S_S_S_S_S_S_S_S_S_S_S_S_S_S_S_S_S_S_S_S_S_S_S_S_S_S_S_S_S_S_S_S_S_S_S_S_S_S_S_S_S_S_S_S_S_S_S_S_S_S_S_S_S_S_S_S_S_S_S_S_S_S_S_S_S_S_S_S_S_S_S_S_S_S_S_S_S_S_S_S_S_S_S_S_S_S_S_S_S_S_S_S_S_S_S_S_S_S_S_S_S_S_S_S_S_S_S_S_S_S_S_S_S_S_S_S_S_S_S_S_S_S_S_S_S__param_701];
	ld.param.u64 	%rd703, [_Z4racePiS_S_S_S_S_S_S_S_S_S_S_S_S_S_S_S_S_S_S_S_S_S_S_S_S_S_S_S_S_S_S_S_S_S_S_S_S_S_S_S_S_S_S_S_S_S_S_S_S_S_S_S_S_S_S_S_S_S_S_S_S_S_S_S_S_S_S_S_S_S_S_S_S_S_S_S_S_S_S_S_S_S_S_S_S_S_S_S_S_S_S_S_S_S_S_S_S_S_S_S_S_S_S_S_S_S_S_S_S_S_S_S_S_S_S_S_S_S_S_S_S_S_S_S_S_S_S_S_S_S_S_S_S_S_S_S_S_S_S_S_S_S_S_S_S_S_S_S_S_S_S_S_S_S_S_S_S_S_S_S_S_S_S_S_S_S_S_S_S_S_S_S_S_S_S_S_S_S_S_S_S_S_S_S_S_S_S_S_S_S_S_S_S_S_S_S_S_S_S_S_S_S_S_S_S_S_S_S_S_S_S_S_S_S_S_S_S_S_S_S_S_S_S_S_S_S_S_S_S_S_S_S_S_S_S_S_S_S_S_S_S_S_S_S_S_S_S_S_S_S_S_S_S_S_S_S_S_S_S_S_S_S_S_S_S_S_S_S_S_S_S_S_S_S_S_S_S_S_S_S_S_S_S_S_S_S_S_S_S_S_S_S_S_S_S_S_S_S_S_S_S_S_S_S_S_S_S_S_S_S_S_S_S_S_S_S_S_S_S_S_S_S_S_S_S_S_S_S_S_S_S_S_S_S_S_S_S_S_S_S_S_S_S_S_S_S_S_S_S_S_S_S_S_S_S_S_S_S_S_S_S_S_S_S_S_S_S_S_S_S_S_S_S_S_S_S_S_S_S_S_S_S_S_S_S_S_S_S_S_S_S_S_S_S_S_S_S_S_S_S_S_S_S_S_S_S_S_S_S_S_S_S_S_S_S_S_S_S_S_S_S_S_S_S_S_S_S_S_S_S_S_S_S_S_S_S_S_S_S_S_S_S_S_S_S_S_S_S_S_S_S_S_S_S_S_S_S_S_S_S_S_S_S_S_S_S_S_S_S_S_S_S_S_S_S_S_S_S_S_S_S_S_S_S_S_S_S_S_S_S_S_S_S_S_S_S_S_S_S_S_S_S_S_S_S_S_S_S_S_S_S_S_S_S_S_S_S_S_S_S_S_S_S_S_S_S_S_S_S_S_S_S_S_S_S_S_S_S_S_S_S_S_S_S_S_S_S_S_S_S_S_S_S_S_S_S_S_S_S_S_S_S_S_S_S_S_S_S_S_S_S_S_S_S_S_S_S_S_S_S_S_S_S_S_S_S_S_S_S_S_S_S_S_S_S_S_S_S_S_S_S_S_S_S_S_S_S_S_S_S_S_S_S_S_S_S_S_S_S_S_S_S_S_S_S_S_S_S_S_S_S_S_S_S_S_S_S_S_S_S_S_S_S_S_S_S_S_S_S_S_S_S_S_S_S_S_S_S_S_S_S_S_S_S_S_S_S_S_S_S_S_S_S_S_S_S_S_S_S_S_S_S_S_S_S_S_S_S_S_S_S_S_S_S_S_S_S_S_S_S_S_S_S_S_S_S_S_S_S_S_S_S_S_S_S_S_S_S_S_S_S_S_S_S_S_S_S_S_S_S_S_S_S_S_S_S_S_S_S_S_S_S_S_S_S_S_S_S_S_S_S_S_S_S_S_S_S_S_S_S_S_S_S_S_S_S_S_S_S_S_S_S_S_S_S_S_S_S_S_S_S_S_S_S_S_S_S_S_S_S_S_S_S_S_S_S_S_S_S_S_S_S_S_S_S_S_S_S_S_S_S_S_S_S_S_S_S_S_S_S_S_S_S_S_S_S_S_S_S_S_S_S_S_S_S_S_S_S_S_S_S_S_S_S_S_S_S_S_S_S_S_S_S_S_S_S_S_S_S_S_S_S_S_S_S_S_S_S_S_S_S_S_S_S_S_S_S_S_S_S_S_S_S_S_S_S_S_S_S_S_S_S_S_S_S_S_S_S_S_S_S_S_S_S_S_S_S_S_S_S_S_S_S_S_S_S_S_S_S_S_S_S_S_S_S_S_S_S_S_S_S_S_S_S_S_S_S_S_S_S_S_S_S_S_S_S_S_S_S_S_S_S_S_S_S_S_S_S_S_S_S_S_S_S_S_S_S_S_S_S_S_S_S_S_S_S_S_S_S_S_S_S_S_S_S_S_S_S_S_S_S_S_S_S_S_S_S_S_S_S_S_S_S_S_S_S_S_S_S_S_S_S_S_S_S_S_S_S_S_S_S_S_S__param_702];
	ld.param.u64 	%rd704, [_Z4racePiS_S_S_S_S_S_S_S_S_S_S_S_S_S_S_S_S_S_S_S_S_S_S_S_S_S_S_S_S_S_S_S_S_S_S_S_S_S_S_S_S_S_S_S_S_S_S_S_S_S_S_S_S_S_S_S_S_S_S_S_S_S_S_S_S_S_S_S_S_S_S_S_S_S_S_S_S_S_S_S_S_S_S_S_S_S_S_S_S_S_S_S_S_S_S_S_S_S_S_S_S_S_S_S_S_S_S_S_S_S_S_S_S_S_S_S_S_S_S_S_S_S_S_S_S_S_S_S_S_S_S_S_S_S_S_S_S_S_S_S_S_S_S_S_S_S_S_S_S_S_S_S_S_S_S_S_S_S_S_S_S_S_S_S_S_S_S_S_S_S_S_S_S_S_S_S_S_S_S_S_S_S_S_S_S_S_S_S_S_S_S_S_S_S_S_S_S_S_S_S_S_S_S_S_S_S_S_S_S_S_S_S_S_S_S_S_S_S_S_S_S_S_S_S_S_S_S_S_S_S_S_S_S_S_S_S_S_S_S_S_S_S_S_S_S_S_S_S_S_S_S_S_S_S_S_S_S_S_S_S_S_S_S_S_S_S_S_S_S_S_S_S_S_S_S_S_S_S_S_S_S_S_S_S_S_S_S_S_S_S_S_S_S_S_S_S_S_S_S_S_S_S_S_S_S_S_S_S_S_S_S_S_S_S_S_S_S_S_S_S_S_S_S_S_S_S_S_S_S_S_S_S_S_S_S_S_S_S_S_S_S_S_S_S_S_S_S_S_S_S_S_S_S_S_S_S_S_S_S_S_S_S_S_S_S_S_S_S_S_S_S_S_S_S_S_S_S_S_S_S_S_S_S_S_S_S_S_S_S_S_S_S_S_S_S_S_S_S_S_S_S_S_S_S_S_S_S_S_S_S_S_S_S_S_S_S_S_S_S_S_S_S_S_S_S_S_S_S_S_S_S_S_S_S_S_S_S_S_S_S_S_S_S_S_S_S_S_S_S_S_S_S_S_S_S_S_S_S_S_S_S_S_S_S_S_S_S_S_S_S_S_S_S_S_S_S_S_S_S_S_S_S_S_S_S_S_S_S_S_S_S_S_S_S_S_S_S_S_S_S_S_S_S_S_S_S_S_S_S_S_S_S_S_S_S_S_S_S_S_S_S_S_S_S_S_S_S_S_S_S_S_S_S_S_S_S_S_S_S_S_S_S_S_S_S_S_S_S_S_S_S_S_S_S_S_S_S_S_S_S_S_S_S_S_S_S_S_S_S_S_S_S_S_S_S_S_S_S_S_S_S_S_S_S_S_S_S_S_S_S_S_S_S_S_S_S_S_S_S_S_S_S_S_S_S_S_S_S_S_S_S_S_S_S_S_S_S_S_S_S_S_S_S_S_S_S_S_S_S_S_S_S_S_S_S_S_S_S_S_S_S_S_S_S_S_S_S_S_S_S_S_S_S_S_S_S_S_S_S_S_S_S_S_S_S_S_S_S_S_S_S_S_S_S_S_S_S_S_S_S_S_S_S_S_S_S_S_S_S_S_S_S_S_S_S_S_S_S_S_S_S_S_S_S_S_S_S_S_S_S_S_S_S_S_S_S_S_S_S_S_S_S_S_S_S_S_S_S_S_S_S_S_S_S_S_S_S_S_S_S_S_S_S_S_S_S_S_S_S_S_S_S_S_S_S_S_S_S_S_S_S_S_S_S_S_S_S_S_S_S_S_S_S_S_S_S_S_S_S_S_S_S_S_S_S_S_S_S_S_S_S_S_S_S_S_S_S_S_S_S_S_S_S_S_S_S_S_S_S_S_S_S_S_S_S_S_S_S_S_S_S_S_S_S_S_S_S_S_S_S_S_S_S_S_S_S_S_S_S_S_S_S_S_S_S_S_S_S_S_S_S_S_S_S_S_S_S_S_S_S_S_S_S_S_S_S_S_S_S_S_S_S_S_S_S_S_S_S_S_S_S_S_S_S_S_S_S_S_S_S_S_S_S_S_S_S_S_S_S_S_S_S_S_S_S_S_S_S_S_S_S_S_S_S_S_S_S_S_S_S_S_S_S_S_S_S_S_S_S_S_S_S_S_S_S_S_S_S_S_S_S_S_S_S_S_S_S_S_S_S_S_S_S_S_S_S_S_S_S_S_S_S_S_S_S_S_S_S_S_S_S_S_S_S_S_S_S_S_S_S_S_S_S_S_S_S_S_S_S_S_S_S_S_S_S_S_S_S_S_S_S_S_S_S_S_S_S_S_S_S_S_S_S_S_S_S_S_S_S_S_S_S_S__param_703];
	ld.param.u64 	%rd705, [_Z4racePiS_S_S_S_S_S_S_S_S_S_S_S_S_S_S_S_S_S_S_S_S_S_S_S_S_S_S_S_S_S_S_S_S_S_S_S_S_S_S_S_S_S_S_S_S_S_S_S_S_S_S_S_S_S_S_S_S_S_S_S_S_S_S_S_S_S_S_S_S_S_S_S_S_S_S_S_S_S_S_S_S_S_S_S_S_S_S_S_S_S_S_S_S_S_S_S_S_S_S_S_S_S_S_S_S_S_S_S_S_S_S_S_S_S_S_S_S_S_S_S_S_S_S_S_S_S_S_S_S_S_S_S_S_S_S_S_S_S_S_S_S_S_S_S_S_S_S_S_S_S_S_S_S_S_S_S_S_S_S_S_S_S_S_S_S_S_S_S_S_S_S_S_S_S_S_S_S_S_S_S_S_S_S_S_S_S_S_S_S_S_S_S_S_S_S_S_S_S_S_S_S_S_S_S_S_S_S_S_S_S_S_S_S_S_S_S_S_S_S_S_S_S_S_S_S_S_S_S_S_S_S_S_S_S_S_S_S_S_S_S_S_S_S_S_S_S_S_S_S_S_S_S_S_S_S_S_S_S_S_S_S_S_S_S_S_S_S_S_S_S_S_S_S_S_S_S_S_S_S_S_S_S_S_S_S_S_S_S_S_S_S_S_S_S_S_S_S_S_S_S_S_S_S_S_S_S_S_S_S_S_S_S_S_S_S_S_S_S_S_S_S_S_S_S_S_S_S_S_S_S_S_S_S_S_S_S_S_S_S_S_S_S_S_S_S_S_S_S_S_S_S_S_S_S_S_S_S_S_S_S_S_S_S_S_S_S_S_S_S_S_S_S_S_S_S_S_S_S_S_S_S_S_S_S_S_S_S_S_S_S_S_S_S_S_S_S_S_S_S_S_S_S_S_S_S_S_S_S_S_S_S_S_S_S_S_S_S_S_S_S_S_S_S_S_S_S_S_S_S_S_S_S_S_S_S_S_S_S_S_S_S_S_S_S_S_S_S_S_S_S_S_S_S_S_S_S_S_S_S_S_S_S_S_S_S_S_S_S_S_S_S_S_S_S_S_S_S_S_S_S_S_S_S_S_S_S_S_S_S_S_S_S_S_S_S_S_S_S_S_S_S_S_S_S_S_S_S_S_S_S_S_S_S_S_S_S_S_S_S_S_S_S_S_S_S_S_S_S_S_S_S_S_S_S_S_S_S_S_S_S_S_S_S_S_S_S_S_S_S_S_S_S_S_S_S_S_S_S_S_S_S_S_S_S_S_S_S_S_S_S_S_S_S_S_S_S_S_S_S_S_S_S_S_S_S_S_S_S_S_S_S_S_S_S_S_S_S_S_S_S_S_S_S_S_S_S_S_S_S_S_S_S_S_S_S_S_S_S_S_S_S_S_S_S_S_S_S_S_S_S_S_S_S_S_S_S_S_S_S_S_S_S_S_S_S_S_S_S_S_S_S_S_S_S_S_S_S_S_S_S_S_S_S_S_S_S_S_S_S_S_S_S_S_S_S_S_S_S_S_S_S_S_S_S_S_S_S_S_S_S_S_S_S_S_S_S_S_S_S_S_S_S_S_S_S_S_S_S_S_S_S_S_S_S_S_S_S_S_S_S_S_S_S_S_S_S_S_S_S_S_S_S_S_S_S_S_S_S_S_S_S_S_S_S_S_S_S_S_S_S_S_S_S_S_S_S_S_S_S_S_S_S_S_S_S_S_S_S_S_S_S_S_S_S_S_S_S_S_S_S_S_S_S_S_S_S_S_S_S_S_S_S_S_S_S_S_S_S_S_S_S_S_S_S_S_S_S_S_S_S_S_S_S_S_S_S_S_S_S_S_S_S_S_S_S_S_S_S_S_S_S_S_S_S_S_S_S_S_S_S_S_S_S_S_S_S_S_S_S_S_S_S_S_S_S_S_S_S_S_S_S_S_S_S_S_S_S_S_S_S_S_S_S_S_S_S_S_S_S_S_S_S_S_S_S_S_S_S_S_S_S_S_S_S_S_S_S_S_S_S_S_S_S_S_S_S_S_S_S_S_S_S_S_S_S_S_S_S_S_S_S_S_S_S_S_S_S_S_S_S_S_S_S_S_S_S_S_S_S_S_S_S_S_S_S_S_S_S_S_S_S_S_S_S_S_S_S_S_S_S_S_S_S_S_S_S_S_S_S_S_S_S_S_S_S_S_S_S_S_S_S_S_S_S_S_S_S_S_S_S_S_S_S_S_S_S_S_S_S_S_S_S_S_S_S_S_S_S_S_S_S_S_S_S_S_S_S_S_S_S_S_S_S__param_704];
	ld.param.u64 	%rd706, [_Z4racePiS_S_S_S_S_S_S_S_S_S_S_S_S_S_S_S_S_S_S_S_S_S_S_S_S_S_S_S_S_S_S_S_S_S_S_S_S_S_S_S_S_S_S_S_S_S_S_S_S_S_S_S_S_S_S_S_S_S_S_S_S_S_S_S_S_S_S_S_S_S_S_S_S_S_S_S_S_S_S_S_S_S_S_S_S_S_S_S_S_S_S_S_S_S_S_S_S_S_S_S_S_S_S_S_S_S_S_S_S_S_S_S_S_S_S_S_S_S_S_S_S_S_S_S_S_S_S_S_S_S_S_S_S_S_S_S_S_S_S_S_S_S_S_S_S_S_S_S_S_S_S_S_S_S_S_S_S_S_S_S_S_S_S_S_S_S_S_S_S_S_S_S_S_S_S_S_S_S_S_S_S_S_S_S_S_S_S_S_S_S_S_S_S_S_S_S_S_S_S_S_S_S_S_S_S_S_S_S_S_S_S_S_S_S_S_S_S_S_S_S_S_S_S_S_S_S_S_S_S_S_S_S_S_S_S_S_S_S_S_S_S_S_S_S_S_S_S_S_S_S_S_S_S_S_S_S_S_S_S_S_S_S_S_S_S_S_S_S_S_S_S_S_S_S_S_S_S_S_S_S_S_S_S_S_S_S_S_S_S_S_S_S_S_S_S_S_S_S_S_S_S_S_S_S_S_S_S_S_S_S_S_S_S_S_S_S_S_S_S_S_S_S_S_S_S_S_S_S_S_S_S_S_S_S_S_S_S_S_S_S_S_S_S_S_S_S_S_S_S_S_S_S_S_S_S_S_S_S_S_S_S_S_S_S_S_S_S_S_S_S_S_S_S_S_S_S_S_S_S_S_S_S_S_S_S_S_S_S_S_S_S_S_S_S_S_S_S_S_S_S_S_S_S_S_S_S_S_S_S_S_S_S_S_S_S_S_S_S_S_S_S_S_S_S_S_S_S_S_S_S_S_S_S_S_S_S_S_S_S_S_S_S_S_S_S_S_S_S_S_S_S_S_S_S_S_S_S_S_S_S_S_S_S_S_S_S_S_S_S_S_S_S_S_S_S_S_S_S_S_S_S_S_S_S_S_S_S_S_S_S_S_S_S_S_S_S_S_S_S_S_S_S_S_S_S_S_S_S_S_S_S_S_S_S_S_S_S_S_S_S_S_S_S_S_S_S_S_S_S_S_S_S_S_S_S_S_S_S_S_S_S_S_S_S_S_S_S_S_S_S_S_S_S_S_S_S_S_S_S_S_S_S_S_S_S_S_S_S_S_S_S_S_S_S_S_S_S_S_S_S_S_S_S_S_S_S_S_S_S_S_S_S_S_S_S_S_S_S_S_S_S_S_S_S_S_S_S_S_S_S_S_S_S_S_S_S_S_S_S_S_S_S_S_S_S_S_S_S_S_S_S_S_S_S_S_S_S_S_S_S_S_S_S_S_S_S_S_S_S_S_S_S_S_S_S_S_S_S_S_S_S_S_S_S_S_S_S_S_S_S_S_S_S_S_S_S_S_S_S_S_S_S_S_S_S_S_S_S_S_S_S_S_S_S_S_S_S_S_S_S_S_S_S_S_S_S_S_S_S_S_S_S_S_S_S_S_S_S_S_S_S_S_S_S_S_S_S_S_S_S_S_S_S_S_S_S_S_S_S_S_S_S_S_S_S_S_S_S_S_S_S_S_S_S_S_S_S_S_S_S_S_S_S_S_S_S_S_S_S_S_S_S_S_S_S_S_S_S_S_S_S_S_S_S_S_S_S_S_S_S_S_S_S_S_S_S_S_S_S_S_S_S_S_S_S_S_S_S_S_S_S_S_S_S_S_S_S_S_S_S_S_S_S_S_S_S_S_S_S_S_S_S_S_S_S_S_S_S_S_S_S_S_S_S_S_S_S_S_S_S_S_S_S_S_S_S_S_S_S_S_S_S_S_S_S_S_S_S_S_S_S_S_S_S_S_S_S_S_S_S_S_S_S_S_S_S_S_S_S_S_S_S_S_S_S_S_S_S_S_S_S_S_S_S_S_S_S_S_S_S_S_S_S_S_S_S_S_S_S_S_S_S_S_S_S_S_S_S_S_S_S_S_S_S_S_S_S_S_S_S_S_S_S_S_S_S_S_S_S_S_S_S_S_S_S_S_S_S_S_S_S_S_S_S_S_S_S_S_S_S_S_S_S_S_S_S_S_S_S_S_S_S_S_S_S_S_S_S_S_S_S_S_S_S_S_S_S_S_S_S_S_S_S_S_S_S_S_S_S_S_S_S_S_S_S_S_S_S_S_S_S_S_S__param_705];
	ld.param.u64 	%rd707, [_Z4racePiS_S_S_S_S_S_S_S_S_S_S_S_S_S_S_S_S_S_S_S_S_S_S_S_S_S_S_S_S_S_S_S_S_S_S_S_S_S_S_S_S_S_S_S_S_S_S_S_S_S_S_S_S_S_S_S_S_S_S_S_S_S_S_S_S_S_S_S_S_S_S_S_S_S_S_S_S_S_S_S_S_S_S_S_S_S_S_S_S_S_S_S_S_S_S_S_S_S_S_S_S_S_S_S_S_S_S_S_S_S_S_S_S_S_S_S_S_S_S_S_S_S_S_S_S_S_S_S_S_S_S_S_S_S_S_S_S_S_S_S_S_S_S_S_S_S_S_S_S_S_S_S_S_S_S_S_S_S_S_S_S_S_S_S_S_S_S_S_S_S_S_S_S_S_S_S_S_S_S_S_S_S_S_S_S_S_S_S_S_S_S_S_S_S_S_S_S_S_S_S_S_S_S_S_S_S_S_S_S_S_S_S_S_S_S_S_S_S_S_S_S_S_S_S_S_S_S_S_S_S_S_S_S_S_S_S_S_S_S_S_S_S_S_S_S_S_S_S_S_S_S_S_S_S_S_S_S_S_S_S_S_S_S_S_S_S_S_S_S_S_S_S_S_S_S_S_S_S_S_S_S_S_S_S_S_S_S_S_S_S_S_S_S_S_S_S_S_S_S_S_S_S_S_S_S_S_S_S_S_S_S_S_S_S_S_S_S_S_S_S_S_S_S_S_S_S_S_S_S_S_S_S_S_S_S_S_S_S_S_S_S_S_S_S_S_S_S_S_S_S_S_S_S_S_S_S_S_S_S_S_S_S_S_S_S_S_S_S_S_S_S_S_S_S_S_S_S_S_S_S_S_S_S_S_S_S_S_S_S_S_S_S_S_S_S_S_S_S_S_S_S_S_S_S_S_S_S_S_S_S_S_S_S_S_S_S_S_S_S_S_S_S_S_S_S_S_S_S_S_S_S_S_S_S_S_S_S_S_S_S_S_S_S_S_S_S_S_S_S_S_S_S_S_S_S_S_S_S_S_S_S_S_S_S_S_S_S_S_S_S_S_S_S_S_S_S_S_S_S_S_S_S_S_S_S_S_S_S_S_S_S_S_S_S_S_S_S_S_S_S_S_S_S_S_S_S_S_S_S_S_S_S_S_S_S_S_S_S_S_S_S_S_S_S_S_S_S_S_S_S_S_S_S_S_S_S_S_S_S_S_S_S_S_S_S_S_S_S_S_S_S_S_S_S_S_S_S_S_S_S_S_S_S_S_S_S_S_S_S_S_S_S_S_S_S_S_S_S_S_S_S_S_S_S_S_S_S_S_S_S_S_S_S_S_S_S_S_S_S_S_S_S_S_S_S_S_S_S_S_S_S_S_S_S_S_S_S_S_S_S_S_S_S_S_S_S_S_S_S_S_S_S_S_S_S_S_S_S_S_S_S_S_S_S_S_S_S_S_S_S_S_S_S_S_S_S_S_S_S_S_S_S_S_S_S_S_S_S_S_S_S_S_S_S_S_S_S_S_S_S_S_S_S_S_S_S_S_S_S_S_S_S_S_S_S_S_S_S_S_S_S_S_S_S_S_S_S_S_S_S_S_S_S_S_S_S_S_S_S_S_S_S_S_S_S_S_S_S_S_S_S_S_S_S_S_S_S_S_S_S_S_S_S_S_S_S_S_S_S_S_S_S_S_S_S_S_S_S_S_S_S_S_S_S_S_S_S_S_S_S_S_S_S_S_S_S_S_S_S_S_S_S_S_S_S_S_S_S_S_S_S_S_S_S_S_S_S_S_S_S_S_S_S_S_S_S_S_S_S_S_S_S_S_S_S_S_S_S_S_S_S_S_S_S_S_S_S_S_S_S_S_S_S_S_S_S_S_S_S_S_S_S_S_S_S_S_S_S_S_S_S_S_S_S_S_S_S_S_S_S_S_S_S_S_S_S_S_S_S_S_S_S_S_S_S_S_S_S_S_S_S_S_S_S_S_S_S_S_S_S_S_S_S_S_S_S_S_S_S_S_S_S_S_S_S_S_S_S_S_S_S_S_S_S_S_S_S_S_S_S_S_S_S_S_S_S_S_S_S_S_S_S_S_S_S_S_S_S_S_S_S_S_S_S_S_S_S_S_S_S_S_S_S_S_S_S_S_S_S_S_S_S_S_S_S_S_S_S_S_S_S_S_S_S_S_S_S_S_S_S_S_S_S_S_S_S_S_S_S_S_S_S_S_S_S_S_S_S_S_S_S_S_S_S_S_S_S_S_S_S_S_S_S_S_S_S_S_S_S_S_S_S_S__param_706];
	ld.param.u64 	%rd708, [_Z4racePiS_S_S_S_S_S_S_S_S_S_S_S_S_S_S_S_S_S_S_S_S_S_S_S_S_S_S_S_S_S_S_S_S_S_S_S_S_S_S_S_S_S_S_S_S_S_S_S_S_S_S_S_S_S_S_S_S_S_S_S_S_S_S_S_S_S_S_S_S_S_S_S_S_S_S_S_S_S_S_S_S_S_S_S_S_S_S_S_S_S_S_S_S_S_S_S_S_S_S_S_S_S_S_S_S_S_S_S_S_S_S_S_S_S_S_S_S_S_S_S_S_S_S_S_S_S_S_S_S_S_S_S_S_S_S_S_S_S_S_S_S_S_S_S_S_S_S_S_S_S_S_S_S_S_S_S_S_S_S_S_S_S_S_S_S_S_S_S_S_S_S_S_S_S_S_S_S_S_S_S_S_S_S_S_S_S_S_S_S_S_S_S_S_S_S_S_S_S_S_S_S_S_S_S_S_S_S_S_S_S_S_S_S_S_S_S_S_S_S_S_S_S_S_S_S_S_S_S_S_S_S_S_S_S_S_S_S_S_S_S_S_S_S_S_S_S_S_S_S_S_S_S_S_S_S_S_S_S_S_S_S_S_S_S_S_S_S_S_S_S_S_S_S_S_S_S_S_S_S_S_S_S_S_S_S_S_S_S_S_S_S_S_S_S_S_S_S_S_S_S_S_S_S_S_S_S_S_S_S_S_S_S_S_S_S_S_S_S_S_S_S_S_S_S_S_S_S_S_S_S_S_S_S_S_S_S_S_S_S_S_S_S_S_S_S_S_S_S_S_S_S_S_S_S_S_S_S_S_S_S_S_S_S_S_S_S_S_S_S_S_S_S_S_S_S_S_S_S_S_S_S_S_S_S_S_S_S_S_S_S_S_S_S_S_S_S_S_S_S_S_S_S_S_S_S_S_S_S_S_S_S_S_S_S_S_S_S_S_S_S_S_S_S_S_S_S_S_S_S_S_S_S_S_S_S_S_S_S_S_S_S_S_S_S_S_S_S_S_S_S_S_S_S_S_S_S_S_S_S_S_S_S_S_S_S_S_S_S_S_S_S_S_S_S_S_S_S_S_S_S_S_S_S_S_S_S_S_S_S_S_S_S_S_S_S_S_S_S_S_S_S_S_S_S_S_S_S_S_S_S_S_S_S_S_S_S_S_S_S_S_S_S_S_S_S_S_S_S_S_S_S_S_S_S_S_S_S_S_S_S_S_S_S_S_S_S_S_S_S_S_S_S_S_S_S_S_S_S_S_S_S_S_S_S_S_S_S_S_S_S_S_S_S_S_S_S_S_S_S_S_S_S_S_S_S_S_S_S_S_S_S_S_S_S_S_S_S_S_S_S_S_S_S_S_S_S_S_S_S_S_S_S_S_S_S_S_S_S_S_S_S_S_S_S_S_S_S_S_S_S_S_S_S_S_S_S_S_S_S_S_S_S_S_S_S_S_S_S_S_S_S_S_S_S_S_S_S_S_S_S_S_S_S_S_S_S_S_S_S_S_S_S_S_S_S_S_S_S_S_S_S_S_S_S_S_S_S_S_S_S_S_S_S_S_S_S_S_S_S_S_S_S_S_S_S_S_S_S_S_S_S_S_S_S_S_S_S_S_S_S_S_S_S_S_S_S_S_S_S_S_S_S_S_S_S_S_S_S_S_S_S_S_S_S_S_S_S_S_S_S_S_S_S_S_S_S_S_S_S_S_S_S_S_S_S_S_S_S_S_S_S_S_S_S_S_S_S_S_S_S_S_S_S_S_S_S_S_S_S_S_S_S_S_S_S_S_S_S_S_S_S_S_S_S_S_S_S_S_S_S_S_S_S_S_S_S_S_S_S_S_S_S_S_S_S_S_S_S_S_S_S_S_S_S_S_S_S_S_S_S_S_S_S_S_S_S_S_S_S_S_S_S_S_S_S_S_S_S_S_S_S_S_S_S_S_S_S_S_S_S_S_S_S_S_S_S_S_S_S_S_S_S_S_S_S_S_S_S_S_S_S_S_S_S_S_S_S_S_S_S_S_S_S_S_S_S_S_S_S_S_S_S_S_S_S_S_S_S_S_S_S_S_S_S_S_S_S_S_S_S_S_S_S_S_S_S_S_S_S_S_S_S_S_S_S_S_S_S_S_S_S_S_S_S_S_S_S_S_S_S_S_S_S_S_S_S_S_S_S_S_S_S_S_S_S_S_S_S_S_S_S_S_S_S_S_S_S_S_S_S_S_S_S_S_S_S_S_S_S_S_S_S_S_S_S_S_S_S_S_S_S_S_S_S_S_S_S_S_S_S_S_S_S__param_707];
	ld.param.u64 	%rd709, [_Z4racePiS_S_S_S_S_S_S_S_S_S_S_S_S_S_S_S_S_S_S_S_S_S_S_S_S_S_S_S_S_S_S_S_S_S_S_S_S_S_S_S_S_S_S_S_S_S_S_S_S_S_S_S_S_S_S_S_S_S_S_S_S_S_S_S_S_S_S_S_S_S_S_S_S_S_S_S_S_S_S_S_S_S_S_S_S_S_S_S_S_S_S_S_S_S_S_S_S_S_S_S_S_S_S_S_S_S_S_S_S_S_S_S_S_S_S_S_S_S_S_S_S_S_S_S_S_S_S_S_S_S_S_S_S_S_S_S_S_S_S_S_S_S_S_S_S_S_S_S_S_S_S_S_S_S_S_S_S_S_S_S_S_S_S_S_S_S_S_S_S_S_S_S_S_S_S_S_S_S_S_S_S_S_S_S_S_S_S_S_S_S_S_S_S_S_S_S_S_S_S_S_S_S_S_S_S_S_S_S_S_S_S_S_S_S_S_S_S_S_S_S_S_S_S_S_S_S_S_S_S_S_S_S_S_S_S_S_S_S_S_S_S_S_S_S_S_S_S_S_S_S_S_S_S_S_S_S_S_S_S_S_S_S_S_S_S_S_S_S_S_S_S_S_S_S_S_S_S_S_S_S_S_S_S_S_S_S_S_S_S_S_S_S_S_S_S_S_S_S_S_S_S_S_S_S_S_S_S_S_S_S_S_S_S_S_S_S_S_S_S_S_S_S_S_S_S_S_S_S_S_S_S_S_S_S_S_S_S_S_S_S_S_S_S_S_S_S_S_S_S_S_S_S_S_S_S_S_S_S_S_S_S_S_S_S_S_S_S_S_S_S_S_S_S_S_S_S_S_S_S_S_S_S_S_S_S_S_S_S_S_S_S_S_S_S_S_S_S_S_S_S_S_S_S_S_S_S_S_S_S_S_S_S_S_S_S_S_S_S_S_S_S_S_S_S_S_S_S_S_S_S_S_S_S_S_S_S_S_S_S_S_S_S_S_S_S_S_S_S_S_S_S_S_S_S_S_S_S_S_S_S_S_S_S_S_S_S_S_S_S_S_S_S_S_S_S_S_S_S_S_S_S_S_S_S_S_S_S_S_S_S_S_S_S_S_S_S_S_S_S_S_S_S_S_S_S_S_S_S_S_S_S_S_S_S_S_S_S_S_S_S_S_S_S_S_S_S_S_S_S_S_S_S_S_S_S_S_S_S_S_S_S_S_S_S_S_S_S_S_S_S_S_S_S_S_S_S_S_S_S_S_S_S_S_S_S_S_S_S_S_S_S_S_S_S_S_S_S_S_S_S_S_S_S_S_S_S_S_S_S_S_S_S_S_S_S_S_S_S_S_S_S_S_S_S_S_S_S_S_S_S_S_S_S_S_S_S_S_S_S_S_S_S_S_S_S_S_S_S_S_S_S_S_S_S_S_S_S_S_S_S_S_S_S_S_S_S_S_S_S_S_S_S_S_S_S_S_S_S_S_S_S_S_S_S_S_S_S_S_S_S_S_S_S_S_S_S_S_S_S_S_S_S_S_S_S_S_S_S_S_S_S_S_S_S_S_S_S_S_S_S_S_S_S_S_S_S_S_S_S_S_S_S_S_S_S_S_S_S_S_S_S_S_S_S_S_S_S_S_S_S_S_S_S_S_S_S_S_S_S_S_S_S_S_S_S_S_S_S_S_S_S_S_S_S_S_S_S_S_S_S_S_S_S_S_S_S_S_S_S_S_S_S_S_S_S_S_S_S_S_S_S_S_S_S_S_S_S_S_S_S_S_S_S_S_S_S_S_S_S_S_S_S_S_S_S_S_S_S_S_S_S_S_S_S_S_S_S_S_S_S_S_S_S_S_S_S_S_S_S_S_S_S_S_S_S_S_S_S_S_S_S_S_S_S_S_S_S_S_S_S_S_S_S_S_S_S_S_S_S_S_S_S_S_S_S_S_S_S_S_S_S_S_S_S_S_S_S_S_S_S_S_S_S_S_S_S_S_S_S_S_S_S_S_S_S_S_S_S_S_S_S_S_S_S_S_S_S_S_S_S_S_S_S_S_S_S_S_S_S_S_S_S_S_S_S_S_S_S_S_S_S_S_S_S_S_S_S_S_S_S_S_S_S_S_S_S_S_S_S_S_S_S_S_S_S_S_S_S_S_S_S_S_S_S_S_S_S_S_S_S_S_S_S_S_S_S_S_S_S_S_S_S_S_S_S_S_S_S_S_S_S_S_S_S_S_S_S_S_S_S_S_S_S_S_S_S_S_S_S_S_S_S_S_S_S_S_S_S_S_S_S_S_S__param_708];
	ld.param.u64 	%rd710, [_Z4racePiS_S_S_S_S_S_S_S_S_S_S_S_S_S_S_S_S_S_S_S_S_S_S_S_S_S_S_S_S_S_S_S_S_S_S_S_S_S_S_S_S_S_S_S_S_S_S_S_S_S_S_S_S_S_S_S_S_S_S_S_S_S_S_S_S_S_S_S_S_S_S_S_S_S_S_S_S_S_S_S_S_S_S_S_S_S_S_S_S_S_S_S_S_S_S_S_S_S_S_S_S_S_S_S_S_S_S_S_S_S_S_S_S_S_S_S_S_S_S_S_S_S_S_S_S_S_S_S_S_S_S_S_S_S_S_S_S_S_S_S_S_S_S_S_S_S_S_S_S_S_S_S_S_S_S_S_S_S_S_S_S_S_S_S_S_S_S_S_S_S_S_S_S_S_S_S_S_S_S_S_S_S_S_S_S_S_S_S_S_S_S_S_S_S_S_S_S_S_S_S_S_S_S_S_S_S_S_S_S_S_S_S_S_S_S_S_S_S_S_S_S_S_S_S_S_S_S_S_S_S_S_S_S_S_S_S_S_S_S_S_S_S_S_S_S_S_S_S_S_S_S_S_S_S_S_S_S_S_S_S_S_S_S_S_S_S_S_S_S_S_S_S_S_S_S_S_S_S_S_S_S_S_S_S_S_S_S_S_S_S_S_S_S_S_S_S_S_S_S_S_S_S_S_S_S_S_S_S_S_S_S_S_S_S_S_S_S_S_S_S_S_S_S_S_S_S_S_S_S_S_S_S_S_S_S_S_S_S_S_S_S_S_S_S_S_S_S_S_S_S_S_S_S_S_S_S_S_S_S_S_S_S_S_S_S_S_S_S_S_S_S_S_S_S_S_S_S_S_S_S_S_S_S_S_S_S_S_S_S_S_S_S_S_S_S_S_S_S_S_S_S_S_S_S_S_S_S_S_S_S_S_S_S_S_S_S_S_S_S_S_S_S_S_S_S_S_S_S_S_S_S_S_S_S_S_S_S_S_S_S_S_S_S_S_S_S_S_S_S_S_S_S_S_S_S_S_S_S_S_S_S_S_S_S_S_S_S_S_S_S_S_S_S_S_S_S_S_S_S_S_S_S_S_S_S_S_S_S_S_S_S_S_S_S_S_S_S_S_S_S_S_S_S_S_S_S_S_S_S_S_S_S_S_S_S_S_S_S_S_S_S_S_S_S_S_S_S_S_S_S_S_S_S_S_S_S_S_S_S_S_S_S_S_S_S_S_S_S_S_S_S_S_S_S_S_S_S_S_S_S_S_S_S_S_S_S_S_S_S_S_S_S_S_S_S_S_S_S_S_S_S_S_S_S_S_S_S_S_S_S_S_S_S_S_S_S_S_S_S_S_S_S_S_S_S_S_S_S_S_S_S_S_S_S_S_S_S_S_S_S_S_S_S_S_S_S_S_S_S_S_S_S_S_S_S_S_S_S_S_S_S_S_S_S_S_S_S_S_S_S_S_S_S_S_S_S_S_S_S_S_S_S_S_S_S_S_S_S_S_S_S_S_S_S_S_S_S_S_S_S_S_S_S_S_S_S_S_S_S_S_S_S_S_S_S_S_S_S_S_S_S_S_S_S_S_S_S_S_S_S_S_S_S_S_S_S_S_S_S_S_S_S_S_S_S_S_S_S_S_S_S_S_S_S_S_S_S_S_S_S_S_S_S_S_S_S_S_S_S_S_S_S_S_S_S_S_S_S_S_S_S_S_S_S_S_S_S_S_S_S_S_S_S_S_S_S_S_S_S_S_S_S_S_S_S_S_S_S_S_S_S_S_S_S_S_S_S_S_S_S_S_S_S_S_S_S_S_S_S_S_S_S_S_S_S_S_S_S_S_S_S_S_S_S_S_S_S_S_S_S_S_S_S_S_S_S_S_S_S_S_S_S_S_S_S_S_S_S_S_S_S_S_S_S_S_S_S_S_S_S_S_S_S_S_S_S_S_S_S_S_S_S_S_S_S_S_S_S_S_S_S_S_S_S_S_S_S_S_S_S_S_S_S_S_S_S_S_S_S_S_S_S_S_S_S_S_S_S_S_S_S_S_S_S_S_S_S_S_S_S_S_S_S_S_S_S_S_S_S_S_S_S_S_S_S_S_S_S_S_S_S_S_S_S_S_S_S_S_S_S_S_S_S_S_S_S_S_S_S_S_S_S_S_S_S_S_S_S_S_S_S_S_S_S_S_S_S_S_S_S_S_S_S_S_S_S_S_S_S_S_S_S_S_S_S_S_S_S_S_S_S_S_S_S_S_S_S_S_S_S_S_S_S_S_S_S_S_S_S_S_S_S_S__param_709];
	ld.param.u64 	%rd711, [_Z4racePiS_S_S_S_S_S_S_S_S_S_S_S_S_S_S_S_S_S_S_S_S_S_S_S_S_S_S_S_S_S_S_S_S_S_S_S_S_S_S_S_S_S_S_S_S_S_S_S_S_S_S_S_S_S_S_S_S_S_S_S_S_S_S_S_S_S_S_S_S_S_S_S_S_S_S_S_S_S_S_S_S_S_S_S_S_S_S_S_S_S_S_S_S_S_S_S_S_S_S_S_S_S_S_S_S_S_S_S_S_S_S_S_S_S_S_S_S_S_S_S_S_S_S_S_S_S_S_S_S_S_S_S_S_S_S_S_S_S_S_S_S_S_S_S_S_S_S_S_S_S_S_S_S_S_S_S_S_S_S_S_S_S_S_S_S_S_S_S_S_S_S_S_S_S_S_S_S_S_S_S_S_S_S_S_S_S_S_S_S_S_S_S_S_S_S_S_S_S_S_S_S_S_S_S_S_S_S_S_S_S_S_S_S_S_S_S_S_S_S_S_S_S_S_S_S_S_S_S_S_S_S_S_S_S_S_S_S_S_S_S_S_S_S_S_S_S_S_S_S_S_S_S_S_S_S_S_S_S_S_S_S_S_S_S_S_S_S_S_S_S_S_S_S_S_S_S_S_S_S_S_S_S_S_S_S_S_S_S_S_S_S_S_S_S_S_S_S_S_S_S_S_S_S_S_S_S_S_S_S_S_S_S_S_S_S_S_S_S_S_S_S_S_S_S_S_S_S_S_S_S_S_S_S_S_S_S_S_S_S_S_S_S_S_S_S_S_S_S_S_S_S_S_S_S_S_S_S_S_S_S_S_S_S_S_S_S_S_S_S_S_S_S_S_S_S_S_S_S_S_S_S_S_S_S_S_S_S_S_S_S_S_S_S_S_S_S_S_S_S_S_S_S_S_S_S_S_S_S_S_S_S_S_S_S_S_S_S_S_S_S_S_S_S_S_S_S_S_S_S_S_S_S_S_S_S_S_S_S_S_S_S_S_S_S_S_S_S_S_S_S_S_S_S_S_S_S_S_S_S_S_S_S_S_S_S_S_S_S_S_S_S_S_S_S_S_S_S_S_S_S_S_S_S_S_S_S_S_S_S_S_S_S_S_S_S_S_S_S_S_S_S_S_S_S_S_S_S_S_S_S_S_S_S_S_S_S_S_S_S_S_S_S_S_S_S_S_S_S_S_S_S_S_S_S_S_S_S_S_S_S_S_S_S_S_S_S_S_S_S_S_S_S_S_S_S_S_S_S_S_S_S_S_S_S_S_S_S_S_S_S_S_S_S_S_S_S_S_S_S_S_S_S_S_S_S_S_S_S_S_S_S_S_S_S_S_S_S_S_S_S_S_S_S_S_S_S_S_S_S_S_S_S_S_S_S_S_S_S_S_S_S_S_S_S_S_S_S_S_S_S_S_S_S_S_S_S_S_S_S_S_S_S_S_S_S_S_S_S_S_S_S_S_S_S_S_S_S_S_S_S_S_S_S_S_S_S_S_S_S_S_S_S_S_S_S_S_S_S_S_S_S_S_S_S_S_S_S_S_S_S_S_S_S_S_S_S_S_S_S_S_S_S_S_S_S_S_S_S_S_S_S_S_S_S_S_S_S_S_S_S_S_S_S_S_S_S_S_S_S_S_S_S_S_S_S_S_S_S_S_S_S_S_S_S_S_S_S_S_S_S_S_S_S_S_S_S_S_S_S_S_S_S_S_S_S_S_S_S_S_S_S_S_S_S_S_S_S_S_S_S_S_S_S_S_S_S_S_S_S_S_S_S_S_S_S_S_S_S_S_S_S_S_S_S_S_S_S_S_S_S_S_S_S_S_S_S_S_S_S_S_S_S_S_S_S_S_S_S_S_S_S_S_S_S_S_S_S_S_S_S_S_S_S_S_S_S_S_S_S_S_S_S_S_S_S_S_S_S_S_S_S_S_S_S_S_S_S_S_S_S_S_S_S_S_S_S_S_S_S_S_S_S_S_S_S_S_S_S_S_S_S_S_S_S_S_S_S_S_S_S_S_S_S_S_S_S_S_S_S_S_S_S_S_S_S_S_S_S_S_S_S_S_S_S_S_S_S_S_S_S_S_S_S_S_S_S_S_S_S_S_S_S_S_S_S_S_S_S_S_S_S_S_S_S_S_S_S_S_S_S_S_S_S_S_S_S_S_S_S_S_S_S_S_S_S_S_S_S_S_S_S_S_S_S_S_S_S_S_S_S_S_S_S_S_S_S_S_S_S_S_S_S_S_S_S_S_S_S_S_S_S_S_S_S_S_S_S_S_S_S_S_S_S__param_710];
	ld.param.u64 	%rd712, [_Z4racePiS_S_S_S_S_S_S_S_S_S_S_S_S_S_S_S_S_S_S_S_S_S_S_S_S_S_S_S_S_S_S_S_S_S_S_S_S_S_S_S_S_S_S_S_S_S_S_S_S_S_S_S_S_S_S_S_S_S_S_S_S_S_S_S_S_S_S_S_S_S_S_S_S_S_S_S_S_S_S_S_S_S_S_S_S_S_S_S_S_S_S_S_S_S_S_S_S_S_S_S_S_S_S_S_S_S_S_S_S_S_S_S_S_S_S_S_S_S_S_S_S_S_S_S_S_S_S_S_S_S_S_S_S_S_S_S_S_S_S_S_S_S_S_S_S_S_S_S_S_S_S_S_S_S_S_S_S_S_S_S_S_S_S_S_S_S_S_S_S_S_S_S_S_S_S_S_S_S_S_S_S_S_S_S_S_S_S_S_S_S_S_S_S_S_S_S_S_S_S_S_S_S_S_S_S_S_S_S_S_S_S_S_S_S_S_S_S_S_S_S_S_S_S_S_S_S_S_S_S_S_S_S_S_S_S_S_S_S_S_S_S_S_S_S_S_S_S_S_S_S_S_S_S_S_S_S_S_S_S_S_S_S_S_S_S_S_S_S_S_S_S_S_S_S_S_S_S_S_S_S_S_S_S_S_S_S_S_S_S_S_S_S_S_S_S_S_S_S_S_S_S_S_S_S_S_S_S_S_S_S_S_S_S_S_S_S_S_S_S_S_S_S_S_S_S_S_S_S_S_S_S_S_S_S_S_S_S_S_S_S_S_S_S_S_S_S_S_S_S_S_S_S_S_S_S_S_S_S_S_S_S_S_S_S_S_S_S_S_S_S_S_S_S_S_S_S_S_S_S_S_S_S_S_S_S_S_S_S_S_S_S_S_S_S_S_S_S_S_S_S_S_S_S_S_S_S_S_S_S_S_S_S_S_S_S_S_S_S_S_S_S_S_S_S_S_S_S_S_S_S_S_S_S_S_S_S_S_S_S_S_S_S_S_S_S_S_S_S_S_S_S_S_S_S_S_S_S_S_S_S_S_S_S_S_S_S_S_S_S_S_S_S_S_S_S_S_S_S_S_S_S_S_S_S_S_S_S_S_S_S_S_S_S_S_S_S_S_S_S_S_S_S_S_S_S_S_S_S_S_S_S_S_S_S_S_S_S_S_S_S_S_S_S_S_S_S_S_S_S_S_S_S_S_S_S_S_S_S_S_S_S_S_S_S_S_S_S_S_S_S_S_S_S_S_S_S_S_S_S_S_S_S_S_S_S_S_S_S_S_S_S_S_S_S_S_S_S_S_S_S_S_S_S_S_S_S_S_S_S_S_S_S_S_S_S_S_S_S_S_S_S_S_S_S_S_S_S_S_S_S_S_S_S_S_S_S_S_S_S_S_S_S_S_S_S_S_S_S_S_S_S_S_S_S_S_S_S_S_S_S_S_S_S_S_S_S_S_S_S_S_S_S_S_S_S_S_S_S_S_S_S_S_S_S_S_S_S_S_S_S_S_S_S_S_S_S_S_S_S_S_S_S_S_S_S_S_S_S_S_S_S_S_S_S_S_S_S_S_S_S_S_S_S_S_S_S_S_S_S_S_S_S_S_S_S_S_S_S_S_S_S_S_S_S_S_S_S_S_S_S_S_S_S_S_S_S_S_S_S_S_S_S_S_S_S_S_S_S_S_S_S_S_S_S_S_S_S_S_S_S_S_S_S_S_S_S_S_S_S_S_S_S_S_S_S_S_S_S_S_S_S_S_S_S_S_S_S_S_S_S_S_S_S_S_S_S_S_S_S_S_S_S_S_S_S_S_S_S_S_S_S_S_S_S_S_S_S_S_S_S_S_S_S_S_S_S_S_S_S_S_S_S_S_S_S_S_S_S_S_S_S_S_S_S_S_S_S_S_S_S_S_S_S_S_S_S_S_S_S_S_S_S_S_S_S_S_S_S_S_S_S_S_S_S_S_S_S_S_S_S_S_S_S_S_S_S_S_S_S_S_S_S_S_S_S_S_S_S_S_S_S_S_S_S_S_S_S_S_S_S_S_S_S_S_S_S_S_S_S_S_S_S_S_S_S_S_S_S_S_S_S_S_S_S_S_S_S_S_S_S_S_S_S_S_S_S_S_S_S_S_S_S_S_S_S_S_S_S_S_S_S_S_S_S_S_S_S_S_S_S_S_S_S_S_S_S_S_S_S_S_S_S_S_S_S_S_S_S_S_S_S_S_S_S_S_S_S_S_S_S_S_S_S_S_S_S_S_S_S_S_S_S_S_S_S_S_S_S_S_S_S_S_S__param_711];
	ld.param.u64 	%rd713, [_Z4racePiS_S_S_S_S_S_S_S_S_S_S_S_S_S_S_S_S_S_S_S_S_S_S_S_S_S_S_S_S_S_S_S_S_S_S_S_S_S_S_S_S_S_S_S_S_S_S_S_S_S_S_S_S_S_S_S_S_S_S_S_S_S_S_S_S_S_S_S_S_S_S_S_S_S_S_S_S_S_S_S_S_S_S_S_S_S_S_S_S_S_S_S_S_S_S_S_S_S_S_S_S_S_S_S_S_S_S_S_S_S_S_S_S_S_S_S_S_S_S_S_S_S_S_S_S_S_S_S_S_S_S_S_S_S_S_S_S_S_S_S_S_S_S_S_S_S_S_S_S_S_S_S_S_S_S_S_S_S_S_S_S_S_S_S_S_S_S_S_S_S_S_S_S_S_S_S_S_S_S_S_S_S_S_S_S_S_S_S_S_S_S_S_S_S_S_S_S_S_S_S_S_S_S_S_S_S_S_S_S_S_S_S_S_S_S_S_S_S_S_S_S_S_S_S_S_S_S_S_S_S_S_S_S_S_S_S_S_S_S_S_S_S_S_S_S_S_S_S_S_S_S_S_S_S_S_S_S_S_S_S_S_S_S_S_S_S_S_S_S_S_S_S_S_S_S_S_S_S_S_S_S_S_S_S_S_S_S_S_S_S_S_S_S_S_S_S_S_S_S_S_S_S_S_S_S_S_S_S_S_S_S_S_S_S_S_S_S_S_S_S_S_S_S_S_S_S_S_S_S_S_S_S_S_S_S_S_S_S_S_S_S_S_S_S_S_S_S_S_S_S_S_S_S_S_S_S_S_S_S_S_S_S_S_S_S_S_S_S_S_S_S_S_S_S_S_S_S_S_S_S_S_S_S_S_S_S_S_S_S_S_S_S_S_S_S_S_S_S_S_S_S_S_S_S_S_S_S_S_S_S_S_S_S_S_S_S_S_S_S_S_S_S_S_S_S_S_S_S_S_S_S_S_S_S_S_S_S_S_S_S_S_S_S_S_S_S_S_S_S_S_S_S_S_S_S_S_S_S_S_S_S_S_S_S_S_S_S_S_S_S_S_S_S_S_S_S_S_S_S_S_S_S_S_S_S_S_S_S_S_S_S_S_S_S_S_S_S_S_S_S_S_S_S_S_S_S_S_S_S_S_S_S_S_S_S_S_S_S_S_S_S_S_S_S_S_S_S_S_S_S_S_S_S_S_S_S_S_S_S_S_S_S_S_S_S_S_S_S_S_S_S_S_S_S_S_S_S_S_S_S_S_S_S_S_S_S_S_S_S_S_S_S_S_S_S_S_S_S_S_S_S_S_S_S_S_S_S_S_S_S_S_S_S_S_S_S_S_S_S_S_S_S_S_S_S_S_S_S_S_S_S_S_S_S_S_S_S_S_S_S_S_S_S_S_S_S_S_S_S_S_S_S_S_S_S_S_S_S_S_S_S_S_S_S_S_S_S_S_S_S_S_S_S_S_S_S_S_S_S_S_S_S_S_S_S_S_S_S_S_S_S_S_S_S_S_S_S_S_S_S_S_S_S_S_S_S_S_S_S_S_S_S_S_S_S_S_S_S_S_S_S_S_S_S_S_S_S_S_S_S_S_S_S_S_S_S_S_S_S_S_S_S_S_S_S_S_S_S_S_S_S_S_S_S_S_S_S_S_S_S_S_S_S_S_S_S_S_S_S_S_S_S_S_S_S_S_S_S_S_S_S_S_S_S_S_S_S_S_S_S_S_S_S_S_S_S_S_S_S_S_S_S_S_S_S_S_S_S_S_S_S_S_S_S_S_S_S_S_S_S_S_S_S_S_S_S_S_S_S_S_S_S_S_S_S_S_S_S_S_S_S_S_S_S_S_S_S_S_S_S_S_S_S_S_S_S_S_S_S_S_S_S_S_S_S_S_S_S_S_S_S_S_S_S_S_S_S_S_S_S_S_S_S_S_S_S_S_S_S_S_S_S_S_S_S_S_S_S_S_S_S_S_S_S_S_S_S_S_S_S_S_S_S_S_S_S_S_S_S_S_S_S_S_S_S_S_S_S_S_S_S_S_S_S_S_S_S_S_S_S_S_S_S_S_S_S_S_S_S_S_S_S_S_S_S_S_S_S_S_S_S_S_S_S_S_S_S_S_S_S_S_S_S_S_S_S_S_S_S_S_S_S_S_S_S_S_S_S_S_S_S_S_S_S_S_S_S_S_S_S_S_S_S_S_S_S_S_S_S_S_S_S_S_S_S_S_S_S_S_S_S_S_S_S_S_S_S_S_S_S_S_S_S_S_S_S_S_S_S_S_S_S_S__param_712];
	ld.param.u64 	%rd714, [_Z4racePiS_S_S_S_S_S_S_S_S_S_S_S_S_S_S_S_S_S_S_S_S_S_S_S_S_S_S_S_S_S_S_S_S_S_S_S_S_S_S_S_S_S_S_S_S_S_S_S_S_S_S_S_S_S_S_S_S_S_S_S_S_S_S_S_S_S_S_S_S_S_S_S_S_S_S_S_S_S_S_S_S_S_S_S_S_S_S_S_S_S_S_S_S_S_S_S_S_S_S_S_S_S_S_S_S_S_S_S_S_S_S_S_S_S_S_S_S_S_S_S_S_S_S_S_S_S_S_S_S_S_S_S_S_S_S_S_S_S_S_S_S_S_S_S_S_S_S_S_S_S_S_S_S_S_S_S_S_S_S_S_S_S_S_S_S_S_S_S_S_S_S_S_S_S_S_S_S_S_S_S_S_S_S_S_S_S_S_S_S_S_S_S_S_S_S_S_S_S_S_S_S_S_S_S_S_S_S_S_S_S_S_S_S_S_S_S_S_S_S_S_S_S_S_S_S_S_S_S_S_S_S_S_S_S_S_S_S_S_S_S_S_S_S_S_S_S_S_S_S_S_S_S_S_S_S_S_S_S_S_S_S_S_S_S_S_S_S_S_S_S_S_S_S_S_S_S_S_S_S_S_S_S_S_S_S_S_S_S_S_S_S_S_S_S_S_S_S_S_S_S_S_S_S_S_S_S_S_S_S_S_S_S_S_S_S_S_S_S_S_S_S_S_S_S_S_S_S_S_S_S_S_S_S_S_S_S_S_S_S_S_S_S_S_S_S_S_S_S_S_S_S_S_S_S_S_S_S_S_S_S_S_S_S_S_S_S_S_S_S_S_S_S_S_S_S_S_S_S_S_S_S_S_S_S_S_S_S_S_S_S_S_S_S_S_S_S_S_S_S_S_S_S_S_S_S_S_S_S_S_S_S_S_S_S_S_S_S_S_S_S_S_S_S_S_S_S_S_S_S_S_S_S_S_S_S_S_S_S_S_S_S_S_S_S_S_S_S_S_S_S_S_S_S_S_S_S_S_S_S_S_S_S_S_S_S_S_S_S_S_S_S_S_S_S_S_S_S_S_S_S_S_S_S_S_S_S_S_S_S_S_S_S_S_S_S_S_S_S_S_S_S_S_S_S_S_S_S_S_S_S_S_S_S_S_S_S_S_S_S_S_S_S_S_S_S_S_S_S_S_S_S_S_S_S_S_S_S_S_S_S_S_S_S_S_S_S_S_S_S_S_S_S_S_S_S_S_S_S_S_S_S_S_S_S_S_S_S_S_S_S_S_S_S_S_S_S_S_S_S_S_S_S_S_S_S_S_S_S_S_S_S_S_S_S_S_S_S_S_S_S_S_S_S_S_S_S_S_S_S_S_S_S_S_S_S_S_S_S_S_S_S_S_S_S_S_S_S_S_S_S_S_S_S_S_S_S_S_S_S_S_S_S_S_S_S_S_S_S_S_S_S_S_S_S_S_S_S_S_S_S_S_S_S_S_S_S_S_S_S_S_S_S_S_S_S_S_S_S_S_S_S_S_S_S_S_S_S_S_S_S_S_S_S_S_S_S_S_S_S_S_S_S_S_S_S_S_S_S_S_S_S_S_S_S_S_S_S_S_S_S_S_S_S_S_S_S_S_S_S_S_S_S_S_S_S_S_S_S_S_S_S_S_S_S_S_S_S_S_S_S_S_S_S_S_S_S_S_S_S_S_S_S_S_S_S_S_S_S_S_S_S_S_S_S_S_S_S_S_S_S_S_S_S_S_S_S_S_S_S_S_S_S_S_S_S_S_S_S_S_S_S_S_S_S_S_S_S_S_S_S_S_S_S_S_S_S_S_S_S_S_S_S_S_S_S_S_S_S_S_S_S_S_S_S_S_S_S_S_S_S_S_S_S_S_S_S_S_S_S_S_S_S_S_S_S_S_S_S_S_S_S_S_S_S_S_S_S_S_S_S_S_S_S_S_S_S_S_S_S_S_S_S_S_S_S_S_S_S_S_S_S_S_S_S_S_S_S_S_S_S_S_S_S_S_S_S_S_S_S_S_S_S_S_S_S_S_S_S_S_S_S_S_S_S_S_S_S_S_S_S_S_S_S_S_S_S_S_S_S_S_S_S_S_S_S_S_S_S_S_S_S_S_S_S_S_S_S_S_S_S_S_S_S_S_S_S_S_S_S_S_S_S_S_S_S_S_S_S_S_S_S_S_S_S_S_S_S_S_S_S_S_S_S_S_S_S_S_S_S_S_S_S_S_S_S_S_S_S_S_S_S_S_S_S_S_S_S_S_S_S_S_S_S__param_713];
	ld.param.u64 	%rd715, [_Z4racePiS_S_S_S_S_S_S_S_S_S_S_S_S_S_S_S_S_S_S_S_S_S_S_S_S_S_S_S_S_S_S_S_S_S_S_S_S_S_S_S_S_S_S_S_S_S_S_S_S_S_S_S_S_S_S_S_S_S_S_S_S_S_S_S_S_S_S_S_S_S_S_S_S_S_S_S_S_S_S_S_S_S_S_S_S_S_S_S_S_S_S_S_S_S_S_S_S_S_S_S_S_S_S_S_S_S_S_S_S_S_S_S_S_S_S_S_S_S_S_S_S_S_S_S_S_S_S_S_S_S_S_S_S_S_S_S_S_S_S_S_S_S_S_S_S_S_S_S_S_S_S_S_S_S_S_S_S_S_S_S_S_S_S_S_S_S_S_S_S_S_S_S_S_S_S_S_S_S_S_S_S_S_S_S_S_S_S_S_S_S_S_S_S_S_S_S_S_S_S_S_S_S_S_S_S_S_S_S_S_S_S_S_S_S_S_S_S_S_S_S_S_S_S_S_S_S_S_S_S_S_S_S_S_S_S_S_S_S_S_S_S_S_S_S_S_S_S_S_S_S_S_S_S_S_S_S_S_S_S_S_S_S_S_S_S_S_S_S_S_S_S_S_S_S_S_S_S_S_S_S_S_S_S_S_S_S_S_S_S_S_S_S_S_S_S_S_S_S_S_S_S_S_S_S_S_S_S_S_S_S_S_S_S_S_S_S_S_S_S_S_S_S_S_S_S_S_S_S_S_S_S_S_S_S_S_S_S_S_S_S_S_S_S_S_S_S_S_S_S_S_S_S_S_S_S_S_S_S_S_S_S_S_S_S_S_S_S_S_S_S_S_S_S_S_S_S_S_S_S_S_S_S_S_S_S_S_S_S_S_S_S_S_S_S_S_S_S_S_S_S_S_S_S_S_S_S_S_S_S_S_S_S_S_S_S_S_S_S_S_S_S_S_S_S_S_S_S_S_S_S_S_S_S_S_S_S_S_S_S_S_S_S_S_S_S_S_S_S_S_S_S_S_S_S_S_S_S_S_S_S_S_S_S_S_S_S_S_S_S_S_S_S_S_S_S_S_S_S_S_S_S_S_S_S_S_S_S_S_S_S_S_S_S_S_S_S_S_S_S_S_S_S_S_S_S_S_S_S_S_S_S_S_S_S_S_S_S_S_S_S_S_S_S_S_S_S_S_S_S_S_S_S_S_S_S_S_S_S_S_S_S_S_S_S_S_S_S_S_S_S_S_S_S_S_S_S_S_S_S_S_S_S_S_S_S_S_S_S_S_S_S_S_S_S_S_S_S_S_S_S_S_S_S_S_S_S_S_S_S_S_S_S_S_S_S_S_S_S_S_S_S_S_S_S_S_S_S_S_S_S_S_S_S_S_S_S_S_S_S_S_S_S_S_S_S_S_S_S_S_S_S_S_S_S_S_S_S_S_S_S_S_S_S_S_S_S_S_S_S_S_S_S_S_S_S_S_S_S_S_S_S_S_S_S_S_S_S_S_S_S_S_S_S_S_S_S_S_S_S_S_S_S_S_S_S_S_S_S_S_S_S_S_S_S_S_S_S_S_S_S_S_S_S_S_S_S_S_S_S_S_S_S_S_S_S_S_S_S_S_S_S_S_S_S_S_S_S_S_S_S_S_S_S_S_S_S_S_S_S_S_S_S_S_S_S_S_S_S_S_S_S_S_S_S_S_S_S_S_S_S_S_S_S_S_S_S_S_S_S_S_S_S_S_S_S_S_S_S_S_S_S_S_S_S_S_S_S_S_S_S_S_S_S_S_S_S_S_S_S_S_S_S_S_S_S_S_S_S_S_S_S_S_S_S_S_S_S_S_S_S_S_S_S_S_S_S_S_S_S_S_S_S_S_S_S_S_S_S_S_S_S_S_S_S_S_S_S_S_S_S_S_S_S_S_S_S_S_S_S_S_S_S_S_S_S_S_S_S_S_S_S_S_S_S_S_S_S_S_S_S_S_S_S_S_S_S_S_S_S_S_S_S_S_S_S_S_S_S_S_S_S_S_S_S_S_S_S_S_S_S_S_S_S_S_S_S_S_S_S_S_S_S_S_S_S_S_S_S_S_S_S_S_S_S_S_S_S_S_S_S_S_S_S_S_S_S_S_S_S_S_S_S_S_S_S_S_S_S_S_S_S_S_S_S_S_S_S_S_S_S_S_S_S_S_S_S_S_S_S_S_S_S_S_S_S_S_S_S_S_S_S_S_S_S_S_S_S_S_S_S_S_S_S_S_S_S_S_S_S_S_S_S_S_S_S_S_S_S_S_S_S_S_S__param_714];
	ld.param.u64 	%rd716, [_Z4racePiS_S_S_S_S_S_S_S_S_S_S_S_S_S_S_S_S_S_S_S_S_S_S_S_S_S_S_S_S_S_S_S_S_S_S_S_S_S_S_S_S_S_S_S_S_S_S_S_S_S_S_S_S_S_S_S_S_S_S_S_S_S_S_S_S_S_S_S_S_S_S_S_S_S_S_S_S_S_S_S_S_S_S_S_S_S_S_S_S_S_S_S_S_S_S_S_S_S_S_S_S_S_S_S_S_S_S_S_S_S_S_S_S_S_S_S_S_S_S_S_S_S_S_S_S_S_S_S_S_S_S_S_S_S_S_S_S_S_S_S_S_S_S_S_S_S_S_S_S_S_S_S_S_S_S_S_S_S_S_S_S_S_S_S_S_S_S_S_S_S_S_S_S_S_S_S_S_S_S_S_S_S_S_S_S_S_S_S_S_S_S_S_S_S_S_S_S_S_S_S_S_S_S_S_S_S_S_S_S_S_S_S_S_S_S_S_S_S_S_S_S_S_S_S_S_S_S_S_S_S_S_S_S_S_S_S_S_S_S_S_S_S_S_S_S_S_S_S_S_S_S_S_S_S_S_S_S_S_S_S_S_S_S_S_S_S_S_S_S_S_S_S_S_S_S_S_S_S_S_S_S_S_S_S_S_S_S_S_S_S_S_S_S_S_S_S_S_S_S_S_S_S_S_S_S_S_S_S_S_S_S_S_S_S_S_S_S_S_S_S_S_S_S_S_S_S_S_S_S_S_S_S_S_S_S_S_S_S_S_S_S_S_S_S_S_S_S_S_S_S_S_S_S_S_S_S_S_S_S_S_S_S_S_S_S_S_S_S_S_S_S_S_S_S_S_S_S_S_S_S_S_S_S_S_S_S_S_S_S_S_S_S_S_S_S_S_S_S_S_S_S_S_S_S_S_S_S_S_S_S_S_S_S_S_S_S_S_S_S_S_S_S_S_S_S_S_S_S_S_S_S_S_S_S_S_S_S_S_S_S_S_S_S_S_S_S_S_S_S_S_S_S_S_S_S_S_S_S_S_S_S_S_S_S_S_S_S_S_S_S_S_S_S_S_S_S_S_S_S_S_S_S_S_S_S_S_S_S_S_S_S_S_S_S_S_S_S_S_S_S_S_S_S_S_S_S_S_S_S_S_S_S_S_S_S_S_S_S_S_S_S_S_S_S_S_S_S_S_S_S_S_S_S_S_S_S_S_S_S_S_S_S_S_S_S_S_S_S_S_S_S_S_S_S_S_S_S_S_S_S_S_S_S_S_S_S_S_S_S_S_S_S_S_S_S_S_S_S_S_S_S_S_S_S_S_S_S_S_S_S_S_S_S_S_S_S_S_S_S_S_S_S_S_S_S_S_S_S_S_S_S_S_S_S_S_S_S_S_S_S_S_S_S_S_S_S_S_S_S_S_S_S_S_S_S_S_S_S_S_S_S_S_S_S_S_S_S_S_S_S_S_S_S_S_S_S_S_S_S_S_S_S_S_S_S_S_S_S_S_S_S_S_S_S_S_S_S_S_S_S_S_S_S_S_S_S_S_S_S_S_S_S_S_S_S_S_S_S_S_S_S_S_S_S_S_S_S_S_S_S_S_S_S_S_S_S_S_S_S_S_S_S_S_S_S_S_S_S_S_S_S_S_S_S_S_S_S_S_S_S_S_S_S_S_S_S_S_S_S_S_S_S_S_S_S_S_S_S_S_S_S_S_S_S_S_S_S_S_S_S_S_S_S_S_S_S_S_S_S_S_S_S_S_S_S_S_S_S_S_S_S_S_S_S_S_S_S_S_S_S_S_S_S_S_S_S_S_S_S_S_S_S_S_S_S_S_S_S_S_S_S_S_S_S_S_S_S_S_S_S_S_S_S_S_S_S_S_S_S_S_S_S_S_S_S_S_S_S_S_S_S_S_S_S_S_S_S_S_S_S_S_S_S_S_S_S_S_S_S_S_S_S_S_S_S_S_S_S_S_S_S_S_S_S_S_S_S_S_S_S_S_S_S_S_S_S_S_S_S_S_S_S_S_S_S_S_S_S_S_S_S_S_S_S_S_S_S_S_S_S_S_S_S_S_S_S_S_S_S_S_S_S_S_S_S_S_S_S_S_S_S_S_S_S_S_S_S_S_S_S_S_S_S_S_S_S_S_S_S_S_S_S_S_S_S_S_S_S_S_S_S_S_S_S_S_S_S_S_S_S_S_S_S_S_S_S_S_S_S_S_S_S_S_S_S_S_S_S_S_S_S_S_S_S_S_S_S_S_S_S_S_S_S_S_S_S_S_S_S_S_S_S_S__param_715];
	ld.param.u64 	%rd717, [_Z4racePiS_S_S_S_S_S_S_S_S_S_S_S_S_S_S_S_S_S_S_S_S_S_S_S_S_S_S_S_S_S_S_S_S_S_S_S_S_S_S_S_S_S_S_S_S_S_S_S_S_S_S_S_S_S_S_S_S_S_S_S_S_S_S_S_S_S_S_S_S_S_S_S_S_S_S_S_S_S_S_S_S_S_S_S_S_S_S_S_S_S_S_S_S_S_S_S_S_S_S_S_S_S_S_S_S_S_S_S_S_S_S_S_S_S_S_S_S_S_S_S_S_S_S_S_S_S_S_S_S_S_S_S_S_S_S_S_S_S_S_S_S_S_S_S_S_S_S_S_S_S_S_S_S_S_S_S_S_S_S_S_S_S_S_S_S_S_S_S_S_S_S_S_S_S_S_S_S_S_S_S_S_S_S_S_S_S_S_S_S_S_S_S_S_S_S_S_S_S_S_S_S_S_S_S_S_S_S_S_S_S_S_S_S_S_S_S_S_S_S_S_S_S_S_S_S_S_S_S_S_S_S_S_S_S_S_S_S_S_S_S_S_S_S_S_S_S_S_S_S_S_S_S_S_S_S_S_S_S_S_S_S_S_S_S_S_S_S_S_S_S_S_S_S_S_S_S_S_S_S_S_S_S_S_S_S_S_S_S_S_S_S_S_S_S_S_S_S_S_S_S_S_S_S_S_S_S_S_S_S_S_S_S_S_S_S_S_S_S_S_S_S_S_S_S_S_S_S_S_S_S_S_S_S_S_S_S_S_S_S_S_S_S_S_S_S_S_S_S_S_S_S_S_S_S_S_S_S_S_S_S_S_S_S_S_S_S_S_S_S_S_S_S_S_S_S_S_S_S_S_S_S_S_S_S_S_S_S_S_S_S_S_S_S_S_S_S_S_S_S_S_S_S_S_S_S_S_S_S_S_S_S_S_S_S_S_S_S_S_S_S_S_S_S_S_S_S_S_S_S_S_S_S_S_S_S_S_S_S_S_S_S_S_S_S_S_S_S_S_S_S_S_S_S_S_S_S_S_S_S_S_S_S_S_S_S_S_S_S_S_S_S_S_S_S_S_S_S_S_S_S_S_S_S_S_S_S_S_S_S_S_S_S_S_S_S_S_S_S_S_S_S_S_S_S_S_S_S_S_S_S_S_S_S_S_S_S_S_S_S_S_S_S_S_S_S_S_S_S_S_S_S_S_S_S_S_S_S_S_S_S_S_S_S_S_S_S_S_S_S_S_S_S_S_S_S_S_S_S_S_S_S_S_S_S_S_S_S_S_S_S_S_S_S_S_S_S_S_S_S_S_S_S_S_S_S_S_S_S_S_S_S_S_S_S_S_S_S_S_S_S_S_S_S_S_S_S_S_S_S_S_S_S_S_S_S_S_S_S_S_S_S_S_S_S_S_S_S_S_S_S_S_S_S_S_S_S_S_S_S_S_S_S_S_S_S_S_S_S_S_S_S_S_S_S_S_S_S_S_S_S_S_S_S_S_S_S_S_S_S_S_S_S_S_S_S_S_S_S_S_S_S_S_S_S_S_S_S_S_S_S_S_S_S_S_S_S_S_S_S_S_S_S_S_S_S_S_S_S_S_S_S_S_S_S_S_S_S_S_S_S_S_S_S_S_S_S_S_S_S_S_S_S_S_S_S_S_S_S_S_S_S_S_S_S_S_S_S_S_S_S_S_S_S_S_S_S_S_S_S_S_S_S_S_S_S_S_S_S_S_S_S_S_S_S_S_S_S_S_S_S_S_S_S_S_S_S_S_S_S_S_S_S_S_S_S_S_S_S_S_S_S_S_S_S_S_S_S_S_S_S_S_S_S_S_S_S_S_S_S_S_S_S_S_S_S_S_S_S_S_S_S_S_S_S_S_S_S_S_S_S_S_S_S_S_S_S_S_S_S_S_S_S_S_S_S_S_S_S_S_S_S_S_S_S_S_S_S_S_S_S_S_S_S_S_S_S_S_S_S_S_S_S_S_S_S_S_S_S_S_S_S_S_S_S_S_S_S_S_S_S_S_S_S_S_S_S_S_S_S_S_S_S_S_S_S_S_S_S_S_S_S_S_S_S_S_S_S_S_S_S_S_S_S_S_S_S_S_S_S_S_S_S_S_S_S_S_S_S_S_S_S_S_S_S_S_S_S_S_S_S_S_S_S_S_S_S_S_S_S_S_S_S_S_S_S_S_S_S_S_S_S_S_S_S_S_S_S_S_S_S_S_S_S_S_S_S_S_S_S_S_S_S_S_S_S_S_S_S_S_S_S_S_S_S_S_S_S_S_S_S_S_S_S__param_716];
	ld.param.u64 	%rd718, [_Z4racePiS_S_S_S_S_S_S_S_S_S_S_S_S_S_S_S_S_S_S_S_S_S_S_S_S_S_S_S_S_S_S_S_S_S_S_S_S_S_S_S_S_S_S_S_S_S_S_S_S_S_S_S_S_S_S_S_S_S_S_S_S_S_S_S_S_S_S_S_S_S_S_S_S_S_S_S_S_S_S_S_S_S_S_S_S_S_S_S_S_S_S_S_S_S_S_S_S_S_S_S_S_S_S_S_S_S_S_S_S_S_S_S_S_S_S_S_S_S_S_S_S_S_S_S_S_S_S_S_S_S_S_S_S_S_S_S_S_S_S_S_S_S_S_S_S_S_S_S_S_S_S_S_S_S_S_S_S_S_S_S_S_S_S_S_S_S_S_S_S_S_S_S_S_S_S_S_S_S_S_S_S_S_S_S_S_S_S_S_S_S_S_S_S_S_S_S_S_S_S_S_S_S_S_S_S_S_S_S_S_S_S_S_S_S_S_S_S_S_S_S_S_S_S_S_S_S_S_S_S_S_S_S_S_S_S_S_S_S_S_S_S_S_S_S_S_S_S_S_S_S_S_S_S_S_S_S_S_S_S_S_S_S_S_S_S_S_S_S_S_S_S_S_S_S_S_S_S_S_S_S_S_S_S_S_S_S_S_S_S_S_S_S_S_S_S_S_S_S_S_S_S_S_S_S_S_S_S_S_S_S_S_S_S_S_S_S_S_S_S_S_S_S_S_S_S_S_S_S_S_S_S_S_S_S_S_S_S_S_S_S_S_S_S_S_S_S_S_S_S_S_S_S_S_S_S_S_S_S_S_S_S_S_S_S_S_S_S_S_S_S_S_S_S_S_S_S_S_S_S_S_S_S_S_S_S_S_S_S_S_S_S_S_S_S_S_S_S_S_S_S_S_S_S_S_S_S_S_S_S_S_S_S_S_S_S_S_S_S_S_S_S_S_S_S_S_S_S_S_S_S_S_S_S_S_S_S_S_S_S_S_S_S_S_S_S_S_S_S_S_S_S_S_S_S_S_S_S_S_S_S_S_S_S_S_S_S_S_S_S_S_S_S_S_S_S_S_S_S_S_S_S_S_S_S_S_S_S_S_S_S_S_S_S_S_S_S_S_S_S_S_S_S_S_S_S_S_S_S_S_S_S_S_S_S_S_S_S_S_S_S_S_S_S_S_S_S_S_S_S_S_S_S_S_S_S_S_S_S_S_S_S_S_S_S_S_S_S_S_S_S_S_S_S_S_S_S_S_S_S_S_S_S_S_S_S_S_S_S_S_S_S_S_S_S_S_S_S_S_S_S_S_S_S_S_S_S_S_S_S_S_S_S_S_S_S_S_S_S_S_S_S_S_S_S_S_S_S_S_S_S_S_S_S_S_S_S_S_S_S_S_S_S_S_S_S_S_S_S_S_S_S_S_S_S_S_S_S_S_S_S_S_S_S_S_S_S_S_S_S_S_S_S_S_S_S_S_S_S_S_S_S_S_S_S_S_S_S_S_S_S_S_S_S_S_S_S_S_S_S_S_S_S_S_S_S_S_S_S_S_S_S_S_S_S_S_S_S_S_S_S_S_S_S_S_S_S_S_S_S_S_S_S_S_S_S_S_S_S_S_S_S_S_S_S_S_S_S_S_S_S_S_S_S_S_S_S_S_S_S_S_S_S_S_S_S_S_S_S_S_S_S_S_S_S_S_S_S_S_S_S_S_S_S_S_S_S_S_S_S_S_S_S_S_S_S_S_S_S_S_S_S_S_S_S_S_S_S_S_S_S_S_S_S_S_S_S_S_S_S_S_S_S_S_S_S_S_S_S_S_S_S_S_S_S_S_S_S_S_S_S_S_S_S_S_S_S_S_S_S_S_S_S_S_S_S_S_S_S_S_S_S_S_S_S_S_S_S_S_S_S_S_S_S_S_S_S_S_S_S_S_S_S_S_S_S_S_S_S_S_S_S_S_S_S_S_S_S_S_S_S_S_S_S_S_S_S_S_S_S_S_S_S_S_S_S_S_S_S_S_S_S_S_S_S_S_S_S_S_S_S_S_S_S_S_S_S_S_S_S_S_S_S_S_S_S_S_S_S_S_S_S_S_S_S_S_S_S_S_S_S_S_S_S_S_S_S_S_S_S_S_S_S_S_S_S_S_S_S_S_S_S_S_S_S_S_S_S_S_S_S_S_S_S_S_S_S_S_S_S_S_S_S_S_S_S_S_S_S_S_S_S_S_S_S_S_S_S_S_S_S_S_S_S_S_S_S_S_S_S_S_S_S_S_S_S_S_S_S_S_S_S_S_S__param_717];
	ld.param.u64 	%rd719, [_Z4racePiS_S_S_S_S_S_S_S_S_S_S_S_S_S_S_S_S_S_S_S_S_S_S_S_S_S_S_S_S_S_S_S_S_S_S_S_S_S_S_S_S_S_S_S_S_S_S_S_S_S_S_S_S_S_S_S_S_S_S_S_S_S_S_S_S_S_S_S_S_S_S_S_S_S_S_S_S_S_S_S_S_S_S_S_S_S_S_S_S_S_S_S_S_S_S_S_S_S_S_S_S_S_S_S_S_S_S_S_S_S_S_S_S_S_S_S_S_S_S_S_S_S_S_S_S_S_S_S_S_S_S_S_S_S_S_S_S_S_S_S_S_S_S_S_S_S_S_S_S_S_S_S_S_S_S_S_S_S_S_S_S_S_S_S_S_S_S_S_S_S_S_S_S_S_S_S_S_S_S_S_S_S_S_S_S_S_S_S_S_S_S_S_S_S_S_S_S_S_S_S_S_S_S_S_S_S_S_S_S_S_S_S_S_S_S_S_S_S_S_S_S_S_S_S_S_S_S_S_S_S_S_S_S_S_S_S_S_S_S_S_S_S_S_S_S_S_S_S_S_S_S_S_S_S_S_S_S_S_S_S_S_S_S_S_S_S_S_S_S_S_S_S_S_S_S_S_S_S_S_S_S_S_S_S_S_S_S_S_S_S_S_S_S_S_S_S_S_S_S_S_S_S_S_S_S_S_S_S_S_S_S_S_S_S_S_S_S_S_S_S_S_S_S_S_S_S_S_S_S_S_S_S_S_S_S_S_S_S_S_S_S_S_S_S_S_S_S_S_S_S_S_S_S_S_S_S_S_S_S_S_S_S_S_S_S_S_S_S_S_S_S_S_S_S_S_S_S_S_S_S_S_S_S_S_S_S_S_S_S_S_S_S_S_S_S_S_S_S_S_S_S_S_S_S_S_S_S_S_S_S_S_S_S_S_S_S_S_S_S_S_S_S_S_S_S_S_S_S_S_S_S_S_S_S_S_S_S_S_S_S_S_S_S_S_S_S_S_S_S_S_S_S_S_S_S_S_S_S_S_S_S_S_S_S_S_S_S_S_S_S_S_S_S_S_S_S_S_S_S_S_S_S_S_S_S_S_S_S_S_S_S_S_S_S_S_S_S_S_S_S_S_S_S_S_S_S_S_S_S_S_S_S_S_S_S_S_S_S_S_S_S_S_S_S_S_S_S_S_S_S_S_S_S_S_S_S_S_S_S_S_S_S_S_S_S_S_S_S_S_S_S_S_S_S_S_S_S_S_S_S_S_S_S_S_S_S_S_S_S_S_S_S_S_S_S_S_S_S_S_S_S_S_S_S_S_S_S_S_S_S_S_S_S_S_S_S_S_S_S_S_S_S_S_S_S_S_S_S_S_S_S_S_S_S_S_S_S_S_S_S_S_S_S_S_S_S_S_S_S_S_S_S_S_S_S_S_S_S_S_S_S_S_S_S_S_S_S_S_S_S_S_S_S_S_S_S_S_S_S_S_S_S_S_S_S_S_S_S_S_S_S_S_S_S_S_S_S_S_S_S_S_S_S_S_S_S_S_S_S_S_S_S_S_S_S_S_S_S_S_S_S_S_S_S_S_S_S_S_S_S_S_S_S_S_S_S_S_S_S_S_S_S_S_S_S_S_S_S_S_S_S_S_S_S_S_S_S_S_S_S_S_S_S_S_S_S_S_S_S_S_S_S_S_S_S_S_S_S_S_S_S_S_S_S_S_S_S_S_S_S_S_S_S_S_S_S_S_S_S_S_S_S_S_S_S_S_S_S_S_S_S_S_S_S_S_S_S_S_S_S_S_S_S_S_S_S_S_S_S_S_S_S_S_S_S_S_S_S_S_S_S_S_S_S_S_S_S_S_S_S_S_S_S_S_S_S_S_S_S_S_S_S_S_S_S_S_S_S_S_S_S_S_S_S_S_S_S_S_S_S_S_S_S_S_S_S_S_S_S_S_S_S_S_S_S_S_S_S_S_S_S_S_S_S_S_S_S_S_S_S_S_S_S_S_S_S_S_S_S_S_S_S_S_S_S_S_S_S_S_S_S_S_S_S_S_S_S_S_S_S_S_S_S_S_S_S_S_S_S_S_S_S_S_S_S_S_S_S_S_S_S_S_S_S_S_S_S_S_S_S_S_S_S_S_S_S_S_S_S_S_S_S_S_S_S_S_S_S_S_S_S_S_S_S_S_S_S_S_S_S_S_S_S_S_S_S_S_S_S_S_S_S_S_S_S_S_S_S_S_S_S_S_S_S_S_S_S_S_S_S_S_S_S_S_S_S_S_S_S_S_S_S_S__param_718];
	ld.param.u64 	%rd720, [_Z4racePiS_S_S_S_S_S_S_S_S_S_S_S_S_S_S_S_S_S_S_S_S_S_S_S_S_S_S_S_S_S_S_S_S_S_S_S_S_S_S_S_S_S_S_S_S_S_S_S_S_S_S_S_S_S_S_S_S_S_S_S_S_S_S_S_S_S_S_S_S_S_S_S_S_S_S_S_S_S_S_S_S_S_S_S_S_S_S_S_S_S_S_S_S_S_S_S_S_S_S_S_S_S_S_S_S_S_S_S_S_S_S_S_S_S_S_S_S_S_S_S_S_S_S_S_S_S_S_S_S_S_S_S_S_S_S_S_S_S_S_S_S_S_S_S_S_S_S_S_S_S_S_S_S_S_S_S_S_S_S_S_S_S_S_S_S_S_S_S_S_S_S_S_S_S_S_S_S_S_S_S_S_S_S_S_S_S_S_S_S_S_S_S_S_S_S_S_S_S_S_S_S_S_S_S_S_S_S_S_S_S_S_S_S_S_S_S_S_S_S_S_S_S_S_S_S_S_S_S_S_S_S_S_S_S_S_S_S_S_S_S_S_S_S_S_S_S_S_S_S_S_S_S_S_S_S_S_S_S_S_S_S_S_S_S_S_S_S_S_S_S_S_S_S_S_S_S_S_S_S_S_S_S_S_S_S_S_S_S_S_S_S_S_S_S_S_S_S_S_S_S_S_S_S_S_S_S_S_S_S_S_S_S_S_S_S_S_S_S_S_S_S_S_S_S_S_S_S_S_S_S_S_S_S_S_S_S_S_S_S_S_S_S_S_S_S_S_S_S_S_S_S_S_S_S_S_S_S_S_S_S_S_S_S_S_S_S_S_S_S_S_S_S_S_S_S_S_S_S_S_S_S_S_S_S_S_S_S_S_S_S_S_S_S_S_S_S_S_S_S_S_S_S_S_S_S_S_S_S_S_S_S_S_S_S_S_S_S_S_S_S_S_S_S_S_S_S_S_S_S_S_S_S_S_S_S_S_S_S_S_S_S_S_S_S_S_S_S_S_S_S_S_S_S_S_S_S_S_S_S_S_S_S_S_S_S_S_S_S_S_S_S_S_S_S_S_S_S_S_S_S_S_S_S_S_S_S_S_S_S_S_S_S_S_S_S_S_S_S_S_S_S_S_S_S_S_S_S_S_S_S_S_S_S_S_S_S_S_S_S_S_S_S_S_S_S_S_S_S_S_S_S_S_S_S_S_S_S_S_S_S_S_S_S_S_S_S_S_S_S_S_S_S_S_S_S_S_S_S_S_S_S_S_S_S_S_S_S_S_S_S_S_S_S_S_S_S_S_S_S_S_S_S_S_S_S_S_S_S_S_S_S_S_S_S_S_S_S_S_S_S_S_S_S_S_S_S_S_S_S_S_S_S_S_S_S_S_S_S_S_S_S_S_S_S_S_S_S_S_S_S_S_S_S_S_S_S_S_S_S_S_S_S_S_S_S_S_S_S_S_S_S_S_S_S_S_S_S_S_S_S_S_S_S_S_S_S_S_S_S_S_S_S_S_S_S_S_S_S_S_S_S_S_S_S_S_S_S_S_S_S_S_S_S_S_S_S_S_S_S_S_S_S_S_S_S_S_S_S_S_S_S_S_S_S_S_S_S_S_S_S_S_S_S_S_S_S_S_S_S_S_S_S_S_S_S_S_S_S_S_S_S_S_S_S_S_S_S_S_S_S_S_S_S_S_S_S_S_S_S_S_S_S_S_S_S_S_S_S_S_S_S_S_S_S_S_S_S_S_S_S_S_S_S_S_S_S_S_S_S_S_S_S_S_S_S_S_S_S_S_S_S_S_S_S_S_S_S_S_S_S_S_S_S_S_S_S_S_S_S_S_S_S_S_S_S_S_S_S_S_S_S_S_S_S_S_S_S_S_S_S_S_S_S_S_S_S_S_S_S_S_S_S_S_S_S_S_S_S_S_S_S_S_S_S_S_S_S_S_S_S_S_S_S_S_S_S_S_S_S_S_S_S_S_S_S_S_S_S_S_S_S_S_S_S_S_S_S_S_S_S_S_S_S_S_S_S_S_S_S_S_S_S_S_S_S_S_S_S_S_S_S_S_S_S_S_S_S_S_S_S_S_S_S_S_S_S_S_S_S_S_S_S_S_S_S_S_S_S_S_S_S_S_S_S_S_S_S_S_S_S_S_S_S_S_S_S_S_S_S_S_S_S_S_S_S_S_S_S_S_S_S_S_S_S_S_S_S_S_S_S_S_S_S_S_S_S_S_S_S_S_S_S_S_S_S_S_S_S_S_S_S_S_S_S_S_S_S_S_S_S_S_S_S__param_719];
	ld.param.u64 	%rd721, [_Z4racePiS_S_S_S_S_S_S_S_S_S_S_S_S_S_S_S_S_S_S_S_S_S_S_S_S_S_S_S_S_S_S_S_S_S_S_S_S_S_S_S_S_S_S_S_S_S_S_S_S_S_S_S_S_S_S_S_S_S_S_S_S_S_S_S_S_S_S_S_S_S_S_S_S_S_S_S_S_S_S_S_S_S_S_S_S_S_S_S_S_S_S_S_S_S_S_S_S_S_S_S_S_S_S_S_S_S_S_S_S_S_S_S_S_S_S_S_S_S_S_S_S_S_S_S_S_S_S_S_S_S_S_S_S_S_S_S_S_S_S_S_S_S_S_S_S_S_S_S_S_S_S_S_S_S_S_S_S_S_S_S_S_S_S_S_S_S_S_S_S_S_S_S_S_S_S_S_S_S_S_S_S_S_S_S_S_S_S_S_S_S_S_S_S_S_S_S_S_S_S_S_S_S_S_S_S_S_S_S_S_S_S_S_S_S_S_S_S_S_S_S_S_S_S_S_S_S_S_S_S_S_S_S_S_S_S_S_S_S_S_S_S_S_S_S_S_S_S_S_S_S_S_S_S_S_S_S_S_S_S_S_S_S_S_S_S_S_S_S_S_S_S_S_S_S_S_S_S_S_S_S_S_S_S_S_S_S_S_S_S_S_S_S_S_S_S_S_S_S_S_S_S_S_S_S_S_S_S_S_S_S_S_S_S_S_S_S_S_S_S_S_S_S_S_S_S_S_S_S_S_S_S_S_S_S_S_S_S_S_S_S_S_S_S_S_S_S_S_S_S_S_S_S_S_S_S_S_S_S_S_S_S_S_S_S_S_S_S_S_S_S_S_S_S_S_S_S_S_S_S_S_S_S_S_S_S_S_S_S_S_S_S_S_S_S_S_S_S_S_S_S_S_S_S_S_S_S_S_S_S_S_S_S_S_S_S_S_S_S_S_S_S_S_S_S_S_S_S_S_S_S_S_S_S_S_S_S_S_S_S_S_S_S_S_S_S_S_S_S_S_S_S_S_S_S_S_S_S_S_S_S_S_S_S_S_S_S_S_S_S_S_S_S_S_S_S_S_S_S_S_S_S_S_S_S_S_S_S_S_S_S_S_S_S_S_S_S_S_S_S_S_S_S_S_S_S_S_S_S_S_S_S_S_S_S_S_S_S_S_S_S_S_S_S_S_S_S_S_S_S_S_S_S_S_S_S_S_S_S_S_S_S_S_S_S_S_S_S_S_S_S_S_S_S_S_S_S_S_S_S_S_S_S_S_S_S_S_S_S_S_S_S_S_S_S_S_S_S_S_S_S_S_S_S_S_S_S_S_S_S_S_S_S_S_S_S_S_S_S_S_S_S_S_S_S_S_S_S_S_S_S_S_S_S_S_S_S_S_S_S_S_S_S_S_S_S_S_S_S_S_S_S_S_S_S_S_S_S_S_S_S_S_S_S_S_S_S_S_S_S_S_S_S_S_S_S_S_S_S_S_S_S_S_S_S_S_S_S_S_S_S_S_S_S_S_S_S_S_S_S_S_S_S_S_S_S_S_S_S_S_S_S_S_S_S_S_S_S_S_S_S_S_S_S_S_S_S_S_S_S_S_S_S_S_S_S_S_S_S_S_S_S_S_S_S_S_S_S_S_S_S_S_S_S_S_S_S_S_S_S_S_S_S_S_S_S_S_S_S_S_S_S_S_S_S_S_S_S_S_S_S_S_S_S_S_S_S_S_S_S_S_S_S_S_S_S_S_S_S_S_S_S_S_S_S_S_S_S_S_S_S_S_S_S_S_S_S_S_S_S_S_S_S_S_S_S_S_S_S_S_S_S_S_S_S_S_S_S_S_S_S_S_S_S_S_S_S_S_S_S_S_S_S_S_S_S_S_S_S_S_S_S_S_S_S_S_S_S_S_S_S_S_S_S_S_S_S_S_S_S_S_S_S_S_S_S_S_S_S_S_S_S_S_S_S_S_S_S_S_S_S_S_S_S_S_S_S_S_S_S_S_S_S_S_S_S_S_S_S_S_S_S_S_S_S_S_S_S_S_S_S_S_S_S_S_S_S_S_S_S_S_S_S_S_S_S_S_S_S_S_S_S_S_S_S_S_S_S_S_S_S_S_S_S_S_S_S_S_S_S_S_S_S_S_S_S_S_S_S_S_S_S_S_S_S_S_S_S_S_S_S_S_S_S_S_S_S_S_S_S_S_S_S_S_S_S_S_S_S_S_S_S_S_S_S_S_S_S_S_S_S_S_S_S_S_S_S_S_S_S_S_S_S_S_S_S_S_S_S_S_S_S_S_S__param_720];
	ld.param.u64 	%rd722, [_Z4racePiS_S_S_S_S_S_S_S_S_S_S_S_S_S_S_S_S_S_S_S_S_S_S_S_S_S_S_S_S_S_S_S_S_S_S_S_S_S_S_S_S_S_S_S_S_S_S_S_S_S_S_S_S_S_S_S_S_S_S_S_S_S_S_S_S_S_S_S_S_S_S_S_S_S_S_S_S_S_S_S_S_S_S_S_S_S_S_S_S_S_S_S_S_S_S_S_S_S_S_S_S_S_S_S_S_S_S_S_S_S_S_S_S_S_S_S_S_S_S_S_S_S_S_S_S_S_S_S_S_S_S_S_S_S_S_S_S_S_S_S_S_S_S_S_S_S_S_S_S_S_S_S_S_S_S_S_S_S_S_S_S_S_S_S_S_S_S_S_S_S_S_S_S_S_S_S_S_S_S_S_S_S_S_S_S_S_S_S_S_S_S_S_S_S_S_S_S_S_S_S_S_S_S_S_S_S_S_S_S_S_S_S_S_S_S_S_S_S_S_S_S_S_S_S_S_S_S_S_S_S_S_S_S_S_S_S_S_S_S_S_S_S_S_S_S_S_S_S_S_S_S_S_S_S_S_S_S_S_S_S_S_S_S_S_S_S_S_S_S_S_S_S_S_S_S_S_S_S_S_S_S_S_S_S_S_S_S_S_S_S_S_S_S_S_S_S_S_S_S_S_S_S_S_S_S_S_S_S_S_S_S_S_S_S_S_S_S_S_S_S_S_S_S_S_S_S_S_S_S_S_S_S_S_S_S_S_S_S_S_S_S_S_S_S_S_S_S_S_S_S_S_S_S_S_S_S_S_S_S_S_S_S_S_S_S_S_S_S_S_S_S_S_S_S_S_S_S_S_S_S_S_S_S_S_S_S_S_S_S_S_S_S_S_S_S_S_S_S_S_S_S_S_S_S_S_S_S_S_S_S_S_S_S_S_S_S_S_S_S_S_S_S_S_S_S_S_S_S_S_S_S_S_S_S_S_S_S_S_S_S_S_S_S_S_S_S_S_S_S_S_S_S_S_S_S_S_S_S_S_S_S_S_S_S_S_S_S_S_S_S_S_S_S_S_S_S_S_S_S_S_S_S_S_S_S_S_S_S_S_S_S_S_S_S_S_S_S_S_S_S_S_S_S_S_S_S_S_S_S_S_S_S_S_S_S_S_S_S_S_S_S_S_S_S_S_S_S_S_S_S_S_S_S_S_S_S_S_S_S_S_S_S_S_S_S_S_S_S_S_S_S_S_S_S_S_S_S_S_S_S_S_S_S_S_S_S_S_S_S_S_S_S_S_S_S_S_S_S_S_S_S_S_S_S_S_S_S_S_S_S_S_S_S_S_S_S_S_S_S_S_S_S_S_S_S_S_S_S_S_S_S_S_S_S_S_S_S_S_S_S_S_S_S_S_S_S_S_S_S_S_S_S_S_S_S_S_S_S_S_S_S_S_S_S_S_S_S_S_S_S_S_S_S_S_S_S_S_S_S_S_S_S_S_S_S_S_S_S_S_S_S_S_S_S_S_S_S_S_S_S_S_S_S_S_S_S_S_S_S_S_S_S_S_S_S_S_S_S_S_S_S_S_S_S_S_S_S_S_S_S_S_S_S_S_S_S_S_S_S_S_S_S_S_S_S_S_S_S_S_S_S_S_S_S_S_S_S_S_S_S_S_S_S_S_S_S_S_S_S_S_S_S_S_S_S_S_S_S_S_S_S_S_S_S_S_S_S_S_S_S_S_S_S_S_S_S_S_S_S_S_S_S_S_S_S_S_S_S_S_S_S_S_S_S_S_S_S_S_S_S_S_S_S_S_S_S_S_S_S_S_S_S_S_S_S_S_S_S_S_S_S_S_S_S_S_S_S_S_S_S_S_S_S_S_S_S_S_S_S_S_S_S_S_S_S_S_S_S_S_S_S_S_S_S_S_S_S_S_S_S_S_S_S_S_S_S_S_S_S_S_S_S_S_S_S_S_S_S_S_S_S_S_S_S_S_S_S_S_S_S_S_S_S_S_S_S_S_S_S_S_S_S_S_S_S_S_S_S_S_S_S_S_S_S_S_S_S_S_S_S_S_S_S_S_S_S_S_S_S_S_S_S_S_S_S_S_S_S_S_S_S_S_S_S_S_S_S_S_S_S_S_S_S_S_S_S_S_S_S_S_S_S_S_S_S_S_S_S_S_S_S_S_S_S_S_S_S_S_S_S_S_S_S_S_S_S_S_S_S_S_S_S_S_S_S_S_S_S_S_S_S_S_S_S_S_S_S_S_S_S_S_S_S_S_S_S_S_S_S_S_S_S_S__param_721];
	ld.param.u64 	%rd723, [_Z4racePiS_S_S_S_S_S_S_S_S_S_S_S_S_S_S_S_S_S_S_S_S_S_S_S_S_S_S_S_S_S_S_S_S_S_S_S_S_S_S_S_S_S_S_S_S_S_S_S_S_S_S_S_S_S_S_S_S_S_S_S_S_S_S_S_S_S_S_S_S_S_S_S_S_S_S_S_S_S_S_S_S_S_S_S_S_S_S_S_S_S_S_S_S_S_S_S_S_S_S_S_S_S_S_S_S_S_S_S_S_S_S_S_S_S_S_S_S_S_S_S_S_S_S_S_S_S_S_S_S_S_S_S_S_S_S_S_S_S_S_S_S_S_S_S_S_S_S_S_S_S_S_S_S_S_S_S_S_S_S_S_S_S_S_S_S_S_S_S_S_S_S_S_S_S_S_S_S_S_S_S_S_S_S_S_S_S_S_S_S_S_S_S_S_S_S_S_S_S_S_S_S_S_S_S_S_S_S_S_S_S_S_S_S_S_S_S_S_S_S_S_S_S_S_S_S_S_S_S_S_S_S_S_S_S_S_S_S_S_S_S_S_S_S_S_S_S_S_S_S_S_S_S_S_S_S_S_S_S_S_S_S_S_S_S_S_S_S_S_S_S_S_S_S_S_S_S_S_S_S_S_S_S_S_S_S_S_S_S_S_S_S_S_S_S_S_S_S_S_S_S_S_S_S_S_S_S_S_S_S_S_S_S_S_S_S_S_S_S_S_S_S_S_S_S_S_S_S_S_S_S_S_S_S_S_S_S_S_S_S_S_S_S_S_S_S_S_S_S_S_S_S_S_S_S_S_S_S_S_S_S_S_S_S_S_S_S_S_S_S_S_S_S_S_S_S_S_S_S_S_S_S_S_S_S_S_S_S_S_S_S_S_S_S_S_S_S_S_S_S_S_S_S_S_S_S_S_S_S_S_S_S_S_S_S_S_S_S_S_S_S_S_S_S_S_S_S_S_S_S_S_S_S_S_S_S_S_S_S_S_S_S_S_S_S_S_S_S_S_S_S_S_S_S_S_S_S_S_S_S_S_S_S_S_S_S_S_S_S_S_S_S_S_S_S_S_S_S_S_S_S_S_S_S_S_S_S_S_S_S_S_S_S_S_S_S_S_S_S_S_S_S_S_S_S_S_S_S_S_S_S_S_S_S_S_S_S_S_S_S_S_S_S_S_S_S_S_S_S_S_S_S_S_S_S_S_S_S_S_S_S_S_S_S_S_S_S_S_S_S_S_S_S_S_S_S_S_S_S_S_S_S_S_S_S_S_S_S_S_S_S_S_S_S_S_S_S_S_S_S_S_S_S_S_S_S_S_S_S_S_S_S_S_S_S_S_S_S_S_S_S_S_S_S_S_S_S_S_S_S_S_S_S_S_S_S_S_S_S_S_S_S_S_S_S_S_S_S_S_S_S_S_S_S_S_S_S_S_S_S_S_S_S_S_S_S_S_S_S_S_S_S_S_S_S_S_S_S_S_S_S_S_S_S_S_S_S_S_S_S_S_S_S_S_S_S_S_S_S_S_S_S_S_S_S_S_S_S_S_S_S_S_S_S_S_S_S_S_S_S_S_S_S_S_S_S_S_S_S_S_S_S_S_S_S_S_S_S_S_S_S_S_S_S_S_S_S_S_S_S_S_S_S_S_S_S_S_S_S_S_S_S_S_S_S_S_S_S_S_S_S_S_S_S_S_S_S_S_S_S_S_S_S_S_S_S_S_S_S_S_S_S_S_S_S_S_S_S_S_S_S_S_S_S_S_S_S_S_S_S_S_S_S_S_S_S_S_S_S_S_S_S_S_S_S_S_S_S_S_S_S_S_S_S_S_S_S_S_S_S_S_S_S_S_S_S_S_S_S_S_S_S_S_S_S_S_S_S_S_S_S_S_S_S_S_S_S_S_S_S_S_S_S_S_S_S_S_S_S_S_S_S_S_S_S_S_S_S_S_S_S_S_S_S_S_S_S_S_S_S_S_S_S_S_S_S_S_S_S_S_S_S_S_S_S_S_S_S_S_S_S_S_S_S_S_S_S_S_S_S_S_S_S_S_S_S_S_S_S_S_S_S_S_S_S_S_S_S_S_S_S_S_S_S_S_S_S_S_S_S_S_S_S_S_S_S_S_S_S_S_S_S_S_S_S_S_S_S_S_S_S_S_S_S_S_S_S_S_S_S_S_S_S_S_S_S_S_S_S_S_S_S_S_S_S_S_S_S_S_S_S_S_S_S_S_S_S_S_S_S_S_S_S_S_S_S_S_S_S_S_S_S_S_S_S_S_S_S_S_S_S_S_S_S__param_722];
	ld.param.u64 	%rd724, [_Z4racePiS_S_S_S_S_S_S_S_S_S_S_S_S_S_S_S_S_S_S_S_S_S_S_S_S_S_S_S_S_S_S_S_S_S_S_S_S_S_S_S_S_S_S_S_S_S_S_S_S_S_S_S_S_S_S_S_S_S_S_S_S_S_S_S_S_S_S_S_S_S_S_S_S_S_S_S_S_S_S_S_S_S_S_S_S_S_S_S_S_S_S_S_S_S_S_S_S_S_S_S_S_S_S_S_S_S_S_S_S_S_S_S_S_S_S_S_S_S_S_S_S_S_S_S_S_S_S_S_S_S_S_S_S_S_S_S_S_S_S_S_S_S_S_S_S_S_S_S_S_S_S_S_S_S_S_S_S_S_S_S_S_S_S_S_S_S_S_S_S_S_S_S_S_S_S_S_S_S_S_S_S_S_S_S_S_S_S_S_S_S_S_S_S_S_S_S_S_S_S_S_S_S_S_S_S_S_S_S_S_S_S_S_S_S_S_S_S_S_S_S_S_S_S_S_S_S_S_S_S_S_S_S_S_S_S_S_S_S_S_S_S_S_S_S_S_S_S_S_S_S_S_S_S_S_S_S_S_S_S_S_S_S_S_S_S_S_S_S_S_S_S_S_S_S_S_S_S_S_S_S_S_S_S_S_S_S_S_S_S_S_S_S_S_S_S_S_S_S_S_S_S_S_S_S_S_S_S_S_S_S_S_S_S_S_S_S_S_S_S_S_S_S_S_S_S_S_S_S_S_S_S_S_S_S_S_S_S_S_S_S_S_S_S_S_S_S_S_S_S_S_S_S_S_S_S_S_S_S_S_S_S_S_S_S_S_S_S_S_S_S_S_S_S_S_S_S_S_S_S_S_S_S_S_S_S_S_S_S_S_S_S_S_S_S_S_S_S_S_S_S_S_S_S_S_S_S_S_S_S_S_S_S_S_S_S_S_S_S_S_S_S_S_S_S_S_S_S_S_S_S_S_S_S_S_S_S_S_S_S_S_S_S_S_S_S_S_S_S_S_S_S_S_S_S_S_S_S_S_S_S_S_S_S_S_S_S_S_S_S_S_S_S_S_S_S_S_S_S_S_S_S_S_S_S_S_S_S_S_S_S_S_S_S_S_S_S_S_S_S_S_S_S_S_S_S_S_S_S_S_S_S_S_S_S_S_S_S_S_S_S_S_S_S_S_S_S_S_S_S_S_S_S_S_S_S_S_S_S_S_S_S_S_S_S_S_S_S_S_S_S_S_S_S_S_S_S_S_S_S_S_S_S_S_S_S_S_S_S_S_S_S_S_S_S_S_S_S_S_S_S_S_S_S_S_S_S_S_S_S_S_S_S_S_S_S_S_S_S_S_S_S_S_S_S_S_S_S_S_S_S_S_S_S_S_S_S_S_S_S_S_S_S_S_S_S_S_S_S_S_S_S_S_S_S_S_S_S_S_S_S_S_S_S_S_S_S_S_S_S_S_S_S_S_S_S_S_S_S_S_S_S_S_S_S_S_S_S_S_S_S_S_S_S_S_S_S_S_S_S_S_S_S_S_S_S_S_S_S_S_S_S_S_S_S_S_S_S_S_S_S_S_S_S_S_S_S_S_S_S_S_S_S_S_S_S_S_S_S_S_S_S_S_S_S_S_S_S_S_S_S_S_S_S_S_S_S_S_S_S_S_S_S_S_S_S_S_S_S_S_S_S_S_S_S_S_S_S_S_S_S_S_S_S_S_S_S_S_S_S_S_S_S_S_S_S_S_S_S_S_S_S_S_S_S_S_S_S_S_S_S_S_S_S_S_S_S_S_S_S_S_S_S_S_S_S_S_S_S_S_S_S_S_S_S_S_S_S_S_S_S_S_S_S_S_S_S_S_S_S_S_S_S_S_S_S_S_S_S_S_S_S_S_S_S_S_S_S_S_S_S_S_S_S_S_S_S_S_S_S_S_S_S_S_S_S_S_S_S_S_S_S_S_S_S_S_S_S_S_S_S_S_S_S_S_S_S_S_S_S_S_S_S_S_S_S_S_S_S_S_S_S_S_S_S_S_S_S_S_S_S_S_S_S_S_S_S_S_S_S_S_S_S_S_S_S_S_S_S_S_S_S_S_S_S_S_S_S_S_S_S_S_S_S_S_S_S_S_S_S_S_S_S_S_S_S_S_S_S_S_S_S_S_S_S_S_S_S_S_S_S_S_S_S_S_S_S_S_S_S_S_S_S_S_S_S_S_S_S_S_S_S_S_S_S_S_S_S_S_S_S_S_S_S_S_S_S_S_S_S_S_S_S_S_S_S_S_S_S_S_S_S_S_S__param_723];
	ld.param.u64 	%rd725, [_Z4racePiS_S_S_S_S_S_S_S_S_S_S_S_S_S_S_S_S_S_S_S_S_S_S_S_S_S_S_S_S_S_S_S_S_S_S_S_S_S_S_S_S_S_S_S_S_S_S_S_S_S_S_S_S_S_S_S_S_S_S_S_S_S_S_S_S_S_S_S_S_S_S_S_S_S_S_S_S_S_S_S_S_S_S_S_S_S_S_S_S_S_S_S_S_S_S_S_S_S_S_S_S_S_S_S_S_S_S_S_S_S_S_S_S_S_S_S_S_S_S_S_S_S_S_S_S_S_S_S_S_S_S_S_S_S_S_S_S_S_S_S_S_S_S_S_S_S_S_S_S_S_S_S_S_S_S_S_S_S_S_S_S_S_S_S_S_S_S_S_S_S_S_S_S_S_S_S_S_S_S_S_S_S_S_S_S_S_S_S_S_S_S_S_S_S_S_S_S_S_S_S_S_S_S_S_S_S_S_S_S_S_S_S_S_S_S_S_S_S_S_S_S_S_S_S_S_S_S_S_S_S_S_S_S_S_S_S_S_S_S_S_S_S_S_S_S_S_S_S_S_S_S_S_S_S_S_S_S_S_S_S_S_S_S_S_S_S_S_S_S_S_S_S_S_S_S_S_S_S_S_S_S_S_S_S_S_S_S_S_S_S_S_S_S_S_S_S_S_S_S_S_S_S_S_S_S_S_S_S_S_S_S_S_S_S_S_S_S_S_S_S_S_S_S_S_S_S_S_S_S_S_S_S_S_S_S_S_S_S_S_S_S_S_S_S_S_S_S_S_S_S_S_S_S_S_S_S_S_S_S_S_S_S_S_S_S_S_S_S_S_S_S_S_S_S_S_S_S_S_S_S_S_S_S_S_S_S_S_S_S_S_S_S_S_S_S_S_S_S_S_S_S_S_S_S_S_S_S_S_S_S_S_S_S_S_S_S_S_S_S_S_S_S_S_S_S_S_S_S_S_S_S_S_S_S_S_S_S_S_S_S_S_S_S_S_S_S_S_S_S_S_S_S_S_S_S_S_S_S_S_S_S_S_S_S_S_S_S_S_S_S_S_S_S_S_S_S_S_S_S_S_S_S_S_S_S_S_S_S_S_S_S_S_S_S_S_S_S_S_S_S_S_S_S_S_S_S_S_S_S_S_S_S_S_S_S_S_S_S_S_S_S_S_S_S_S_S_S_S_S_S_S_S_S_S_S_S_S_S_S_S_S_S_S_S_S_S_S_S_S_S_S_S_S_S_S_S_S_S_S_S_S_S_S_S_S_S_S_S_S_S_S_S_S_S_S_S_S_S_S_S_S_S_S_S_S_S_S_S_S_S_S_S_S_S_S_S_S_S_S_S_S_S_S_S_S_S_S_S_S_S_S_S_S_S_S_S_S_S_S_S_S_S_S_S_S_S_S_S_S_S_S_S_S_S_S_S_S_S_S_S_S_S_S_S_S_S_S_S_S_S_S_S_S_S_S_S_S_S_S_S_S_S_S_S_S_S_S_S_S_S_S_S_S_S_S_S_S_S_S_S_S_S_S_S_S_S_S_S_S_S_S_S_S_S_S_S_S_S_S_S_S_S_S_S_S_S_S_S_S_S_S_S_S_S_S_S_S_S_S_S_S_S_S_S_S_S_S_S_S_S_S_S_S_S_S_S_S_S_S_S_S_S_S_S_S_S_S_S_S_S_S_S_S_S_S_S_S_S_S_S_S_S_S_S_S_S_S_S_S_S_S_S_S_S_S_S_S_S_S_S_S_S_S_S_S_S_S_S_S_S_S_S_S_S_S_S_S_S_S_S_S_S_S_S_S_S_S_S_S_S_S_S_S_S_S_S_S_S_S_S_S_S_S_S_S_S_S_S_S_S_S_S_S_S_S_S_S_S_S_S_S_S_S_S_S_S_S_S_S_S_S_S_S_S_S_S_S_S_S_S_S_S_S_S_S_S_S_S_S_S_S_S_S_S_S_S_S_S_S_S_S_S_S_S_S_S_S_S_S_S_S_S_S_S_S_S_S_S_S_S_S_S_S_S_S_S_S_S_S_S_S_S_S_S_S_S_S_S_S_S_S_S_S_S_S_S_S_S_S_S_S_S_S_S_S_S_S_S_S_S_S_S_S_S_S_S_S_S_S_S_S_S_S_S_S_S_S_S_S_S_S_S_S_S_S_S_S_S_S_S_S_S_S_S_S_S_S_S_S_S_S_S_S_S_S_S_S_S_S_S_S_S_S_S_S_S_S_S_S_S_S_S_S_S_S_S_S_S_S_S_S_S_S_S_S_S_S_S_S_S_S_S_S__param_724];
	ld.param.u64 	%rd726, [_Z4racePiS_S_S_S_S_S_S_S_S_S_S_S_S_S_S_S_S_S_S_S_S_S_S_S_S_S_S_S_S_S_S_S_S_S_S_S_S_S_S_S_S_S_S_S_S_S_S_S_S_S_S_S_S_S_S_S_S_S_S_S_S_S_S_S_S_S_S_S_S_S_S_S_S_S_S_S_S_S_S_S_S_S_S_S_S_S_S_S_S_S_S_S_S_S_S_S_S_S_S_S_S_S_S_S_S_S_S_S_S_S_S_S_S_S_S_S_S_S_S_S_S_S_S_S_S_S_S_S_S_S_S_S_S_S_S_S_S_S_S_S_S_S_S_S_S_S_S_S_S_S_S_S_S_S_S_S_S_S_S_S_S_S_S_S_S_S_S_S_S_S_S_S_S_S_S_S_S_S_S_S_S_S_S_S_S_S_S_S_S_S_S_S_S_S_S_S_S_S_S_S_S_S_S_S_S_S_S_S_S_S_S_S_S_S_S_S_S_S_S_S_S_S_S_S_S_S_S_S_S_S_S_S_S_S_S_S_S_S_S_S_S_S_S_S_S_S_S_S_S_S_S_S_S_S_S_S_S_S_S_S_S_S_S_S_S_S_S_S_S_S_S_S_S_S_S_S_S_S_S_S_S_S_S_S_S_S_S_S_S_S_S_S_S_S_S_S_S_S_S_S_S_S_S_S_S_S_S_S_S_S_S_S_S_S_S_S_S_S_S_S_S_S_S_S_S_S_S_S_S_S_S_S_S_S_S_S_S_S_S_S_S_S_S_S_S_S_S_S_S_S_S_S_S_S_S_S_S_S_S_S_S_S_S_S_S_S_S_S_S_S_S_S_S_S_S_S_S_S_S_S_S_S_S_S_S_S_S_S_S_S_S_S_S_S_S_S_S_S_S_S_S_S_S_S_S_S_S_S_S_S_S_S_S_S_S_S_S_S_S_S_S_S_S_S_S_S_S_S_S_S_S_S_S_S_S_S_S_S_S_S_S_S_S_S_S_S_S_S_S_S_S_S_S_S_S_S_S_S_S_S_S_S_S_S_S_S_S_S_S_S_S_S_S_S_S_S_S_S_S_S_S_S_S_S_S_S_S_S_S_S_S_S_S_S_S_S_S_S_S_S_S_S_S_S_S_S_S_S_S_S_S_S_S_S_S_S_S_S_S_S_S_S_S_S_S_S_S_S_S_S_S_S_S_S_S_S_S_S_S_S_S_S_S_S_S_S_S_S_S_S_S_S_S_S_S_S_S_S_S_S_S_S_S_S_S_S_S_S_S_S_S_S_S_S_S_S_S_S_S_S_S_S_S_S_S_S_S_S_S_S_S_S_S_S_S_S_S_S_S_S_S_S_S_S_S_S_S_S_S_S_S_S_S_S_S_S_S_S_S_S_S_S_S_S_S_S_S_S_S_S_S_S_S_S_S_S_S_S_S_S_S_S_S_S_S_S_S_S_S_S_S_S_S_S_S_S_S_S_S_S_S_S_S_S_S_S_S_S_S_S_S_S_S_S_S_S_S_S_S_S_S_S_S_S_S_S_S_S_S_S_S_S_S_S_S_S_S_S_S_S_S_S_S_S_S_S_S_S_S_S_S_S_S_S_S_S_S_S_S_S_S_S_S_S_S_S_S_S_S_S_S_S_S_S_S_S_S_S_S_S_S_S_S_S_S_S_S_S_S_S_S_S_S_S_S_S_S_S_S_S_S_S_S_S_S_S_S_S_S_S_S_S_S_S_S_S_S_S_S_S_S_S_S_S_S_S_S_S_S_S_S_S_S_S_S_S_S_S_S_S_S_S_S_S_S_S_S_S_S_S_S_S_S_S_S_S_S_S_S_S_S_S_S_S_S_S_S_S_S_S_S_S_S_S_S_S_S_S_S_S_S_S_S_S_S_S_S_S_S_S_S_S_S_S_S_S_S_S_S_S_S_S_S_S_S_S_S_S_S_S_S_S_S_S_S_S_S_S_S_S_S_S_S_S_S_S_S_S_S_S_S_S_S_S_S_S_S_S_S_S_S_S_S_S_S_S_S_S_S_S_S_S_S_S_S_S_S_S_S_S_S_S_S_S_S_S_S_S_S_S_S_S_S_S_S_S_S_S_S_S_S_S_S_S_S_S_S_S_S_S_S_S_S_S_S_S_S_S_S_S_S_S_S_S_S_S_S_S_S_S_S_S_S_S_S_S_S_S_S_S_S_S_S_S_S_S_S_S_S_S_S_S_S_S_S_S_S_S_S_S_S_S_S_S_S_S_S_S_S_S_S_S_S_S_S_S_S_S_S_S_S_S_S__param_725];
	ld.param.u64 	%rd727, [_Z4racePiS_S_S_S_S_S_S_S_S_S_S_S_S_S_S_S_S_S_S_S_S_S_S_S_S_S_S_S_S_S_S_S_S_S_S_S_S_S_S_S_S_S_S_S_S_S_S_S_S_S_S_S_S_S_S_S_S_S_S_S_S_S_S_S_S_S_S_S_S_S_S_S_S_S_S_S_S_S_S_S_S_S_S_S_S_S_S_S_S_S_S_S_S_S_S_S_S_S_S_S_S_S_S_S_S_S_S_S_S_S_S_S_S_S_S_S_S_S_S_S_S_S_S_S_S_S_S_S_S_S_S_S_S_S_S_S_S_S_S_S_S_S_S_S_S_S_S_S_S_S_S_S_S_S_S_S_S_S_S_S_S_S_S_S_S_S_S_S_S_S_S_S_S_S_S_S_S_S_S_S_S_S_S_S_S_S_S_S_S_S_S_S_S_S_S_S_S_S_S_S_S_S_S_S_S_S_S_S_S_S_S_S_S_S_S_S_S_S_S_S_S_S_S_S_S_S_S_S_S_S_S_S_S_S_S_S_S_S_S_S_S_S_S_S_S_S_S_S_S_S_S_S_S_S_S_S_S_S_S_S_S_S_S_S_S_S_S_S_S_S_S_S_S_S_S_S_S_S_S_S_S_S_S_S_S_S_S_S_S_S_S_S_S_S_S_S_S_S_S_S_S_S_S_S_S_S_S_S_S_S_S_S_S_S_S_S_S_S_S_S_S_S_S_S_S_S_S_S_S_S_S_S_S_S_S_S_S_S_S_S_S_S_S_S_S_S_S_S_S_S_S_S_S_S_S_S_S_S_S_S_S_S_S_S_S_S_S_S_S_S_S_S_S_S_S_S_S_S_S_S_S_S_S_S_S_S_S_S_S_S_S_S_S_S_S_S_S_S_S_S_S_S_S_S_S_S_S_S_S_S_S_S_S_S_S_S_S_S_S_S_S_S_S_S_S_S_S_S_S_S_S_S_S_S_S_S_S_S_S_S_S_S_S_S_S_S_S_S_S_S_S_S_S_S_S_S_S_S_S_S_S_S_S_S_S_S_S_S_S_S_S_S_S_S_S_S_S_S_S_S_S_S_S_S_S_S_S_S_S_S_S_S_S_S_S_S_S_S_S_S_S_S_S_S_S_S_S_S_S_S_S_S_S_S_S_S_S_S_S_S_S_S_S_S_S_S_S_S_S_S_S_S_S_S_S_S_S_S_S_S_S_S_S_S_S_S_S_S_S_S_S_S_S_S_S_S_S_S_S_S_S_S_S_S_S_S_S_S_S_S_S_S_S_S_S_S_S_S_S_S_S_S_S_S_S_S_S_S_S_S_S_S_S_S_S_S_S_S_S_S_S_S_S_S_S_S_S_S_S_S_S_S_S_S_S_S_S_S_S_S_S_S_S_S_S_S_S_S_S_S_S_S_S_S_S_S_S_S_S_S_S_S_S_S_S_S_S_S_S_S_S_S_S_S_S_S_S_S_S_S_S_S_S_S_S_S_S_S_S_S_S_S_S_S_S_S_S_S_S_S_S_S_S_S_S_S_S_S_S_S_S_S_S_S_S_S_S_S_S_S_S_S_S_S_S_S_S_S_S_S_S_S_S_S_S_S_S_S_S_S_S_S_S_S_S_S_S_S_S_S_S_S_S_S_S_S_S_S_S_S_S_S_S_S_S_S_S_S_S_S_S_S_S_S_S_S_S_S_S_S_S_S_S_S_S_S_S_S_S_S_S_S_S_S_S_S_S_S_S_S_S_S_S_S_S_S_S_S_S_S_S_S_S_S_S_S_S_S_S_S_S_S_S_S_S_S_S_S_S_S_S_S_S_S_S_S_S_S_S_S_S_S_S_S_S_S_S_S_S_S_S_S_S_S_S_S_S_S_S_S_S_S_S_S_S_S_S_S_S_S_S_S_S_S_S_S_S_S_S_S_S_S_S_S_S_S_S_S_S_S_S_S_S_S_S_S_S_S_S_S_S_S_S_S_S_S_S_S_S_S_S_S_S_S_S_S_S_S_S_S_S_S_S_S_S_S_S_S_S_S_S_S_S_S_S_S_S_S_S_S_S_S_S_S_S_S_S_S_S_S_S_S_S_S_S_S_S_S_S_S_S_S_S_S_S_S_S_S_S_S_S_S_S_S_S_S_S_S_S_S_S_S_S_S_S_S_S_S_S_S_S_S_S_S_S_S_S_S_S_S_S_S_S_S_S_S_S_S_S_S_S_S_S_S_S_S_S_S_S_S_S_S_S_S_S_S_S_S_S_S_S_S_S_S_S_S_S_S_S_S_S_S_S__param_726];
	ld.param.u64 	%rd728, [_Z4racePiS_S_S_S_S_S_S_S_S_S_S_S_S_S_S_S_S_S_S_S_S_S_S_S_S_S_S_S_S_S_S_S_S_S_S_S_S_S_S_S_S_S_S_S_S_S_S_S_S_S_S_S_S_S_S_S_S_S_S_S_S_S_S_S_S_S_S_S_S_S_S_S_S_S_S_S_S_S_S_S_S_S_S_S_S_S_S_S_S_S_S_S_S_S_S_S_S_S_S_S_S_S_S_S_S_S_S_S_S_S_S_S_S_S_S_S_S_S_S_S_S_S_S_S_S_S_S_S_S_S_S_S_S_S_S_S_S_S_S_S_S_S_S_S_S_S_S_S_S_S_S_S_S_S_S_S_S_S_S_S_S_S_S_S_S_S_S_S_S_S_S_S_S_S_S_S_S_S_S_S_S_S_S_S_S_S_S_S_S_S_S_S_S_S_S_S_S_S_S_S_S_S_S_S_S_S_S_S_S_S_S_S_S_S_S_S_S_S_S_S_S_S_S_S_S_S_S_S_S_S_S_S_S_S_S_S_S_S_S_S_S_S_S_S_S_S_S_S_S_S_S_S_S_S_S_S_S_S_S_S_S_S_S_S_S_S_S_S_S_S_S_S_S_S_S_S_S_S_S_S_S_S_S_S_S_S_S_S_S_S_S_S_S_S_S_S_S_S_S_S_S_S_S_S_S_S_S_S_S_S_S_S_S_S_S_S_S_S_S_S_S_S_S_S_S_S_S_S_S_S_S_S_S_S_S_S_S_S_S_S_S_S_S_S_S_S_S_S_S_S_S_S_S_S_S_S_S_S_S_S_S_S_S_S_S_S_S_S_S_S_S_S_S_S_S_S_S_S_S_S_S_S_S_S_S_S_S_S_S_S_S_S_S_S_S_S_S_S_S_S_S_S_S_S_S_S_S_S_S_S_S_S_S_S_S_S_S_S_S_S_S_S_S_S_S_S_S_S_S_S_S_S_S_S_S_S_S_S_S_S_S_S_S_S_S_S_S_S_S_S_S_S_S_S_S_S_S_S_S_S_S_S_S_S_S_S_S_S_S_S_S_S_S_S_S_S_S_S_S_S_S_S_S_S_S_S_S_S_S_S_S_S_S_S_S_S_S_S_S_S_S_S_S_S_S_S_S_S_S_S_S_S_S_S_S_S_S_S_S_S_S_S_S_S_S_S_S_S_S_S_S_S_S_S_S_S_S_S_S_S_S_S_S_S_S_S_S_S_S_S_S_S_S_S_S_S_S_S_S_S_S_S_S_S_S_S_S_S_S_S_S_S_S_S_S_S_S_S_S_S_S_S_S_S_S_S_S_S_S_S_S_S_S_S_S_S_S_S_S_S_S_S_S_S_S_S_S_S_S_S_S_S_S_S_S_S_S_S_S_S_S_S_S_S_S_S_S_S_S_S_S_S_S_S_S_S_S_S_S_S_S_S_S_S_S_S_S_S_S_S_S_S_S_S_S_S_S_S_S_S_S_S_S_S_S_S_S_S_S_S_S_S_S_S_S_S_S_S_S_S_S_S_S_S_S_S_S_S_S_S_S_S_S_S_S_S_S_S_S_S_S_S_S_S_S_S_S_S_S_S_S_S_S_S_S_S_S_S_S_S_S_S_S_S_S_S_S_S_S_S_S_S_S_S_S_S_S_S_S_S_S_S_S_S_S_S_S_S_S_S_S_S_S_S_S_S_S_S_S_S_S_S_S_S_S_S_S_S_S_S_S_S_S_S_S_S_S_S_S_S_S_S_S_S_S_S_S_S_S_S_S_S_S_S_S_S_S_S_S_S_S_S_S_S_S_S_S_S_S_S_S_S_S_S_S_S_S_S_S_S_S_S_S_S_S_S_S_S_S_S_S_S_S_S_S_S_S_S_S_S_S_S_S_S_S_S_S_S_S_S_S_S_S_S_S_S_S_S_S_S_S_S_S_S_S_S_S_S_S_S_S_S_S_S_S_S_S_S_S_S_S_S_S_S_S_S_S_S_S_S_S_S_S_S_S_S_S_S_S_S_S_S_S_S_S_S_S_S_S_S_S_S_S_S_S_S_S_S_S_S_S_S_S_S_S_S_S_S_S_S_S_S_S_S_S_S_S_S_S_S_S_S_S_S_S_S_S_S_S_S_S_S_S_S_S_S_S_S_S_S_S_S_S_S_S_S_S_S_S_S_S_S_S_S_S_S_S_S_S_S_S_S_S_S_S_S_S_S_S_S_S_S_S_S_S_S_S_S_S_S_S_S_S_S_S_S_S_S_S_S_S_S_S_S_S_S_S_S_S_S_S_S_S__param_727];
	ld.param.u64 	%rd729, [_Z4racePiS_S_S_S_S_S_S_S_S_S_S_S_S_S_S_S_S_S_S_S_S_S_S_S_S_S_S_S_S_S_S_S_S_S_S_S_S_S_S_S_S_S_S_S_S_S_S_S_S_S_S_S_S_S_S_S_S_S_S_S_S_S_S_S_S_S_S_S_S_S_S_S_S_S_S_S_S_S_S_S_S_S_S_S_S_S_S_S_S_S_S_S_S_S_S_S_S_S_S_S_S_S_S_S_S_S_S_S_S_S_S_S_S_S_S_S_S_S_S_S_S_S_S_S_S_S_S_S_S_S_S_S_S_S_S_S_S_S_S_S_S_S_S_S_S_S_S_S_S_S_S_S_S_S_S_S_S_S_S_S_S_S_S_S_S_S_S_S_S_S_S_S_S_S_S_S_S_S_S_S_S_S_S_S_S_S_S_S_S_S_S_S_S_S_S_S_S_S_S_S_S_S_S_S_S_S_S_S_S_S_S_S_S_S_S_S_S_S_S_S_S_S_S_S_S_S_S_S_S_S_S_S_S_S_S_S_S_S_S_S_S_S_S_S_S_S_S_S_S_S_S_S_S_S_S_S_S_S_S_S_S_S_S_S_S_S_S_S_S_S_S_S_S_S_S_S_S_S_S_S_S_S_S_S_S_S_S_S_S_S_S_S_S_S_S_S_S_S_S_S_S_S_S_S_S_S_S_S_S_S_S_S_S_S_S_S_S_S_S_S_S_S_S_S_S_S_S_S_S_S_S_S_S_S_S_S_S_S_S_S_S_S_S_S_S_S_S_S_S_S_S_S_S_S_S_S_S_S_S_S_S_S_S_S_S_S_S_S_S_S_S_S_S_S_S_S_S_S_S_S_S_S_S_S_S_S_S_S_S_S_S_S_S_S_S_S_S_S_S_S_S_S_S_S_S_S_S_S_S_S_S_S_S_S_S_S_S_S_S_S_S_S_S_S_S_S_S_S_S_S_S_S_S_S_S_S_S_S_S_S_S_S_S_S_S_S_S_S_S_S_S_S_S_S_S_S_S_S_S_S_S_S_S_S_S_S_S_S_S_S_S_S_S_S_S_S_S_S_S_S_S_S_S_S_S_S_S_S_S_S_S_S_S_S_S_S_S_S_S_S_S_S_S_S_S_S_S_S_S_S_S_S_S_S_S_S_S_S_S_S_S_S_S_S_S_S_S_S_S_S_S_S_S_S_S_S_S_S_S_S_S_S_S_S_S_S_S_S_S_S_S_S_S_S_S_S_S_S_S_S_S_S_S_S_S_S_S_S_S_S_S_S_S_S_S_S_S_S_S_S_S_S_S_S_S_S_S_S_S_S_S_S_S_S_S_S_S_S_S_S_S_S_S_S_S_S_S_S_S_S_S_S_S_S_S_S_S_S_S_S_S_S_S_S_S_S_S_S_S_S_S_S_S_S_S_S_S_S_S_S_S_S_S_S_S_S_S_S_S_S_S_S_S_S_S_S_S_S_S_S_S_S_S_S_S_S_S_S_S_S_S_S_S_S_S_S_S_S_S_S_S_S_S_S_S_S_S_S_S_S_S_S_S_S_S_S_S_S_S_S_S_S_S_S_S_S_S_S_S_S_S_S_S_S_S_S_S_S_S_S_S_S_S_S_S_S_S_S_S_S_S_S_S_S_S_S_S_S_S_S_S_S_S_S_S_S_S_S_S_S_S_S_S_S_S_S_S_S_S_S_S_S_S_S_S_S_S_S_S_S_S_S_S_S_S_S_S_S_S_S_S_S_S_S_S_S_S_S_S_S_S_S_S_S_S_S_S_S_S_S_S_S_S_S_S_S_S_S_S_S_S_S_S_S_S_S_S_S_S_S_S_S_S_S_S_S_S_S_S_S_S_S_S_S_S_S_S_S_S_S_S_S_S_S_S_S_S_S_S_S_S_S_S_S_S_S_S_S_S_S_S_S_S_S_S_S_S_S_S_S_S_S_S_S_S_S_S_S_S_S_S_S_S_S_S_S_S_S_S_S_S_S_S_S_S_S_S_S_S_S_S_S_S_S_S_S_S_S_S_S_S_S_S_S_S_S_S_S_S_S_S_S_S_S_S_S_S_S_S_S_S_S_S_S_S_S_S_S_S_S_S_S_S_S_S_S_S_S_S_S_S_S_S_S_S_S_S_S_S_S_S_S_S_S_S_S_S_S_S_S_S_S_S_S_S_S_S_S_S_S_S_S_S_S_S_S_S_S_S_S_S_S_S_S_S_S_S_S_S_S_S_S_S_S_S_S_S_S_S_S_S_S_S_S_S_S_S_S_S_S_S_S_S__param_728];
	ld.param.u64 	%rd730, [_Z4racePiS_S_S_S_S_S_S_S_S_S_S_S_S_S_S_S_S_S_S_S_S_S_S_S_S_S_S_S_S_S_S_S_S_S_S_S_S_S_S_S_S_S_S_S_S_S_S_S_S_S_S_S_S_S_S_S_S_S_S_S_S_S_S_S_S_S_S_S_S_S_S_S_S_S_S_S_S_S_S_S_S_S_S_S_S_S_S_S_S_S_S_S_S_S_S_S_S_S_S_S_S_S_S_S_S_S_S_S_S_S_S_S_S_S_S_S_S_S_S_S_S_S_S_S_S_S_S_S_S_S_S_S_S_S_S_S_S_S_S_S_S_S_S_S_S_S_S_S_S_S_S_S_S_S_S_S_S_S_S_S_S_S_S_S_S_S_S_S_S_S_S_S_S_S_S_S_S_S_S_S_S_S_S_S_S_S_S_S_S_S_S_S_S_S_S_S_S_S_S_S_S_S_S_S_S_S_S_S_S_S_S_S_S_S_S_S_S_S_S_S_S_S_S_S_S_S_S_S_S_S_S_S_S_S_S_S_S_S_S_S_S_S_S_S_S_S_S_S_S_S_S_S_S_S_S_S_S_S_S_S_S_S_S_S_S_S_S_S_S_S_S_S_S_S_S_S_S_S_S_S_S_S_S_S_S_S_S_S_S_S_S_S_S_S_S_S_S_S_S_S_S_S_S_S_S_S_S_S_S_S_S_S_S_S_S_S_S_S_S_S_S_S_S_S_S_S_S_S_S_S_S_S_S_S_S_S_S_S_S_S_S_S_S_S_S_S_S_S_S_S_S_S_S_S_S_S_S_S_S_S_S_S_S_S_S_S_S_S_S_S_S_S_S_S_S_S_S_S_S_S_S_S_S_S_S_S_S_S_S_S_S_S_S_S_S_S_S_S_S_S_S_S_S_S_S_S_S_S_S_S_S_S_S_S_S_S_S_S_S_S_S_S_S_S_S_S_S_S_S_S_S_S_S_S_S_S_S_S_S_S_S_S_S_S_S_S_S_S_S_S_S_S_S_S_S_S_S_S_S_S_S_S_S_S_S_S_S_S_S_S_S_S_S_S_S_S_S_S_S_S_S_S_S_S_S_S_S_S_S_S_S_S_S_S_S_S_S_S_S_S_S_S_S_S_S_S_S_S_S_S_S_S_S_S_S_S_S_S_S_S_S_S_S_S_S_S_S_S_S_S_S_S_S_S_S_S_S_S_S_S_S_S_S_S_S_S_S_S_S_S_S_S_S_S_S_S_S_S_S_S_S_S_S_S_S_S_S_S_S_S_S_S_S_S_S_S_S_S_S_S_S_S_S_S_S_S_S_S_S_S_S_S_S_S_S_S_S_S_S_S_S_S_S_S_S_S_S_S_S_S_S_S_S_S_S_S_S_S_S_S_S_S_S_S_S_S_S_S_S_S_S_S_S_S_S_S_S_S_S_S_S_S_S_S_S_S_S_S_S_S_S_S_S_S_S_S_S_S_S_S_S_S_S_S_S_S_S_S_S_S_S_S_S_S_S_S_S_S_S_S_S_S_S_S_S_S_S_S_S_S_S_S_S_S_S_S_S_S_S_S_S_S_S_S_S_S_S_S_S_S_S_S_S_S_S_S_S_S_S_S_S_S_S_S_S_S_S_S_S_S_S_S_S_S_S_S_S_S_S_S_S_S_S_S_S_S_S_S_S_S_S_S_S_S_S_S_S_S_S_S_S_S_S_S_S_S_S_S_S_S_S_S_S_S_S_S_S_S_S_S_S_S_S_S_S_S_S_S_S_S_S_S_S_S_S_S_S_S_S_S_S_S_S_S_S_S_S_S_S_S_S_S_S_S_S_S_S_S_S_S_S_S_S_S_S_S_S_S_S_S_S_S_S_S_S_S_S_S_S_S_S_S_S_S_S_S_S_S_S_S_S_S_S_S_S_S_S_S_S_S_S_S_S_S_S_S_S_S_S_S_S_S_S_S_S_S_S_S_S_S_S_S_S_S_S_S_S_S_S_S_S_S_S_S_S_S_S_S_S_S_S_S_S_S_S_S_S_S_S_S_S_S_S_S_S_S_S_S_S_S_S_S_S_S_S_S_S_S_S_S_S_S_S_S_S_S_S_S_S_S_S_S_S_S_S_S_S_S_S_S_S_S_S_S_S_S_S_S_S_S_S_S_S_S_S_S_S_S_S_S_S_S_S_S_S_S_S_S_S_S_S_S_S_S_S_S_S_S_S_S_S_S_S_S_S_S_S_S_S_S_S_S_S_S_S_S_S_S_S_S_S_S_S_S_S_S_S_S_S_S_S_S_S__param_729];
	ld.param.u64 	%rd731, [_Z4racePiS_S_S_S_S_S_S_S_S_S_S_S_S_S_S_S_S_S_S_S_S_S_S_S_S_S_S_S_S_S_S_S_S_S_S_S_S_S_S_S_S_S_S_S_S_S_S_S_S_S_S_S_S_S_S_S_S_S_S_S_S_S_S_S_S_S_S_S_S_S_S_S_S_S_S_S_S_S_S_S_S_S_S_S_S_S_S_S_S_S_S_S_S_S_S_S_S_S_S_S_S_S_S_S_S_S_S_S_S_S_S_S_S_S_S_S_S_S_S_S_S_S_S_S_S_S_S_S_S_S_S_S_S_S_S_S_S_S_S_S_S_S_S_S_S_S_S_S_S_S_S_S_S_S_S_S_S_S_S_S_S_S_S_S_S_S_S_S_S_S_S_S_S_S_S_S_S_S_S_S_S_S_S_S_S_S_S_S_S_S_S_S_S_S_S_S_S_S_S_S_S_S_S_S_S_S_S_S_S_S_S_S_S_S_S_S_S_S_S_S_S_S_S_S_S_S_S_S_S_S_S_S_S_S_S_S_S_S_S_S_S_S_S_S_S_S_S_S_S_S_S_S_S_S_S_S_S_S_S_S_S_S_S_S_S_S_S_S_S_S_S_S_S_S_S_S_S_S_S_S_S_S_S_S_S_S_S_S_S_S_S_S_S_S_S_S_S_S_S_S_S_S_S_S_S_S_S_S_S_S_S_S_S_S_S_S_S_S_S_S_S_S_S_S_S_S_S_S_S_S_S_S_S_S_S_S_S_S_S_S_S_S_S_S_S_S_S_S_S_S_S_S_S_S_S_S_S_S_S_S_S_S_S_S_S_S_S_S_S_S_S_S_S_S_S_S_S_S_S_S_S_S_S_S_S_S_S_S_S_S_S_S_S_S_S_S_S_S_S_S_S_S_S_S_S_S_S_S_S_S_S_S_S_S_S_S_S_S_S_S_S_S_S_S_S_S_S_S_S_S_S_S_S_S_S_S_S_S_S_S_S_S_S_S_S_S_S_S_S_S_S_S_S_S_S_S_S_S_S_S_S_S_S_S_S_S_S_S_S_S_S_S_S_S_S_S_S_S_S_S_S_S_S_S_S_S_S_S_S_S_S_S_S_S_S_S_S_S_S_S_S_S_S_S_S_S_S_S_S_S_S_S_S_S_S_S_S_S_S_S_S_S_S_S_S_S_S_S_S_S_S_S_S_S_S_S_S_S_S_S_S_S_S_S_S_S_S_S_S_S_S_S_S_S_S_S_S_S_S_S_S_S_S_S_S_S_S_S_S_S_S_S_S_S_S_S_S_S_S_S_S_S_S_S_S_S_S_S_S_S_S_S_S_S_S_S_S_S_S_S_S_S_S_S_S_S_S_S_S_S_S_S_S_S_S_S_S_S_S_S_S_S_S_S_S_S_S_S_S_S_S_S_S_S_S_S_S_S_S_S_S_S_S_S_S_S_S_S_S_S_S_S_S_S_S_S_S_S_S_S_S_S_S_S_S_S_S_S_S_S_S_S_S_S_S_S_S_S_S_S_S_S_S_S_S_S_S_S_S_S_S_S_S_S_S_S_S_S_S_S_S_S_S_S_S_S_S_S_S_S_S_S_S_S_S_S_S_S_S_S_S_S_S_S_S_S_S_S_S_S_S_S_S_S_S_S_S_S_S_S_S_S_S_S_S_S_S_S_S_S_S_S_S_S_S_S_S_S_S_S_S_S_S_S_S_S_S_S_S_S_S_S_S_S_S_S_S_S_S_S_S_S_S_S_S_S_S_S_S_S_S_S_S_S_S_S_S_S_S_S_S_S_S_S_S_S_S_S_S_S_S_S_S_S_S_S_S_S_S_S_S_S_S_S_S_S_S_S_S_S_S_S_S_S_S_S_S_S_S_S_S_S_S_S_S_S_S_S_S_S_S_S_S_S_S_S_S_S_S_S_S_S_S_S_S_S_S_S_S_S_S_S_S_S_S_S_S_S_S_S_S_S_S_S_S_S_S_S_S_S_S_S_S_S_S_S_S_S_S_S_S_S_S_S_S_S_S_S_S_S_S_S_S_S_S_S_S_S_S_S_S_S_S_S_S_S_S_S_S_S_S_S_S_S_S_S_S_S_S_S_S_S_S_S_S_S_S_S_S_S_S_S_S_S_S_S_S_S_S_S_S_S_S_S_S_S_S_S_S_S_S_S_S_S_S_S_S_S_S_S_S_S_S_S_S_S_S_S_S_S_S_S_S_S_S_S_S_S_S_S_S_S_S_S_S_S_S_S_S_S_S_S_S_S_S_S_S_S_S_S_S_S_S__param_730];
	ld.param.u64 	%rd732, [_Z4racePiS_S_S_S_S_S_S_S_S_S_S_S_S_S_S_S_S_S_S_S_S_S_S_S_S_S_S_S_S_S_S_S_S_S_S_S_S_S_S_S_S_S_S_S_S_S_S_S_S_S_S_S_S_S_S_S_S_S_S_S_S_S_S_S_S_S_S_S_S_S_S_S_S_S_S_S_S_S_S_S_S_S_S_S_S_S_S_S_S_S_S_S_S_S_S_S_S_S_S_S_S_S_S_S_S_S_S_S_S_S_S_S_S_S_S_S_S_S_S_S_S_S_S_S_S_S_S_S_S_S_S_S_S_S_S_S_S_S_S_S_S_S_S_S_S_S_S_S_S_S_S_S_S_S_S_S_S_S_S_S_S_S_S_S_S_S_S_S_S_S_S_S_S_S_S_S_S_S_S_S_S_S_S_S_S_S_S_S_S_S_S_S_S_S_S_S_S_S_S_S_S_S_S_S_S_S_S_S_S_S_S_S_S_S_S_S_S_S_S_S_S_S_S_S_S_S_S_S_S_S_S_S_S_S_S_S_S_S_S_S_S_S_S_S_S_S_S_S_S_S_S_S_S_S_S_S_S_S_S_S_S_S_S_S_S_S_S_S_S_S_S_S_S_S_S_S_S_S_S_S_S_S_S_S_S_S_S_S_S_S_S_S_S_S_S_S_S_S_S_S_S_S_S_S_S_S_S_S_S_S_S_S_S_S_S_S_S_S_S_S_S_S_S_S_S_S_S_S_S_S_S_S_S_S_S_S_S_S_S_S_S_S_S_S_S_S_S_S_S_S_S_S_S_S_S_S_S_S_S_S_S_S_S_S_S_S_S_S_S_S_S_S_S_S_S_S_S_S_S_S_S_S_S_S_S_S_S_S_S_S_S_S_S_S_S_S_S_S_S_S_S_S_S_S_S_S_S_S_S_S_S_S_S_S_S_S_S_S_S_S_S_S_S_S_S_S_S_S_S_S_S_S_S_S_S_S_S_S_S_S_S_S_S_S_S_S_S_S_S_S_S_S_S_S_S_S_S_S_S_S_S_S_S_S_S_S_S_S_S_S_S_S_S_S_S_S_S_S_S_S_S_S_S_S_S_S_S_S_S_S_S_S_S_S_S_S_S_S_S_S_S_S_S_S_S_S_S_S_S_S_S_S_S_S_S_S_S_S_S_S_S_S_S_S_S_S_S_S_S_S_S_S_S_S_S_S_S_S_S_S_S_S_S_S_S_S_S_S_S_S_S_S_S_S_S_S_S_S_S_S_S_S_S_S_S_S_S_S_S_S_S_S_S_S_S_S_S_S_S_S_S_S_S_S_S_S_S_S_S_S_S_S_S_S_S_S_S_S_S_S_S_S_S_S_S_S_S_S_S_S_S_S_S_S_S_S_S_S_S_S_S_S_S_S_S_S_S_S_S_S_S_S_S_S_S_S_S_S_S_S_S_S_S_S_S_S_S_S_S_S_S_S_S_S_S_S_S_S_S_S_S_S_S_S_S_S_S_S_S_S_S_S_S_S_S_S_S_S_S_S_S_S_S_S_S_S_S_S_S_S_S_S_S_S_S_S_S_S_S_S_S_S_S_S_S_S_S_S_S_S_S_S_S_S_S_S_S_S_S_S_S_S_S_S_S_S_S_S_S_S_S_S_S_S_S_S_S_S_S_S_S_S_S_S_S_S_S_S_S_S_S_S_S_S_S_S_S_S_S_S_S_S_S_S_S_S_S_S_S_S_S_S_S_S_S_S_S_S_S_S_S_S_S_S_S_S_S_S_S_S_S_S_S_S_S_S_S_S_S_S_S_S_S_S_S_S_S_S_S_S_S_S_S_S_S_S_S_S_S_S_S_S_S_S_S_S_S_S_S_S_S_S_S_S_S_S_S_S_S_S_S_S_S_S_S_S_S_S_S_S_S_S_S_S_S_S_S_S_S_S_S_S_S_S_S_S_S_S_S_S_S_S_S_S_S_S_S_S_S_S_S_S_S_S_S_S_S_S_S_S_S_S_S_S_S_S_S_S_S_S_S_S_S_S_S_S_S_S_S_S_S_S_S_S_S_S_S_S_S_S_S_S_S_S_S_S_S_S_S_S_S_S_S_S_S_S_S_S_S_S_S_S_S_S_S_S_S_S_S_S_S_S_S_S_S_S_S_S_S_S_S_S_S_S_S_S_S_S_S_S_S_S_S_S_S_S_S_S_S_S_S_S_S_S_S_S_S_S_S_S_S_S_S_S_S_S_S_S_S_S_S_S_S_S_S_S_S_S_S_S_S_S_S_S_S_S_S_S_S_S_S_S_S__param_731];
	ld.param.u64 	%rd733, [_Z4racePiS_S_S_S_S_S_S_S_S_S_S_S_S_S_S_S_S_S_S_S_S_S_S_S_S_S_S_S_S_S_S_S_S_S_S_S_S_S_S_S_S_S_S_S_S_S_S_S_S_S_S_S_S_S_S_S_S_S_S_S_S_S_S_S_S_S_S_S_S_S_S_S_S_S_S_S_S_S_S_S_S_S_S_S_S_S_S_S_S_S_S_S_S_S_S_S_S_S_S_S_S_S_S_S_S_S_S_S_S_S_S_S_S_S_S_S_S_S_S_S_S_S_S_S_S_S_S_S_S_S_S_S_S_S_S_S_S_S_S_S_S_S_S_S_S_S_S_S_S_S_S_S_S_S_S_S_S_S_S_S_S_S_S_S_S_S_S_S_S_S_S_S_S_S_S_S_S_S_S_S_S_S_S_S_S_S_S_S_S_S_S_S_S_S_S_S_S_S_S_S_S_S_S_S_S_S_S_S_S_S_S_S_S_S_S_S_S_S_S_S_S_S_S_S_S_S_S_S_S_S_S_S_S_S_S_S_S_S_S_S_S_S_S_S_S_S_S_S_S_S_S_S_S_S_S_S_S_S_S_S_S_S_S_S_S_S_S_S_S_S_S_S_S_S_S_S_S_S_S_S_S_S_S_S_S_S_S_S_S_S_S_S_S_S_S_S_S_S_S_S_S_S_S_S_S_S_S_S_S_S_S_S_S_S_S_S_S_S_S_S_S_S_S_S_S_S_S_S_S_S_S_S_S_S_S_S_S_S_S_S_S_S_S_S_S_S_S_S_S_S_S_S_S_S_S_S_S_S_S_S_S_S_S_S_S_S_S_S_S_S_S_S_S_S_S_S_S_S_S_S_S_S_S_S_S_S_S_S_S_S_S_S_S_S_S_S_S_S_S_S_S_S_S_S_S_S_S_S_S_S_S_S_S_S_S_S_S_S_S_S_S_S_S_S_S_S_S_S_S_S_S_S_S_S_S_S_S_S_S_S_S_S_S_S_S_S_S_S_S_S_S_S_S_S_S_S_S_S_S_S_S_S_S_S_S_S_S_S_S_S_S_S_S_S_S_S_S_S_S_S_S_S_S_S_S_S_S_S_S_S_S_S_S_S_S_S_S_S_S_S_S_S_S_S_S_S_S_S_S_S_S_S_S_S_S_S_S_S_S_S_S_S_S_S_S_S_S_S_S_S_S_S_S_S_S_S_S_S_S_S_S_S_S_S_S_S_S_S_S_S_S_S_S_S_S_S_S_S_S_S_S_S_S_S_S_S_S_S_S_S_S_S_S_S_S_S_S_S_S_S_S_S_S_S_S_S_S_S_S_S_S_S_S_S_S_S_S_S_S_S_S_S_S_S_S_S_S_S_S_S_S_S_S_S_S_S_S_S_S_S_S_S_S_S_S_S_S_S_S_S_S_S_S_S_S_S_S_S_S_S_S_S_S_S_S_S_S_S_S_S_S_S_S_S_S_S_S_S_S_S_S_S_S_S_S_S_S_S_S_S_S_S_S_S_S_S_S_S_S_S_S_S_S_S_S_S_S_S_S_S_S_S_S_S_S_S_S_S_S_S_S_S_S_S_S_S_S_S_S_S_S_S_S_S_S_S_S_S_S_S_S_S_S_S_S_S_S_S_S_S_S_S_S_S_S_S_S_S_S_S_S_S_S_S_S_S_S_S_S_S_S_S_S_S_S_S_S_S_S_S_S_S_S_S_S_S_S_S_S_S_S_S_S_S_S_S_S_S_S_S_S_S_S_S_S_S_S_S_S_S_S_S_S_S_S_S_S_S_S_S_S_S_S_S_S_S_S_S_S_S_S_S_S_S_S_S_S_S_S_S_S_S_S_S_S_S_S_S_S_S_S_S_S_S_S_S_S_S_S_S_S_S_S_S_S_S_S_S_S_S_S_S_S_S_S_S_S_S_S_S_S_S_S_S_S_S_S_S_S_S_S_S_S_S_S_S_S_S_S_S_S_S_S_S_S_S_S_S_S_S_S_S_S_S_S_S_S_S_S_S_S_S_S_S_S_S_S_S_S_S_S_S_S_S_S_S_S_S_S_S_S_S_S_S_S_S_S_S_S_S_S_S_S_S_S_S_S_S_S_S_S_S_S_S_S_S_S_S_S_S_S_S_S_S_S_S_S_S_S_S_S_S_S_S_S_S_S_S_S_S_S_S_S_S_S_S_S_S_S_S_S_S_S_S_S_S_S_S_S_S_S_S_S_S_S_S_S_S_S_S_S_S_S_S_S_S_S_S_S_S_S_S_S_S_S_S_S_S_S_S_S_S_S__param_732];
	ld.param.u64 	%rd734, [_Z4racePiS_S_S_S_S_S_S_S_S_S_S_S_S_S_S_S_S_S_S_S_S_S_S_S_S_S_S_S_S_S_S_S_S_S_S_S_S_S_S_S_S_S_S_S_S_S_S_S_S_S_S_S_S_S_S_S_S_S_S_S_S_S_S_S_S_S_S_S_S_S_S_S_S_S_S_S_S_S_S_S_S_S_S_S_S_S_S_S_S_S_S_S_S_S_S_S_S_S_S_S_S_S_S_S_S_S_S_S_S_S_S_S_S_S_S_S_S_S_S_S_S_S_S_S_S_S_S_S_S_S_S_S_S_S_S_S_S_S_S_S_S_S_S_S_S_S_S_S_S_S_S_S_S_S_S_S_S_S_S_S_S_S_S_S_S_S_S_S_S_S_S_S_S_S_S_S_S_S_S_S_S_S_S_S_S_S_S_S_S_S_S_S_S_S_S_S_S_S_S_S_S_S_S_S_S_S_S_S_S_S_S_S_S_S_S_S_S_S_S_S_S_S_S_S_S_S_S_S_S_S_S_S_S_S_S_S_S_S_S_S_S_S_S_S_S_S_S_S_S_S_S_S_S_S_S_S_S_S_S_S_S_S_S_S_S_S_S_S_S_S_S_S_S_S_S_S_S_S_S_S_S_S_S_S_S_S_S_S_S_S_S_S_S_S_S_S_S_S_S_S_S_S_S_S_S_S_S_S_S_S_S_S_S_S_S_S_S_S_S_S_S_S_S_S_S_S_S_S_S_S_S_S_S_S_S_S_S_S_S_S_S_S_S_S_S_S_S_S_S_S_S_S_S_S_S_S_S_S_S_S_S_S_S_S_S_S_S_S_S_S_S_S_S_S_S_S_S_S_S_S_S_S_S_S_S_S_S_S_S_S_S_S_S_S_S_S_S_S_S_S_S_S_S_S_S_S_S_S_S_S_S_S_S_S_S_S_S_S_S_S_S_S_S_S_S_S_S_S_S_S_S_S_S_S_S_S_S_S_S_S_S_S_S_S_S_S_S_S_S_S_S_S_S_S_S_S_S_S_S_S_S_S_S_S_S_S_S_S_S_S_S_S_S_S_S_S_S_S_S_S_S_S_S_S_S_S_S_S_S_S_S_S_S_S_S_S_S_S_S_S_S_S_S_S_S_S_S_S_S_S_S_S_S_S_S_S_S_S_S_S_S_S_S_S_S_S_S_S_S_S_S_S_S_S_S_S_S_S_S_S_S_S_S_S_S_S_S_S_S_S_S_S_S_S_S_S_S_S_S_S_S_S_S_S_S_S_S_S_S_S_S_S_S_S_S_S_S_S_S_S_S_S_S_S_S_S_S_S_S_S_S_S_S_S_S_S_S_S_S_S_S_S_S_S_S_S_S_S_S_S_S_S_S_S_S_S_S_S_S_S_S_S_S_S_S_S_S_S_S_S_S_S_S_S_S_S_S_S_S_S_S_S_S_S_S_S_S_S_S_S_S_S_S_S_S_S_S_S_S_S_S_S_S_S_S_S_S_S_S_S_S_S_S_S_S_S_S_S_S_S_S_S_S_S_S_S_S_S_S_S_S_S_S_S_S_S_S_S_S_S_S_S_S_S_S_S_S_S_S_S_S_S_S_S_S_S_S_S_S_S_S_S_S_S_S_S_S_S_S_S_S_S_S_S_S_S_S_S_S_S_S_S_S_S_S_S_S_S_S_S_S_S_S_S_S_S_S_S_S_S_S_S_S_S_S_S_S_S_S_S_S_S_S_S_S_S_S_S_S_S_S_S_S_S_S_S_S_S_S_S_S_S_S_S_S_S_S_S_S_S_S_S_S_S_S_S_S_S_S_S_S_S_S_S_S_S_S_S_S_S_S_S_S_S_S_S_S_S_S_S_S_S_S_S_S_S_S_S_S_S_S_S_S_S_S_S_S_S_S_S_S_S_S_S_S_S_S_S_S_S_S_S_S_S_S_S_S_S_S_S_S_S_S_S_S_S_S_S_S_S_S_S_S_S_S_S_S_S_S_S_S_S_S_S_S_S_S_S_S_S_S_S_S_S_S_S_S_S_S_S_S_S_S_S_S_S_S_S_S_S_S_S_S_S_S_S_S_S_S_S_S_S_S_S_S_S_S_S_S_S_S_S_S_S_S_S_S_S_S_S_S_S_S_S_S_S_S_S_S_S_S_S_S_S_S_S_S_S_S_S_S_S_S_S_S_S_S_S_S_S_S_S_S_S_S_S_S_S_S_S_S_S_S_S_S_S_S_S_S_S_S_S_S_S_S_S_S_S_S_S_S_S_S_S_S_S_S_S_S_S_S_S_S__param_733];
	ld.param.u64 	%rd735, [_Z4racePiS_S_S_S_S_S_S_S_S_S_S_S_S_S_S_S_S_S_S_S_S_S_S_S_S_S_S_S_S_S_S_S_S_S_S_S_S_S_S_S_S_S_S_S_S_S_S_S_S_S_S_S_S_S_S_S_S_S_S_S_S_S_S_S_S_S_S_S_S_S_S_S_S_S_S_S_S_S_S_S_S_S_S_S_S_S_S_S_S_S_S_S_S_S_S_S_S_S_S_S_S_S_S_S_S_S_S_S_S_S_S_S_S_S_S_S_S_S_S_S_S_S_S_S_S_S_S_S_S_S_S_S_S_S_S_S_S_S_S_S_S_S_S_S_S_S_S_S_S_S_S_S_S_S_S_S_S_S_S_S_S_S_S_S_S_S_S_S_S_S_S_S_S_S_S_S_S_S_S_S_S_S_S_S_S_S_S_S_S_S_S_S_S_S_S_S_S_S_S_S_S_S_S_S_S_S_S_S_S_S_S_S_S_S_S_S_S_S_S_S_S_S_S_S_S_S_S_S_S_S_S_S_S_S_S_S_S_S_S_S_S_S_S_S_S_S_S_S_S_S_S_S_S_S_S_S_S_S_S_S_S_S_S_S_S_S_S_S_S_S_S_S_S_S_S_S_S_S_S_S_S_S_S_S_S_S_S_S_S_S_S_S_S_S_S_S_S_S_S_S_S_S_S_S_S_S_S_S_S_S_S_S_S_S_S_S_S_S_S_S_S_S_S_S_S_S_S_S_S_S_S_S_S_S_S_S_S_S_S_S_S_S_S_S_S_S_S_S_S_S_S_S_S_S_S_S_S_S_S_S_S_S_S_S_S_S_S_S_S_S_S_S_S_S_S_S_S_S_S_S_S_S_S_S_S_S_S_S_S_S_S_S_S_S_S_S_S_S_S_S_S_S_S_S_S_S_S_S_S_S_S_S_S_S_S_S_S_S_S_S_S_S_S_S_S_S_S_S_S_S_S_S_S_S_S_S_S_S_S_S_S_S_S_S_S_S_S_S_S_S_S_S_S_S_S_S_S_S_S_S_S_S_S_S_S_S_S_S_S_S_S_S_S_S_S_S_S_S_S_S_S_S_S_S_S_S_S_S_S_S_S_S_S_S_S_S_S_S_S_S_S_S_S_S_S_S_S_S_S_S_S_S_S_S_S_S_S_S_S_S_S_S_S_S_S_S_S_S_S_S_S_S_S_S_S_S_S_S_S_S_S_S_S_S_S_S_S_S_S_S_S_S_S_S_S_S_S_S_S_S_S_S_S_S_S_S_S_S_S_S_S_S_S_S_S_S_S_S_S_S_S_S_S_S_S_S_S_S_S_S_S_S_S_S_S_S_S_S_S_S_S_S_S_S_S_S_S_S_S_S_S_S_S_S_S_S_S_S_S_S_S_S_S_S_S_S_S_S_S_S_S_S_S_S_S_S_S_S_S_S_S_S_S_S_S_S_S_S_S_S_S_S_S_S_S_S_S_S_S_S_S_S_S_S_S_S_S_S_S_S_S_S_S_S_S_S_S_S_S_S_S_S_S_S_S_S_S_S_S_S_S_S_S_S_S_S_S_S_S_S_S_S_S_S_S_S_S_S_S_S_S_S_S_S_S_S_S_S_S_S_S_S_S_S_S_S_S_S_S_S_S_S_S_S_S_S_S_S_S_S_S_S_S_S_S_S_S_S_S_S_S_S_S_S_S_S_S_S_S_S_S_S_S_S_S_S_S_S_S_S_S_S_S_S_S_S_S_S_S_S_S_S_S_S_S_S_S_S_S_S_S_S_S_S_S_S_S_S_S_S_S_S_S_S_S_S_S_S_S_S_S_S_S_S_S_S_S_S_S_S_S_S_S_S_S_S_S_S_S_S_S_S_S_S_S_S_S_S_S_S_S_S_S_S_S_S_S_S_S_S_S_S_S_S_S_S_S_S_S_S_S_S_S_S_S_S_S_S_S_S_S_S_S_S_S_S_S_S_S_S_S_S_S_S_S_S_S_S_S_S_S_S_S_S_S_S_S_S_S_S_S_S_S_S_S_S_S_S_S_S_S_S_S_S_S_S_S_S_S_S_S_S_S_S_S_S_S_S_S_S_S_S_S_S_S_S_S_S_S_S_S_S_S_S_S_S_S_S_S_S_S_S_S_S_S_S_S_S_S_S_S_S_S_S_S_S_S_S_S_S_S_S_S_S_S_S_S_S_S_S_S_S_S_S_S_S_S_S_S_S_S_S_S_S_S_S_S_S_S_S_S_S_S_S_S_S_S_S_S_S_S_S_S_S_S_S_S_S_S_S_S_S_S__param_734];
	ld.param.u64 	%rd736, [_Z4racePiS_S_S_S_S_S_S_S_S_S_S_S_S_S_S_S_S_S_S_S_S_S_S_S_S_S_S_S_S_S_S_S_S_S_S_S_S_S_S_S_S_S_S_S_S_S_S_S_S_S_S_S_S_S_S_S_S_S_S_S_S_S_S_S_S_S_S_S_S_S_S_S_S_S_S_S_S_S_S_S_S_S_S_S_S_S_S_S_S_S_S_S_S_S_S_S_S_S_S_S_S_S_S_S_S_S_S_S_S_S_S_S_S_S_S_S_S_S_S_S_S_S_S_S_S_S_S_S_S_S_S_S_S_S_S_S_S_S_S_S_S_S_S_S_S_S_S_S_S_S_S_S_S_S_S_S_S_S_S_S_S_S_S_S_S_S_S_S_S_S_S_S_S_S_S_S_S_S_S_S_S_S_S_S_S_S_S_S_S_S_S_S_S_S_S_S_S_S_S_S_S_S_S_S_S_S_S_S_S_S_S_S_S_S_S_S_S_S_S_S_S_S_S_S_S_S_S_S_S_S_S_S_S_S_S_S_S_S_S_S_S_S_S_S_S_S_S_S_S_S_S_S_S_S_S_S_S_S_S_S_S_S_S_S_S_S_S_S_S_S_S_S_S_S_S_S_S_S_S_S_S_S_S_S_S_S_S_S_S_S_S_S_S_S_S_S_S_S_S_S_S_S_S_S_S_S_S_S_S_S_S_S_S_S_S_S_S_S_S_S_S_S_S_S_S_S_S_S_S_S_S_S_S_S_S_S_S_S_S_S_S_S_S_S_S_S_S_S_S_S_S_S_S_S_S_S_S_S_S_S_S_S_S_S_S_S_S_S_S_S_S_S_S_S_S_S_S_S_S_S_S_S_S_S_S_S_S_S_S_S_S_S_S_S_S_S_S_S_S_S_S_S_S_S_S_S_S_S_S_S_S_S_S_S_S_S_S_S_S_S_S_S_S_S_S_S_S_S_S_S_S_S_S_S_S_S_S_S_S_S_S_S_S_S_S_S_S_S_S_S_S_S_S_S_S_S_S_S_S_S_S_S_S_S_S_S_S_S_S_S_S_S_S_S_S_S_S_S_S_S_S_S_S_S_S_S_S_S_S_S_S_S_S_S_S_S_S_S_S_S_S_S_S_S_S_S_S_S_S_S_S_S_S_S_S_S_S_S_S_S_S_S_S_S_S_S_S_S_S_S_S_S_S_S_S_S_S_S_S_S_S_S_S_S_S_S_S_S_S_S_S_S_S_S_S_S_S_S_S_S_S_S_S_S_S_S_S_S_S_S_S_S_S_S_S_S_S_S_S_S_S_S_S_S_S_S_S_S_S_S_S_S_S_S_S_S_S_S_S_S_S_S_S_S_S_S_S_S_S_S_S_S_S_S_S_S_S_S_S_S_S_S_S_S_S_S_S_S_S_S_S_S_S_S_S_S_S_S_S_S_S_S_S_S_S_S_S_S_S_S_S_S_S_S_S_S_S_S_S_S_S_S_S_S_S_S_S_S_S_S_S_S_S_S_S_S_S_S_S_S_S_S_S_S_S_S_S_S_S_S_S_S_S_S_S_S_S_S_S_S_S_S_S_S_S_S_S_S_S_S_S_S_S_S_S_S_S_S_S_S_S_S_S_S_S_S_S_S_S_S_S_S_S_S_S_S_S_S_S_S_S_S_S_S_S_S_S_S_S_S_S_S_S_S_S_S_S_S_S_S_S_S_S_S_S_S_S_S_S_S_S_S_S_S_S_S_S_S_S_S_S_S_S_S_S_S_S_S_S_S_S_S_S_S_S_S_S_S_S_S_S_S_S_S_S_S_S_S_S_S_S_S_S_S_S_S_S_S_S_S_S_S_S_S_S_S_S_S_S_S_S_S_S_S_S_S_S_S_S_S_S_S_S_S_S_S_S_S_S_S_S_S_S_S_S_S_S_S_S_S_S_S_S_S_S_S_S_S_S_S_S_S_S_S_S_S_S_S_S_S_S_S_S_S_S_S_S_S_S_S_S_S_S_S_S_S_S_S_S_S_S_S_S_S_S_S_S_S_S_S_S_S_S_S_S_S_S_S_S_S_S_S_S_S_S_S_S_S_S_S_S_S_S_S_S_S_S_S_S_S_S_S_S_S_S_S_S_S_S_S_S_S_S_S_S_S_S_S_S_S_S_S_S_S_S_S_S_S_S_S_S_S_S_S_S_S_S_S_S_S_S_S_S_S_S_S_S_S_S_S_S_S_S_S_S_S_S_S_S_S_S_S_S_S_S_S_S_S_S_S_S_S_S_S_S_S_S_S_S_S_S_S_S__param_735];
	ld.param.u64 	%rd737, [_Z4racePiS_S_S_S_S_S_S_S_S_S_S_S_S_S_S_S_S_S_S_S_S_S_S_S_S_S_S_S_S_S_S_S_S_S_S_S_S_S_S_S_S_S_S_S_S_S_S_S_S_S_S_S_S_S_S_S_S_S_S_S_S_S_S_S_S_S_S_S_S_S_S_S_S_S_S_S_S_S_S_S_S_S_S_S_S_S_S_S_S_S_S_S_S_S_S_S_S_S_S_S_S_S_S_S_S_S_S_S_S_S_S_S_S_S_S_S_S_S_S_S_S_S_S_S_S_S_S_S_S_S_S_S_S_S_S_S_S_S_S_S_S_S_S_S_S_S_S_S_S_S_S_S_S_S_S_S_S_S_S_S_S_S_S_S_S_S_S_S_S_S_S_S_S_S_S_S_S_S_S_S_S_S_S_S_S_S_S_S_S_S_S_S_S_S_S_S_S_S_S_S_S_S_S_S_S_S_S_S_S_S_S_S_S_S_S_S_S_S_S_S_S_S_S_S_S_S_S_S_S_S_S_S_S_S_S_S_S_S_S_S_S_S_S_S_S_S_S_S_S_S_S_S_S_S_S_S_S_S_S_S_S_S_S_S_S_S_S_S_S_S_S_S_S_S_S_S_S_S_S_S_S_S_S_S_S_S_S_S_S_S_S_S_S_S_S_S_S_S_S_S_S_S_S_S_S_S_S_S_S_S_S_S_S_S_S_S_S_S_S_S_S_S_S_S_S_S_S_S_S_S_S_S_S_S_S_S_S_S_S_S_S_S_S_S_S_S_S_S_S_S_S_S_S_S_S_S_S_S_S_S_S_S_S_S_S_S_S_S_S_S_S_S_S_S_S_S_S_S_S_S_S_S_S_S_S_S_S_S_S_S_S_S_S_S_S_S_S_S_S_S_S_S_S_S_S_S_S_S_S_S_S_S_S_S_S_S_S_S_S_S_S_S_S_S_S_S_S_S_S_S_S_S_S_S_S_S_S_S_S_S_S_S_S_S_S_S_S_S_S_S_S_S_S_S_S_S_S_S_S_S_S_S_S_S_S_S_S_S_S_S_S_S_S_S_S_S_S_S_S_S_S_S_S_S_S_S_S_S_S_S_S_S_S_S_S_S_S_S_S_S_S_S_S_S_S_S_S_S_S_S_S_S_S_S_S_S_S_S_S_S_S_S_S_S_S_S_S_S_S_S_S_S_S_S_S_S_S_S_S_S_S_S_S_S_S_S_S_S_S_S_S_S_S_S_S_S_S_S_S_S_S_S_S_S_S_S_S_S_S_S_S_S_S_S_S_S_S_S_S_S_S_S_S_S_S_S_S_S_S_S_S_S_S_S_S_S_S_S_S_S_S_S_S_S_S_S_S_S_S_S_S_S_S_S_S_S_S_S_S_S_S_S_S_S_S_S_S_S_S_S_S_S_S_S_S_S_S_S_S_S_S_S_S_S_S_S_S_S_S_S_S_S_S_S_S_S_S_S_S_S_S_S_S_S_S_S_S_S_S_S_S_S_S_S_S_S_S_S_S_S_S_S_S_S_S_S_S_S_S_S_S_S_S_S_S_S_S_S_S_S_S_S_S_S_S_S_S_S_S_S_S_S_S_S_S_S_S_S_S_S_S_S_S_S_S_S_S_S_S_S_S_S_S_S_S_S_S_S_S_S_S_S_S_S_S_S_S_S_S_S_S_S_S_S_S_S_S_S_S_S_S_S_S_S_S_S_S_S_S_S_S_S_S_S_S_S_S_S_S_S_S_S_S_S_S_S_S_S_S_S_S_S_S_S_S_S_S_S_S_S_S_S_S_S_S_S_S_S_S_S_S_S_S_S_S_S_S_S_S_S_S_S_S_S_S_S_S_S_S_S_S_S_S_S_S_S_S_S_S_S_S_S_S_S_S_S_S_S_S_S_S_S_S_S_S_S_S_S_S_S_S_S_S_S_S_S_S_S_S_S_S_S_S_S_S_S_S_S_S_S_S_S_S_S_S_S_S_S_S_S_S_S_S_S_S_S_S_S_S_S_S_S_S_S_S_S_S_S_S_S_S_S_S_S_S_S_S_S_S_S_S_S_S_S_S_S_S_S_S_S_S_S_S_S_S_S_S_S_S_S_S_S_S_S_S_S_S_S_S_S_S_S_S_S_S_S_S_S_S_S_S_S_S_S_S_S_S_S_S_S_S_S_S_S_S_S_S_S_S_S_S_S_S_S_S_S_S_S_S_S_S_S_S_S_S_S_S_S_S_S_S_S_S_S_S_S_S_S_S_S_S_S_S_S_S_S_S_S_S_S_S_S_S__param_736];
	ld.param.u64 	%rd738, [_Z4racePiS_S_S_S_S_S_S_S_S_S_S_S_S_S_S_S_S_S_S_S_S_S_S_S_S_S_S_S_S_S_S_S_S_S_S_S_S_S_S_S_S_S_S_S_S_S_S_S_S_S_S_S_S_S_S_S_S_S_S_S_S_S_S_S_S_S_S_S_S_S_S_S_S_S_S_S_S_S_S_S_S_S_S_S_S_S_S_S_S_S_S_S_S_S_S_S_S_S_S_S_S_S_S_S_S_S_S_S_S_S_S_S_S_S_S_S_S_S_S_S_S_S_S_S_S_S_S_S_S_S_S_S_S_S_S_S_S_S_S_S_S_S_S_S_S_S_S_S_S_S_S_S_S_S_S_S_S_S_S_S_S_S_S_S_S_S_S_S_S_S_S_S_S_S_S_S_S_S_S_S_S_S_S_S_S_S_S_S_S_S_S_S_S_S_S_S_S_S_S_S_S_S_S_S_S_S_S_S_S_S_S_S_S_S_S_S_S_S_S_S_S_S_S_S_S_S_S_S_S_S_S_S_S_S_S_S_S_S_S_S_S_S_S_S_S_S_S_S_S_S_S_S_S_S_S_S_S_S_S_S_S_S_S_S_S_S_S_S_S_S_S_S_S_S_S_S_S_S_S_S_S_S_S_S_S_S_S_S_S_S_S_S_S_S_S_S_S_S_S_S_S_S_S_S_S_S_S_S_S_S_S_S_S_S_S_S_S_S_S_S_S_S_S_S_S_S_S_S_S_S_S_S_S_S_S_S_S_S_S_S_S_S_S_S_S_S_S_S_S_S_S_S_S_S_S_S_S_S_S_S_S_S_S_S_S_S_S_S_S_S_S_S_S_S_S_S_S_S_S_S_S_S_S_S_S_S_S_S_S_S_S_S_S_S_S_S_S_S_S_S_S_S_S_S_S_S_S_S_S_S_S_S_S_S_S_S_S_S_S_S_S_S_S_S_S_S_S_S_S_S_S_S_S_S_S_S_S_S_S_S_S_S_S_S_S_S_S_S_S_S_S_S_S_S_S_S_S_S_S_S_S_S_S_S_S_S_S_S_S_S_S_S_S_S_S_S_S_S_S_S_S_S_S_S_S_S_S_S_S_S_S_S_S_S_S_S_S_S_S_S_S_S_S_S_S_S_S_S_S_S_S_S_S_S_S_S_S_S_S_S_S_S_S_S_S_S_S_S_S_S_S_S_S_S_S_S_S_S_S_S_S_S_S_S_S_S_S_S_S_S_S_S_S_S_S_S_S_S_S_S_S_S_S_S_S_S_S_S_S_S_S_S_S_S_S_S_S_S_S_S_S_S_S_S_S_S_S_S_S_S_S_S_S_S_S_S_S_S_S_S_S_S_S_S_S_S_S_S_S_S_S_S_S_S_S_S_S_S_S_S_S_S_S_S_S_S_S_S_S_S_S_S_S_S_S_S_S_S_S_S_S_S_S_S_S_S_S_S_S_S_S_S_S_S_S_S_S_S_S_S_S_S_S_S_S_S_S_S_S_S_S_S_S_S_S_S_S_S_S_S_S_S_S_S_S_S_S_S_S_S_S_S_S_S_S_S_S_S_S_S_S_S_S_S_S_S_S_S_S_S_S_S_S_S_S_S_S_S_S_S_S_S_S_S_S_S_S_S_S_S_S_S_S_S_S_S_S_S_S_S_S_S_S_S_S_S_S_S_S_S_S_S_S_S_S_S_S_S_S_S_S_S_S_S_S_S_S_S_S_S_S_S_S_S_S_S_S_S_S_S_S_S_S_S_S_S_S_S_S_S_S_S_S_S_S_S_S_S_S_S_S_S_S_S_S_S_S_S_S_S_S_S_S_S_S_S_S_S_S_S_S_S_S_S_S_S_S_S_S_S_S_S_S_S_S_S_S_S_S_S_S_S_S_S_S_S_S_S_S_S_S_S_S_S_S_S_S_S_S_S_S_S_S_S_S_S_S_S_S_S_S_S_S_S_S_S_S_S_S_S_S_S_S_S_S_S_S_S_S_S_S_S_S_S_S_S_S_S_S_S_S_S_S_S_S_S_S_S_S_S_S_S_S_S_S_S_S_S_S_S_S_S_S_S_S_S_S_S_S_S_S_S_S_S_S_S_S_S_S_S_S_S_S_S_S_S_S_S_S_S_S_S_S_S_S_S_S_S_S_S_S_S_S_S_S_S_S_S_S_S_S_S_S_S_S_S_S_S_S_S_S_S_S_S_S_S_S_S_S_S_S_S_S_S_S_S_S_S_S_S_S_S_S_S_S_S_S_S_S_S_S_S_S_S_S_S_S_S_S_S_S_S_S__param_737];
	ld.param.u64 	%rd739, [_Z4racePiS_S_S_S_S_S_S_S_S_S_S_S_S_S_S_S_S_S_S_S_S_S_S_S_S_S_S_S_S_S_S_S_S_S_S_S_S_S_S_S_S_S_S_S_S_S_S_S_S_S_S_S_S_S_S_S_S_S_S_S_S_S_S_S_S_S_S_S_S_S_S_S_S_S_S_S_S_S_S_S_S_S_S_S_S_S_S_S_S_S_S_S_S_S_S_S_S_S_S_S_S_S_S_S_S_S_S_S_S_S_S_S_S_S_S_S_S_S_S_S_S_S_S_S_S_S_S_S_S_S_S_S_S_S_S_S_S_S_S_S_S_S_S_S_S_S_S_S_S_S_S_S_S_S_S_S_S_S_S_S_S_S_S_S_S_S_S_S_S_S_S_S_S_S_S_S_S_S_S_S_S_S_S_S_S_S_S_S_S_S_S_S_S_S_S_S_S_S_S_S_S_S_S_S_S_S_S_S_S_S_S_S_S_S_S_S_S_S_S_S_S_S_S_S_S_S_S_S_S_S_S_S_S_S_S_S_S_S_S_S_S_S_S_S_S_S_S_S_S_S_S_S_S_S_S_S_S_S_S_S_S_S_S_S_S_S_S_S_S_S_S_S_S_S_S_S_S_S_S_S_S_S_S_S_S_S_S_S_S_S_S_S_S_S_S_S_S_S_S_S_S_S_S_S_S_S_S_S_S_S_S_S_S_S_S_S_S_S_S_S_S_S_S_S_S_S_S_S_S_S_S_S_S_S_S_S_S_S_S_S_S_S_S_S_S_S_S_S_S_S_S_S_S_S_S_S_S_S_S_S_S_S_S_S_S_S_S_S_S_S_S_S_S_S_S_S_S_S_S_S_S_S_S_S_S_S_S_S_S_S_S_S_S_S_S_S_S_S_S_S_S_S_S_S_S_S_S_S_S_S_S_S_S_S_S_S_S_S_S_S_S_S_S_S_S_S_S_S_S_S_S_S_S_S_S_S_S_S_S_S_S_S_S_S_S_S_S_S_S_S_S_S_S_S_S_S_S_S_S_S_S_S_S_S_S_S_S_S_S_S_S_S_S_S_S_S_S_S_S_S_S_S_S_S_S_S_S_S_S_S_S_S_S_S_S_S_S_S_S_S_S_S_S_S_S_S_S_S_S_S_S_S_S_S_S_S_S_S_S_S_S_S_S_S_S_S_S_S_S_S_S_S_S_S_S_S_S_S_S_S_S_S_S_S_S_S_S_S_S_S_S_S_S_S_S_S_S_S_S_S_S_S_S_S_S_S_S_S_S_S_S_S_S_S_S_S_S_S_S_S_S_S_S_S_S_S_S_S_S_S_S_S_S_S_S_S_S_S_S_S_S_S_S_S_S_S_S_S_S_S_S_S_S_S_S_S_S_S_S_S_S_S_S_S_S_S_S_S_S_S_S_S_S_S_S_S_S_S_S_S_S_S_S_S_S_S_S_S_S_S_S_S_S_S_S_S_S_S_S_S_S_S_S_S_S_S_S_S_S_S_S_S_S_S_S_S_S_S_S_S_S_S_S_S_S_S_S_S_S_S_S_S_S_S_S_S_S_S_S_S_S_S_S_S_S_S_S_S_S_S_S_S_S_S_S_S_S_S_S_S_S_S_S_S_S_S_S_S_S_S_S_S_S_S_S_S_S_S_S_S_S_S_S_S_S_S_S_S_S_S_S_S_S_S_S_S_S_S_S_S_S_S_S_S_S_S_S_S_S_S_S_S_S_S_S_S_S_S_S_S_S_S_S_S_S_S_S_S_S_S_S_S_S_S_S_S_S_S_S_S_S_S_S_S_S_S_S_S_S_S_S_S_S_S_S_S_S_S_S_S_S_S_S_S_S_S_S_S_S_S_S_S_S_S_S_S_S_S_S_S_S_S_S_S_S_S_S_S_S_S_S_S_S_S_S_S_S_S_S_S_S_S_S_S_S_S_S_S_S_S_S_S_S_S_S_S_S_S_S_S_S_S_S_S_S_S_S_S_S_S_S_S_S_S_S_S_S_S_S_S_S_S_S_S_S_S_S_S_S_S_S_S_S_S_S_S_S_S_S_S_S_S_S_S_S_S_S_S_S_S_S_S_S_S_S_S_S_S_S_S_S_S_S_S_S_S_S_S_S_S_S_S_S_S_S_S_S_S_S_S_S_S_S_S_S_S_S_S_S_S_S_S_S_S_S_S_S_S_S_S_S_S_S_S_S_S_S_S_S_S_S_S_S_S_S_S_S_S_S_S_S_S_S_S_S_S_S_S_S_S_S_S_S_S_S_S_S_S_S_S_S_S_S__param_738];
	ld.param.u64 	%rd740, [_Z4racePiS_S_S_S_S_S_S_S_S_S_S_S_S_S_S_S_S_S_S_S_S_S_S_S_S_S_S_S_S_S_S_S_S_S_S_S_S_S_S_S_S_S_S_S_S_S_S_S_S_S_S_S_S_S_S_S_S_S_S_S_S_S_S_S_S_S_S_S_S_S_S_S_S_S_S_S_S_S_S_S_S_S_S_S_S_S_S_S_S_S_S_S_S_S_S_S_S_S_S_S_S_S_S_S_S_S_S_S_S_S_S_S_S_S_S_S_S_S_S_S_S_S_S_S_S_S_S_S_S_S_S_S_S_S_S_S_S_S_S_S_S_S_S_S_S_S_S_S_S_S_S_S_S_S_S_S_S_S_S_S_S_S_S_S_S_S_S_S_S_S_S_S_S_S_S_S_S_S_S_S_S_S_S_S_S_S_S_S_S_S_S_S_S_S_S_S_S_S_S_S_S_S_S_S_S_S_S_S_S_S_S_S_S_S_S_S_S_S_S_S_S_S_S_S_S_S_S_S_S_S_S_S_S_S_S_S_S_S_S_S_S_S_S_S_S_S_S_S_S_S_S_S_S_S_S_S_S_S_S_S_S_S_S_S_S_S_S_S_S_S_S_S_S_S_S_S_S_S_S_S_S_S_S_S_S_S_S_S_S_S_S_S_S_S_S_S_S_S_S_S_S_S_S_S_S_S_S_S_S_S_S_S_S_S_S_S_S_S_S_S_S_S_S_S_S_S_S_S_S_S_S_S_S_S_S_S_S_S_S_S_S_S_S_S_S_S_S_S_S_S_S_S_S_S_S_S_S_S_S_S_S_S_S_S_S_S_S_S_S_S_S_S_S_S_S_S_S_S_S_S_S_S_S_S_S_S_S_S_S_S_S_S_S_S_S_S_S_S_S_S_S_S_S_S_S_S_S_S_S_S_S_S_S_S_S_S_S_S_S_S_S_S_S_S_S_S_S_S_S_S_S_S_S_S_S_S_S_S_S_S_S_S_S_S_S_S_S_S_S_S_S_S_S_S_S_S_S_S_S_S_S_S_S_S_S_S_S_S_S_S_S_S_S_S_S_S_S_S_S_S_S_S_S_S_S_S_S_S_S_S_S_S_S_S_S_S_S_S_S_S_S_S_S_S_S_S_S_S_S_S_S_S_S_S_S_S_S_S_S_S_S_S_S_S_S_S_S_S_S_S_S_S_S_S_S_S_S_S_S_S_S_S_S_S_S_S_S_S_S_S_S_S_S_S_S_S_S_S_S_S_S_S_S_S_S_S_S_S_S_S_S_S_S_S_S_S_S_S_S_S_S_S_S_S_S_S_S_S_S_S_S_S_S_S_S_S_S_S_S_S_S_S_S_S_S_S_S_S_S_S_S_S_S_S_S_S_S_S_S_S_S_S_S_S_S_S_S_S_S_S_S_S_S_S_S_S_S_S_S_S_S_S_S_S_S_S_S_S_S_S_S_S_S_S_S_S_S_S_S_S_S_S_S_S_S_S_S_S_S_S_S_S_S_S_S_S_S_S_S_S_S_S_S_S_S_S_S_S_S_S_S_S_S_S_S_S_S_S_S_S_S_S_S_S_S_S_S_S_S_S_S_S_S_S_S_S_S_S_S_S_S_S_S_S_S_S_S_S_S_S_S_S_S_S_S_S_S_S_S_S_S_S_S_S_S_S_S_S_S_S_S_S_S_S_S_S_S_S_S_S_S_S_S_S_S_S_S_S_S_S_S_S_S_S_S_S_S_S_S_S_S_S_S_S_S_S_S_S_S_S_S_S_S_S_S_S_S_S_S_S_S_S_S_S_S_S_S_S_S_S_S_S_S_S_S_S_S_S_S_S_S_S_S_S_S_S_S_S_S_S_S_S_S_S_S_S_S_S_S_S_S_S_S_S_S_S_S_S_S_S_S_S_S_S_S_S_S_S_S_S_S_S_S_S_S_S_S_S_S_S_S_S_S_S_S_S_S_S_S_S_S_S_S_S_S_S_S_S_S_S_S_S_S_S_S_S_S_S_S_S_S_S_S_S_S_S_S_S_S_S_S_S_S_S_S_S_S_S_S_S_S_S_S_S_S_S_S_S_S_S_S_S_S_S_S_S_S_S_S_S_S_S_S_S_S_S_S_S_S_S_S_S_S_S_S_S_S_S_S_S_S_S_S_S_S_S_S_S_S_S_S_S_S_S_S_S_S_S_S_S_S_S_S_S_S_S_S_S_S_S_S_S_S_S_S_S_S_S_S_S_S_S_S_S_S_S_S_S_S_S_S_S_S_S_S_S_S_S_S_S_S_S_S__param_739];
	ld.param.u64 	%rd741, [_Z4racePiS_S_S_S_S_S_S_S_S_S_S_S_S_S_S_S_S_S_S_S_S_S_S_S_S_S_S_S_S_S_S_S_S_S_S_S_S_S_S_S_S_S_S_S_S_S_S_S_S_S_S_S_S_S_S_S_S_S_S_S_S_S_S_S_S_S_S_S_S_S_S_S_S_S_S_S_S_S_S_S_S_S_S_S_S_S_S_S_S_S_S_S_S_S_S_S_S_S_S_S_S_S_S_S_S_S_S_S_S_S_S_S_S_S_S_S_S_S_S_S_S_S_S_S_S_S_S_S_S_S_S_S_S_S_S_S_S_S_S_S_S_S_S_S_S_S_S_S_S_S_S_S_S_S_S_S_S_S_S_S_S_S_S_S_S_S_S_S_S_S_S_S_S_S_S_S_S_S_S_S_S_S_S_S_S_S_S_S_S_S_S_S_S_S_S_S_S_S_S_S_S_S_S_S_S_S_S_S_S_S_S_S_S_S_S_S_S_S_S_S_S_S_S_S_S_S_S_S_S_S_S_S_S_S_S_S_S_S_S_S_S_S_S_S_S_S_S_S_S_S_S_S_S_S_S_S_S_S_S_S_S_S_S_S_S_S_S_S_S_S_S_S_S_S_S_S_S_S_S_S_S_S_S_S_S_S_S_S_S_S_S_S_S_S_S_S_S_S_S_S_S_S_S_S_S_S_S_S_S_S_S_S_S_S_S_S_S_S_S_S_S_S_S_S_S_S_S_S_S_S_S_S_S_S_S_S_S_S_S_S_S_S_S_S_S_S_S_S_S_S_S_S_S_S_S_S_S_S_S_S_S_S_S_S_S_S_S_S_S_S_S_S_S_S_S_S_S_S_S_S_S_S_S_S_S_S_S_S_S_S_S_S_S_S_S_S_S_S_S_S_S_S_S_S_S_S_S_S_S_S_S_S_S_S_S_S_S_S_S_S_S_S_S_S_S_S_S_S_S_S_S_S_S_S_S_S_S_S_S_S_S_S_S_S_S_S_S_S_S_S_S_S_S_S_S_S_S_S_S_S_S_S_S_S_S_S_S_S_S_S_S_S_S_S_S_S_S_S_S_S_S_S_S_S_S_S_S_S_S_S_S_S_S_S_S_S_S_S_S_S_S_S_S_S_S_S_S_S_S_S_S_S_S_S_S_S_S_S_S_S_S_S_S_S_S_S_S_S_S_S_S_S_S_S_S_S_S_S_S_S_S_S_S_S_S_S_S_S_S_S_S_S_S_S_S_S_S_S_S_S_S_S_S_S_S_S_S_S_S_S_S_S_S_S_S_S_S_S_S_S_S_S_S_S_S_S_S_S_S_S_S_S_S_S_S_S_S_S_S_S_S_S_S_S_S_S_S_S_S_S_S_S_S_S_S_S_S_S_S_S_S_S_S_S_S_S_S_S_S_S_S_S_S_S_S_S_S_S_S_S_S_S_S_S_S_S_S_S_S_S_S_S_S_S_S_S_S_S_S_S_S_S_S_S_S_S_S_S_S_S_S_S_S_S_S_S_S_S_S_S_S_S_S_S_S_S_S_S_S_S_S_S_S_S_S_S_S_S_S_S_S_S_S_S_S_S_S_S_S_S_S_S_S_S_S_S_S_S_S_S_S_S_S_S_S_S_S_S_S_S_S_S_S_S_S_S_S_S_S_S_S_S_S_S_S_S_S_S_S_S_S_S_S_S_S_S_S_S_S_S_S_S_S_S_S_S_S_S_S_S_S_S_S_S_S_S_S_S_S_S_S_S_S_S_S_S_S_S_S_S_S_S_S_S_S_S_S_S_S_S_S_S_S_S_S_S_S_S_S_S_S_S_S_S_S_S_S_S_S_S_S_S_S_S_S_S_S_S_S_S_S_S_S_S_S_S_S_S_S_S_S_S_S_S_S_S_S_S_S_S_S_S_S_S_S_S_S_S_S_S_S_S_S_S_S_S_S_S_S_S_S_S_S_S_S_S_S_S_S_S_S_S_S_S_S_S_S_S_S_S_S_S_S_S_S_S_S_S_S_S_S_S_S_S_S_S_S_S_S_S_S_S_S_S_S_S_S_S_S_S_S_S_S_S_S_S_S_S_S_S_S_S_S_S_S_S_S_S_S_S_S_S_S_S_S_S_S_S_S_S_S_S_S_S_S_S_S_S_S_S_S_S_S_S_S_S_S_S_S_S_S_S_S_S_S_S_S_S_S_S_S_S_S_S_S_S_S_S_S_S_S_S_S_S_S_S_S_S_S_S_S_S_S_S_S_S_S_S_S_S_S_S_S_S_S_S_S_S_S_S_S_S_S__param_740];
	ld.param.u64 	%rd742, [_Z4racePiS_S_S_S_S_S_S_S_S_S_S_S_S_S_S_S_S_S_S_S_S_S_S_S_S_S_S_S_S_S_S_S_S_S_S_S_S_S_S_S_S_S_S_S_S_S_S_S_S_S_S_S_S_S_S_S_S_S_S_S_S_S_S_S_S_S_S_S_S_S_S_S_S_S_S_S_S_S_S_S_S_S_S_S_S_S_S_S_S_S_S_S_S_S_S_S_S_S_S_S_S_S_S_S_S_S_S_S_S_S_S_S_S_S_S_S_S_S_S_S_S_S_S_S_S_S_S_S_S_S_S_S_S_S_S_S_S_S_S_S_S_S_S_S_S_S_S_S_S_S_S_S_S_S_S_S_S_S_S_S_S_S_S_S_S_S_S_S_S_S_S_S_S_S_S_S_S_S_S_S_S_S_S_S_S_S_S_S_S_S_S_S_S_S_S_S_S_S_S_S_S_S_S_S_S_S_S_S_S_S_S_S_S_S_S_S_S_S_S_S_S_S_S_S_S_S_S_S_S_S_S_S_S_S_S_S_S_S_S_S_S_S_S_S_S_S_S_S_S_S_S_S_S_S_S_S_S_S_S_S_S_S_S_S_S_S_S_S_S_S_S_S_S_S_S_S_S_S_S_S_S_S_S_S_S_S_S_S_S_S_S_S_S_S_S_S_S_S_S_S_S_S_S_S_S_S_S_S_S_S_S_S_S_S_S_S_S_S_S_S_S_S_S_S_S_S_S_S_S_S_S_S_S_S_S_S_S_S_S_S_S_S_S_S_S_S_S_S_S_S_S_S_S_S_S_S_S_S_S_S_S_S_S_S_S_S_S_S_S_S_S_S_S_S_S_S_S_S_S_S_S_S_S_S_S_S_S_S_S_S_S_S_S_S_S_S_S_S_S_S_S_S_S_S_S_S_S_S_S_S_S_S_S_S_S_S_S_S_S_S_S_S_S_S_S_S_S_S_S_S_S_S_S_S_S_S_S_S_S_S_S_S_S_S_S_S_S_S_S_S_S_S_S_S_S_S_S_S_S_S_S_S_S_S_S_S_S_S_S_S_S_S_S_S_S_S_S_S_S_S_S_S_S_S_S_S_S_S_S_S_S_S_S_S_S_S_S_S_S_S_S_S_S_S_S_S_S_S_S_S_S_S_S_S_S_S_S_S_S_S_S_S_S_S_S_S_S_S_S_S_S_S_S_S_S_S_S_S_S_S_S_S_S_S_S_S_S_S_S_S_S_S_S_S_S_S_S_S_S_S_S_S_S_S_S_S_S_S_S_S_S_S_S_S_S_S_S_S_S_S_S_S_S_S_S_S_S_S_S_S_S_S_S_S_S_S_S_S_S_S_S_S_S_S_S_S_S_S_S_S_S_S_S_S_S_S_S_S_S_S_S_S_S_S_S_S_S_S_S_S_S_S_S_S_S_S_S_S_S_S_S_S_S_S_S_S_S_S_S_S_S_S_S_S_S_S_S_S_S_S_S_S_S_S_S_S_S_S_S_S_S_S_S_S_S_S_S_S_S_S_S_S_S_S_S_S_S_S_S_S_S_S_S_S_S_S_S_S_S_S_S_S_S_S_S_S_S_S_S_S_S_S_S_S_S_S_S_S_S_S_S_S_S_S_S_S_S_S_S_S_S_S_S_S_S_S_S_S_S_S_S_S_S_S_S_S_S_S_S_S_S_S_S_S_S_S_S_S_S_S_S_S_S_S_S_S_S_S_S_S_S_S_S_S_S_S_S_S_S_S_S_S_S_S_S_S_S_S_S_S_S_S_S_S_S_S_S_S_S_S_S_S_S_S_S_S_S_S_S_S_S_S_S_S_S_S_S_S_S_S_S_S_S_S_S_S_S_S_S_S_S_S_S_S_S_S_S_S_S_S_S_S_S_S_S_S_S_S_S_S_S_S_S_S_S_S_S_S_S_S_S_S_S_S_S_S_S_S_S_S_S_S_S_S_S_S_S_S_S_S_S_S_S_S_S_S_S_S_S_S_S_S_S_S_S_S_S_S_S_S_S_S_S_S_S_S_S_S_S_S_S_S_S_S_S_S_S_S_S_S_S_S_S_S_S_S_S_S_S_S_S_S_S_S_S_S_S_S_S_S_S_S_S_S_S_S_S_S_S_S_S_S_S_S_S_S_S_S_S_S_S_S_S_S_S_S_S_S_S_S_S_S_S_S_S_S_S_S_S_S_S_S_S_S_S_S_S_S_S_S_S_S_S_S_S_S_S_S_S_S_S_S_S_S_S_S_S_S_S_S_S_S_S_S_S_S_S_S_S_S_S_S_S__param_741];
	ld.param.u64 	%rd743, [_Z4racePiS_S_S_S_S_S_S_S_S_S_S_S_S_S_S_S_S_S_S_S_S_S_S_S_S_S_S_S_S_S_S_S_S_S_S_S_S_S_S_S_S_S_S_S_S_S_S_S_S_S_S_S_S_S_S_S_S_S_S_S_S_S_S_S_S_S_S_S_S_S_S_S_S_S_S_S_S_S_S_S_S_S_S_S_S_S_S_S_S_S_S_S_S_S_S_S_S_S_S_S_S_S_S_S_S_S_S_S_S_S_S_S_S_S_S_S_S_S_S_S_S_S_S_S_S_S_S_S_S_S_S_S_S_S_S_S_S_S_S_S_S_S_S_S_S_S_S_S_S_S_S_S_S_S_S_S_S_S_S_S_S_S_S_S_S_S_S_S_S_S_S_S_S_S_S_S_S_S_S_S_S_S_S_S_S_S_S_S_S_S_S_S_S_S_S_S_S_S_S_S_S_S_S_S_S_S_S_S_S_S_S_S_S_S_S_S_S_S_S_S_S_S_S_S_S_S_S_S_S_S_S_S_S_S_S_S_S_S_S_S_S_S_S_S_S_S_S_S_S_S_S_S_S_S_S_S_S_S_S_S_S_S_S_S_S_S_S_S_S_S_S_S_S_S_S_S_S_S_S_S_S_S_S_S_S_S_S_S_S_S_S_S_S_S_S_S_S_S_S_S_S_S_S_S_S_S_S_S_S_S_S_S_S_S_S_S_S_S_S_S_S_S_S_S_S_S_S_S_S_S_S_S_S_S_S_S_S_S_S_S_S_S_S_S_S_S_S_S_S_S_S_S_S_S_S_S_S_S_S_S_S_S_S_S_S_S_S_S_S_S_S_S_S_S_S_S_S_S_S_S_S_S_S_S_S_S_S_S_S_S_S_S_S_S_S_S_S_S_S_S_S_S_S_S_S_S_S_S_S_S_S_S_S_S_S_S_S_S_S_S_S_S_S_S_S_S_S_S_S_S_S_S_S_S_S_S_S_S_S_S_S_S_S_S_S_S_S_S_S_S_S_S_S_S_S_S_S_S_S_S_S_S_S_S_S_S_S_S_S_S_S_S_S_S_S_S_S_S_S_S_S_S_S_S_S_S_S_S_S_S_S_S_S_S_S_S_S_S_S_S_S_S_S_S_S_S_S_S_S_S_S_S_S_S_S_S_S_S_S_S_S_S_S_S_S_S_S_S_S_S_S_S_S_S_S_S_S_S_S_S_S_S_S_S_S_S_S_S_S_S_S_S_S_S_S_S_S_S_S_S_S_S_S_S_S_S_S_S_S_S_S_S_S_S_S_S_S_S_S_S_S_S_S_S_S_S_S_S_S_S_S_S_S_S_S_S_S_S_S_S_S_S_S_S_S_S_S_S_S_S_S_S_S_S_S_S_S_S_S_S_S_S_S_S_S_S_S_S_S_S_S_S_S_S_S_S_S_S_S_S_S_S_S_S_S_S_S_S_S_S_S_S_S_S_S_S_S_S_S_S_S_S_S_S_S_S_S_S_S_S_S_S_S_S_S_S_S_S_S_S_S_S_S_S_S_S_S_S_S_S_S_S_S_S_S_S_S_S_S_S_S_S_S_S_S_S_S_S_S_S_S_S_S_S_S_S_S_S_S_S_S_S_S_S_S_S_S_S_S_S_S_S_S_S_S_S_S_S_S_S_S_S_S_S_S_S_S_S_S_S_S_S_S_S_S_S_S_S_S_S_S_S_S_S_S_S_S_S_S_S_S_S_S_S_S_S_S_S_S_S_S_S_S_S_S_S_S_S_S_S_S_S_S_S_S_S_S_S_S_S_S_S_S_S_S_S_S_S_S_S_S_S_S_S_S_S_S_S_S_S_S_S_S_S_S_S_S_S_S_S_S_S_S_S_S_S_S_S_S_S_S_S_S_S_S_S_S_S_S_S_S_S_S_S_S_S_S_S_S_S_S_S_S_S_S_S_S_S_S_S_S_S_S_S_S_S_S_S_S_S_S_S_S_S_S_S_S_S_S_S_S_S_S_S_S_S_S_S_S_S_S_S_S_S_S_S_S_S_S_S_S_S_S_S_S_S_S_S_S_S_S_S_S_S_S_S_S_S_S_S_S_S_S_S_S_S_S_S_S_S_S_S_S_S_S_S_S_S_S_S_S_S_S_S_S_S_S_S_S_S_S_S_S_S_S_S_S_S_S_S_S_S_S_S_S_S_S_S_S_S_S_S_S_S_S_S_S_S_S_S_S_S_S_S_S_S_S_S_S_S_S_S_S_S_S_S_S_S_S_S_S_S_S_S_S_S_S_S_S_S_S_S_S__param_742];
	ld.param.u64 	%rd744, [_Z4racePiS_S_S_S_S_S_S_S_S_S_S_S_S_S_S_S_S_S_S_S_S_S_S_S_S_S_S_S_S_S_S_S_S_S_S_S_S_S_S_S_S_S_S_S_S_S_S_S_S_S_S_S_S_S_S_S_S_S_S_S_S_S_S_S_S_S_S_S_S_S_S_S_S_S_S_S_S_S_S_S_S_S_S_S_S_S_S_S_S_S_S_S_S_S_S_S_S_S_S_S_S_S_S_S_S_S_S_S_S_S_S_S_S_S_S_S_S_S_S_S_S_S_S_S_S_S_S_S_S_S_S_S_S_S_S_S_S_S_S_S_S_S_S_S_S_S_S_S_S_S_S_S_S_S_S_S_S_S_S_S_S_S_S_S_S_S_S_S_S_S_S_S_S_S_S_S_S_S_S_S_S_S_S_S_S_S_S_S_S_S_S_S_S_S_S_S_S_S_S_S_S_S_S_S_S_S_S_S_S_S_S_S_S_S_S_S_S_S_S_S_S_S_S_S_S_S_S_S_S_S_S_S_S_S_S_S_S_S_S_S_S_S_S_S_S_S_S_S_S_S_S_S_S_S_S_S_S_S_S_S_S_S_S_S_S_S_S_S_S_S_S_S_S_S_S_S_S_S_S_S_S_S_S_S_S_S_S_S_S_S_S_S_S_S_S_S_S_S_S_S_S_S_S_S_S_S_S_S_S_S_S_S_S_S_S_S_S_S_S_S_S_S_S_S_S_S_S_S_S_S_S_S_S_S_S_S_S_S_S_S_S_S_S_S_S_S_S_S_S_S_S_S_S_S_S_S_S_S_S_S_S_S_S_S_S_S_S_S_S_S_S_S_S_S_S_S_S_S_S_S_S_S_S_S_S_S_S_S_S_S_S_S_S_S_S_S_S_S_S_S_S_S_S_S_S_S_S_S_S_S_S_S_S_S_S_S_S_S_S_S_S_S_S_S_S_S_S_S_S_S_S_S_S_S_S_S_S_S_S_S_S_S_S_S_S_S_S_S_S_S_S_S_S_S_S_S_S_S_S_S_S_S_S_S_S_S_S_S_S_S_S_S_S_S_S_S_S_S_S_S_S_S_S_S_S_S_S_S_S_S_S_S_S_S_S_S_S_S_S_S_S_S_S_S_S_S_S_S_S_S_S_S_S_S_S_S_S_S_S_S_S_S_S_S_S_S_S_S_S_S_S_S_S_S_S_S_S_S_S_S_S_S_S_S_S_S_S_S_S_S_S_S_S_S_S_S_S_S_S_S_S_S_S_S_S_S_S_S_S_S_S_S_S_S_S_S_S_S_S_S_S_S_S_S_S_S_S_S_S_S_S_S_S_S_S_S_S_S_S_S_S_S_S_S_S_S_S_S_S_S_S_S_S_S_S_S_S_S_S_S_S_S_S_S_S_S_S_S_S_S_S_S_S_S_S_S_S_S_S_S_S_S_S_S_S_S_S_S_S_S_S_S_S_S_S_S_S_S_S_S_S_S_S_S_S_S_S_S_S_S_S_S_S_S_S_S_S_S_S_S_S_S_S_S_S_S_S_S_S_S_S_S_S_S_S_S_S_S_S_S_S_S_S_S_S_S_S_S_S_S_S_S_S_S_S_S_S_S_S_S_S_S_S_S_S_S_S_S_S_S_S_S_S_S_S_S_S_S_S_S_S_S_S_S_S_S_S_S_S_S_S_S_S_S_S_S_S_S_S_S_S_S_S_S_S_S_S_S_S_S_S_S_S_S_S_S_S_S_S_S_S_S_S_S_S_S_S_S_S_S_S_S_S_S_S_S_S_S_S_S_S_S_S_S_S_S_S_S_S_S_S_S_S_S_S_S_S_S_S_S_S_S_S_S_S_S_S_S_S_S_S_S_S_S_S_S_S_S_S_S_S_S_S_S_S_S_S_S_S_S_S_S_S_S_S_S_S_S_S_S_S_S_S_S_S_S_S_S_S_S_S_S_S_S_S_S_S_S_S_S_S_S_S_S_S_S_S_S_S_S_S_S_S_S_S_S_S_S_S_S_S_S_S_S_S_S_S_S_S_S_S_S_S_S_S_S_S_S_S_S_S_S_S_S_S_S_S_S_S_S_S_S_S_S_S_S_S_S_S_S_S_S_S_S_S_S_S_S_S_S_S_S_S_S_S_S_S_S_S_S_S_S_S_S_S_S_S_S_S_S_S_S_S_S_S_S_S_S_S_S_S_S_S_S_S_S_S_S_S_S_S_S_S_S_S_S_S_S_S_S_S_S_S_S_S_S_S_S_S_S_S_S_S_S_S_S_S_S_S_S_S_S_S__param_743];
	ld.param.u64 	%rd745, [_Z4racePiS_S_S_S_S_S_S_S_S_S_S_S_S_S_S_S_S_S_S_S_S_S_S_S_S_S_S_S_S_S_S_S_S_S_S_S_S_S_S_S_S_S_S_S_S_S_S_S_S_S_S_S_S_S_S_S_S_S_S_S_S_S_S_S_S_S_S_S_S_S_S_S_S_S_S_S_S_S_S_S_S_S_S_S_S_S_S_S_S_S_S_S_S_S_S_S_S_S_S_S_S_S_S_S_S_S_S_S_S_S_S_S_S_S_S_S_S_S_S_S_S_S_S_S_S_S_S_S_S_S_S_S_S_S_S_S_S_S_S_S_S_S_S_S_S_S_S_S_S_S_S_S_S_S_S_S_S_S_S_S_S_S_S_S_S_S_S_S_S_S_S_S_S_S_S_S_S_S_S_S_S_S_S_S_S_S_S_S_S_S_S_S_S_S_S_S_S_S_S_S_S_S_S_S_S_S_S_S_S_S_S_S_S_S_S_S_S_S_S_S_S_S_S_S_S_S_S_S_S_S_S_S_S_S_S_S_S_S_S_S_S_S_S_S_S_S_S_S_S_S_S_S_S_S_S_S_S_S_S_S_S_S_S_S_S_S_S_S_S_S_S_S_S_S_S_S_S_S_S_S_S_S_S_S_S_S_S_S_S_S_S_S_S_S_S_S_S_S_S_S_S_S_S_S_S_S_S_S_S_S_S_S_S_S_S_S_S_S_S_S_S_S_S_S_S_S_S_S_S_S_S_S_S_S_S_S_S_S_S_S_S_S_S_S_S_S_S_S_S_S_S_S_S_S_S_S_S_S_S_S_S_S_S_S_S_S_S_S_S_S_S_S_S_S_S_S_S_S_S_S_S_S_S_S_S_S_S_S_S_S_S_S_S_S_S_S_S_S_S_S_S_S_S_S_S_S_S_S_S_S_S_S_S_S_S_S_S_S_S_S_S_S_S_S_S_S_S_S_S_S_S_S_S_S_S_S_S_S_S_S_S_S_S_S_S_S_S_S_S_S_S_S_S_S_S_S_S_S_S_S_S_S_S_S_S_S_S_S_S_S_S_S_S_S_S_S_S_S_S_S_S_S_S_S_S_S_S_S_S_S_S_S_S_S_S_S_S_S_S_S_S_S_S_S_S_S_S_S_S_S_S_S_S_S_S_S_S_S_S_S_S_S_S_S_S_S_S_S_S_S_S_S_S_S_S_S_S_S_S_S_S_S_S_S_S_S_S_S_S_S_S_S_S_S_S_S_S_S_S_S_S_S_S_S_S_S_S_S_S_S_S_S_S_S_S_S_S_S_S_S_S_S_S_S_S_S_S_S_S_S_S_S_S_S_S_S_S_S_S_S_S_S_S_S_S_S_S_S_S_S_S_S_S_S_S_S_S_S_S_S_S_S_S_S_S_S_S_S_S_S_S_S_S_S_S_S_S_S_S_S_S_S_S_S_S_S_S_S_S_S_S_S_S_S_S_S_S_S_S_S_S_S_S_S_S_S_S_S_S_S_S_S_S_S_S_S_S_S_S_S_S_S_S_S_S_S_S_S_S_S_S_S_S_S_S_S_S_S_S_S_S_S_S_S_S_S_S_S_S_S_S_S_S_S_S_S_S_S_S_S_S_S_S_S_S_S_S_S_S_S_S_S_S_S_S_S_S_S_S_S_S_S_S_S_S_S_S_S_S_S_S_S_S_S_S_S_S_S_S_S_S_S_S_S_S_S_S_S_S_S_S_S_S_S_S_S_S_S_S_S_S_S_S_S_S_S_S_S_S_S_S_S_S_S_S_S_S_S_S_S_S_S_S_S_S_S_S_S_S_S_S_S_S_S_S_S_S_S_S_S_S_S_S_S_S_S_S_S_S_S_S_S_S_S_S_S_S_S_S_S_S_S_S_S_S_S_S_S_S_S_S_S_S_S_S_S_S_S_S_S_S_S_S_S_S_S_S_S_S_S_S_S_S_S_S_S_S_S_S_S_S_S_S_S_S_S_S_S_S_S_S_S_S_S_S_S_S_S_S_S_S_S_S_S_S_S_S_S_S_S_S_S_S_S_S_S_S_S_S_S_S_S_S_S_S_S_S_S_S_S_S_S_S_S_S_S_S_S_S_S_S_S_S_S_S_S_S_S_S_S_S_S_S_S_S_S_S_S_S_S_S_S_S_S_S_S_S_S_S_S_S_S_S_S_S_S_S_S_S_S_S_S_S_S_S_S_S_S_S_S_S_S_S_S_S_S_S_S_S_S_S_S_S_S_S_S_S_S_S_S_S_S_S_S_S_S_S_S_S_S_S_S_S__param_744];
	ld.param.u64 	%rd746, [_Z4racePiS_S_S_S_S_S_S_S_S_S_S_S_S_S_S_S_S_S_S_S_S_S_S_S_S_S_S_S_S_S_S_S_S_S_S_S_S_S_S_S_S_S_S_S_S_S_S_S_S_S_S_S_S_S_S_S_S_S_S_S_S_S_S_S_S_S_S_S_S_S_S_S_S_S_S_S_S_S_S_S_S_S_S_S_S_S_S_S_S_S_S_S_S_S_S_S_S_S_S_S_S_S_S_S_S_S_S_S_S_S_S_S_S_S_S_S_S_S_S_S_S_S_S_S_S_S_S_S_S_S_S_S_S_S_S_S_S_S_S_S_S_S_S_S_S_S_S_S_S_S_S_S_S_S_S_S_S_S_S_S_S_S_S_S_S_S_S_S_S_S_S_S_S_S_S_S_S_S_S_S_S_S_S_S_S_S_S_S_S_S_S_S_S_S_S_S_S_S_S_S_S_S_S_S_S_S_S_S_S_S_S_S_S_S_S_S_S_S_S_S_S_S_S_S_S_S_S_S_S_S_S_S_S_S_S_S_S_S_S_S_S_S_S_S_S_S_S_S_S_S_S_S_S_S_S_S_S_S_S_S_S_S_S_S_S_S_S_S_S_S_S_S_S_S_S_S_S_S_S_S_S_S_S_S_S_S_S_S_S_S_S_S_S_S_S_S_S_S_S_S_S_S_S_S_S_S_S_S_S_S_S_S_S_S_S_S_S_S_S_S_S_S_S_S_S_S_S_S_S_S_S_S_S_S_S_S_S_S_S_S_S_S_S_S_S_S_S_S_S_S_S_S_S_S_S_S_S_S_S_S_S_S_S_S_S_S_S_S_S_S_S_S_S_S_S_S_S_S_S_S_S_S_S_S_S_S_S_S_S_S_S_S_S_S_S_S_S_S_S_S_S_S_S_S_S_S_S_S_S_S_S_S_S_S_S_S_S_S_S_S_S_S_S_S_S_S_S_S_S_S_S_S_S_S_S_S_S_S_S_S_S_S_S_S_S_S_S_S_S_S_S_S_S_S_S_S_S_S_S_S_S_S_S_S_S_S_S_S_S_S_S_S_S_S_S_S_S_S_S_S_S_S_S_S_S_S_S_S_S_S_S_S_S_S_S_S_S_S_S_S_S_S_S_S_S_S_S_S_S_S_S_S_S_S_S_S_S_S_S_S_S_S_S_S_S_S_S_S_S_S_S_S_S_S_S_S_S_S_S_S_S_S_S_S_S_S_S_S_S_S_S_S_S_S_S_S_S_S_S_S_S_S_S_S_S_S_S_S_S_S_S_S_S_S_S_S_S_S_S_S_S_S_S_S_S_S_S_S_S_S_S_S_S_S_S_S_S_S_S_S_S_S_S_S_S_S_S_S_S_S_S_S_S_S_S_S_S_S_S_S_S_S_S_S_S_S_S_S_S_S_S_S_S_S_S_S_S_S_S_S_S_S_S_S_S_S_S_S_S_S_S_S_S_S_S_S_S_S_S_S_S_S_S_S_S_S_S_S_S_S_S_S_S_S_S_S_S_S_S_S_S_S_S_S_S_S_S_S_S_S_S_S_S_S_S_S_S_S_S_S_S_S_S_S_S_S_S_S_S_S_S_S_S_S_S_S_S_S_S_S_S_S_S_S_S_S_S_S_S_S_S_S_S_S_S_S_S_S_S_S_S_S_S_S_S_S_S_S_S_S_S_S_S_S_S_S_S_S_S_S_S_S_S_S_S_S_S_S_S_S_S_S_S_S_S_S_S_S_S_S_S_S_S_S_S_S_S_S_S_S_S_S_S_S_S_S_S_S_S_S_S_S_S_S_S_S_S_S_S_S_S_S_S_S_S_S_S_S_S_S_S_S_S_S_S_S_S_S_S_S_S_S_S_S_S_S_S_S_S_S_S_S_S_S_S_S_S_S_S_S_S_S_S_S_S_S_S_S_S_S_S_S_S_S_S_S_S_S_S_S_S_S_S_S_S_S_S_S_S_S_S_S_S_S_S_S_S_S_S_S_S_S_S_S_S_S_S_S_S_S_S_S_S_S_S_S_S_S_S_S_S_S_S_S_S_S_S_S_S_S_S_S_S_S_S_S_S_S_S_S_S_S_S_S_S_S_S_S_S_S_S_S_S_S_S_S_S_S_S_S_S_S_S_S_S_S_S_S_S_S_S_S_S_S_S_S_S_S_S_S_S_S_S_S_S_S_S_S_S_S_S_S_S_S_S_S_S_S_S_S_S_S_S_S_S_S_S_S_S_S_S_S_S_S_S_S_S_S_S_S_S_S_S_S_S_S_S_S_S_S_S_S_S__param_745];
	ld.param.u64 	%rd747, [_Z4racePiS_S_S_S_S_S_S_S_S_S_S_S_S_S_S_S_S_S_S_S_S_S_S_S_S_S_S_S_S_S_S_S_S_S_S_S_S_S_S_S_S_S_S_S_S_S_S_S_S_S_S_S_S_S_S_S_S_S_S_S_S_S_S_S_S_S_S_S_S_S_S_S_S_S_S_S_S_S_S_S_S_S_S_S_S_S_S_S_S_S_S_S_S_S_S_S_S_S_S_S_S_S_S_S_S_S_S_S_S_S_S_S_S_S_S_S_S_S_S_S_S_S_S_S_S_S_S_S_S_S_S_S_S_S_S_S_S_S_S_S_S_S_S_S_S_S_S_S_S_S_S_S_S_S_S_S_S_S_S_S_S_S_S_S_S_S_S_S_S_S_S_S_S_S_S_S_S_S_S_S_S_S_S_S_S_S_S_S_S_S_S_S_S_S_S_S_S_S_S_S_S_S_S_S_S_S_S_S_S_S_S_S_S_S_S_S_S_S_S_S_S_S_S_S_S_S_S_S_S_S_S_S_S_S_S_S_S_S_S_S_S_S_S_S_S_S_S_S_S_S_S_S_S_S_S_S_S_S_S_S_S_S_S_S_S_S_S_S_S_S_S_S_S_S_S_S_S_S_S_S_S_S_S_S_S_S_S_S_S_S_S_S_S_S_S_S_S_S_S_S_S_S_S_S_S_S_S_S_S_S_S_S_S_S_S_S_S_S_S_S_S_S_S_S_S_S_S_S_S_S_S_S_S_S_S_S_S_S_S_S_S_S_S_S_S_S_S_S_S_S_S_S_S_S_S_S_S_S_S_S_S_S_S_S_S_S_S_S_S_S_S_S_S_S_S_S_S_S_S_S_S_S_S_S_S_S_S_S_S_S_S_S_S_S_S_S_S_S_S_S_S_S_S_S_S_S_S_S_S_S_S_S_S_S_S_S_S_S_S_S_S_S_S_S_S_S_S_S_S_S_S_S_S_S_S_S_S_S_S_S_S_S_S_S_S_S_S_S_S_S_S_S_S_S_S_S_S_S_S_S_S_S_S_S_S_S_S_S_S_S_S_S_S_S_S_S_S_S_S_S_S_S_S_S_S_S_S_S_S_S_S_S_S_S_S_S_S_S_S_S_S_S_S_S_S_S_S_S_S_S_S_S_S_S_S_S_S_S_S_S_S_S_S_S_S_S_S_S_S_S_S_S_S_S_S_S_S_S_S_S_S_S_S_S_S_S_S_S_S_S_S_S_S_S_S_S_S_S_S_S_S_S_S_S_S_S_S_S_S_S_S_S_S_S_S_S_S_S_S_S_S_S_S_S_S_S_S_S_S_S_S_S_S_S_S_S_S_S_S_S_S_S_S_S_S_S_S_S_S_S_S_S_S_S_S_S_S_S_S_S_S_S_S_S_S_S_S_S_S_S_S_S_S_S_S_S_S_S_S_S_S_S_S_S_S_S_S_S_S_S_S_S_S_S_S_S_S_S_S_S_S_S_S_S_S_S_S_S_S_S_S_S_S_S_S_S_S_S_S_S_S_S_S_S_S_S_S_S_S_S_S_S_S_S_S_S_S_S_S_S_S_S_S_S_S_S_S_S_S_S_S_S_S_S_S_S_S_S_S_S_S_S_S_S_S_S_S_S_S_S_S_S_S_S_S_S_S_S_S_S_S_S_S_S_S_S_S_S_S_S_S_S_S_S_S_S_S_S_S_S_S_S_S_S_S_S_S_S_S_S_S_S_S_S_S_S_S_S_S_S_S_S_S_S_S_S_S_S_S_S_S_S_S_S_S_S_S_S_S_S_S_S_S_S_S_S_S_S_S_S_S_S_S_S_S_S_S_S_S_S_S_S_S_S_S_S_S_S_S_S_S_S_S_S_S_S_S_S_S_S_S_S_S_S_S_S_S_S_S_S_S_S_S_S_S_S_S_S_S_S_S_S_S_S_S_S_S_S_S_S_S_S_S_S_S_S_S_S_S_S_S_S_S_S_S_S_S_S_S_S_S_S_S_S_S_S_S_S_S_S_S_S_S_S_S_S_S_S_S_S_S_S_S_S_S_S_S_S_S_S_S_S_S_S_S_S_S_S_S_S_S_S_S_S_S_S_S_S_S_S_S_S_S_S_S_S_S_S_S_S_S_S_S_S_S_S_S_S_S_S_S_S_S_S_S_S_S_S_S_S_S_S_S_S_S_S_S_S_S_S_S_S_S_S_S_S_S_S_S_S_S_S_S_S_S_S_S_S_S_S_S_S_S_S_S_S_S_S_S_S_S_S_S_S_S_S_S_S_S_S_S_S_S__param_746];
	ld.param.u64 	%rd748, [_Z4racePiS_S_S_S_S_S_S_S_S_S_S_S_S_S_S_S_S_S_S_S_S_S_S_S_S_S_S_S_S_S_S_S_S_S_S_S_S_S_S_S_S_S_S_S_S_S_S_S_S_S_S_S_S_S_S_S_S_S_S_S_S_S_S_S_S_S_S_S_S_S_S_S_S_S_S_S_S_S_S_S_S_S_S_S_S_S_S_S_S_S_S_S_S_S_S_S_S_S_S_S_S_S_S_S_S_S_S_S_S_S_S_S_S_S_S_S_S_S_S_S_S_S_S_S_S_S_S_S_S_S_S_S_S_S_S_S_S_S_S_S_S_S_S_S_S_S_S_S_S_S_S_S_S_S_S_S_S_S_S_S_S_S_S_S_S_S_S_S_S_S_S_S_S_S_S_S_S_S_S_S_S_S_S_S_S_S_S_S_S_S_S_S_S_S_S_S_S_S_S_S_S_S_S_S_S_S_S_S_S_S_S_S_S_S_S_S_S_S_S_S_S_S_S_S_S_S_S_S_S_S_S_S_S_S_S_S_S_S_S_S_S_S_S_S_S_S_S_S_S_S_S_S_S_S_S_S_S_S_S_S_S_S_S_S_S_S_S_S_S_S_S_S_S_S_S_S_S_S_S_S_S_S_S_S_S_S_S_S_S_S_S_S_S_S_S_S_S_S_S_S_S_S_S_S_S_S_S_S_S_S_S_S_S_S_S_S_S_S_S_S_S_S_S_S_S_S_S_S_S_S_S_S_S_S_S_S_S_S_S_S_S_S_S_S_S_S_S_S_S_S_S_S_S_S_S_S_S_S_S_S_S_S_S_S_S_S_S_S_S_S_S_S_S_S_S_S_S_S_S_S_S_S_S_S_S_S_S_S_S_S_S_S_S_S_S_S_S_S_S_S_S_S_S_S_S_S_S_S_S_S_S_S_S_S_S_S_S_S_S_S_S_S_S_S_S_S_S_S_S_S_S_S_S_S_S_S_S_S_S_S_S_S_S_S_S_S_S_S_S_S_S_S_S_S_S_S_S_S_S_S_S_S_S_S_S_S_S_S_S_S_S_S_S_S_S_S_S_S_S_S_S_S_S_S_S_S_S_S_S_S_S_S_S_S_S_S_S_S_S_S_S_S_S_S_S_S_S_S_S_S_S_S_S_S_S_S_S_S_S_S_S_S_S_S_S_S_S_S_S_S_S_S_S_S_S_S_S_S_S_S_S_S_S_S_S_S_S_S_S_S_S_S_S_S_S_S_S_S_S_S_S_S_S_S_S_S_S_S_S_S_S_S_S_S_S_S_S_S_S_S_S_S_S_S_S_S_S_S_S_S_S_S_S_S_S_S_S_S_S_S_S_S_S_S_S_S_S_S_S_S_S_S_S_S_S_S_S_S_S_S_S_S_S_S_S_S_S_S_S_S_S_S_S_S_S_S_S_S_S_S_S_S_S_S_S_S_S_S_S_S_S_S_S_S_S_S_S_S_S_S_S_S_S_S_S_S_S_S_S_S_S_S_S_S_S_S_S_S_S_S_S_S_S_S_S_S_S_S_S_S_S_S_S_S_S_S_S_S_S_S_S_S_S_S_S_S_S_S_S_S_S_S_S_S_S_S_S_S_S_S_S_S_S_S_S_S_S_S_S_S_S_S_S_S_S_S_S_S_S_S_S_S_S_S_S_S_S_S_S_S_S_S_S_S_S_S_S_S_S_S_S_S_S_S_S_S_S_S_S_S_S_S_S_S_S_S_S_S_S_S_S_S_S_S_S_S_S_S_S_S_S_S_S_S_S_S_S_S_S_S_S_S_S_S_S_S_S_S_S_S_S_S_S_S_S_S_S_S_S_S_S_S_S_S_S_S_S_S_S_S_S_S_S_S_S_S_S_S_S_S_S_S_S_S_S_S_S_S_S_S_S_S_S_S_S_S_S_S_S_S_S_S_S_S_S_S_S_S_S_S_S_S_S_S_S_S_S_S_S_S_S_S_S_S_S_S_S_S_S_S_S_S_S_S_S_S_S_S_S_S_S_S_S_S_S_S_S_S_S_S_S_S_S_S_S_S_S_S_S_S_S_S_S_S_S_S_S_S_S_S_S_S_S_S_S_S_S_S_S_S_S_S_S_S_S_S_S_S_S_S_S_S_S_S_S_S_S_S_S_S_S_S_S_S_S_S_S_S_S_S_S_S_S_S_S_S_S_S_S_S_S_S_S_S_S_S_S_S_S_S_S_S_S_S_S_S_S_S_S_S_S_S_S_S_S_S_S_S_S_S_S_S_S_S_S_S_S_S_S_S_S_S_S__param_747];
	ld.param.u64 	%rd749, [_Z4racePiS_S_S_S_S_S_S_S_S_S_S_S_S_S_S_S_S_S_S_S_S_S_S_S_S_S_S_S_S_S_S_S_S_S_S_S_S_S_S_S_S_S_S_S_S_S_S_S_S_S_S_S_S_S_S_S_S_S_S_S_S_S_S_S_S_S_S_S_S_S_S_S_S_S_S_S_S_S_S_S_S_S_S_S_S_S_S_S_S_S_S_S_S_S_S_S_S_S_S_S_S_S_S_S_S_S_S_S_S_S_S_S_S_S_S_S_S_S_S_S_S_S_S_S_S_S_S_S_S_S_S_S_S_S_S_S_S_S_S_S_S_S_S_S_S_S_S_S_S_S_S_S_S_S_S_S_S_S_S_S_S_S_S_S_S_S_S_S_S_S_S_S_S_S_S_S_S_S_S_S_S_S_S_S_S_S_S_S_S_S_S_S_S_S_S_S_S_S_S_S_S_S_S_S_S_S_S_S_S_S_S_S_S_S_S_S_S_S_S_S_S_S_S_S_S_S_S_S_S_S_S_S_S_S_S_S_S_S_S_S_S_S_S_S_S_S_S_S_S_S_S_S_S_S_S_S_S_S_S_S_S_S_S_S_S_S_S_S_S_S_S_S_S_S_S_S_S_S_S_S_S_S_S_S_S_S_S_S_S_S_S_S_S_S_S_S_S_S_S_S_S_S_S_S_S_S_S_S_S_S_S_S_S_S_S_S_S_S_S_S_S_S_S_S_S_S_S_S_S_S_S_S_S_S_S_S_S_S_S_S_S_S_S_S_S_S_S_S_S_S_S_S_S_S_S_S_S_S_S_S_S_S_S_S_S_S_S_S_S_S_S_S_S_S_S_S_S_S_S_S_S_S_S_S_S_S_S_S_S_S_S_S_S_S_S_S_S_S_S_S_S_S_S_S_S_S_S_S_S_S_S_S_S_S_S_S_S_S_S_S_S_S_S_S_S_S_S_S_S_S_S_S_S_S_S_S_S_S_S_S_S_S_S_S_S_S_S_S_S_S_S_S_S_S_S_S_S_S_S_S_S_S_S_S_S_S_S_S_S_S_S_S_S_S_S_S_S_S_S_S_S_S_S_S_S_S_S_S_S_S_S_S_S_S_S_S_S_S_S_S_S_S_S_S_S_S_S_S_S_S_S_S_S_S_S_S_S_S_S_S_S_S_S_S_S_S_S_S_S_S_S_S_S_S_S_S_S_S_S_S_S_S_S_S_S_S_S_S_S_S_S_S_S_S_S_S_S_S_S_S_S_S_S_S_S_S_S_S_S_S_S_S_S_S_S_S_S_S_S_S_S_S_S_S_S_S_S_S_S_S_S_S_S_S_S_S_S_S_S_S_S_S_S_S_S_S_S_S_S_S_S_S_S_S_S_S_S_S_S_S_S_S_S_S_S_S_S_S_S_S_S_S_S_S_S_S_S_S_S_S_S_S_S_S_S_S_S_S_S_S_S_S_S_S_S_S_S_S_S_S_S_S_S_S_S_S_S_S_S_S_S_S_S_S_S_S_S_S_S_S_S_S_S_S_S_S_S_S_S_S_S_S_S_S_S_S_S_S_S_S_S_S_S_S_S_S_S_S_S_S_S_S_S_S_S_S_S_S_S_S_S_S_S_S_S_S_S_S_S_S_S_S_S_S_S_S_S_S_S_S_S_S_S_S_S_S_S_S_S_S_S_S_S_S_S_S_S_S_S_S_S_S_S_S_S_S_S_S_S_S_S_S_S_S_S_S_S_S_S_S_S_S_S_S_S_S_S_S_S_S_S_S_S_S_S_S_S_S_S_S_S_S_S_S_S_S_S_S_S_S_S_S_S_S_S_S_S_S_S_S_S_S_S_S_S_S_S_S_S_S_S_S_S_S_S_S_S_S_S_S_S_S_S_S_S_S_S_S_S_S_S_S_S_S_S_S_S_S_S_S_S_S_S_S_S_S_S_S_S_S_S_S_S_S_S_S_S_S_S_S_S_S_S_S_S_S_S_S_S_S_S_S_S_S_S_S_S_S_S_S_S_S_S_S_S_S_S_S_S_S_S_S_S_S_S_S_S_S_S_S_S_S_S_S_S_S_S_S_S_S_S_S_S_S_S_S_S_S_S_S_S_S_S_S_S_S_S_S_S_S_S_S_S_S_S_S_S_S_S_S_S_S_S_S_S_S_S_S_S_S_S_S_S_S_S_S_S_S_S_S_S_S_S_S_S_S_S_S_S_S_S_S_S_S_S_S_S_S_S_S_S_S_S_S_S_S_S_S_S_S_S_S_S_S_S_S_S_S_S_S_S_S_S__param_748];
	ld.param.u64 	%rd750, [_Z4racePiS_S_S_S_S_S_S_S_S_S_S_S_S_S_S_S_S_S_S_S_S_S_S_S_S_S_S_S_S_S_S_S_S_S_S_S_S_S_S_S_S_S_S_S_S_S_S_S_S_S_S_S_S_S_S_S_S_S_S_S_S_S_S_S_S_S_S_S_S_S_S_S_S_S_S_S_S_S_S_S_S_S_S_S_S_S_S_S_S_S_S_S_S_S_S_S_S_S_S_S_S_S_S_S_S_S_S_S_S_S_S_S_S_S_S_S_S_S_S_S_S_S_S_S_S_S_S_S_S_S_S_S_S_S_S_S_S_S_S_S_S_S_S_S_S_S_S_S_S_S_S_S_S_S_S_S_S_S_S_S_S_S_S_S_S_S_S_S_S_S_S_S_S_S_S_S_S_S_S_S_S_S_S_S_S_S_S_S_S_S_S_S_S_S_S_S_S_S_S_S_S_S_S_S_S_S_S_S_S_S_S_S_S_S_S_S_S_S_S_S_S_S_S_S_S_S_S_S_S_S_S_S_S_S_S_S_S_S_S_S_S_S_S_S_S_S_S_S_S_S_S_S_S_S_S_S_S_S_S_S_S_S_S_S_S_S_S_S_S_S_S_S_S_S_S_S_S_S_S_S_S_S_S_S_S_S_S_S_S_S_S_S_S_S_S_S_S_S_S_S_S_S_S_S_S_S_S_S_S_S_S_S_S_S_S_S_S_S_S_S_S_S_S_S_S_S_S_S_S_S_S_S_S_S_S_S_S_S_S_S_S_S_S_S_S_S_S_S_S_S_S_S_S_S_S_S_S_S_S_S_S_S_S_S_S_S_S_S_S_S_S_S_S_S_S_S_S_S_S_S_S_S_S_S_S_S_S_S_S_S_S_S_S_S_S_S_S_S_S_S_S_S_S_S_S_S_S_S_S_S_S_S_S_S_S_S_S_S_S_S_S_S_S_S_S_S_S_S_S_S_S_S_S_S_S_S_S_S_S_S_S_S_S_S_S_S_S_S_S_S_S_S_S_S_S_S_S_S_S_S_S_S_S_S_S_S_S_S_S_S_S_S_S_S_S_S_S_S_S_S_S_S_S_S_S_S_S_S_S_S_S_S_S_S_S_S_S_S_S_S_S_S_S_S_S_S_S_S_S_S_S_S_S_S_S_S_S_S_S_S_S_S_S_S_S_S_S_S_S_S_S_S_S_S_S_S_S_S_S_S_S_S_S_S_S_S_S_S_S_S_S_S_S_S_S_S_S_S_S_S_S_S_S_S_S_S_S_S_S_S_S_S_S_S_S_S_S_S_S_S_S_S_S_S_S_S_S_S_S_S_S_S_S_S_S_S_S_S_S_S_S_S_S_S_S_S_S_S_S_S_S_S_S_S_S_S_S_S_S_S_S_S_S_S_S_S_S_S_S_S_S_S_S_S_S_S_S_S_S_S_S_S_S_S_S_S_S_S_S_S_S_S_S_S_S_S_S_S_S_S_S_S_S_S_S_S_S_S_S_S_S_S_S_S_S_S_S_S_S_S_S_S_S_S_S_S_S_S_S_S_S_S_S_S_S_S_S_S_S_S_S_S_S_S_S_S_S_S_S_S_S_S_S_S_S_S_S_S_S_S_S_S_S_S_S_S_S_S_S_S_S_S_S_S_S_S_S_S_S_S_S_S_S_S_S_S_S_S_S_S_S_S_S_S_S_S_S_S_S_S_S_S_S_S_S_S_S_S_S_S_S_S_S_S_S_S_S_S_S_S_S_S_S_S_S_S_S_S_S_S_S_S_S_S_S_S_S_S_S_S_S_S_S_S_S_S_S_S_S_S_S_S_S_S_S_S_S_S_S_S_S_S_S_S_S_S_S_S_S_S_S_S_S_S_S_S_S_S_S_S_S_S_S_S_S_S_S_S_S_S_S_S_S_S_S_S_S_S_S_S_S_S_S_S_S_S_S_S_S_S_S_S_S_S_S_S_S_S_S_S_S_S_S_S_S_S_S_S_S_S_S_S_S_S_S_S_S_S_S_S_S_S_S_S_S_S_S_S_S_S_S_S_S_S_S_S_S_S_S_S_S_S_S_S_S_S_S_S_S_S_S_S_S_S_S_S_S_S_S_S_S_S_S_S_S_S_S_S_S_S_S_S_S_S_S_S_S_S_S_S_S_S_S_S_S_S_S_S_S_S_S_S_S_S_S_S_S_S_S_S_S_S_S_S_S_S_S_S_S_S_S_S_S_S_S_S_S_S_S_S_S_S_S_S_S_S_S_S_S_S_S_S_S_S_S_S_S_S_S_S_S_S_S__param_749];
	ld.param.u64 	%rd751, [_Z4racePiS_S_S_S_S_S_S_S_S_S_S_S_S_S_S_S_S_S_S_S_S_S_S_S_S_S_S_S_S_S_S_S_S_S_S_S_S_S_S_S_S_S_S_S_S_S_S_S_S_S_S_S_S_S_S_S_S_S_S_S_S_S_S_S_S_S_S_S_S_S_S_S_S_S_S_S_S_S_S_S_S_S_S_S_S_S_S_S_S_S_S_S_S_S_S_S_S_S_S_S_S_S_S_S_S_S_S_S_S_S_S_S_S_S_S_S_S_S_S_S_S_S_S_S_S_S_S_S_S_S_S_S_S_S_S_S_S_S_S_S_S_S_S_S_S_S_S_S_S_S_S_S_S_S_S_S_S_S_S_S_S_S_S_S_S_S_S_S_S_S_S_S_S_S_S_S_S_S_S_S_S_S_S_S_S_S_S_S_S_S_S_S_S_S_S_S_S_S_S_S_S_S_S_S_S_S_S_S_S_S_S_S_S_S_S_S_S_S_S_S_S_S_S_S_S_S_S_S_S_S_S_S_S_S_S_S_S_S_S_S_S_S_S_S_S_S_S_S_S_S_S_S_S_S_S_S_S_S_S_S_S_S_S_S_S_S_S_S_S_S_S_S_S_S_S_S_S_S_S_S_S_S_S_S_S_S_S_S_S_S_S_S_S_S_S_S_S_S_S_S_S_S_S_S_S_S_S_S_S_S_S_S_S_S_S_S_S_S_S_S_S_S_S_S_S_S_S_S_S_S_S_S_S_S_S_S_S_S_S_S_S_S_S_S_S_S_S_S_S_S_S_S_S_S_S_S_S_S_S_S_S_S_S_S_S_S_S_S_S_S_S_S_S_S_S_S_S_S_S_S_S_S_S_S_S_S_S_S_S_S_S_S_S_S_S_S_S_S_S_S_S_S_S_S_S_S_S_S_S_S_S_S_S_S_S_S_S_S_S_S_S_S_S_S_S_S_S_S_S_S_S_S_S_S_S_S_S_S_S_S_S_S_S_S_S_S_S_S_S_S_S_S_S_S_S_S_S_S_S_S_S_S_S_S_S_S_S_S_S_S_S_S_S_S_S_S_S_S_S_S_S_S_S_S_S_S_S_S_S_S_S_S_S_S_S_S_S_S_S_S_S_S_S_S_S_S_S_S_S_S_S_S_S_S_S_S_S_S_S_S_S_S_S_S_S_S_S_S_S_S_S_S_S_S_S_S_S_S_S_S_S_S_S_S_S_S_S_S_S_S_S_S_S_S_S_S_S_S_S_S_S_S_S_S_S_S_S_S_S_S_S_S_S_S_S_S_S_S_S_S_S_S_S_S_S_S_S_S_S_S_S_S_S_S_S_S_S_S_S_S_S_S_S_S_S_S_S_S_S_S_S_S_S_S_S_S_S_S_S_S_S_S_S_S_S_S_S_S_S_S_S_S_S_S_S_S_S_S_S_S_S_S_S_S_S_S_S_S_S_S_S_S_S_S_S_S_S_S_S_S_S_S_S_S_S_S_S_S_S_S_S_S_S_S_S_S_S_S_S_S_S_S_S_S_S_S_S_S_S_S_S_S_S_S_S_S_S_S_S_S_S_S_S_S_S_S_S_S_S_S_S_S_S_S_S_S_S_S_S_S_S_S_S_S_S_S_S_S_S_S_S_S_S_S_S_S_S_S_S_S_S_S_S_S_S_S_S_S_S_S_S_S_S_S_S_S_S_S_S_S_S_S_S_S_S_S_S_S_S_S_S_S_S_S_S_S_S_S_S_S_S_S_S_S_S_S_S_S_S_S_S_S_S_S_S_S_S_S_S_S_S_S_S_S_S_S_S_S_S_S_S_S_S_S_S_S_S_S_S_S_S_S_S_S_S_S_S_S_S_S_S_S_S_S_S_S_S_S_S_S_S_S_S_S_S_S_S_S_S_S_S_S_S_S_S_S_S_S_S_S_S_S_S_S_S_S_S_S_S_S_S_S_S_S_S_S_S_S_S_S_S_S_S_S_S_S_S_S_S_S_S_S_S_S_S_S_S_S_S_S_S_S_S_S_S_S_S_S_S_S_S_S_S_S_S_S_S_S_S_S_S_S_S_S_S_S_S_S_S_S_S_S_S_S_S_S_S_S_S_S_S_S_S_S_S_S_S_S_S_S_S_S_S_S_S_S_S_S_S_S_S_S_S_S_S_S_S_S_S_S_S_S_S_S_S_S_S_S_S_S_S_S_S_S_S_S_S_S_S_S_S_S_S_S_S_S_S_S_S_S_S_S_S_S_S_S_S_S_S_S_S_S_S_S_S_S_S_S_S_S_S_S_S__param_750];
	ld.param.u64 	%rd752, [_Z4racePiS_S_S_S_S_S_S_S_S_S_S_S_S_S_S_S_S_S_S_S_S_S_S_S_S_S_S_S_S_S_S_S_S_S_S_S_S_S_S_S_S_S_S_S_S_S_S_S_S_S_S_S_S_S_S_S_S_S_S_S_S_S_S_S_S_S_S_S_S_S_S_S_S_S_S_S_S_S_S_S_S_S_S_S_S_S_S_S_S_S_S_S_S_S_S_S_S_S_S_S_S_S_S_S_S_S_S_S_S_S_S_S_S_S_S_S_S_S_S_S_S_S_S_S_S_S_S_S_S_S_S_S_S_S_S_S_S_S_S_S_S_S_S_S_S_S_S_S_S_S_S_S_S_S_S_S_S_S_S_S_S_S_S_S_S_S_S_S_S_S_S_S_S_S_S_S_S_S_S_S_S_S_S_S_S_S_S_S_S_S_S_S_S_S_S_S_S_S_S_S_S_S_S_S_S_S_S_S_S_S_S_S_S_S_S_S_S_S_S_S_S_S_S_S_S_S_S_S_S_S_S_S_S_S_S_S_S_S_S_S_S_S_S_S_S_S_S_S_S_S_S_S_S_S_S_S_S_S_S_S_S_S_S_S_S_S_S_S_S_S_S_S_S_S_S_S_S_S_S_S_S_S_S_S_S_S_S_S_S_S_S_S_S_S_S_S_S_S_S_S_S_S_S_S_S_S_S_S_S_S_S_S_S_S_S_S_S_S_S_S_S_S_S_S_S_S_S_S_S_S_S_S_S_S_S_S_S_S_S_S_S_S_S_S_S_S_S_S_S_S_S_S_S_S_S_S_S_S_S_S_S_S_S_S_S_S_S_S_S_S_S_S_S_S_S_S_S_S_S_S_S_S_S_S_S_S_S_S_S_S_S_S_S_S_S_S_S_S_S_S_S_S_S_S_S_S_S_S_S_S_S_S_S_S_S_S_S_S_S_S_S_S_S_S_S_S_S_S_S_S_S_S_S_S_S_S_S_S_S_S_S_S_S_S_S_S_S_S_S_S_S_S_S_S_S_S_S_S_S_S_S_S_S_S_S_S_S_S_S_S_S_S_S_S_S_S_S_S_S_S_S_S_S_S_S_S_S_S_S_S_S_S_S_S_S_S_S_S_S_S_S_S_S_S_S_S_S_S_S_S_S_S_S_S_S_S_S_S_S_S_S_S_S_S_S_S_S_S_S_S_S_S_S_S_S_S_S_S_S_S_S_S_S_S_S_S_S_S_S_S_S_S_S_S_S_S_S_S_S_S_S_S_S_S_S_S_S_S_S_S_S_S_S_S_S_S_S_S_S_S_S_S_S_S_S_S_S_S_S_S_S_S_S_S_S_S_S_S_S_S_S_S_S_S_S_S_S_S_S_S_S_S_S_S_S_S_S_S_S_S_S_S_S_S_S_S_S_S_S_S_S_S_S_S_S_S_S_S_S_S_S_S_S_S_S_S_S_S_S_S_S_S_S_S_S_S_S_S_S_S_S_S_S_S_S_S_S_S_S_S_S_S_S_S_S_S_S_S_S_S_S_S_S_S_S_S_S_S_S_S_S_S_S_S_S_S_S_S_S_S_S_S_S_S_S_S_S_S_S_S_S_S_S_S_S_S_S_S_S_S_S_S_S_S_S_S_S_S_S_S_S_S_S_S_S_S_S_S_S_S_S_S_S_S_S_S_S_S_S_S_S_S_S_S_S_S_S_S_S_S_S_S_S_S_S_S_S_S_S_S_S_S_S_S_S_S_S_S_S_S_S_S_S_S_S_S_S_S_S_S_S_S_S_S_S_S_S_S_S_S_S_S_S_S_S_S_S_S_S_S_S_S_S_S_S_S_S_S_S_S_S_S_S_S_S_S_S_S_S_S_S_S_S_S_S_S_S_S_S_S_S_S_S_S_S_S_S_S_S_S_S_S_S_S_S_S_S_S_S_S_S_S_S_S_S_S_S_S_S_S_S_S_S_S_S_S_S_S_S_S_S_S_S_S_S_S_S_S_S_S_S_S_S_S_S_S_S_S_S_S_S_S_S_S_S_S_S_S_S_S_S_S_S_S_S_S_S_S_S_S_S_S_S_S_S_S_S_S_S_S_S_S_S_S_S_S_S_S_S_S_S_S_S_S_S_S_S_S_S_S_S_S_S_S_S_S_S_S_S_S_S_S_S_S_S_S_S_S_S_S_S_S_S_S_S_S_S_S_S_S_S_S_S_S_S_S_S_S_S_S_S_S_S_S_S_S_S_S_S_S_S_S_S_S_S_S_S_S_S_S_S_S_S_S_S_S_S_S_S_S_S_S_S__param_751];
	ld.param.u64 	%rd753, [_Z4racePiS_S_S_S_S_S_S_S_S_S_S_S_S_S_S_S_S_S_S_S_S_S_S_S_S_S_S_S_S_S_S_S_S_S_S_S_S_S_S_S_S_S_S_S_S_S_S_S_S_S_S_S_S_S_S_S_S_S_S_S_S_S_S_S_S_S_S_S_S_S_S_S_S_S_S_S_S_S_S_S_S_S_S_S_S_S_S_S_S_S_S_S_S_S_S_S_S_S_S_S_S_S_S_S_S_S_S_S_S_S_S_S_S_S_S_S_S_S_S_S_S_S_S_S_S_S_S_S_S_S_S_S_S_S_S_S_S_S_S_S_S_S_S_S_S_S_S_S_S_S_S_S_S_S_S_S_S_S_S_S_S_S_S_S_S_S_S_S_S_S_S_S_S_S_S_S_S_S_S_S_S_S_S_S_S_S_S_S_S_S_S_S_S_S_S_S_S_S_S_S_S_S_S_S_S_S_S_S_S_S_S_S_S_S_S_S_S_S_S_S_S_S_S_S_S_S_S_S_S_S_S_S_S_S_S_S_S_S_S_S_S_S_S_S_S_S_S_S_S_S_S_S_S_S_S_S_S_S_S_S_S_S_S_S_S_S_S_S_S_S_S_S_S_S_S_S_S_S_S_S_S_S_S_S_S_S_S_S_S_S_S_S_S_S_S_S_S_S_S_S_S_S_S_S_S_S_S_S_S_S_S_S_S_S_S_S_S_S_S_S_S_S_S_S_S_S_S_S_S_S_S_S_S_S_S_S_S_S_S_S_S_S_S_S_S_S_S_S_S_S_S_S_S_S_S_S_S_S_S_S_S_S_S_S_S_S_S_S_S_S_S_S_S_S_S_S_S_S_S_S_S_S_S_S_S_S_S_S_S_S_S_S_S_S_S_S_S_S_S_S_S_S_S_S_S_S_S_S_S_S_S_S_S_S_S_S_S_S_S_S_S_S_S_S_S_S_S_S_S_S_S_S_S_S_S_S_S_S_S_S_S_S_S_S_S_S_S_S_S_S_S_S_S_S_S_S_S_S_S_S_S_S_S_S_S_S_S_S_S_S_S_S_S_S_S_S_S_S_S_S_S_S_S_S_S_S_S_S_S_S_S_S_S_S_S_S_S_S_S_S_S_S_S_S_S_S_S_S_S_S_S_S_S_S_S_S_S_S_S_S_S_S_S_S_S_S_S_S_S_S_S_S_S_S_S_S_S_S_S_S_S_S_S_S_S_S_S_S_S_S_S_S_S_S_S_S_S_S_S_S_S_S_S_S_S_S_S_S_S_S_S_S_S_S_S_S_S_S_S_S_S_S_S_S_S_S_S_S_S_S_S_S_S_S_S_S_S_S_S_S_S_S_S_S_S_S_S_S_S_S_S_S_S_S_S_S_S_S_S_S_S_S_S_S_S_S_S_S_S_S_S_S_S_S_S_S_S_S_S_S_S_S_S_S_S_S_S_S_S_S_S_S_S_S_S_S_S_S_S_S_S_S_S_S_S_S_S_S_S_S_S_S_S_S_S_S_S_S_S_S_S_S_S_S_S_S_S_S_S_S_S_S_S_S_S_S_S_S_S_S_S_S_S_S_S_S_S_S_S_S_S_S_S_S_S_S_S_S_S_S_S_S_S_S_S_S_S_S_S_S_S_S_S_S_S_S_S_S_S_S_S_S_S_S_S_S_S_S_S_S_S_S_S_S_S_S_S_S_S_S_S_S_S_S_S_S_S_S_S_S_S_S_S_S_S_S_S_S_S_S_S_S_S_S_S_S_S_S_S_S_S_S_S_S_S_S_S_S_S_S_S_S_S_S_S_S_S_S_S_S_S_S_S_S_S_S_S_S_S_S_S_S_S_S_S_S_S_S_S_S_S_S_S_S_S_S_S_S_S_S_S_S_S_S_S_S_S_S_S_S_S_S_S_S_S_S_S_S_S_S_S_S_S_S_S_S_S_S_S_S_S_S_S_S_S_S_S_S_S_S_S_S_S_S_S_S_S_S_S_S_S_S_S_S_S_S_S_S_S_S_S_S_S_S_S_S_S_S_S_S_S_S_S_S_S_S_S_S_S_S_S_S_S_S_S_S_S_S_S_S_S_S_S_S_S_S_S_S_S_S_S_S_S_S_S_S_S_S_S_S_S_S_S_S_S_S_S_S_S_S_S_S_S_S_S_S_S_S_S_S_S_S_S_S_S_S_S_S_S_S_S_S_S_S_S_S_S_S_S_S_S_S_S_S_S_S_S_S_S_S_S_S_S_S_S_S_S_S_S_S_S_S_S_S_S_S_S_S_S_S_S_S_S__param_752];
	ld.param.u64 	%rd754, [_Z4racePiS_S_S_S_S_S_S_S_S_S_S_S_S_S_S_S_S_S_S_S_S_S_S_S_S_S_S_S_S_S_S_S_S_S_S_S_S_S_S_S_S_S_S_S_S_S_S_S_S_S_S_S_S_S_S_S_S_S_S_S_S_S_S_S_S_S_S_S_S_S_S_S_S_S_S_S_S_S_S_S_S_S_S_S_S_S_S_S_S_S_S_S_S_S_S_S_S_S_S_S_S_S_S_S_S_S_S_S_S_S_S_S_S_S_S_S_S_S_S_S_S_S_S_S_S_S_S_S_S_S_S_S_S_S_S_S_S_S_S_S_S_S_S_S_S_S_S_S_S_S_S_S_S_S_S_S_S_S_S_S_S_S_S_S_S_S_S_S_S_S_S_S_S_S_S_S_S_S_S_S_S_S_S_S_S_S_S_S_S_S_S_S_S_S_S_S_S_S_S_S_S_S_S_S_S_S_S_S_S_S_S_S_S_S_S_S_S_S_S_S_S_S_S_S_S_S_S_S_S_S_S_S_S_S_S_S_S_S_S_S_S_S_S_S_S_S_S_S_S_S_S_S_S_S_S_S_S_S_S_S_S_S_S_S_S_S_S_S_S_S_S_S_S_S_S_S_S_S_S_S_S_S_S_S_S_S_S_S_S_S_S_S_S_S_S_S_S_S_S_S_S_S_S_S_S_S_S_S_S_S_S_S_S_S_S_S_S_S_S_S_S_S_S_S_S_S_S_S_S_S_S_S_S_S_S_S_S_S_S_S_S_S_S_S_S_S_S_S_S_S_S_S_S_S_S_S_S_S_S_S_S_S_S_S_S_S_S_S_S_S_S_S_S_S_S_S_S_S_S_S_S_S_S_S_S_S_S_S_S_S_S_S_S_S_S_S_S_S_S_S_S_S_S_S_S_S_S_S_S_S_S_S_S_S_S_S_S_S_S_S_S_S_S_S_S_S_S_S_S_S_S_S_S_S_S_S_S_S_S_S_S_S_S_S_S_S_S_S_S_S_S_S_S_S_S_S_S_S_S_S_S_S_S_S_S_S_S_S_S_S_S_S_S_S_S_S_S_S_S_S_S_S_S_S_S_S_S_S_S_S_S_S_S_S_S_S_S_S_S_S_S_S_S_S_S_S_S_S_S_S_S_S_S_S_S_S_S_S_S_S_S_S_S_S_S_S_S_S_S_S_S_S_S_S_S_S_S_S_S_S_S_S_S_S_S_S_S_S_S_S_S_S_S_S_S_S_S_S_S_S_S_S_S_S_S_S_S_S_S_S_S_S_S_S_S_S_S_S_S_S_S_S_S_S_S_S_S_S_S_S_S_S_S_S_S_S_S_S_S_S_S_S_S_S_S_S_S_S_S_S_S_S_S_S_S_S_S_S_S_S_S_S_S_S_S_S_S_S_S_S_S_S_S_S_S_S_S_S_S_S_S_S_S_S_S_S_S_S_S_S_S_S_S_S_S_S_S_S_S_S_S_S_S_S_S_S_S_S_S_S_S_S_S_S_S_S_S_S_S_S_S_S_S_S_S_S_S_S_S_S_S_S_S_S_S_S_S_S_S_S_S_S_S_S_S_S_S_S_S_S_S_S_S_S_S_S_S_S_S_S_S_S_S_S_S_S_S_S_S_S_S_S_S_S_S_S_S_S_S_S_S_S_S_S_S_S_S_S_S_S_S_S_S_S_S_S_S_S_S_S_S_S_S_S_S_S_S_S_S_S_S_S_S_S_S_S_S_S_S_S_S_S_S_S_S_S_S_S_S_S_S_S_S_S_S_S_S_S_S_S_S_S_S_S_S_S_S_S_S_S_S_S_S_S_S_S_S_S_S_S_S_S_S_S_S_S_S_S_S_S_S_S_S_S_S_S_S_S_S_S_S_S_S_S_S_S_S_S_S_S_S_S_S_S_S_S_S_S_S_S_S_S_S_S_S_S_S_S_S_S_S_S_S_S_S_S_S_S_S_S_S_S_S_S_S_S_S_S_S_S_S_S_S_S_S_S_S_S_S_S_S_S_S_S_S_S_S_S_S_S_S_S_S_S_S_S_S_S_S_S_S_S_S_S_S_S_S_S_S_S_S_S_S_S_S_S_S_S_S_S_S_S_S_S_S_S_S_S_S_S_S_S_S_S_S_S_S_S_S_S_S_S_S_S_S_S_S_S_S_S_S_S_S_S_S_S_S_S_S_S_S_S_S_S_S_S_S_S_S_S_S_S_S_S_S_S_S_S_S_S_S_S_S_S_S_S_S_S_S_S_S_S_S_S_S_S_S_S_S_S_S_S_S__param_753];
	ld.param.u64 	%rd755, [_Z4racePiS_S_S_S_S_S_S_S_S_S_S_S_S_S_S_S_S_S_S_S_S_S_S_S_S_S_S_S_S_S_S_S_S_S_S_S_S_S_S_S_S_S_S_S_S_S_S_S_S_S_S_S_S_S_S_S_S_S_S_S_S_S_S_S_S_S_S_S_S_S_S_S_S_S_S_S_S_S_S_S_S_S_S_S_S_S_S_S_S_S_S_S_S_S_S_S_S_S_S_S_S_S_S_S_S_S_S_S_S_S_S_S_S_S_S_S_S_S_S_S_S_S_S_S_S_S_S_S_S_S_S_S_S_S_S_S_S_S_S_S_S_S_S_S_S_S_S_S_S_S_S_S_S_S_S_S_S_S_S_S_S_S_S_S_S_S_S_S_S_S_S_S_S_S_S_S_S_S_S_S_S_S_S_S_S_S_S_S_S_S_S_S_S_S_S_S_S_S_S_S_S_S_S_S_S_S_S_S_S_S_S_S_S_S_S_S_S_S_S_S_S_S_S_S_S_S_S_S_S_S_S_S_S_S_S_S_S_S_S_S_S_S_S_S_S_S_S_S_S_S_S_S_S_S_S_S_S_S_S_S_S_S_S_S_S_S_S_S_S_S_S_S_S_S_S_S_S_S_S_S_S_S_S_S_S_S_S_S_S_S_S_S_S_S_S_S_S_S_S_S_S_S_S_S_S_S_S_S_S_S_S_S_S_S_S_S_S_S_S_S_S_S_S_S_S_S_S_S_S_S_S_S_S_S_S_S_S_S_S_S_S_S_S_S_S_S_S_S_S_S_S_S_S_S_S_S_S_S_S_S_S_S_S_S_S_S_S_S_S_S_S_S_S_S_S_S_S_S_S_S_S_S_S_S_S_S_S_S_S_S_S_S_S_S_S_S_S_S_S_S_S_S_S_S_S_S_S_S_S_S_S_S_S_S_S_S_S_S_S_S_S_S_S_S_S_S_S_S_S_S_S_S_S_S_S_S_S_S_S_S_S_S_S_S_S_S_S_S_S_S_S_S_S_S_S_S_S_S_S_S_S_S_S_S_S_S_S_S_S_S_S_S_S_S_S_S_S_S_S_S_S_S_S_S_S_S_S_S_S_S_S_S_S_S_S_S_S_S_S_S_S_S_S_S_S_S_S_S_S_S_S_S_S_S_S_S_S_S_S_S_S_S_S_S_S_S_S_S_S_S_S_S_S_S_S_S_S_S_S_S_S_S_S_S_S_S_S_S_S_S_S_S_S_S_S_S_S_S_S_S_S_S_S_S_S_S_S_S_S_S_S_S_S_S_S_S_S_S_S_S_S_S_S_S_S_S_S_S_S_S_S_S_S_S_S_S_S_S_S_S_S_S_S_S_S_S_S_S_S_S_S_S_S_S_S_S_S_S_S_S_S_S_S_S_S_S_S_S_S_S_S_S_S_S_S_S_S_S_S_S_S_S_S_S_S_S_S_S_S_S_S_S_S_S_S_S_S_S_S_S_S_S_S_S_S_S_S_S_S_S_S_S_S_S_S_S_S_S_S_S_S_S_S_S_S_S_S_S_S_S_S_S_S_S_S_S_S_S_S_S_S_S_S_S_S_S_S_S_S_S_S_S_S_S_S_S_S_S_S_S_S_S_S_S_S_S_S_S_S_S_S_S_S_S_S_S_S_S_S_S_S_S_S_S_S_S_S_S_S_S_S_S_S_S_S_S_S_S_S_S_S_S_S_S_S_S_S_S_S_S_S_S_S_S_S_S_S_S_S_S_S_S_S_S_S_S_S_S_S_S_S_S_S_S_S_S_S_S_S_S_S_S_S_S_S_S_S_S_S_S_S_S_S_S_S_S_S_S_S_S_S_S_S_S_S_S_S_S_S_S_S_S_S_S_S_S_S_S_S_S_S_S_S_S_S_S_S_S_S_S_S_S_S_S_S_S_S_S_S_S_S_S_S_S_S_S_S_S_S_S_S_S_S_S_S_S_S_S_S_S_S_S_S_S_S_S_S_S_S_S_S_S_S_S_S_S_S_S_S_S_S_S_S_S_S_S_S_S_S_S_S_S_S_S_S_S_S_S_S_S_S_S_S_S_S_S_S_S_S_S_S_S_S_S_S_S_S_S_S_S_S_S_S_S_S_S_S_S_S_S_S_S_S_S_S_S_S_S_S_S_S_S_S_S_S_S_S_S_S_S_S_S_S_S_S_S_S_S_S_S_S_S_S_S_S_S_S_S_S_S_S_S_S_S_S_S_S_S_S_S_S_S_S_S_S_S_S_S_S_S_S_S_S_S_S_S_S_S_S_S_S_S_S__param_754];
	ld.param.u64 	%rd756, [_Z4racePiS_S_S_S_S_S_S_S_S_S_S_S_S_S_S_S_S_S_S_S_S_S_S_S_S_S_S_S_S_S_S_S_S_S_S_S_S_S_S_S_S_S_S_S_S_S_S_S_S_S_S_S_S_S_S_S_S_S_S_S_S_S_S_S_S_S_S_S_S_S_S_S_S_S_S_S_S_S_S_S_S_S_S_S_S_S_S_S_S_S_S_S_S_S_S_S_S_S_S_S_S_S_S_S_S_S_S_S_S_S_S_S_S_S_S_S_S_S_S_S_S_S_S_S_S_S_S_S_S_S_S_S_S_S_S_S_S_S_S_S_S_S_S_S_S_S_S_S_S_S_S_S_S_S_S_S_S_S_S_S_S_S_S_S_S_S_S_S_S_S_S_S_S_S_S_S_S_S_S_S_S_S_S_S_S_S_S_S_S_S_S_S_S_S_S_S_S_S_S_S_S_S_S_S_S_S_S_S_S_S_S_S_S_S_S_S_S_S_S_S_S_S_S_S_S_S_S_S_S_S_S_S_S_S_S_S_S_S_S_S_S_S_S_S_S_S_S_S_S_S_S_S_S_S_S_S_S_S_S_S_S_S_S_S_S_S_S_S_S_S_S_S_S_S_S_S_S_S_S_S_S_S_S_S_S_S_S_S_S_S_S_S_S_S_S_S_S_S_S_S_S_S_S_S_S_S_S_S_S_S_S_S_S_S_S_S_S_S_S_S_S_S_S_S_S_S_S_S_S_S_S_S_S_S_S_S_S_S_S_S_S_S_S_S_S_S_S_S_S_S_S_S_S_S_S_S_S_S_S_S_S_S_S_S_S_S_S_S_S_S_S_S_S_S_S_S_S_S_S_S_S_S_S_S_S_S_S_S_S_S_S_S_S_S_S_S_S_S_S_S_S_S_S_S_S_S_S_S_S_S_S_S_S_S_S_S_S_S_S_S_S_S_S_S_S_S_S_S_S_S_S_S_S_S_S_S_S_S_S_S_S_S_S_S_S_S_S_S_S_S_S_S_S_S_S_S_S_S_S_S_S_S_S_S_S_S_S_S_S_S_S_S_S_S_S_S_S_S_S_S_S_S_S_S_S_S_S_S_S_S_S_S_S_S_S_S_S_S_S_S_S_S_S_S_S_S_S_S_S_S_S_S_S_S_S_S_S_S_S_S_S_S_S_S_S_S_S_S_S_S_S_S_S_S_S_S_S_S_S_S_S_S_S_S_S_S_S_S_S_S_S_S_S_S_S_S_S_S_S_S_S_S_S_S_S_S_S_S_S_S_S_S_S_S_S_S_S_S_S_S_S_S_S_S_S_S_S_S_S_S_S_S_S_S_S_S_S_S_S_S_S_S_S_S_S_S_S_S_S_S_S_S_S_S_S_S_S_S_S_S_S_S_S_S_S_S_S_S_S_S_S_S_S_S_S_S_S_S_S_S_S_S_S_S_S_S_S_S_S_S_S_S_S_S_S_S_S_S_S_S_S_S_S_S_S_S_S_S_S_S_S_S_S_S_S_S_S_S_S_S_S_S_S_S_S_S_S_S_S_S_S_S_S_S_S_S_S_S_S_S_S_S_S_S_S_S_S_S_S_S_S_S_S_S_S_S_S_S_S_S_S_S_S_S_S_S_S_S_S_S_S_S_S_S_S_S_S_S_S_S_S_S_S_S_S_S_S_S_S_S_S_S_S_S_S_S_S_S_S_S_S_S_S_S_S_S_S_S_S_S_S_S_S_S_S_S_S_S_S_S_S_S_S_S_S_S_S_S_S_S_S_S_S_S_S_S_S_S_S_S_S_S_S_S_S_S_S_S_S_S_S_S_S_S_S_S_S_S_S_S_S_S_S_S_S_S_S_S_S_S_S_S_S_S_S_S_S_S_S_S_S_S_S_S_S_S_S_S_S_S_S_S_S_S_S_S_S_S_S_S_S_S_S_S_S_S_S_S_S_S_S_S_S_S_S_S_S_S_S_S_S_S_S_S_S_S_S_S_S_S_S_S_S_S_S_S_S_S_S_S_S_S_S_S_S_S_S_S_S_S_S_S_S_S_S_S_S_S_S_S_S_S_S_S_S_S_S_S_S_S_S_S_S_S_S_S_S_S_S_S_S_S_S_S_S_S_S_S_S_S_S_S_S_S_S_S_S_S_S_S_S_S_S_S_S_S_S_S_S_S_S_S_S_S_S_S_S_S_S_S_S_S_S_S_S_S_S_S_S_S_S_S_S_S_S_S_S_S_S_S_S_S_S_S_S_S_S_S_S_S_S_S_S_S_S_S_S_S_S_S_S_S_S__param_755];
	ld.param.u64 	%rd757, [_Z4racePiS_S_S_S_S_S_S_S_S_S_S_S_S_S_S_S_S_S_S_S_S_S_S_S_S_S_S_S_S_S_S_S_S_S_S_S_S_S_S_S_S_S_S_S_S_S_S_S_S_S_S_S_S_S_S_S_S_S_S_S_S_S_S_S_S_S_S_S_S_S_S_S_S_S_S_S_S_S_S_S_S_S_S_S_S_S_S_S_S_S_S_S_S_S_S_S_S_S_S_S_S_S_S_S_S_S_S_S_S_S_S_S_S_S_S_S_S_S_S_S_S_S_S_S_S_S_S_S_S_S_S_S_S_S_S_S_S_S_S_S_S_S_S_S_S_S_S_S_S_S_S_S_S_S_S_S_S_S_S_S_S_S_S_S_S_S_S_S_S_S_S_S_S_S_S_S_S_S_S_S_S_S_S_S_S_S_S_S_S_S_S_S_S_S_S_S_S_S_S_S_S_S_S_S_S_S_S_S_S_S_S_S_S_S_S_S_S_S_S_S_S_S_S_S_S_S_S_S_S_S_S_S_S_S_S_S_S_S_S_S_S_S_S_S_S_S_S_S_S_S_S_S_S_S_S_S_S_S_S_S_S_S_S_S_S_S_S_S_S_S_S_S_S_S_S_S_S_S_S_S_S_S_S_S_S_S_S_S_S_S_S_S_S_S_S_S_S_S_S_S_S_S_S_S_S_S_S_S_S_S_S_S_S_S_S_S_S_S_S_S_S_S_S_S_S_S_S_S_S_S_S_S_S_S_S_S_S_S_S_S_S_S_S_S_S_S_S_S_S_S_S_S_S_S_S_S_S_S_S_S_S_S_S_S_S_S_S_S_S_S_S_S_S_S_S_S_S_S_S_S_S_S_S_S_S_S_S_S_S_S_S_S_S_S_S_S_S_S_S_S_S_S_S_S_S_S_S_S_S_S_S_S_S_S_S_S_S_S_S_S_S_S_S_S_S_S_S_S_S_S_S_S_S_S_S_S_S_S_S_S_S_S_S_S_S_S_S_S_S_S_S_S_S_S_S_S_S_S_S_S_S_S_S_S_S_S_S_S_S_S_S_S_S_S_S_S_S_S_S_S_S_S_S_S_S_S_S_S_S_S_S_S_S_S_S_S_S_S_S_S_S_S_S_S_S_S_S_S_S_S_S_S_S_S_S_S_S_S_S_S_S_S_S_S_S_S_S_S_S_S_S_S_S_S_S_S_S_S_S_S_S_S_S_S_S_S_S_S_S_S_S_S_S_S_S_S_S_S_S_S_S_S_S_S_S_S_S_S_S_S_S_S_S_S_S_S_S_S_S_S_S_S_S_S_S_S_S_S_S_S_S_S_S_S_S_S_S_S_S_S_S_S_S_S_S_S_S_S_S_S_S_S_S_S_S_S_S_S_S_S_S_S_S_S_S_S_S_S_S_S_S_S_S_S_S_S_S_S_S_S_S_S_S_S_S_S_S_S_S_S_S_S_S_S_S_S_S_S_S_S_S_S_S_S_S_S_S_S_S_S_S_S_S_S_S_S_S_S_S_S_S_S_S_S_S_S_S_S_S_S_S_S_S_S_S_S_S_S_S_S_S_S_S_S_S_S_S_S_S_S_S_S_S_S_S_S_S_S_S_S_S_S_S_S_S_S_S_S_S_S_S_S_S_S_S_S_S_S_S_S_S_S_S_S_S_S_S_S_S_S_S_S_S_S_S_S_S_S_S_S_S_S_S_S_S_S_S_S_S_S_S_S_S_S_S_S_S_S_S_S_S_S_S_S_S_S_S_S_S_S_S_S_S_S_S_S_S_S_S_S_S_S_S_S_S_S_S_S_S_S_S_S_S_S_S_S_S_S_S_S_S_S_S_S_S_S_S_S_S_S_S_S_S_S_S_S_S_S_S_S_S_S_S_S_S_S_S_S_S_S_S_S_S_S_S_S_S_S_S_S_S_S_S_S_S_S_S_S_S_S_S_S_S_S_S_S_S_S_S_S_S_S_S_S_S_S_S_S_S_S_S_S_S_S_S_S_S_S_S_S_S_S_S_S_S_S_S_S_S_S_S_S_S_S_S_S_S_S_S_S_S_S_S_S_S_S_S_S_S_S_S_S_S_S_S_S_S_S_S_S_S_S_S_S_S_S_S_S_S_S_S_S_S_S_S_S_S_S_S_S_S_S_S_S_S_S_S_S_S_S_S_S_S_S_S_S_S_S_S_S_S_S_S_S_S_S_S_S_S_S_S_S_S_S_S_S_S_S_S_S_S_S_S_S_S_S_S_S_S_S_S_S_S_S_S_S_S_S_S_S_S_S_S__param_756];
	ld.param.u64 	%rd758, [_Z4racePiS_S_S_S_S_S_S_S_S_S_S_S_S_S_S_S_S_S_S_S_S_S_S_S_S_S_S_S_S_S_S_S_S_S_S_S_S_S_S_S_S_S_S_S_S_S_S_S_S_S_S_S_S_S_S_S_S_S_S_S_S_S_S_S_S_S_S_S_S_S_S_S_S_S_S_S_S_S_S_S_S_S_S_S_S_S_S_S_S_S_S_S_S_S_S_S_S_S_S_S_S_S_S_S_S_S_S_S_S_S_S_S_S_S_S_S_S_S_S_S_S_S_S_S_S_S_S_S_S_S_S_S_S_S_S_S_S_S_S_S_S_S_S_S_S_S_S_S_S_S_S_S_S_S_S_S_S_S_S_S_S_S_S_S_S_S_S_S_S_S_S_S_S_S_S_S_S_S_S_S_S_S_S_S_S_S_S_S_S_S_S_S_S_S_S_S_S_S_S_S_S_S_S_S_S_S_S_S_S_S_S_S_S_S_S_S_S_S_S_S_S_S_S_S_S_S_S_S_S_S_S_S_S_S_S_S_S_S_S_S_S_S_S_S_S_S_S_S_S_S_S_S_S_S_S_S_S_S_S_S_S_S_S_S_S_S_S_S_S_S_S_S_S_S_S_S_S_S_S_S_S_S_S_S_S_S_S_S_S_S_S_S_S_S_S_S_S_S_S_S_S_S_S_S_S_S_S_S_S_S_S_S_S_S_S_S_S_S_S_S_S_S_S_S_S_S_S_S_S_S_S_S_S_S_S_S_S_S_S_S_S_S_S_S_S_S_S_S_S_S_S_S_S_S_S_S_S_S_S_S_S_S_S_S_S_S_S_S_S_S_S_S_S_S_S_S_S_S_S_S_S_S_S_S_S_S_S_S_S_S_S_S_S_S_S_S_S_S_S_S_S_S_S_S_S_S_S_S_S_S_S_S_S_S_S_S_S_S_S_S_S_S_S_S_S_S_S_S_S_S_S_S_S_S_S_S_S_S_S_S_S_S_S_S_S_S_S_S_S_S_S_S_S_S_S_S_S_S_S_S_S_S_S_S_S_S_S_S_S_S_S_S_S_S_S_S_S_S_S_S_S_S_S_S_S_S_S_S_S_S_S_S_S_S_S_S_S_S_S_S_S_S_S_S_S_S_S_S_S_S_S_S_S_S_S_S_S_S_S_S_S_S_S_S_S_S_S_S_S_S_S_S_S_S_S_S_S_S_S_S_S_S_S_S_S_S_S_S_S_S_S_S_S_S_S_S_S_S_S_S_S_S_S_S_S_S_S_S_S_S_S_S_S_S_S_S_S_S_S_S_S_S_S_S_S_S_S_S_S_S_S_S_S_S_S_S_S_S_S_S_S_S_S_S_S_S_S_S_S_S_S_S_S_S_S_S_S_S_S_S_S_S_S_S_S_S_S_S_S_S_S_S_S_S_S_S_S_S_S_S_S_S_S_S_S_S_S_S_S_S_S_S_S_S_S_S_S_S_S_S_S_S_S_S_S_S_S_S_S_S_S_S_S_S_S_S_S_S_S_S_S_S_S_S_S_S_S_S_S_S_S_S_S_S_S_S_S_S_S_S_S_S_S_S_S_S_S_S_S_S_S_S_S_S_S_S_S_S_S_S_S_S_S_S_S_S_S_S_S_S_S_S_S_S_S_S_S_S_S_S_S_S_S_S_S_S_S_S_S_S_S_S_S_S_S_S_S_S_S_S_S_S_S_S_S_S_S_S_S_S_S_S_S_S_S_S_S_S_S_S_S_S_S_S_S_S_S_S_S_S_S_S_S_S_S_S_S_S_S_S_S_S_S_S_S_S_S_S_S_S_S_S_S_S_S_S_S_S_S_S_S_S_S_S_S_S_S_S_S_S_S_S_S_S_S_S_S_S_S_S_S_S_S_S_S_S_S_S_S_S_S_S_S_S_S_S_S_S_S_S_S_S_S_S_S_S_S_S_S_S_S_S_S_S_S_S_S_S_S_S_S_S_S_S_S_S_S_S_S_S_S_S_S_S_S_S_S_S_S_S_S_S_S_S_S_S_S_S_S_S_S_S_S_S_S_S_S_S_S_S_S_S_S_S_S_S_S_S_S_S_S_S_S_S_S_S_S_S_S_S_S_S_S_S_S_S_S_S_S_S_S_S_S_S_S_S_S_S_S_S_S_S_S_S_S_S_S_S_S_S_S_S_S_S_S_S_S_S_S_S_S_S_S_S_S_S_S_S_S_S_S_S_S_S_S_S_S_S_S_S_S_S_S_S_S_S_S_S_S_S_S_S_S_S_S_S_S_S_S_S_S_S_S__param_757];
	ld.param.u64 	%rd759, [_Z4racePiS_S_S_S_S_S_S_S_S_S_S_S_S_S_S_S_S_S_S_S_S_S_S_S_S_S_S_S_S_S_S_S_S_S_S_S_S_S_S_S_S_S_S_S_S_S_S_S_S_S_S_S_S_S_S_S_S_S_S_S_S_S_S_S_S_S_S_S_S_S_S_S_S_S_S_S_S_S_S_S_S_S_S_S_S_S_S_S_S_S_S_S_S_S_S_S_S_S_S_S_S_S_S_S_S_S_S_S_S_S_S_S_S_S_S_S_S_S_S_S_S_S_S_S_S_S_S_S_S_S_S_S_S_S_S_S_S_S_S_S_S_S_S_S_S_S_S_S_S_S_S_S_S_S_S_S_S_S_S_S_S_S_S_S_S_S_S_S_S_S_S_S_S_S_S_S_S_S_S_S_S_S_S_S_S_S_S_S_S_S_S_S_S_S_S_S_S_S_S_S_S_S_S_S_S_S_S_S_S_S_S_S_S_S_S_S_S_S_S_S_S_S_S_S_S_S_S_S_S_S_S_S_S_S_S_S_S_S_S_S_S_S_S_S_S_S_S_S_S_S_S_S_S_S_S_S_S_S_S_S_S_S_S_S_S_S_S_S_S_S_S_S_S_S_S_S_S_S_S_S_S_S_S_S_S_S_S_S_S_S_S_S_S_S_S_S_S_S_S_S_S_S_S_S_S_S_S_S_S_S_S_S_S_S_S_S_S_S_S_S_S_S_S_S_S_S_S_S_S_S_S_S_S_S_S_S_S_S_S_S_S_S_S_S_S_S_S_S_S_S_S_S_S_S_S_S_S_S_S_S_S_S_S_S_S_S_S_S_S_S_S_S_S_S_S_S_S_S_S_S_S_S_S_S_S_S_S_S_S_S_S_S_S_S_S_S_S_S_S_S_S_S_S_S_S_S_S_S_S_S_S_S_S_S_S_S_S_S_S_S_S_S_S_S_S_S_S_S_S_S_S_S_S_S_S_S_S_S_S_S_S_S_S_S_S_S_S_S_S_S_S_S_S_S_S_S_S_S_S_S_S_S_S_S_S_S_S_S_S_S_S_S_S_S_S_S_S_S_S_S_S_S_S_S_S_S_S_S_S_S_S_S_S_S_S_S_S_S_S_S_S_S_S_S_S_S_S_S_S_S_S_S_S_S_S_S_S_S_S_S_S_S_S_S_S_S_S_S_S_S_S_S_S_S_S_S_S_S_S_S_S_S_S_S_S_S_S_S_S_S_S_S_S_S_S_S_S_S_S_S_S_S_S_S_S_S_S_S_S_S_S_S_S_S_S_S_S_S_S_S_S_S_S_S_S_S_S_S_S_S_S_S_S_S_S_S_S_S_S_S_S_S_S_S_S_S_S_S_S_S_S_S_S_S_S_S_S_S_S_S_S_S_S_S_S_S_S_S_S_S_S_S_S_S_S_S_S_S_S_S_S_S_S_S_S_S_S_S_S_S_S_S_S_S_S_S_S_S_S_S_S_S_S_S_S_S_S_S_S_S_S_S_S_S_S_S_S_S_S_S_S_S_S_S_S_S_S_S_S_S_S_S_S_S_S_S_S_S_S_S_S_S_S_S_S_S_S_S_S_S_S_S_S_S_S_S_S_S_S_S_S_S_S_S_S_S_S_S_S_S_S_S_S_S_S_S_S_S_S_S_S_S_S_S_S_S_S_S_S_S_S_S_S_S_S_S_S_S_S_S_S_S_S_S_S_S_S_S_S_S_S_S_S_S_S_S_S_S_S_S_S_S_S_S_S_S_S_S_S_S_S_S_S_S_S_S_S_S_S_S_S_S_S_S_S_S_S_S_S_S_S_S_S_S_S_S_S_S_S_S_S_S_S_S_S_S_S_S_S_S_S_S_S_S_S_S_S_S_S_S_S_S_S_S_S_S_S_S_S_S_S_S_S_S_S_S_S_S_S_S_S_S_S_S_S_S_S_S_S_S_S_S_S_S_S_S_S_S_S_S_S_S_S_S_S_S_S_S_S_S_S_S_S_S_S_S_S_S_S_S_S_S_S_S_S_S_S_S_S_S_S_S_S_S_S_S_S_S_S_S_S_S_S_S_S_S_S_S_S_S_S_S_S_S_S_S_S_S_S_S_S_S_S_S_S_S_S_S_S_S_S_S_S_S_S_S_S_S_S_S_S_S_S_S_S_S_S_S_S_S_S_S_S_S_S_S_S_S_S_S_S_S_S_S_S_S_S_S_S_S_S_S_S_S_S_S_S_S_S_S_S_S_S_S_S_S_S_S_S_S_S_S_S_S_S_S_S_S_S_S_S_S_S__param_758];
	ld.param.u64 	%rd760, [_Z4racePiS_S_S_S_S_S_S_S_S_S_S_S_S_S_S_S_S_S_S_S_S_S_S_S_S_S_S_S_S_S_S_S_S_S_S_S_S_S_S_S_S_S_S_S_S_S_S_S_S_S_S_S_S_S_S_S_S_S_S_S_S_S_S_S_S_S_S_S_S_S_S_S_S_S_S_S_S_S_S_S_S_S_S_S_S_S_S_S_S_S_S_S_S_S_S_S_S_S_S_S_S_S_S_S_S_S_S_S_S_S_S_S_S_S_S_S_S_S_S_S_S_S_S_S_S_S_S_S_S_S_S_S_S_S_S_S_S_S_S_S_S_S_S_S_S_S_S_S_S_S_S_S_S_S_S_S_S_S_S_S_S_S_S_S_S_S_S_S_S_S_S_S_S_S_S_S_S_S_S_S_S_S_S_S_S_S_S_S_S_S_S_S_S_S_S_S_S_S_S_S_S_S_S_S_S_S_S_S_S_S_S_S_S_S_S_S_S_S_S_S_S_S_S_S_S_S_S_S_S_S_S_S_S_S_S_S_S_S_S_S_S_S_S_S_S_S_S_S_S_S_S_S_S_S_S_S_S_S_S_S_S_S_S_S_S_S_S_S_S_S_S_S_S_S_S_S_S_S_S_S_S_S_S_S_S_S_S_S_S_S_S_S_S_S_S_S_S_S_S_S_S_S_S_S_S_S_S_S_S_S_S_S_S_S_S_S_S_S_S_S_S_S_S_S_S_S_S_S_S_S_S_S_S_S_S_S_S_S_S_S_S_S_S_S_S_S_S_S_S_S_S_S_S_S_S_S_S_S_S_S_S_S_S_S_S_S_S_S_S_S_S_S_S_S_S_S_S_S_S_S_S_S_S_S_S_S_S_S_S_S_S_S_S_S_S_S_S_S_S_S_S_S_S_S_S_S_S_S_S_S_S_S_S_S_S_S_S_S_S_S_S_S_S_S_S_S_S_S_S_S_S_S_S_S_S_S_S_S_S_S_S_S_S_S_S_S_S_S_S_S_S_S_S_S_S_S_S_S_S_S_S_S_S_S_S_S_S_S_S_S_S_S_S_S_S_S_S_S_S_S_S_S_S_S_S_S_S_S_S_S_S_S_S_S_S_S_S_S_S_S_S_S_S_S_S_S_S_S_S_S_S_S_S_S_S_S_S_S_S_S_S_S_S_S_S_S_S_S_S_S_S_S_S_S_S_S_S_S_S_S_S_S_S_S_S_S_S_S_S_S_S_S_S_S_S_S_S_S_S_S_S_S_S_S_S_S_S_S_S_S_S_S_S_S_S_S_S_S_S_S_S_S_S_S_S_S_S_S_S_S_S_S_S_S_S_S_S_S_S_S_S_S_S_S_S_S_S_S_S_S_S_S_S_S_S_S_S_S_S_S_S_S_S_S_S_S_S_S_S_S_S_S_S_S_S_S_S_S_S_S_S_S_S_S_S_S_S_S_S_S_S_S_S_S_S_S_S_S_S_S_S_S_S_S_S_S_S_S_S_S_S_S_S_S_S_S_S_S_S_S_S_S_S_S_S_S_S_S_S_S_S_S_S_S_S_S_S_S_S_S_S_S_S_S_S_S_S_S_S_S_S_S_S_S_S_S_S_S_S_S_S_S_S_S_S_S_S_S_S_S_S_S_S_S_S_S_S_S_S_S_S_S_S_S_S_S_S_S_S_S_S_S_S_S_S_S_S_S_S_S_S_S_S_S_S_S_S_S_S_S_S_S_S_S_S_S_S_S_S_S_S_S_S_S_S_S_S_S_S_S_S_S_S_S_S_S_S_S_S_S_S_S_S_S_S_S_S_S_S_S_S_S_S_S_S_S_S_S_S_S_S_S_S_S_S_S_S_S_S_S_S_S_S_S_S_S_S_S_S_S_S_S_S_S_S_S_S_S_S_S_S_S_S_S_S_S_S_S_S_S_S_S_S_S_S_S_S_S_S_S_S_S_S_S_S_S_S_S_S_S_S_S_S_S_S_S_S_S_S_S_S_S_S_S_S_S_S_S_S_S_S_S_S_S_S_S_S_S_S_S_S_S_S_S_S_S_S_S_S_S_S_S_S_S_S_S_S_S_S_S_S_S_S_S_S_S_S_S_S_S_S_S_S_S_S_S_S_S_S_S_S_S_S_S_S_S_S_S_S_S_S_S_S_S_S_S_S_S_S_S_S_S_S_S_S_S_S_S_S_S_S_S_S_S_S_S_S_S_S_S_S_S_S_S_S_S_S_S_S_S_S_S_S_S_S_S_S_S_S_S_S_S_S_S_S_S_S_S_S_S_S_S_S__param_759];
	ld.param.u64 	%rd761, [_Z4racePiS_S_S_S_S_S_S_S_S_S_S_S_S_S_S_S_S_S_S_S_S_S_S_S_S_S_S_S_S_S_S_S_S_S_S_S_S_S_S_S_S_S_S_S_S_S_S_S_S_S_S_S_S_S_S_S_S_S_S_S_S_S_S_S_S_S_S_S_S_S_S_S_S_S_S_S_S_S_S_S_S_S_S_S_S_S_S_S_S_S_S_S_S_S_S_S_S_S_S_S_S_S_S_S_S_S_S_S_S_S_S_S_S_S_S_S_S_S_S_S_S_S_S_S_S_S_S_S_S_S_S_S_S_S_S_S_S_S_S_S_S_S_S_S_S_S_S_S_S_S_S_S_S_S_S_S_S_S_S_S_S_S_S_S_S_S_S_S_S_S_S_S_S_S_S_S_S_S_S_S_S_S_S_S_S_S_S_S_S_S_S_S_S_S_S_S_S_S_S_S_S_S_S_S_S_S_S_S_S_S_S_S_S_S_S_S_S_S_S_S_S_S_S_S_S_S_S_S_S_S_S_S_S_S_S_S_S_S_S_S_S_S_S_S_S_S_S_S_S_S_S_S_S_S_S_S_S_S_S_S_S_S_S_S_S_S_S_S_S_S_S_S_S_S_S_S_S_S_S_S_S_S_S_S_S_S_S_S_S_S_S_S_S_S_S_S_S_S_S_S_S_S_S_S_S_S_S_S_S_S_S_S_S_S_S_S_S_S_S_S_S_S_S_S_S_S_S_S_S_S_S_S_S_S_S_S_S_S_S_S_S_S_S_S_S_S_S_S_S_S_S_S_S_S_S_S_S_S_S_S_S_S_S_S_S_S_S_S_S_S_S_S_S_S_S_S_S_S_S_S_S_S_S_S_S_S_S_S_S_S_S_S_S_S_S_S_S_S_S_S_S_S_S_S_S_S_S_S_S_S_S_S_S_S_S_S_S_S_S_S_S_S_S_S_S_S_S_S_S_S_S_S_S_S_S_S_S_S_S_S_S_S_S_S_S_S_S_S_S_S_S_S_S_S_S_S_S_S_S_S_S_S_S_S_S_S_S_S_S_S_S_S_S_S_S_S_S_S_S_S_S_S_S_S_S_S_S_S_S_S_S_S_S_S_S_S_S_S_S_S_S_S_S_S_S_S_S_S_S_S_S_S_S_S_S_S_S_S_S_S_S_S_S_S_S_S_S_S_S_S_S_S_S_S_S_S_S_S_S_S_S_S_S_S_S_S_S_S_S_S_S_S_S_S_S_S_S_S_S_S_S_S_S_S_S_S_S_S_S_S_S_S_S_S_S_S_S_S_S_S_S_S_S_S_S_S_S_S_S_S_S_S_S_S_S_S_S_S_S_S_S_S_S_S_S_S_S_S_S_S_S_S_S_S_S_S_S_S_S_S_S_S_S_S_S_S_S_S_S_S_S_S_S_S_S_S_S_S_S_S_S_S_S_S_S_S_S_S_S_S_S_S_S_S_S_S_S_S_S_S_S_S_S_S_S_S_S_S_S_S_S_S_S_S_S_S_S_S_S_S_S_S_S_S_S_S_S_S_S_S_S_S_S_S_S_S_S_S_S_S_S_S_S_S_S_S_S_S_S_S_S_S_S_S_S_S_S_S_S_S_S_S_S_S_S_S_S_S_S_S_S_S_S_S_S_S_S_S_S_S_S_S_S_S_S_S_S_S_S_S_S_S_S_S_S_S_S_S_S_S_S_S_S_S_S_S_S_S_S_S_S_S_S_S_S_S_S_S_S_S_S_S_S_S_S_S_S_S_S_S_S_S_S_S_S_S_S_S_S_S_S_S_S_S_S_S_S_S_S_S_S_S_S_S_S_S_S_S_S_S_S_S_S_S_S_S_S_S_S_S_S_S_S_S_S_S_S_S_S_S_S_S_S_S_S_S_S_S_S_S_S_S_S_S_S_S_S_S_S_S_S_S_S_S_S_S_S_S_S_S_S_S_S_S_S_S_S_S_S_S_S_S_S_S_S_S_S_S_S_S_S_S_S_S_S_S_S_S_S_S_S_S_S_S_S_S_S_S_S_S_S_S_S_S_S_S_S_S_S_S_S_S_S_S_S_S_S_S_S_S_S_S_S_S_S_S_S_S_S_S_S_S_S_S_S_S_S_S_S_S_S_S_S_S_S_S_S_S_S_S_S_S_S_S_S_S_S_S_S_S_S_S_S_S_S_S_S_S_S_S_S_S_S_S_S_S_S_S_S_S_S_S_S_S_S_S_S_S_S_S_S_S_S_S_S_S_S_S_S_S_S_S_S_S_S_S_S_S_S_S_S_S_S__param_760];
	ld.param.u64 	%rd762, [_Z4racePiS_S_S_S_S_S_S_S_S_S_S_S_S_S_S_S_S_S_S_S_S_S_S_S_S_S_S_S_S_S_S_S_S_S_S_S_S_S_S_S_S_S_S_S_S_S_S_S_S_S_S_S_S_S_S_S_S_S_S_S_S_S_S_S_S_S_S_S_S_S_S_S_S_S_S_S_S_S_S_S_S_S_S_S_S_S_S_S_S_S_S_S_S_S_S_S_S_S_S_S_S_S_S_S_S_S_S_S_S_S_S_S_S_S_S_S_S_S_S_S_S_S_S_S_S_S_S_S_S_S_S_S_S_S_S_S_S_S_S_S_S_S_S_S_S_S_S_S_S_S_S_S_S_S_S_S_S_S_S_S_S_S_S_S_S_S_S_S_S_S_S_S_S_S_S_S_S_S_S_S_S_S_S_S_S_S_S_S_S_S_S_S_S_S_S_S_S_S_S_S_S_S_S_S_S_S_S_S_S_S_S_S_S_S_S_S_S_S_S_S_S_S_S_S_S_S_S_S_S_S_S_S_S_S_S_S_S_S_S_S_S_S_S_S_S_S_S_S_S_S_S_S_S_S_S_S_S_S_S_S_S_S_S_S_S_S_S_S_S_S_S_S_S_S_S_S_S_S_S_S_S_S_S_S_S_S_S_S_S_S_S_S_S_S_S_S_S_S_S_S_S_S_S_S_S_S_S_S_S_S_S_S_S_S_S_S_S_S_S_S_S_S_S_S_S_S_S_S_S_S_S_S_S_S_S_S_S_S_S_S_S_S_S_S_S_S_S_S_S_S_S_S_S_S_S_S_S_S_S_S_S_S_S_S_S_S_S_S_S_S_S_S_S_S_S_S_S_S_S_S_S_S_S_S_S_S_S_S_S_S_S_S_S_S_S_S_S_S_S_S_S_S_S_S_S_S_S_S_S_S_S_S_S_S_S_S_S_S_S_S_S_S_S_S_S_S_S_S_S_S_S_S_S_S_S_S_S_S_S_S_S_S_S_S_S_S_S_S_S_S_S_S_S_S_S_S_S_S_S_S_S_S_S_S_S_S_S_S_S_S_S_S_S_S_S_S_S_S_S_S_S_S_S_S_S_S_S_S_S_S_S_S_S_S_S_S_S_S_S_S_S_S_S_S_S_S_S_S_S_S_S_S_S_S_S_S_S_S_S_S_S_S_S_S_S_S_S_S_S_S_S_S_S_S_S_S_S_S_S_S_S_S_S_S_S_S_S_S_S_S_S_S_S_S_S_S_S_S_S_S_S_S_S_S_S_S_S_S_S_S_S_S_S_S_S_S_S_S_S_S_S_S_S_S_S_S_S_S_S_S_S_S_S_S_S_S_S_S_S_S_S_S_S_S_S_S_S_S_S_S_S_S_S_S_S_S_S_S_S_S_S_S_S_S_S_S_S_S_S_S_S_S_S_S_S_S_S_S_S_S_S_S_S_S_S_S_S_S_S_S_S_S_S_S_S_S_S_S_S_S_S_S_S_S_S_S_S_S_S_S_S_S_S_S_S_S_S_S_S_S_S_S_S_S_S_S_S_S_S_S_S_S_S_S_S_S_S_S_S_S_S_S_S_S_S_S_S_S_S_S_S_S_S_S_S_S_S_S_S_S_S_S_S_S_S_S_S_S_S_S_S_S_S_S_S_S_S_S_S_S_S_S_S_S_S_S_S_S_S_S_S_S_S_S_S_S_S_S_S_S_S_S_S_S_S_S_S_S_S_S_S_S_S_S_S_S_S_S_S_S_S_S_S_S_S_S_S_S_S_S_S_S_S_S_S_S_S_S_S_S_S_S_S_S_S_S_S_S_S_S_S_S_S_S_S_S_S_S_S_S_S_S_S_S_S_S_S_S_S_S_S_S_S_S_S_S_S_S_S_S_S_S_S_S_S_S_S_S_S_S_S_S_S_S_S_S_S_S_S_S_S_S_S_S_S_S_S_S_S_S_S_S_S_S_S_S_S_S_S_S_S_S_S_S_S_S_S_S_S_S_S_S_S_S_S_S_S_S_S_S_S_S_S_S_S_S_S_S_S_S_S_S_S_S_S_S_S_S_S_S_S_S_S_S_S_S_S_S_S_S_S_S_S_S_S_S_S_S_S_S_S_S_S_S_S_S_S_S_S_S_S_S_S_S_S_S_S_S_S_S_S_S_S_S_S_S_S_S_S_S_S_S_S_S_S_S_S_S_S_S_S_S_S_S_S_S_S_S_S_S_S_S_S_S_S_S_S_S_S_S_S_S_S_S_S_S_S_S_S_S_S_S_S_S_S_S_S_S_S_S_S_S_S__param_761];
	ld.param.u64 	%rd763, [_Z4racePiS_S_S_S_S_S_S_S_S_S_S_S_S_S_S_S_S_S_S_S_S_S_S_S_S_S_S_S_S_S_S_S_S_S_S_S_S_S_S_S_S_S_S_S_S_S_S_S_S_S_S_S_S_S_S_S_S_S_S_S_S_S_S_S_S_S_S_S_S_S_S_S_S_S_S_S_S_S_S_S_S_S_S_S_S_S_S_S_S_S_S_S_S_S_S_S_S_S_S_S_S_S_S_S_S_S_S_S_S_S_S_S_S_S_S_S_S_S_S_S_S_S_S_S_S_S_S_S_S_S_S_S_S_S_S_S_S_S_S_S_S_S_S_S_S_S_S_S_S_S_S_S_S_S_S_S_S_S_S_S_S_S_S_S_S_S_S_S_S_S_S_S_S_S_S_S_S_S_S_S_S_S_S_S_S_S_S_S_S_S_S_S_S_S_S_S_S_S_S_S_S_S_S_S_S_S_S_S_S_S_S_S_S_S_S_S_S_S_S_S_S_S_S_S_S_S_S_S_S_S_S_S_S_S_S_S_S_S_S_S_S_S_S_S_S_S_S_S_S_S_S_S_S_S_S_S_S_S_S_S_S_S_S_S_S_S_S_S_S_S_S_S_S_S_S_S_S_S_S_S_S_S_S_S_S_S_S_S_S_S_S_S_S_S_S_S_S_S_S_S_S_S_S_S_S_S_S_S_S_S_S_S_S_S_S_S_S_S_S_S_S_S_S_S_S_S_S_S_S_S_S_S_S_S_S_S_S_S_S_S_S_S_S_S_S_S_S_S_S_S_S_S_S_S_S_S_S_S_S_S_S_S_S_S_S_S_S_S_S_S_S_S_S_S_S_S_S_S_S_S_S_S_S_S_S_S_S_S_S_S_S_S_S_S_S_S_S_S_S_S_S_S_S_S_S_S_S_S_S_S_S_S_S_S_S_S_S_S_S_S_S_S_S_S_S_S_S_S_S_S_S_S_S_S_S_S_S_S_S_S_S_S_S_S_S_S_S_S_S_S_S_S_S_S_S_S_S_S_S_S_S_S_S_S_S_S_S_S_S_S_S_S_S_S_S_S_S_S_S_S_S_S_S_S_S_S_S_S_S_S_S_S_S_S_S_S_S_S_S_S_S_S_S_S_S_S_S_S_S_S_S_S_S_S_S_S_S_S_S_S_S_S_S_S_S_S_S_S_S_S_S_S_S_S_S_S_S_S_S_S_S_S_S_S_S_S_S_S_S_S_S_S_S_S_S_S_S_S_S_S_S_S_S_S_S_S_S_S_S_S_S_S_S_S_S_S_S_S_S_S_S_S_S_S_S_S_S_S_S_S_S_S_S_S_S_S_S_S_S_S_S_S_S_S_S_S_S_S_S_S_S_S_S_S_S_S_S_S_S_S_S_S_S_S_S_S_S_S_S_S_S_S_S_S_S_S_S_S_S_S_S_S_S_S_S_S_S_S_S_S_S_S_S_S_S_S_S_S_S_S_S_S_S_S_S_S_S_S_S_S_S_S_S_S_S_S_S_S_S_S_S_S_S_S_S_S_S_S_S_S_S_S_S_S_S_S_S_S_S_S_S_S_S_S_S_S_S_S_S_S_S_S_S_S_S_S_S_S_S_S_S_S_S_S_S_S_S_S_S_S_S_S_S_S_S_S_S_S_S_S_S_S_S_S_S_S_S_S_S_S_S_S_S_S_S_S_S_S_S_S_S_S_S_S_S_S_S_S_S_S_S_S_S_S_S_S_S_S_S_S_S_S_S_S_S_S_S_S_S_S_S_S_S_S_S_S_S_S_S_S_S_S_S_S_S_S_S_S_S_S_S_S_S_S_S_S_S_S_S_S_S_S_S_S_S_S_S_S_S_S_S_S_S_S_S_S_S_S_S_S_S_S_S_S_S_S_S_S_S_S_S_S_S_S_S_S_S_S_S_S_S_S_S_S_S_S_S_S_S_S_S_S_S_S_S_S_S_S_S_S_S_S_S_S_S_S_S_S_S_S_S_S_S_S_S_S_S_S_S_S_S_S_S_S_S_S_S_S_S_S_S_S_S_S_S_S_S_S_S_S_S_S_S_S_S_S_S_S_S_S_S_S_S_S_S_S_S_S_S_S_S_S_S_S_S_S_S_S_S_S_S_S_S_S_S_S_S_S_S_S_S_S_S_S_S_S_S_S_S_S_S_S_S_S_S_S_S_S_S_S_S_S_S_S_S_S_S_S_S_S_S_S_S_S_S_S_S_S_S_S_S_S_S_S_S_S_S_S_S_S_S_S_S_S_S_S_S_S_S_S_S_S_S__param_762];
	ld.param.u64 	%rd764, [_Z4racePiS_S_S_S_S_S_S_S_S_S_S_S_S_S_S_S_S_S_S_S_S_S_S_S_S_S_S_S_S_S_S_S_S_S_S_S_S_S_S_S_S_S_S_S_S_S_S_S_S_S_S_S_S_S_S_S_S_S_S_S_S_S_S_S_S_S_S_S_S_S_S_S_S_S_S_S_S_S_S_S_S_S_S_S_S_S_S_S_S_S_S_S_S_S_S_S_S_S_S_S_S_S_S_S_S_S_S_S_S_S_S_S_S_S_S_S_S_S_S_S_S_S_S_S_S_S_S_S_S_S_S_S_S_S_S_S_S_S_S_S_S_S_S_S_S_S_S_S_S_S_S_S_S_S_S_S_S_S_S_S_S_S_S_S_S_S_S_S_S_S_S_S_S_S_S_S_S_S_S_S_S_S_S_S_S_S_S_S_S_S_S_S_S_S_S_S_S_S_S_S_S_S_S_S_S_S_S_S_S_S_S_S_S_S_S_S_S_S_S_S_S_S_S_S_S_S_S_S_S_S_S_S_S_S_S_S_S_S_S_S_S_S_S_S_S_S_S_S_S_S_S_S_S_S_S_S_S_S_S_S_S_S_S_S_S_S_S_S_S_S_S_S_S_S_S_S_S_S_S_S_S_S_S_S_S_S_S_S_S_S_S_S_S_S_S_S_S_S_S_S_S_S_S_S_S_S_S_S_S_S_S_S_S_S_S_S_S_S_S_S_S_S_S_S_S_S_S_S_S_S_S_S_S_S_S_S_S_S_S_S_S_S_S_S_S_S_S_S_S_S_S_S_S_S_S_S_S_S_S_S_S_S_S_S_S_S_S_S_S_S_S_S_S_S_S_S_S_S_S_S_S_S_S_S_S_S_S_S_S_S_S_S_S_S_S_S_S_S_S_S_S_S_S_S_S_S_S_S_S_S_S_S_S_S_S_S_S_S_S_S_S_S_S_S_S_S_S_S_S_S_S_S_S_S_S_S_S_S_S_S_S_S_S_S_S_S_S_S_S_S_S_S_S_S_S_S_S_S_S_S_S_S_S_S_S_S_S_S_S_S_S_S_S_S_S_S_S_S_S_S_S_S_S_S_S_S_S_S_S_S_S_S_S_S_S_S_S_S_S_S_S_S_S_S_S_S_S_S_S_S_S_S_S_S_S_S_S_S_S_S_S_S_S_S_S_S_S_S_S_S_S_S_S_S_S_S_S_S_S_S_S_S_S_S_S_S_S_S_S_S_S_S_S_S_S_S_S_S_S_S_S_S_S_S_S_S_S_S_S_S_S_S_S_S_S_S_S_S_S_S_S_S_S_S_S_S_S_S_S_S_S_S_S_S_S_S_S_S_S_S_S_S_S_S_S_S_S_S_S_S_S_S_S_S_S_S_S_S_S_S_S_S_S_S_S_S_S_S_S_S_S_S_S_S_S_S_S_S_S_S_S_S_S_S_S_S_S_S_S_S_S_S_S_S_S_S_S_S_S_S_S_S_S_S_S_S_S_S_S_S_S_S_S_S_S_S_S_S_S_S_S_S_S_S_S_S_S_S_S_S_S_S_S_S_S_S_S_S_S_S_S_S_S_S_S_S_S_S_S_S_S_S_S_S_S_S_S_S_S_S_S_S_S_S_S_S_S_S_S_S_S_S_S_S_S_S_S_S_S_S_S_S_S_S_S_S_S_S_S_S_S_S_S_S_S_S_S_S_S_S_S_S_S_S_S_S_S_S_S_S_S_S_S_S_S_S_S_S_S_S_S_S_S_S_S_S_S_S_S_S_S_S_S_S_S_S_S_S_S_S_S_S_S_S_S_S_S_S_S_S_S_S_S_S_S_S_S_S_S_S_S_S_S_S_S_S_S_S_S_S_S_S_S_S_S_S_S_S_S_S_S_S_S_S_S_S_S_S_S_S_S_S_S_S_S_S_S_S_S_S_S_S_S_S_S_S_S_S_S_S_S_S_S_S_S_S_S_S_S_S_S_S_S_S_S_S_S_S_S_S_S_S_S_S_S_S_S_S_S_S_S_S_S_S_S_S_S_S_S_S_S_S_S_S_S_S_S_S_S_S_S_S_S_S_S_S_S_S_S_S_S_S_S_S_S_S_S_S_S_S_S_S_S_S_S_S_S_S_S_S_S_S_S_S_S_S_S_S_S_S_S_S_S_S_S_S_S_S_S_S_S_S_S_S_S_S_S_S_S_S_S_S_S_S_S_S_S_S_S_S_S_S_S_S_S_S_S_S_S_S_S_S_S_S_S_S_S_S_S_S_S_S_S_S_S_S_S_S_S_S_S_S_S__param_763];
	ld.param.u64 	%rd765, [_Z4racePiS_S_S_S_S_S_S_S_S_S_S_S_S_S_S_S_S_S_S_S_S_S_S_S_S_S_S_S_S_S_S_S_S_S_S_S_S_S_S_S_S_S_S_S_S_S_S_S_S_S_S_S_S_S_S_S_S_S_S_S_S_S_S_S_S_S_S_S_S_S_S_S_S_S_S_S_S_S_S_S_S_S_S_S_S_S_S_S_S_S_S_S_S_S_S_S_S_S_S_S_S_S_S_S_S_S_S_S_S_S_S_S_S_S_S_S_S_S_S_S_S_S_S_S_S_S_S_S_S_S_S_S_S_S_S_S_S_S_S_S_S_S_S_S_S_S_S_S_S_S_S_S_S_S_S_S_S_S_S_S_S_S_S_S_S_S_S_S_S_S_S_S_S_S_S_S_S_S_S_S_S_S_S_S_S_S_S_S_S_S_S_S_S_S_S_S_S_S_S_S_S_S_S_S_S_S_S_S_S_S_S_S_S_S_S_S_S_S_S_S_S_S_S_S_S_S_S_S_S_S_S_S_S_S_S_S_S_S_S_S_S_S_S_S_S_S_S_S_S_S_S_S_S_S_S_S_S_S_S_S_S_S_S_S_S_S_S_S_S_S_S_S_S_S_S_S_S_S_S_S_S_S_S_S_S_S_S_S_S_S_S_S_S_S_S_S_S_S_S_S_S_S_S_S_S_S_S_S_S_S_S_S_S_S_S_S_S_S_S_S_S_S_S_S_S_S_S_S_S_S_S_S_S_S_S_S_S_S_S_S_S_S_S_S_S_S_S_S_S_S_S_S_S_S_S_S_S_S_S_S_S_S_S_S_S_S_S_S_S_S_S_S_S_S_S_S_S_S_S_S_S_S_S_S_S_S_S_S_S_S_S_S_S_S_S_S_S_S_S_S_S_S_S_S_S_S_S_S_S_S_S_S_S_S_S_S_S_S_S_S_S_S_S_S_S_S_S_S_S_S_S_S_S_S_S_S_S_S_S_S_S_S_S_S_S_S_S_S_S_S_S_S_S_S_S_S_S_S_S_S_S_S_S_S_S_S_S_S_S_S_S_S_S_S_S_S_S_S_S_S_S_S_S_S_S_S_S_S_S_S_S_S_S_S_S_S_S_S_S_S_S_S_S_S_S_S_S_S_S_S_S_S_S_S_S_S_S_S_S_S_S_S_S_S_S_S_S_S_S_S_S_S_S_S_S_S_S_S_S_S_S_S_S_S_S_S_S_S_S_S_S_S_S_S_S_S_S_S_S_S_S_S_S_S_S_S_S_S_S_S_S_S_S_S_S_S_S_S_S_S_S_S_S_S_S_S_S_S_S_S_S_S_S_S_S_S_S_S_S_S_S_S_S_S_S_S_S_S_S_S_S_S_S_S_S_S_S_S_S_S_S_S_S_S_S_S_S_S_S_S_S_S_S_S_S_S_S_S_S_S_S_S_S_S_S_S_S_S_S_S_S_S_S_S_S_S_S_S_S_S_S_S_S_S_S_S_S_S_S_S_S_S_S_S_S_S_S_S_S_S_S_S_S_S_S_S_S_S_S_S_S_S_S_S_S_S_S_S_S_S_S_S_S_S_S_S_S_S_S_S_S_S_S_S_S_S_S_S_S_S_S_S_S_S_S_S_S_S_S_S_S_S_S_S_S_S_S_S_S_S_S_S_S_S_S_S_S_S_S_S_S_S_S_S_S_S_S_S_S_S_S_S_S_S_S_S_S_S_S_S_S_S_S_S_S_S_S_S_S_S_S_S_S_S_S_S_S_S_S_S_S_S_S_S_S_S_S_S_S_S_S_S_S_S_S_S_S_S_S_S_S_S_S_S_S_S_S_S_S_S_S_S_S_S_S_S_S_S_S_S_S_S_S_S_S_S_S_S_S_S_S_S_S_S_S_S_S_S_S_S_S_S_S_S_S_S_S_S_S_S_S_S_S_S_S_S_S_S_S_S_S_S_S_S_S_S_S_S_S_S_S_S_S_S_S_S_S_S_S_S_S_S_S_S_S_S_S_S_S_S_S_S_S_S_S_S_S_S_S_S_S_S_S_S_S_S_S_S_S_S_S_S_S_S_S_S_S_S_S_S_S_S_S_S_S_S_S_S_S_S_S_S_S_S_S_S_S_S_S_S_S_S_S_S_S_S_S_S_S_S_S_S_S_S_S_S_S_S_S_S_S_S_S_S_S_S_S_S_S_S_S_S_S_S_S_S_S_S_S_S_S_S_S_S_S_S_S_S_S_S_S_S_S_S_S_S_S_S_S_S_S_S_S_S_S_S_S_S_S_S_S_S_S__param_764];
	ld.param.u64 	%rd766, [_Z4racePiS_S_S_S_S_S_S_S_S_S_S_S_S_S_S_S_S_S_S_S_S_S_S_S_S_S_S_S_S_S_S_S_S_S_S_S_S_S_S_S_S_S_S_S_S_S_S_S_S_S_S_S_S_S_S_S_S_S_S_S_S_S_S_S_S_S_S_S_S_S_S_S_S_S_S_S_S_S_S_S_S_S_S_S_S_S_S_S_S_S_S_S_S_S_S_S_S_S_S_S_S_S_S_S_S_S_S_S_S_S_S_S_S_S_S_S_S_S_S_S_S_S_S_S_S_S_S_S_S_S_S_S_S_S_S_S_S_S_S_S_S_S_S_S_S_S_S_S_S_S_S_S_S_S_S_S_S_S_S_S_S_S_S_S_S_S_S_S_S_S_S_S_S_S_S_S_S_S_S_S_S_S_S_S_S_S_S_S_S_S_S_S_S_S_S_S_S_S_S_S_S_S_S_S_S_S_S_S_S_S_S_S_S_S_S_S_S_S_S_S_S_S_S_S_S_S_S_S_S_S_S_S_S_S_S_S_S_S_S_S_S_S_S_S_S_S_S_S_S_S_S_S_S_S_S_S_S_S_S_S_S_S_S_S_S_S_S_S_S_S_S_S_S_S_S_S_S_S_S_S_S_S_S_S_S_S_S_S_S_S_S_S_S_S_S_S_S_S_S_S_S_S_S_S_S_S_S_S_S_S_S_S_S_S_S_S_S_S_S_S_S_S_S_S_S_S_S_S_S_S_S_S_S_S_S_S_S_S_S_S_S_S_S_S_S_S_S_S_S_S_S_S_S_S_S_S_S_S_S_S_S_S_S_S_S_S_S_S_S_S_S_S_S_S_S_S_S_S_S_S_S_S_S_S_S_S_S_S_S_S_S_S_S_S_S_S_S_S_S_S_S_S_S_S_S_S_S_S_S_S_S_S_S_S_S_S_S_S_S_S_S_S_S_S_S_S_S_S_S_S_S_S_S_S_S_S_S_S_S_S_S_S_S_S_S_S_S_S_S_S_S_S_S_S_S_S_S_S_S_S_S_S_S_S_S_S_S_S_S_S_S_S_S_S_S_S_S_S_S_S_S_S_S_S_S_S_S_S_S_S_S_S_S_S_S_S_S_S_S_S_S_S_S_S_S_S_S_S_S_S_S_S_S_S_S_S_S_S_S_S_S_S_S_S_S_S_S_S_S_S_S_S_S_S_S_S_S_S_S_S_S_S_S_S_S_S_S_S_S_S_S_S_S_S_S_S_S_S_S_S_S_S_S_S_S_S_S_S_S_S_S_S_S_S_S_S_S_S_S_S_S_S_S_S_S_S_S_S_S_S_S_S_S_S_S_S_S_S_S_S_S_S_S_S_S_S_S_S_S_S_S_S_S_S_S_S_S_S_S_S_S_S_S_S_S_S_S_S_S_S_S_S_S_S_S_S_S_S_S_S_S_S_S_S_S_S_S_S_S_S_S_S_S_S_S_S_S_S_S_S_S_S_S_S_S_S_S_S_S_S_S_S_S_S_S_S_S_S_S_S_S_S_S_S_S_S_S_S_S_S_S_S_S_S_S_S_S_S_S_S_S_S_S_S_S_S_S_S_S_S_S_S_S_S_S_S_S_S_S_S_S_S_S_S_S_S_S_S_S_S_S_S_S_S_S_S_S_S_S_S_S_S_S_S_S_S_S_S_S_S_S_S_S_S_S_S_S_S_S_S_S_S_S_S_S_S_S_S_S_S_S_S_S_S_S_S_S_S_S_S_S_S_S_S_S_S_S_S_S_S_S_S_S_S_S_S_S_S_S_S_S_S_S_S_S_S_S_S_S_S_S_S_S_S_S_S_S_S_S_S_S_S_S_S_S_S_S_S_S_S_S_S_S_S_S_S_S_S_S_S_S_S_S_S_S_S_S_S_S_S_S_S_S_S_S_S_S_S_S_S_S_S_S_S_S_S_S_S_S_S_S_S_S_S_S_S_S_S_S_S_S_S_S_S_S_S_S_S_S_S_S_S_S_S_S_S_S_S_S_S_S_S_S_S_S_S_S_S_S_S_S_S_S_S_S_S_S_S_S_S_S_S_S_S_S_S_S_S_S_S_S_S_S_S_S_S_S_S_S_S_S_S_S_S_S_S_S_S_S_S_S_S_S_S_S_S_S_S_S_S_S_S_S_S_S_S_S_S_S_S_S_S_S_S_S_S_S_S_S_S_S_S_S_S_S_S_S_S_S_S_S_S_S_S_S_S_S_S_S_S_S_S_S_S_S_S_S_S_S_S_S_S_S_S_S_S_S_S_S_S_S_S_S__param_765];
	ld.param.u64 	%rd767, [_Z4racePiS_S_S_S_S_S_S_S_S_S_S_S_S_S_S_S_S_S_S_S_S_S_S_S_S_S_S_S_S_S_S_S_S_S_S_S_S_S_S_S_S_S_S_S_S_S_S_S_S_S_S_S_S_S_S_S_S_S_S_S_S_S_S_S_S_S_S_S_S_S_S_S_S_S_S_S_S_S_S_S_S_S_S_S_S_S_S_S_S_S_S_S_S_S_S_S_S_S_S_S_S_S_S_S_S_S_S_S_S_S_S_S_S_S_S_S_S_S_S_S_S_S_S_S_S_S_S_S_S_S_S_S_S_S_S_S_S_S_S_S_S_S_S_S_S_S_S_S_S_S_S_S_S_S_S_S_S_S_S_S_S_S_S_S_S_S_S_S_S_S_S_S_S_S_S_S_S_S_S_S_S_S_S_S_S_S_S_S_S_S_S_S_S_S_S_S_S_S_S_S_S_S_S_S_S_S_S_S_S_S_S_S_S_S_S_S_S_S_S_S_S_S_S_S_S_S_S_S_S_S_S_S_S_S_S_S_S_S_S_S_S_S_S_S_S_S_S_S_S_S_S_S_S_S_S_S_S_S_S_S_S_S_S_S_S_S_S_S_S_S_S_S_S_S_S_S_S_S_S_S_S_S_S_S_S_S_S_S_S_S_S_S_S_S_S_S_S_S_S_S_S_S_S_S_S_S_S_S_S_S_S_S_S_S_S_S_S_S_S_S_S_S_S_S_S_S_S_S_S_S_S_S_S_S_S_S_S_S_S_S_S_S_S_S_S_S_S_S_S_S_S_S_S_S_S_S_S_S_S_S_S_S_S_S_S_S_S_S_S_S_S_S_S_S_S_S_S_S_S_S_S_S_S_S_S_S_S_S_S_S_S_S_S_S_S_S_S_S_S_S_S_S_S_S_S_S_S_S_S_S_S_S_S_S_S_S_S_S_S_S_S_S_S_S_S_S_S_S_S_S_S_S_S_S_S_S_S_S_S_S_S_S_S_S_S_S_S_S_S_S_S_S_S_S_S_S_S_S_S_S_S_S_S_S_S_S_S_S_S_S_S_S_S_S_S_S_S_S_S_S_S_S_S_S_S_S_S_S_S_S_S_S_S_S_S_S_S_S_S_S_S_S_S_S_S_S_S_S_S_S_S_S_S_S_S_S_S_S_S_S_S_S_S_S_S_S_S_S_S_S_S_S_S_S_S_S_S_S_S_S_S_S_S_S_S_S_S_S_S_S_S_S_S_S_S_S_S_S_S_S_S_S_S_S_S_S_S_S_S_S_S_S_S_S_S_S_S_S_S_S_S_S_S_S_S_S_S_S_S_S_S_S_S_S_S_S_S_S_S_S_S_S_S_S_S_S_S_S_S_S_S_S_S_S_S_S_S_S_S_S_S_S_S_S_S_S_S_S_S_S_S_S_S_S_S_S_S_S_S_S_S_S_S_S_S_S_S_S_S_S_S_S_S_S_S_S_S_S_S_S_S_S_S_S_S_S_S_S_S_S_S_S_S_S_S_S_S_S_S_S_S_S_S_S_S_S_S_S_S_S_S_S_S_S_S_S_S_S_S_S_S_S_S_S_S_S_S_S_S_S_S_S_S_S_S_S_S_S_S_S_S_S_S_S_S_S_S_S_S_S_S_S_S_S_S_S_S_S_S_S_S_S_S_S_S_S_S_S_S_S_S_S_S_S_S_S_S_S_S_S_S_S_S_S_S_S_S_S_S_S_S_S_S_S_S_S_S_S_S_S_S_S_S_S_S_S_S_S_S_S_S_S_S_S_S_S_S_S_S_S_S_S_S_S_S_S_S_S_S_S_S_S_S_S_S_S_S_S_S_S_S_S_S_S_S_S_S_S_S_S_S_S_S_S_S_S_S_S_S_S_S_S_S_S_S_S_S_S_S_S_S_S_S_S_S_S_S_S_S_S_S_S_S_S_S_S_S_S_S_S_S_S_S_S_S_S_S_S_S_S_S_S_S_S_S_S_S_S_S_S_S_S_S_S_S_S_S_S_S_S_S_S_S_S_S_S_S_S_S_S_S_S_S_S_S_S_S_S_S_S_S_S_S_S_S_S_S_S_S_S_S_S_S_S_S_S_S_S_S_S_S_S_S_S_S_S_S_S_S_S_S_S_S_S_S_S_S_S_S_S_S_S_S_S_S_S_S_S_S_S_S_S_S_S_S_S_S_S_S_S_S_S_S_S_S_S_S_S_S_S_S_S_S_S_S_S_S_S_S_S_S_S_S_S_S_S_S_S_S_S_S_S_S_S_S_S_S_S_S_S_S_S_S__param_766];
	ld.param.u64 	%rd768, [_Z4racePiS_S_S_S_S_S_S_S_S_S_S_S_S_S_S_S_S_S_S_S_S_S_S_S_S_S_S_S_S_S_S_S_S_S_S_S_S_S_S_S_S_S_S_S_S_S_S_S_S_S_S_S_S_S_S_S_S_S_S_S_S_S_S_S_S_S_S_S_S_S_S_S_S_S_S_S_S_S_S_S_S_S_S_S_S_S_S_S_S_S_S_S_S_S_S_S_S_S_S_S_S_S_S_S_S_S_S_S_S_S_S_S_S_S_S_S_S_S_S_S_S_S_S_S_S_S_S_S_S_S_S_S_S_S_S_S_S_S_S_S_S_S_S_S_S_S_S_S_S_S_S_S_S_S_S_S_S_S_S_S_S_S_S_S_S_S_S_S_S_S_S_S_S_S_S_S_S_S_S_S_S_S_S_S_S_S_S_S_S_S_S_S_S_S_S_S_S_S_S_S_S_S_S_S_S_S_S_S_S_S_S_S_S_S_S_S_S_S_S_S_S_S_S_S_S_S_S_S_S_S_S_S_S_S_S_S_S_S_S_S_S_S_S_S_S_S_S_S_S_S_S_S_S_S_S_S_S_S_S_S_S_S_S_S_S_S_S_S_S_S_S_S_S_S_S_S_S_S_S_S_S_S_S_S_S_S_S_S_S_S_S_S_S_S_S_S_S_S_S_S_S_S_S_S_S_S_S_S_S_S_S_S_S_S_S_S_S_S_S_S_S_S_S_S_S_S_S_S_S_S_S_S_S_S_S_S_S_S_S_S_S_S_S_S_S_S_S_S_S_S_S_S_S_S_S_S_S_S_S_S_S_S_S_S_S_S_S_S_S_S_S_S_S_S_S_S_S_S_S_S_S_S_S_S_S_S_S_S_S_S_S_S_S_S_S_S_S_S_S_S_S_S_S_S_S_S_S_S_S_S_S_S_S_S_S_S_S_S_S_S_S_S_S_S_S_S_S_S_S_S_S_S_S_S_S_S_S_S_S_S_S_S_S_S_S_S_S_S_S_S_S_S_S_S_S_S_S_S_S_S_S_S_S_S_S_S_S_S_S_S_S_S_S_S_S_S_S_S_S_S_S_S_S_S_S_S_S_S_S_S_S_S_S_S_S_S_S_S_S_S_S_S_S_S_S_S_S_S_S_S_S_S_S_S_S_S_S_S_S_S_S_S_S_S_S_S_S_S_S_S_S_S_S_S_S_S_S_S_S_S_S_S_S_S_S_S_S_S_S_S_S_S_S_S_S_S_S_S_S_S_S_S_S_S_S_S_S_S_S_S_S_S_S_S_S_S_S_S_S_S_S_S_S_S_S_S_S_S_S_S_S_S_S_S_S_S_S_S_S_S_S_S_S_S_S_S_S_S_S_S_S_S_S_S_S_S_S_S_S_S_S_S_S_S_S_S_S_S_S_S_S_S_S_S_S_S_S_S_S_S_S_S_S_S_S_S_S_S_S_S_S_S_S_S_S_S_S_S_S_S_S_S_S_S_S_S_S_S_S_S_S_S_S_S_S_S_S_S_S_S_S_S_S_S_S_S_S_S_S_S_S_S_S_S_S_S_S_S_S_S_S_S_S_S_S_S_S_S_S_S_S_S_S_S_S_S_S_S_S_S_S_S_S_S_S_S_S_S_S_S_S_S_S_S_S_S_S_S_S_S_S_S_S_S_S_S_S_S_S_S_S_S_S_S_S_S_S_S_S_S_S_S_S_S_S_S_S_S_S_S_S_S_S_S_S_S_S_S_S_S_S_S_S_S_S_S_S_S_S_S_S_S_S_S_S_S_S_S_S_S_S_S_S_S_S_S_S_S_S_S_S_S_S_S_S_S_S_S_S_S_S_S_S_S_S_S_S_S_S_S_S_S_S_S_S_S_S_S_S_S_S_S_S_S_S_S_S_S_S_S_S_S_S_S_S_S_S_S_S_S_S_S_S_S_S_S_S_S_S_S_S_S_S_S_S_S_S_S_S_S_S_S_S_S_S_S_S_S_S_S_S_S_S_S_S_S_S_S_S_S_S_S_S_S_S_S_S_S_S_S_S_S_S_S_S_S_S_S_S_S_S_S_S_S_S_S_S_S_S_S_S_S_S_S_S_S_S_S_S_S_S_S_S_S_S_S_S_S_S_S_S_S_S_S_S_S_S_S_S_S_S_S_S_S_S_S_S_S_S_S_S_S_S_S_S_S_S_S_S_S_S_S_S_S_S_S_S_S_S_S_S_S_S_S_S_S_S_S_S_S_S_S_S_S_S_S_S_S_S_S_S_S_S_S_S_S_S_S_S_S_S_S_S__param_767];
	ld.param.u64 	%rd769, [_Z4racePiS_S_S_S_S_S_S_S_S_S_S_S_S_S_S_S_S_S_S_S_S_S_S_S_S_S_S_S_S_S_S_S_S_S_S_S_S_S_S_S_S_S_S_S_S_S_S_S_S_S_S_S_S_S_S_S_S_S_S_S_S_S_S_S_S_S_S_S_S_S_S_S_S_S_S_S_S_S_S_S_S_S_S_S_S_S_S_S_S_S_S_S_S_S_S_S_S_S_S_S_S_S_S_S_S_S_S_S_S_S_S_S_S_S_S_S_S_S_S_S_S_S_S_S_S_S_S_S_S_S_S_S_S_S_S_S_S_S_S_S_S_S_S_S_S_S_S_S_S_S_S_S_S_S_S_S_S_S_S_S_S_S_S_S_S_S_S_S_S_S_S_S_S_S_S_S_S_S_S_S_S_S_S_S_S_S_S_S_S_S_S_S_S_S_S_S_S_S_S_S_S_S_S_S_S_S_S_S_S_S_S_S_S_S_S_S_S_S_S_S_S_S_S_S_S_S_S_S_S_S_S_S_S_S_S_S_S_S_S_S_S_S_S_S_S_S_S_S_S_S_S_S_S_S_S_S_S_S_S_S_S_S_S_S_S_S_S_S_S_S_S_S_S_S_S_S_S_S_S_S_S_S_S_S_S_S_S_S_S_S_S_S_S_S_S_S_S_S_S_S_S_S_S_S_S_S_S_S_S_S_S_S_S_S_S_S_S_S_S_S_S_S_S_S_S_S_S_S_S_S_S_S_S_S_S_S_S_S_S_S_S_S_S_S_S_S_S_S_S_S_S_S_S_S_S_S_S_S_S_S_S_S_S_S_S_S_S_S_S_S_S_S_S_S_S_S_S_S_S_S_S_S_S_S_S_S_S_S_S_S_S_S_S_S_S_S_S_S_S_S_S_S_S_S_S_S_S_S_S_S_S_S_S_S_S_S_S_S_S_S_S_S_S_S_S_S_S_S_S_S_S_S_S_S_S_S_S_S_S_S_S_S_S_S_S_S_S_S_S_S_S_S_S_S_S_S_S_S_S_S_S_S_S_S_S_S_S_S_S_S_S_S_S_S_S_S_S_S_S_S_S_S_S_S_S_S_S_S_S_S_S_S_S_S_S_S_S_S_S_S_S_S_S_S_S_S_S_S_S_S_S_S_S_S_S_S_S_S_S_S_S_S_S_S_S_S_S_S_S_S_S_S_S_S_S_S_S_S_S_S_S_S_S_S_S_S_S_S_S_S_S_S_S_S_S_S_S_S_S_S_S_S_S_S_S_S_S_S_S_S_S_S_S_S_S_S_S_S_S_S_S_S_S_S_S_S_S_S_S_S_S_S_S_S_S_S_S_S_S_S_S_S_S_S_S_S_S_S_S_S_S_S_S_S_S_S_S_S_S_S_S_S_S_S_S_S_S_S_S_S_S_S_S_S_S_S_S_S_S_S_S_S_S_S_S_S_S_S_S_S_S_S_S_S_S_S_S_S_S_S_S_S_S_S_S_S_S_S_S_S_S_S_S_S_S_S_S_S_S_S_S_S_S_S_S_S_S_S_S_S_S_S_S_S_S_S_S_S_S_S_S_S_S_S_S_S_S_S_S_S_S_S_S_S_S_S_S_S_S_S_S_S_S_S_S_S_S_S_S_S_S_S_S_S_S_S_S_S_S_S_S_S_S_S_S_S_S_S_S_S_S_S_S_S_S_S_S_S_S_S_S_S_S_S_S_S_S_S_S_S_S_S_S_S_S_S_S_S_S_S_S_S_S_S_S_S_S_S_S_S_S_S_S_S_S_S_S_S_S_S_S_S_S_S_S_S_S_S_S_S_S_S_S_S_S_S_S_S_S_S_S_S_S_S_S_S_S_S_S_S_S_S_S_S_S_S_S_S_S_S_S_S_S_S_S_S_S_S_S_S_S_S_S_S_S_S_S_S_S_S_S_S_S_S_S_S_S_S_S_S_S_S_S_S_S_S_S_S_S_S_S_S_S_S_S_S_S_S_S_S_S_S_S_S_S_S_S_S_S_S_S_S_S_S_S_S_S_S_S_S_S_S_S_S_S_S_S_S_S_S_S_S_S_S_S_S_S_S_S_S_S_S_S_S_S_S_S_S_S_S_S_S_S_S_S_S_S_S_S_S_S_S_S_S_S_S_S_S_S_S_S_S_S_S_S_S_S_S_S_S_S_S_S_S_S_S_S_S_S_S_S_S_S_S_S_S_S_S_S_S_S_S_S_S_S_S_S_S_S_S_S_S_S_S_S_S_S_S_S_S_S_S_S_S_S_S_S_S_S_S_S_S_S__param_768];
	ld.param.u64 	%rd770, [_Z4racePiS_S_S_S_S_S_S_S_S_S_S_S_S_S_S_S_S_S_S_S_S_S_S_S_S_S_S_S_S_S_S_S_S_S_S_S_S_S_S_S_S_S_S_S_S_S_S_S_S_S_S_S_S_S_S_S_S_S_S_S_S_S_S_S_S_S_S_S_S_S_S_S_S_S_S_S_S_S_S_S_S_S_S_S_S_S_S_S_S_S_S_S_S_S_S_S_S_S_S_S_S_S_S_S_S_S_S_S_S_S_S_S_S_S_S_S_S_S_S_S_S_S_S_S_S_S_S_S_S_S_S_S_S_S_S_S_S_S_S_S_S_S_S_S_S_S_S_S_S_S_S_S_S_S_S_S_S_S_S_S_S_S_S_S_S_S_S_S_S_S_S_S_S_S_S_S_S_S_S_S_S_S_S_S_S_S_S_S_S_S_S_S_S_S_S_S_S_S_S_S_S_S_S_S_S_S_S_S_S_S_S_S_S_S_S_S_S_S_S_S_S_S_S_S_S_S_S_S_S_S_S_S_S_S_S_S_S_S_S_S_S_S_S_S_S_S_S_S_S_S_S_S_S_S_S_S_S_S_S_S_S_S_S_S_S_S_S_S_S_S_S_S_S_S_S_S_S_S_S_S_S_S_S_S_S_S_S_S_S_S_S_S_S_S_S_S_S_S_S_S_S_S_S_S_S_S_S_S_S_S_S_S_S_S_S_S_S_S_S_S_S_S_S_S_S_S_S_S_S_S_S_S_S_S_S_S_S_S_S_S_S_S_S_S_S_S_S_S_S_S_S_S_S_S_S_S_S_S_S_S_S_S_S_S_S_S_S_S_S_S_S_S_S_S_S_S_S_S_S_S_S_S_S_S_S_S_S_S_S_S_S_S_S_S_S_S_S_S_S_S_S_S_S_S_S_S_S_S_S_S_S_S_S_S_S_S_S_S_S_S_S_S_S_S_S_S_S_S_S_S_S_S_S_S_S_S_S_S_S_S_S_S_S_S_S_S_S_S_S_S_S_S_S_S_S_S_S_S_S_S_S_S_S_S_S_S_S_S_S_S_S_S_S_S_S_S_S_S_S_S_S_S_S_S_S_S_S_S_S_S_S_S_S_S_S_S_S_S_S_S_S_S_S_S_S_S_S_S_S_S_S_S_S_S_S_S_S_S_S_S_S_S_S_S_S_S_S_S_S_S_S_S_S_S_S_S_S_S_S_S_S_S_S_S_S_S_S_S_S_S_S_S_S_S_S_S_S_S_S_S_S_S_S_S_S_S_S_S_S_S_S_S_S_S_S_S_S_S_S_S_S_S_S_S_S_S_S_S_S_S_S_S_S_S_S_S_S_S_S_S_S_S_S_S_S_S_S_S_S_S_S_S_S_S_S_S_S_S_S_S_S_S_S_S_S_S_S_S_S_S_S_S_S_S_S_S_S_S_S_S_S_S_S_S_S_S_S_S_S_S_S_S_S_S_S_S_S_S_S_S_S_S_S_S_S_S_S_S_S_S_S_S_S_S_S_S_S_S_S_S_S_S_S_S_S_S_S_S_S_S_S_S_S_S_S_S_S_S_S_S_S_S_S_S_S_S_S_S_S_S_S_S_S_S_S_S_S_S_S_S_S_S_S_S_S_S_S_S_S_S_S_S_S_S_S_S_S_S_S_S_S_S_S_S_S_S_S_S_S_S_S_S_S_S_S_S_S_S_S_S_S_S_S_S_S_S_S_S_S_S_S_S_S_S_S_S_S_S_S_S_S_S_S_S_S_S_S_S_S_S_S_S_S_S_S_S_S_S_S_S_S_S_S_S_S_S_S_S_S_S_S_S_S_S_S_S_S_S_S_S_S_S_S_S_S_S_S_S_S_S_S_S_S_S_S_S_S_S_S_S_S_S_S_S_S_S_S_S_S_S_S_S_S_S_S_S_S_S_S_S_S_S_S_S_S_S_S_S_S_S_S_S_S_S_S_S_S_S_S_S_S_S_S_S_S_S_S_S_S_S_S_S_S_S_S_S_S_S_S_S_S_S_S_S_S_S_S_S_S_S_S_S_S_S_S_S_S_S_S_S_S_S_S_S_S_S_S_S_S_S_S_S_S_S_S_S_S_S_S_S_S_S_S_S_S_S_S_S_S_S_S_S_S_S_S_S_S_S_S_S_S_S_S_S_S_S_S_S_S_S_S_S_S_S_S_S_S_S_S_S_S_S_S_S_S_S_S_S_S_S_S_S_S_S_S_S_S_S_S_S_S_S_S_S_S_S_S_S_S_S_S_S_S_S_S_S_S_S_S_S_S_S_S__param_769];
	ld.param.u64 	%rd771, [_Z4racePiS_S_S_S_S_S_S_S_S_S_S_S_S_S_S_S_S_S_S_S_S_S_S_S_S_S_S_S_S_S_S_S_S_S_S_S_S_S_S_S_S_S_S_S_S_S_S_S_S_S_S_S_S_S_S_S_S_S_S_S_S_S_S_S_S_S_S_S_S_S_S_S_S_S_S_S_S_S_S_S_S_S_S_S_S_S_S_S_S_S_S_S_S_S_S_S_S_S_S_S_S_S_S_S_S_S_S_S_S_S_S_S_S_S_S_S_S_S_S_S_S_S_S_S_S_S_S_S_S_S_S_S_S_S_S_S_S_S_S_S_S_S_S_S_S_S_S_S_S_S_S_S_S_S_S_S_S_S_S_S_S_S_S_S_S_S_S_S_S_S_S_S_S_S_S_S_S_S_S_S_S_S_S_S_S_S_S_S_S_S_S_S_S_S_S_S_S_S_S_S_S_S_S_S_S_S_S_S_S_S_S_S_S_S_S_S_S_S_S_S_S_S_S_S_S_S_S_S_S_S_S_S_S_S_S_S_S_S_S_S_S_S_S_S_S_S_S_S_S_S_S_S_S_S_S_S_S_S_S_S_S_S_S_S_S_S_S_S_S_S_S_S_S_S_S_S_S_S_S_S_S_S_S_S_S_S_S_S_S_S_S_S_S_S_S_S_S_S_S_S_S_S_S_S_S_S_S_S_S_S_S_S_S_S_S_S_S_S_S_S_S_S_S_S_S_S_S_S_S_S_S_S_S_S_S_S_S_S_S_S_S_S_S_S_S_S_S_S_S_S_S_S_S_S_S_S_S_S_S_S_S_S_S_S_S_S_S_S_S_S_S_S_S_S_S_S_S_S_S_S_S_S_S_S_S_S_S_S_S_S_S_S_S_S_S_S_S_S_S_S_S_S_S_S_S_S_S_S_S_S_S_S_S_S_S_S_S_S_S_S_S_S_S_S_S_S_S_S_S_S_S_S_S_S_S_S_S_S_S_S_S_S_S_S_S_S_S_S_S_S_S_S_S_S_S_S_S_S_S_S_S_S_S_S_S_S_S_S_S_S_S_S_S_S_S_S_S_S_S_S_S_S_S_S_S_S_S_S_S_S_S_S_S_S_S_S_S_S_S_S_S_S_S_S_S_S_S_S_S_S_S_S_S_S_S_S_S_S_S_S_S_S_S_S_S_S_S_S_S_S_S_S_S_S_S_S_S_S_S_S_S_S_S_S_S_S_S_S_S_S_S_S_S_S_S_S_S_S_S_S_S_S_S_S_S_S_S_S_S_S_S_S_S_S_S_S_S_S_S_S_S_S_S_S_S_S_S_S_S_S_S_S_S_S_S_S_S_S_S_S_S_S_S_S_S_S_S_S_S_S_S_S_S_S_S_S_S_S_S_S_S_S_S_S_S_S_S_S_S_S_S_S_S_S_S_S_S_S_S_S_S_S_S_S_S_S_S_S_S_S_S_S_S_S_S_S_S_S_S_S_S_S_S_S_S_S_S_S_S_S_S_S_S_S_S_S_S_S_S_S_S_S_S_S_S_S_S_S_S_S_S_S_S_S_S_S_S_S_S_S_S_S_S_S_S_S_S_S_S_S_S_S_S_S_S_S_S_S_S_S_S_S_S_S_S_S_S_S_S_S_S_S_S_S_S_S_S_S_S_S_S_S_S_S_S_S_S_S_S_S_S_S_S_S_S_S_S_S_S_S_S_S_S_S_S_S_S_S_S_S_S_S_S_S_S_S_S_S_S_S_S_S_S_S_S_S_S_S_S_S_S_S_S_S_S_S_S_S_S_S_S_S_S_S_S_S_S_S_S_S_S_S_S_S_S_S_S_S_S_S_S_S_S_S_S_S_S_S_S_S_S_S_S_S_S_S_S_S_S_S_S_S_S_S_S_S_S_S_S_S_S_S_S_S_S_S_S_S_S_S_S_S_S_S_S_S_S_S_S_S_S_S_S_S_S_S_S_S_S_S_S_S_S_S_S_S_S_S_S_S_S_S_S_S_S_S_S_S_S_S_S_S_S_S_S_S_S_S_S_S_S_S_S_S_S_S_S_S_S_S_S_S_S_S_S_S_S_S_S_S_S_S_S_S_S_S_S_S_S_S_S_S_S_S_S_S_S_S_S_S_S_S_S_S_S_S_S_S_S_S_S_S_S_S_S_S_S_S_S_S_S_S_S_S_S_S_S_S_S_S_S_S_S_S_S_S_S_S_S_S_S_S_S_S_S_S_S_S_S_S_S_S_S_S_S_S_S_S_S_S_S_S_S_S_S_S_S_S_S_S_S_S_S__param_770];
	ld.param.u64 	%rd772, [_Z4racePiS_S_S_S_S_S_S_S_S_S_S_S_S_S_S_S_S_S_S_S_S_S_S_S_S_S_S_S_S_S_S_S_S_S_S_S_S_S_S_S_S_S_S_S_S_S_S_S_S_S_S_S_S_S_S_S_S_S_S_S_S_S_S_S_S_S_S_S_S_S_S_S_S_S_S_S_S_S_S_S_S_S_S_S_S_S_S_S_S_S_S_S_S_S_S_S_S_S_S_S_S_S_S_S_S_S_S_S_S_S_S_S_S_S_S_S_S_S_S_S_S_S_S_S_S_S_S_S_S_S_S_S_S_S_S_S_S_S_S_S_S_S_S_S_S_S_S_S_S_S_S_S_S_S_S_S_S_S_S_S_S_S_S_S_S_S_S_S_S_S_S_S_S_S_S_S_S_S_S_S_S_S_S_S_S_S_S_S_S_S_S_S_S_S_S_S_S_S_S_S_S_S_S_S_S_S_S_S_S_S_S_S_S_S_S_S_S_S_S_S_S_S_S_S_S_S_S_S_S_S_S_S_S_S_S_S_S_S_S_S_S_S_S_S_S_S_S_S_S_S_S_S_S_S_S_S_S_S_S_S_S_S_S_S_S_S_S_S_S_S_S_S_S_S_S_S_S_S_S_S_S_S_S_S_S_S_S_S_S_S_S_S_S_S_S_S_S_S_S_S_S_S_S_S_S_S_S_S_S_S_S_S_S_S_S_S_S_S_S_S_S_S_S_S_S_S_S_S_S_S_S_S_S_S_S_S_S_S_S_S_S_S_S_S_S_S_S_S_S_S_S_S_S_S_S_S_S_S_S_S_S_S_S_S_S_S_S_S_S_S_S_S_S_S_S_S_S_S_S_S_S_S_S_S_S_S_S_S_S_S_S_S_S_S_S_S_S_S_S_S_S_S_S_S_S_S_S_S_S_S_S_S_S_S_S_S_S_S_S_S_S_S_S_S_S_S_S_S_S_S_S_S_S_S_S_S_S_S_S_S_S_S_S_S_S_S_S_S_S_S_S_S_S_S_S_S_S_S_S_S_S_S_S_S_S_S_S_S_S_S_S_S_S_S_S_S_S_S_S_S_S_S_S_S_S_S_S_S_S_S_S_S_S_S_S_S_S_S_S_S_S_S_S_S_S_S_S_S_S_S_S_S_S_S_S_S_S_S_S_S_S_S_S_S_S_S_S_S_S_S_S_S_S_S_S_S_S_S_S_S_S_S_S_S_S_S_S_S_S_S_S_S_S_S_S_S_S_S_S_S_S_S_S_S_S_S_S_S_S_S_S_S_S_S_S_S_S_S_S_S_S_S_S_S_S_S_S_S_S_S_S_S_S_S_S_S_S_S_S_S_S_S_S_S_S_S_S_S_S_S_S_S_S_S_S_S_S_S_S_S_S_S_S_S_S_S_S_S_S_S_S_S_S_S_S_S_S_S_S_S_S_S_S_S_S_S_S_S_S_S_S_S_S_S_S_S_S_S_S_S_S_S_S_S_S_S_S_S_S_S_S_S_S_S_S_S_S_S_S_S_S_S_S_S_S_S_S_S_S_S_S_S_S_S_S_S_S_S_S_S_S_S_S_S_S_S_S_S_S_S_S_S_S_S_S_S_S_S_S_S_S_S_S_S_S_S_S_S_S_S_S_S_S_S_S_S_S_S_S_S_S_S_S_S_S_S_S_S_S_S_S_S_S_S_S_S_S_S_S_S_S_S_S_S_S_S_S_S_S_S_S_S_S_S_S_S_S_S_S_S_S_S_S_S_S_S_S_S_S_S_S_S_S_S_S_S_S_S_S_S_S_S_S_S_S_S_S_S_S_S_S_S_S_S_S_S_S_S_S_S_S_S_S_S_S_S_S_S_S_S_S_S_S_S_S_S_S_S_S_S_S_S_S_S_S_S_S_S_S_S_S_S_S_S_S_S_S_S_S_S_S_S_S_S_S_S_S_S_S_S_S_S_S_S_S_S_S_S_S_S_S_S_S_S_S_S_S_S_S_S_S_S_S_S_S_S_S_S_S_S_S_S_S_S_S_S_S_S_S_S_S_S_S_S_S_S_S_S_S_S_S_S_S_S_S_S_S_S_S_S_S_S_S_S_S_S_S_S_S_S_S_S_S_S_S_S_S_S_S_S_S_S_S_S_S_S_S_S_S_S_S_S_S_S_S_S_S_S_S_S_S_S_S_S_S_S_S_S_S_S_S_S_S_S_S_S_S_S_S_S_S_S_S_S_S_S_S_S_S_S_S_S_S_S_S_S_S_S_S_S_S_S_S_S_S_S_S_S_S_S_S_S_S__param_771];
	ld.param.u64 	%rd773, [_Z4racePiS_S_S_S_S_S_S_S_S_S_S_S_S_S_S_S_S_S_S_S_S_S_S_S_S_S_S_S_S_S_S_S_S_S_S_S_S_S_S_S_S_S_S_S_S_S_S_S_S_S_S_S_S_S_S_S_S_S_S_S_S_S_S_S_S_S_S_S_S_S_S_S_S_S_S_S_S_S_S_S_S_S_S_S_S_S_S_S_S_S_S_S_S_S_S_S_S_S_S_S_S_S_S_S_S_S_S_S_S_S_S_S_S_S_S_S_S_S_S_S_S_S_S_S_S_S_S_S_S_S_S_S_S_S_S_S_S_S_S_S_S_S_S_S_S_S_S_S_S_S_S_S_S_S_S_S_S_S_S_S_S_S_S_S_S_S_S_S_S_S_S_S_S_S_S_S_S_S_S_S_S_S_S_S_S_S_S_S_S_S_S_S_S_S_S_S_S_S_S_S_S_S_S_S_S_S_S_S_S_S_S_S_S_S_S_S_S_S_S_S_S_S_S_S_S_S_S_S_S_S_S_S_S_S_S_S_S_S_S_S_S_S_S_S_S_S_S_S_S_S_S_S_S_S_S_S_S_S_S_S_S_S_S_S_S_S_S_S_S_S_S_S_S_S_S_S_S_S_S_S_S_S_S_S_S_S_S_S_S_S_S_S_S_S_S_S_S_S_S_S_S_S_S_S_S_S_S_S_S_S_S_S_S_S_S_S_S_S_S_S_S_S_S_S_S_S_S_S_S_S_S_S_S_S_S_S_S_S_S_S_S_S_S_S_S_S_S_S_S_S_S_S_S_S_S_S_S_S_S_S_S_S_S_S_S_S_S_S_S_S_S_S_S_S_S_S_S_S_S_S_S_S_S_S_S_S_S_S_S_S_S_S_S_S_S_S_S_S_S_S_S_S_S_S_S_S_S_S_S_S_S_S_S_S_S_S_S_S_S_S_S_S_S_S_S_S_S_S_S_S_S_S_S_S_S_S_S_S_S_S_S_S_S_S_S_S_S_S_S_S_S_S_S_S_S_S_S_S_S_S_S_S_S_S_S_S_S_S_S_S_S_S_S_S_S_S_S_S_S_S_S_S_S_S_S_S_S_S_S_S_S_S_S_S_S_S_S_S_S_S_S_S_S_S_S_S_S_S_S_S_S_S_S_S_S_S_S_S_S_S_S_S_S_S_S_S_S_S_S_S_S_S_S_S_S_S_S_S_S_S_S_S_S_S_S_S_S_S_S_S_S_S_S_S_S_S_S_S_S_S_S_S_S_S_S_S_S_S_S_S_S_S_S_S_S_S_S_S_S_S_S_S_S_S_S_S_S_S_S_S_S_S_S_S_S_S_S_S_S_S_S_S_S_S_S_S_S_S_S_S_S_S_S_S_S_S_S_S_S_S_S_S_S_S_S_S_S_S_S_S_S_S_S_S_S_S_S_S_S_S_S_S_S_S_S_S_S_S_S_S_S_S_S_S_S_S_S_S_S_S_S_S_S_S_S_S_S_S_S_S_S_S_S_S_S_S_S_S_S_S_S_S_S_S_S_S_S_S_S_S_S_S_S_S_S_S_S_S_S_S_S_S_S_S_S_S_S_S_S_S_S_S_S_S_S_S_S_S_S_S_S_S_S_S_S_S_S_S_S_S_S_S_S_S_S_S_S_S_S_S_S_S_S_S_S_S_S_S_S_S_S_S_S_S_S_S_S_S_S_S_S_S_S_S_S_S_S_S_S_S_S_S_S_S_S_S_S_S_S_S_S_S_S_S_S_S_S_S_S_S_S_S_S_S_S_S_S_S_S_S_S_S_S_S_S_S_S_S_S_S_S_S_S_S_S_S_S_S_S_S_S_S_S_S_S_S_S_S_S_S_S_S_S_S_S_S_S_S_S_S_S_S_S_S_S_S_S_S_S_S_S_S_S_S_S_S_S_S_S_S_S_S_S_S_S_S_S_S_S_S_S_S_S_S_S_S_S_S_S_S_S_S_S_S_S_S_S_S_S_S_S_S_S_S_S_S_S_S_S_S_S_S_S_S_S_S_S_S_S_S_S_S_S_S_S_S_S_S_S_S_S_S_S_S_S_S_S_S_S_S_S_S_S_S_S_S_S_S_S_S_S_S_S_S_S_S_S_S_S_S_S_S_S_S_S_S_S_S_S_S_S_S_S_S_S_S_S_S_S_S_S_S_S_S_S_S_S_S_S_S_S_S_S_S_S_S_S_S_S_S_S_S_S_S_S_S_S_S_S_S_S_S_S_S_S_S_S_S_S_S_S_S_S_S_S_S_S_S_S_S_S_S_S__param_772];
	ld.param.u64 	%rd774, [_Z4racePiS_S_S_S_S_S_S_S_S_S_S_S_S_S_S_S_S_S_S_S_S_S_S_S_S_S_S_S_S_S_S_S_S_S_S_S_S_S_S_S_S_S_S_S_S_S_S_S_S_S_S_S_S_S_S_S_S_S_S_S_S_S_S_S_S_S_S_S_S_S_S_S_S_S_S_S_S_S_S_S_S_S_S_S_S_S_S_S_S_S_S_S_S_S_S_S_S_S_S_S_S_S_S_S_S_S_S_S_S_S_S_S_S_S_S_S_S_S_S_S_S_S_S_S_S_S_S_S_S_S_S_S_S_S_S_S_S_S_S_S_S_S_S_S_S_S_S_S_S_S_S_S_S_S_S_S_S_S_S_S_S_S_S_S_S_S_S_S_S_S_S_S_S_S_S_S_S_S_S_S_S_S_S_S_S_S_S_S_S_S_S_S_S_S_S_S_S_S_S_S_S_S_S_S_S_S_S_S_S_S_S_S_S_S_S_S_S_S_S_S_S_S_S_S_S_S_S_S_S_S_S_S_S_S_S_S_S_S_S_S_S_S_S_S_S_S_S_S_S_S_S_S_S_S_S_S_S_S_S_S_S_S_S_S_S_S_S_S_S_S_S_S_S_S_S_S_S_S_S_S_S_S_S_S_S_S_S_S_S_S_S_S_S_S_S_S_S_S_S_S_S_S_S_S_S_S_S_S_S_S_S_S_S_S_S_S_S_S_S_S_S_S_S_S_S_S_S_S_S_S_S_S_S_S_S_S_S_S_S_S_S_S_S_S_S_S_S_S_S_S_S_S_S_S_S_S_S_S_S_S_S_S_S_S_S_S_S_S_S_S_S_S_S_S_S_S_S_S_S_S_S_S_S_S_S_S_S_S_S_S_S_S_S_S_S_S_S_S_S_S_S_S_S_S_S_S_S_S_S_S_S_S_S_S_S_S_S_S_S_S_S_S_S_S_S_S_S_S_S_S_S_S_S_S_S_S_S_S_S_S_S_S_S_S_S_S_S_S_S_S_S_S_S_S_S_S_S_S_S_S_S_S_S_S_S_S_S_S_S_S_S_S_S_S_S_S_S_S_S_S_S_S_S_S_S_S_S_S_S_S_S_S_S_S_S_S_S_S_S_S_S_S_S_S_S_S_S_S_S_S_S_S_S_S_S_S_S_S_S_S_S_S_S_S_S_S_S_S_S_S_S_S_S_S_S_S_S_S_S_S_S_S_S_S_S_S_S_S_S_S_S_S_S_S_S_S_S_S_S_S_S_S_S_S_S_S_S_S_S_S_S_S_S_S_S_S_S_S_S_S_S_S_S_S_S_S_S_S_S_S_S_S_S_S_S_S_S_S_S_S_S_S_S_S_S_S_S_S_S_S_S_S_S_S_S_S_S_S_S_S_S_S_S_S_S_S_S_S_S_S_S_S_S_S_S_S_S_S_S_S_S_S_S_S_S_S_S_S_S_S_S_S_S_S_S_S_S_S_S_S_S_S_S_S_S_S_S_S_S_S_S_S_S_S_S_S_S_S_S_S_S_S_S_S_S_S_S_S_S_S_S_S_S_S_S_S_S_S_S_S_S_S_S_S_S_S_S_S_S_S_S_S_S_S_S_S_S_S_S_S_S_S_S_S_S_S_S_S_S_S_S_S_S_S_S_S_S_S_S_S_S_S_S_S_S_S_S_S_S_S_S_S_S_S_S_S_S_S_S_S_S_S_S_S_S_S_S_S_S_S_S_S_S_S_S_S_S_S_S_S_S_S_S_S_S_S_S_S_S_S_S_S_S_S_S_S_S_S_S_S_S_S_S_S_S_S_S_S_S_S_S_S_S_S_S_S_S_S_S_S_S_S_S_S_S_S_S_S_S_S_S_S_S_S_S_S_S_S_S_S_S_S_S_S_S_S_S_S_S_S_S_S_S_S_S_S_S_S_S_S_S_S_S_S_S_S_S_S_S_S_S_S_S_S_S_S_S_S_S_S_S_S_S_S_S_S_S_S_S_S_S_S_S_S_S_S_S_S_S_S_S_S_S_S_S_S_S_S_S_S_S_S_S_S_S_S_S_S_S_S_S_S_S_S_S_S_S_S_S_S_S_S_S_S_S_S_S_S_S_S_S_S_S_S_S_S_S_S_S_S_S_S_S_S_S_S_S_S_S_S_S_S_S_S_S_S_S_S_S_S_S_S_S_S_S_S_S_S_S_S_S_S_S_S_S_S_S_S_S_S_S_S_S_S_S_S_S_S_S_S_S_S_S_S_S_S_S_S_S_S_S_S_S_S_S_S_S_S_S_S_S_S_S__param_773];
	ld.param.u64 	%rd775, [_Z4racePiS_S_S_S_S_S_S_S_S_S_S_S_S_S_S_S_S_S_S_S_S_S_S_S_S_S_S_S_S_S_S_S_S_S_S_S_S_S_S_S_S_S_S_S_S_S_S_S_S_S_S_S_S_S_S_S_S_S_S_S_S_S_S_S_S_S_S_S_S_S_S_S_S_S_S_S_S_S_S_S_S_S_S_S_S_S_S_S_S_S_S_S_S_S_S_S_S_S_S_S_S_S_S_S_S_S_S_S_S_S_S_S_S_S_S_S_S_S_S_S_S_S_S_S_S_S_S_S_S_S_S_S_S_S_S_S_S_S_S_S_S_S_S_S_S_S_S_S_S_S_S_S_S_S_S_S_S_S_S_S_S_S_S_S_S_S_S_S_S_S_S_S_S_S_S_S_S_S_S_S_S_S_S_S_S_S_S_S_S_S_S_S_S_S_S_S_S_S_S_S_S_S_S_S_S_S_S_S_S_S_S_S_S_S_S_S_S_S_S_S_S_S_S_S_S_S_S_S_S_S_S_S_S_S_S_S_S_S_S_S_S_S_S_S_S_S_S_S_S_S_S_S_S_S_S_S_S_S_S_S_S_S_S_S_S_S_S_S_S_S_S_S_S_S_S_S_S_S_S_S_S_S_S_S_S_S_S_S_S_S_S_S_S_S_S_S_S_S_S_S_S_S_S_S_S_S_S_S_S_S_S_S_S_S_S_S_S_S_S_S_S_S_S_S_S_S_S_S_S_S_S_S_S_S_S_S_S_S_S_S_S_S_S_S_S_S_S_S_S_S_S_S_S_S_S_S_S_S_S_S_S_S_S_S_S_S_S_S_S_S_S_S_S_S_S_S_S_S_S_S_S_S_S_S_S_S_S_S_S_S_S_S_S_S_S_S_S_S_S_S_S_S_S_S_S_S_S_S_S_S_S_S_S_S_S_S_S_S_S_S_S_S_S_S_S_S_S_S_S_S_S_S_S_S_S_S_S_S_S_S_S_S_S_S_S_S_S_S_S_S_S_S_S_S_S_S_S_S_S_S_S_S_S_S_S_S_S_S_S_S_S_S_S_S_S_S_S_S_S_S_S_S_S_S_S_S_S_S_S_S_S_S_S_S_S_S_S_S_S_S_S_S_S_S_S_S_S_S_S_S_S_S_S_S_S_S_S_S_S_S_S_S_S_S_S_S_S_S_S_S_S_S_S_S_S_S_S_S_S_S_S_S_S_S_S_S_S_S_S_S_S_S_S_S_S_S_S_S_S_S_S_S_S_S_S_S_S_S_S_S_S_S_S_S_S_S_S_S_S_S_S_S_S_S_S_S_S_S_S_S_S_S_S_S_S_S_S_S_S_S_S_S_S_S_S_S_S_S_S_S_S_S_S_S_S_S_S_S_S_S_S_S_S_S_S_S_S_S_S_S_S_S_S_S_S_S_S_S_S_S_S_S_S_S_S_S_S_S_S_S_S_S_S_S_S_S_S_S_S_S_S_S_S_S_S_S_S_S_S_S_S_S_S_S_S_S_S_S_S_S_S_S_S_S_S_S_S_S_S_S_S_S_S_S_S_S_S_S_S_S_S_S_S_S_S_S_S_S_S_S_S_S_S_S_S_S_S_S_S_S_S_S_S_S_S_S_S_S_S_S_S_S_S_S_S_S_S_S_S_S_S_S_S_S_S_S_S_S_S_S_S_S_S_S_S_S_S_S_S_S_S_S_S_S_S_S_S_S_S_S_S_S_S_S_S_S_S_S_S_S_S_S_S_S_S_S_S_S_S_S_S_S_S_S_S_S_S_S_S_S_S_S_S_S_S_S_S_S_S_S_S_S_S_S_S_S_S_S_S_S_S_S_S_S_S_S_S_S_S_S_S_S_S_S_S_S_S_S_S_S_S_S_S_S_S_S_S_S_S_S_S_S_S_S_S_S_S_S_S_S_S_S_S_S_S_S_S_S_S_S_S_S_S_S_S_S_S_S_S_S_S_S_S_S_S_S_S_S_S_S_S_S_S_S_S_S_S_S_S_S_S_S_S_S_S_S_S_S_S_S_S_S_S_S_S_S_S_S_S_S_S_S_S_S_S_S_S_S_S_S_S_S_S_S_S_S_S_S_S_S_S_S_S_S_S_S_S_S_S_S_S_S_S_S_S_S_S_S_S_S_S_S_S_S_S_S_S_S_S_S_S_S_S_S_S_S_S_S_S_S_S_S_S_S_S_S_S_S_S_S_S_S_S_S_S_S_S_S_S_S_S_S_S_S_S_S_S_S_S_S_S_S_S_S_S_S_S_S_S_S_S_S_S__param_774];
	ld.param.u64 	%rd776, [_Z4racePiS_S_S_S_S_S_S_S_S_S_S_S_S_S_S_S_S_S_S_S_S_S_S_S_S_S_S_S_S_S_S_S_S_S_S_S_S_S_S_S_S_S_S_S_S_S_S_S_S_S_S_S_S_S_S_S_S_S_S_S_S_S_S_S_S_S_S_S_S_S_S_S_S_S_S_S_S_S_S_S_S_S_S_S_S_S_S_S_S_S_S_S_S_S_S_S_S_S_S_S_S_S_S_S_S_S_S_S_S_S_S_S_S_S_S_S_S_S_S_S_S_S_S_S_S_S_S_S_S_S_S_S_S_S_S_S_S_S_S_S_S_S_S_S_S_S_S_S_S_S_S_S_S_S_S_S_S_S_S_S_S_S_S_S_S_S_S_S_S_S_S_S_S_S_S_S_S_S_S_S_S_S_S_S_S_S_S_S_S_S_S_S_S_S_S_S_S_S_S_S_S_S_S_S_S_S_S_S_S_S_S_S_S_S_S_S_S_S_S_S_S_S_S_S_S_S_S_S_S_S_S_S_S_S_S_S_S_S_S_S_S_S_S_S_S_S_S_S_S_S_S_S_S_S_S_S_S_S_S_S_S_S_S_S_S_S_S_S_S_S_S_S_S_S_S_S_S_S_S_S_S_S_S_S_S_S_S_S_S_S_S_S_S_S_S_S_S_S_S_S_S_S_S_S_S_S_S_S_S_S_S_S_S_S_S_S_S_S_S_S_S_S_S_S_S_S_S_S_S_S_S_S_S_S_S_S_S_S_S_S_S_S_S_S_S_S_S_S_S_S_S_S_S_S_S_S_S_S_S_S_S_S_S_S_S_S_S_S_S_S_S_S_S_S_S_S_S_S_S_S_S_S_S_S_S_S_S_S_S_S_S_S_S_S_S_S_S_S_S_S_S_S_S_S_S_S_S_S_S_S_S_S_S_S_S_S_S_S_S_S_S_S_S_S_S_S_S_S_S_S_S_S_S_S_S_S_S_S_S_S_S_S_S_S_S_S_S_S_S_S_S_S_S_S_S_S_S_S_S_S_S_S_S_S_S_S_S_S_S_S_S_S_S_S_S_S_S_S_S_S_S_S_S_S_S_S_S_S_S_S_S_S_S_S_S_S_S_S_S_S_S_S_S_S_S_S_S_S_S_S_S_S_S_S_S_S_S_S_S_S_S_S_S_S_S_S_S_S_S_S_S_S_S_S_S_S_S_S_S_S_S_S_S_S_S_S_S_S_S_S_S_S_S_S_S_S_S_S_S_S_S_S_S_S_S_S_S_S_S_S_S_S_S_S_S_S_S_S_S_S_S_S_S_S_S_S_S_S_S_S_S_S_S_S_S_S_S_S_S_S_S_S_S_S_S_S_S_S_S_S_S_S_S_S_S_S_S_S_S_S_S_S_S_S_S_S_S_S_S_S_S_S_S_S_S_S_S_S_S_S_S_S_S_S_S_S_S_S_S_S_S_S_S_S_S_S_S_S_S_S_S_S_S_S_S_S_S_S_S_S_S_S_S_S_S_S_S_S_S_S_S_S_S_S_S_S_S_S_S_S_S_S_S_S_S_S_S_S_S_S_S_S_S_S_S_S_S_S_S_S_S_S_S_S_S_S_S_S_S_S_S_S_S_S_S_S_S_S_S_S_S_S_S_S_S_S_S_S_S_S_S_S_S_S_S_S_S_S_S_S_S_S_S_S_S_S_S_S_S_S_S_S_S_S_S_S_S_S_S_S_S_S_S_S_S_S_S_S_S_S_S_S_S_S_S_S_S_S_S_S_S_S_S_S_S_S_S_S_S_S_S_S_S_S_S_S_S_S_S_S_S_S_S_S_S_S_S_S_S_S_S_S_S_S_S_S_S_S_S_S_S_S_S_S_S_S_S_S_S_S_S_S_S_S_S_S_S_S_S_S_S_S_S_S_S_S_S_S_S_S_S_S_S_S_S_S_S_S_S_S_S_S_S_S_S_S_S_S_S_S_S_S_S_S_S_S_S_S_S_S_S_S_S_S_S_S_S_S_S_S_S_S_S_S_S_S_S_S_S_S_S_S_S_S_S_S_S_S_S_S_S_S_S_S_S_S_S_S_S_S_S_S_S_S_S_S_S_S_S_S_S_S_S_S_S_S_S_S_S_S_S_S_S_S_S_S_S_S_S_S_S_S_S_S_S_S_S_S_S_S_S_S_S_S_S_S_S_S_S_S_S_S_S_S_S_S_S_S_S_S_S_S_S_S_S_S_S_S_S_S_S_S_S_S_S_S_S_S_S_S_S_S_S_S_S_S_S_S_S_S_S_S_S__param_775];
	ld.param.u64 	%rd777, [_Z4racePiS_S_S_S_S_S_S_S_S_S_S_S_S_S_S_S_S_S_S_S_S_S_S_S_S_S_S_S_S_S_S_S_S_S_S_S_S_S_S_S_S_S_S_S_S_S_S_S_S_S_S_S_S_S_S_S_S_S_S_S_S_S_S_S_S_S_S_S_S_S_S_S_S_S_S_S_S_S_S_S_S_S_S_S_S_S_S_S_S_S_S_S_S_S_S_S_S_S_S_S_S_S_S_S_S_S_S_S_S_S_S_S_S_S_S_S_S_S_S_S_S_S_S_S_S_S_S_S_S_S_S_S_S_S_S_S_S_S_S_S_S_S_S_S_S_S_S_S_S_S_S_S_S_S_S_S_S_S_S_S_S_S_S_S_S_S_S_S_S_S_S_S_S_S_S_S_S_S_S_S_S_S_S_S_S_S_S_S_S_S_S_S_S_S_S_S_S_S_S_S_S_S_S_S_S_S_S_S_S_S_S_S_S_S_S_S_S_S_S_S_S_S_S_S_S_S_S_S_S_S_S_S_S_S_S_S_S_S_S_S_S_S_S_S_S_S_S_S_S_S_S_S_S_S_S_S_S_S_S_S_S_S_S_S_S_S_S_S_S_S_S_S_S_S_S_S_S_S_S_S_S_S_S_S_S_S_S_S_S_S_S_S_S_S_S_S_S_S_S_S_S_S_S_S_S_S_S_S_S_S_S_S_S_S_S_S_S_S_S_S_S_S_S_S_S_S_S_S_S_S_S_S_S_S_S_S_S_S_S_S_S_S_S_S_S_S_S_S_S_S_S_S_S_S_S_S_S_S_S_S_S_S_S_S_S_S_S_S_S_S_S_S_S_S_S_S_S_S_S_S_S_S_S_S_S_S_S_S_S_S_S_S_S_S_S_S_S_S_S_S_S_S_S_S_S_S_S_S_S_S_S_S_S_S_S_S_S_S_S_S_S_S_S_S_S_S_S_S_S_S_S_S_S_S_S_S_S_S_S_S_S_S_S_S_S_S_S_S_S_S_S_S_S_S_S_S_S_S_S_S_S_S_S_S_S_S_S_S_S_S_S_S_S_S_S_S_S_S_S_S_S_S_S_S_S_S_S_S_S_S_S_S_S_S_S_S_S_S_S_S_S_S_S_S_S_S_S_S_S_S_S_S_S_S_S_S_S_S_S_S_S_S_S_S_S_S_S_S_S_S_S_S_S_S_S_S_S_S_S_S_S_S_S_S_S_S_S_S_S_S_S_S_S_S_S_S_S_S_S_S_S_S_S_S_S_S_S_S_S_S_S_S_S_S_S_S_S_S_S_S_S_S_S_S_S_S_S_S_S_S_S_S_S_S_S_S_S_S_S_S_S_S_S_S_S_S_S_S_S_S_S_S_S_S_S_S_S_S_S_S_S_S_S_S_S_S_S_S_S_S_S_S_S_S_S_S_S_S_S_S_S_S_S_S_S_S_S_S_S_S_S_S_S_S_S_S_S_S_S_S_S_S_S_S_S_S_S_S_S_S_S_S_S_S_S_S_S_S_S_S_S_S_S_S_S_S_S_S_S_S_S_S_S_S_S_S_S_S_S_S_S_S_S_S_S_S_S_S_S_S_S_S_S_S_S_S_S_S_S_S_S_S_S_S_S_S_S_S_S_S_S_S_S_S_S_S_S_S_S_S_S_S_S_S_S_S_S_S_S_S_S_S_S_S_S_S_S_S_S_S_S_S_S_S_S_S_S_S_S_S_S_S_S_S_S_S_S_S_S_S_S_S_S_S_S_S_S_S_S_S_S_S_S_S_S_S_S_S_S_S_S_S_S_S_S_S_S_S_S_S_S_S_S_S_S_S_S_S_S_S_S_S_S_S_S_S_S_S_S_S_S_S_S_S_S_S_S_S_S_S_S_S_S_S_S_S_S_S_S_S_S_S_S_S_S_S_S_S_S_S_S_S_S_S_S_S_S_S_S_S_S_S_S_S_S_S_S_S_S_S_S_S_S_S_S_S_S_S_S_S_S_S_S_S_S_S_S_S_S_S_S_S_S_S_S_S_S_S_S_S_S_S_S_S_S_S_S_S_S_S_S_S_S_S_S_S_S_S_S_S_S_S_S_S_S_S_S_S_S_S_S_S_S_S_S_S_S_S_S_S_S_S_S_S_S_S_S_S_S_S_S_S_S_S_S_S_S_S_S_S_S_S_S_S_S_S_S_S_S_S_S_S_S_S_S_S_S_S_S_S_S_S_S_S_S_S_S_S_S_S_S_S_S_S_S_S_S_S_S_S_S_S_S_S_S_S_S_S_S_S_S_S_S__param_776];
	ld.param.u64 	%rd778, [_Z4racePiS_S_S_S_S_S_S_S_S_S_S_S_S_S_S_S_S_S_S_S_S_S_S_S_S_S_S_S_S_S_S_S_S_S_S_S_S_S_S_S_S_S_S_S_S_S_S_S_S_S_S_S_S_S_S_S_S_S_S_S_S_S_S_S_S_S_S_S_S_S_S_S_S_S_S_S_S_S_S_S_S_S_S_S_S_S_S_S_S_S_S_S_S_S_S_S_S_S_S_S_S_S_S_S_S_S_S_S_S_S_S_S_S_S_S_S_S_S_S_S_S_S_S_S_S_S_S_S_S_S_S_S_S_S_S_S_S_S_S_S_S_S_S_S_S_S_S_S_S_S_S_S_S_S_S_S_S_S_S_S_S_S_S_S_S_S_S_S_S_S_S_S_S_S_S_S_S_S_S_S_S_S_S_S_S_S_S_S_S_S_S_S_S_S_S_S_S_S_S_S_S_S_S_S_S_S_S_S_S_S_S_S_S_S_S_S_S_S_S_S_S_S_S_S_S_S_S_S_S_S_S_S_S_S_S_S_S_S_S_S_S_S_S_S_S_S_S_S_S_S_S_S_S_S_S_S_S_S_S_S_S_S_S_S_S_S_S_S_S_S_S_S_S_S_S_S_S_S_S_S_S_S_S_S_S_S_S_S_S_S_S_S_S_S_S_S_S_S_S_S_S_S_S_S_S_S_S_S_S_S_S_S_S_S_S_S_S_S_S_S_S_S_S_S_S_S_S_S_S_S_S_S_S_S_S_S_S_S_S_S_S_S_S_S_S_S_S_S_S_S_S_S_S_S_S_S_S_S_S_S_S_S_S_S_S_S_S_S_S_S_S_S_S_S_S_S_S_S_S_S_S_S_S_S_S_S_S_S_S_S_S_S_S_S_S_S_S_S_S_S_S_S_S_S_S_S_S_S_S_S_S_S_S_S_S_S_S_S_S_S_S_S_S_S_S_S_S_S_S_S_S_S_S_S_S_S_S_S_S_S_S_S_S_S_S_S_S_S_S_S_S_S_S_S_S_S_S_S_S_S_S_S_S_S_S_S_S_S_S_S_S_S_S_S_S_S_S_S_S_S_S_S_S_S_S_S_S_S_S_S_S_S_S_S_S_S_S_S_S_S_S_S_S_S_S_S_S_S_S_S_S_S_S_S_S_S_S_S_S_S_S_S_S_S_S_S_S_S_S_S_S_S_S_S_S_S_S_S_S_S_S_S_S_S_S_S_S_S_S_S_S_S_S_S_S_S_S_S_S_S_S_S_S_S_S_S_S_S_S_S_S_S_S_S_S_S_S_S_S_S_S_S_S_S_S_S_S_S_S_S_S_S_S_S_S_S_S_S_S_S_S_S_S_S_S_S_S_S_S_S_S_S_S_S_S_S_S_S_S_S_S_S_S_S_S_S_S_S_S_S_S_S_S_S_S_S_S_S_S_S_S_S_S_S_S_S_S_S_S_S_S_S_S_S_S_S_S_S_S_S_S_S_S_S_S_S_S_S_S_S_S_S_S_S_S_S_S_S_S_S_S_S_S_S_S_S_S_S_S_S_S_S_S_S_S_S_S_S_S_S_S_S_S_S_S_S_S_S_S_S_S_S_S_S_S_S_S_S_S_S_S_S_S_S_S_S_S_S_S_S_S_S_S_S_S_S_S_S_S_S_S_S_S_S_S_S_S_S_S_S_S_S_S_S_S_S_S_S_S_S_S_S_S_S_S_S_S_S_S_S_S_S_S_S_S_S_S_S_S_S_S_S_S_S_S_S_S_S_S_S_S_S_S_S_S_S_S_S_S_S_S_S_S_S_S_S_S_S_S_S_S_S_S_S_S_S_S_S_S_S_S_S_S_S_S_S_S_S_S_S_S_S_S_S_S_S_S_S_S_S_S_S_S_S_S_S_S_S_S_S_S_S_S_S_S_S_S_S_S_S_S_S_S_S_S_S_S_S_S_S_S_S_S_S_S_S_S_S_S_S_S_S_S_S_S_S_S_S_S_S_S_S_S_S_S_S_S_S_S_S_S_S_S_S_S_S_S_S_S_S_S_S_S_S_S_S_S_S_S_S_S_S_S_S_S_S_S_S_S_S_S_S_S_S_S_S_S_S_S_S_S_S_S_S_S_S_S_S_S_S_S_S_S_S_S_S_S_S_S_S_S_S_S_S_S_S_S_S_S_S_S_S_S_S_S_S_S_S_S_S_S_S_S_S_S_S_S_S_S_S_S_S_S_S_S_S_S_S_S_S_S_S_S_S_S_S_S_S_S_S_S_S_S_S_S_S_S_S_S_S_S_S_S__param_777];
	ld.param.u64 	%rd779, [_Z4racePiS_S_S_S_S_S_S_S_S_S_S_S_S_S_S_S_S_S_S_S_S_S_S_S_S_S_S_S_S_S_S_S_S_S_S_S_S_S_S_S_S_S_S_S_S_S_S_S_S_S_S_S_S_S_S_S_S_S_S_S_S_S_S_S_S_S_S_S_S_S_S_S_S_S_S_S_S_S_S_S_S_S_S_S_S_S_S_S_S_S_S_S_S_S_S_S_S_S_S_S_S_S_S_S_S_S_S_S_S_S_S_S_S_S_S_S_S_S_S_S_S_S_S_S_S_S_S_S_S_S_S_S_S_S_S_S_S_S_S_S_S_S_S_S_S_S_S_S_S_S_S_S_S_S_S_S_S_S_S_S_S_S_S_S_S_S_S_S_S_S_S_S_S_S_S_S_S_S_S_S_S_S_S_S_S_S_S_S_S_S_S_S_S_S_S_S_S_S_S_S_S_S_S_S_S_S_S_S_S_S_S_S_S_S_S_S_S_S_S_S_S_S_S_S_S_S_S_S_S_S_S_S_S_S_S_S_S_S_S_S_S_S_S_S_S_S_S_S_S_S_S_S_S_S_S_S_S_S_S_S_S_S_S_S_S_S_S_S_S_S_S_S_S_S_S_S_S_S_S_S_S_S_S_S_S_S_S_S_S_S_S_S_S_S_S_S_S_S_S_S_S_S_S_S_S_S_S_S_S_S_S_S_S_S_S_S_S_S_S_S_S_S_S_S_S_S_S_S_S_S_S_S_S_S_S_S_S_S_S_S_S_S_S_S_S_S_S_S_S_S_S_S_S_S_S_S_S_S_S_S_S_S_S_S_S_S_S_S_S_S_S_S_S_S_S_S_S_S_S_S_S_S_S_S_S_S_S_S_S_S_S_S_S_S_S_S_S_S_S_S_S_S_S_S_S_S_S_S_S_S_S_S_S_S_S_S_S_S_S_S_S_S_S_S_S_S_S_S_S_S_S_S_S_S_S_S_S_S_S_S_S_S_S_S_S_S_S_S_S_S_S_S_S_S_S_S_S_S_S_S_S_S_S_S_S_S_S_S_S_S_S_S_S_S_S_S_S_S_S_S_S_S_S_S_S_S_S_S_S_S_S_S_S_S_S_S_S_S_S_S_S_S_S_S_S_S_S_S_S_S_S_S_S_S_S_S_S_S_S_S_S_S_S_S_S_S_S_S_S_S_S_S_S_S_S_S_S_S_S_S_S_S_S_S_S_S_S_S_S_S_S_S_S_S_S_S_S_S_S_S_S_S_S_S_S_S_S_S_S_S_S_S_S_S_S_S_S_S_S_S_S_S_S_S_S_S_S_S_S_S_S_S_S_S_S_S_S_S_S_S_S_S_S_S_S_S_S_S_S_S_S_S_S_S_S_S_S_S_S_S_S_S_S_S_S_S_S_S_S_S_S_S_S_S_S_S_S_S_S_S_S_S_S_S_S_S_S_S_S_S_S_S_S_S_S_S_S_S_S_S_S_S_S_S_S_S_S_S_S_S_S_S_S_S_S_S_S_S_S_S_S_S_S_S_S_S_S_S_S_S_S_S_S_S_S_S_S_S_S_S_S_S_S_S_S_S_S_S_S_S_S_S_S_S_S_S_S_S_S_S_S_S_S_S_S_S_S_S_S_S_S_S_S_S_S_S_S_S_S_S_S_S_S_S_S_S_S_S_S_S_S_S_S_S_S_S_S_S_S_S_S_S_S_S_S_S_S_S_S_S_S_S_S_S_S_S_S_S_S_S_S_S_S_S_S_S_S_S_S_S_S_S_S_S_S_S_S_S_S_S_S_S_S_S_S_S_S_S_S_S_S_S_S_S_S_S_S_S_S_S_S_S_S_S_S_S_S_S_S_S_S_S_S_S_S_S_S_S_S_S_S_S_S_S_S_S_S_S_S_S_S_S_S_S_S_S_S_S_S_S_S_S_S_S_S_S_S_S_S_S_S_S_S_S_S_S_S_S_S_S_S_S_S_S_S_S_S_S_S_S_S_S_S_S_S_S_S_S_S_S_S_S_S_S_S_S_S_S_S_S_S_S_S_S_S_S_S_S_S_S_S_S_S_S_S_S_S_S_S_S_S_S_S_S_S_S_S_S_S_S_S_S_S_S_S_S_S_S_S_S_S_S_S_S_S_S_S_S_S_S_S_S_S_S_S_S_S_S_S_S_S_S_S_S_S_S_S_S_S_S_S_S_S_S_S_S_S_S_S_S_S_S_S_S_S_S_S_S_S_S_S_S_S_S_S_S_S_S_S_S_S_S_S_S_S_S_S_S_S_S_S_S_S__param_778];
	ld.param.u64 	%rd780, [_Z4racePiS_S_S_S_S_S_S_S_S_S_S_S_S_S_S_S_S_S_S_S_S_S_S_S_S_S_S_S_S_S_S_S_S_S_S_S_S_S_S_S_S_S_S_S_S_S_S_S_S_S_S_S_S_S_S_S_S_S_S_S_S_S_S_S_S_S_S_S_S_S_S_S_S_S_S_S_S_S_S_S_S_S_S_S_S_S_S_S_S_S_S_S_S_S_S_S_S_S_S_S_S_S_S_S_S_S_S_S_S_S_S_S_S_S_S_S_S_S_S_S_S_S_S_S_S_S_S_S_S_S_S_S_S_S_S_S_S_S_S_S_S_S_S_S_S_S_S_S_S_S_S_S_S_S_S_S_S_S_S_S_S_S_S_S_S_S_S_S_S_S_S_S_S_S_S_S_S_S_S_S_S_S_S_S_S_S_S_S_S_S_S_S_S_S_S_S_S_S_S_S_S_S_S_S_S_S_S_S_S_S_S_S_S_S_S_S_S_S_S_S_S_S_S_S_S_S_S_S_S_S_S_S_S_S_S_S_S_S_S_S_S_S_S_S_S_S_S_S_S_S_S_S_S_S_S_S_S_S_S_S_S_S_S_S_S_S_S_S_S_S_S_S_S_S_S_S_S_S_S_S_S_S_S_S_S_S_S_S_S_S_S_S_S_S_S_S_S_S_S_S_S_S_S_S_S_S_S_S_S_S_S_S_S_S_S_S_S_S_S_S_S_S_S_S_S_S_S_S_S_S_S_S_S_S_S_S_S_S_S_S_S_S_S_S_S_S_S_S_S_S_S_S_S_S_S_S_S_S_S_S_S_S_S_S_S_S_S_S_S_S_S_S_S_S_S_S_S_S_S_S_S_S_S_S_S_S_S_S_S_S_S_S_S_S_S_S_S_S_S_S_S_S_S_S_S_S_S_S_S_S_S_S_S_S_S_S_S_S_S_S_S_S_S_S_S_S_S_S_S_S_S_S_S_S_S_S_S_S_S_S_S_S_S_S_S_S_S_S_S_S_S_S_S_S_S_S_S_S_S_S_S_S_S_S_S_S_S_S_S_S_S_S_S_S_S_S_S_S_S_S_S_S_S_S_S_S_S_S_S_S_S_S_S_S_S_S_S_S_S_S_S_S_S_S_S_S_S_S_S_S_S_S_S_S_S_S_S_S_S_S_S_S_S_S_S_S_S_S_S_S_S_S_S_S_S_S_S_S_S_S_S_S_S_S_S_S_S_S_S_S_S_S_S_S_S_S_S_S_S_S_S_S_S_S_S_S_S_S_S_S_S_S_S_S_S_S_S_S_S_S_S_S_S_S_S_S_S_S_S_S_S_S_S_S_S_S_S_S_S_S_S_S_S_S_S_S_S_S_S_S_S_S_S_S_S_S_S_S_S_S_S_S_S_S_S_S_S_S_S_S_S_S_S_S_S_S_S_S_S_S_S_S_S_S_S_S_S_S_S_S_S_S_S_S_S_S_S_S_S_S_S_S_S_S_S_S_S_S_S_S_S_S_S_S_S_S_S_S_S_S_S_S_S_S_S_S_S_S_S_S_S_S_S_S_S_S_S_S_S_S_S_S_S_S_S_S_S_S_S_S_S_S_S_S_S_S_S_S_S_S_S_S_S_S_S_S_S_S_S_S_S_S_S_S_S_S_S_S_S_S_S_S_S_S_S_S_S_S_S_S_S_S_S_S_S_S_S_S_S_S_S_S_S_S_S_S_S_S_S_S_S_S_S_S_S_S_S_S_S_S_S_S_S_S_S_S_S_S_S_S_S_S_S_S_S_S_S_S_S_S_S_S_S_S_S_S_S_S_S_S_S_S_S_S_S_S_S_S_S_S_S_S_S_S_S_S_S_S_S_S_S_S_S_S_S_S_S_S_S_S_S_S_S_S_S_S_S_S_S_S_S_S_S_S_S_S_S_S_S_S_S_S_S_S_S_S_S_S_S_S_S_S_S_S_S_S_S_S_S_S_S_S_S_S_S_S_S_S_S_S_S_S_S_S_S_S_S_S_S_S_S_S_S_S_S_S_S_S_S_S_S_S_S_S_S_S_S_S_S_S_S_S_S_S_S_S_S_S_S_S_S_S_S_S_S_S_S_S_S_S_S_S_S_S_S_S_S_S_S_S_S_S_S_S_S_S_S_S_S_S_S_S_S_S_S_S_S_S_S_S_S_S_S_S_S_S_S_S_S_S_S_S_S_S_S_S_S_S_S_S_S_S_S_S_S_S_S_S_S_S_S_S_S_S_S_S_S_S_S_S_S_S_S_S_S_S_S_S_S_S_S_S_S__param_779];
	ld.param.u64 	%rd781, [_Z4racePiS_S_S_S_S_S_S_S_S_S_S_S_S_S_S_S_S_S_S_S_S_S_S_S_S_S_S_S_S_S_S_S_S_S_S_S_S_S_S_S_S_S_S_S_S_S_S_S_S_S_S_S_S_S_S_S_S_S_S_S_S_S_S_S_S_S_S_S_S_S_S_S_S_S_S_S_S_S_S_S_S_S_S_S_S_S_S_S_S_S_S_S_S_S_S_S_S_S_S_S_S_S_S_S_S_S_S_S_S_S_S_S_S_S_S_S_S_S_S_S_S_S_S_S_S_S_S_S_S_S_S_S_S_S_S_S_S_S_S_S_S_S_S_S_S_S_S_S_S_S_S_S_S_S_S_S_S_S_S_S_S_S_S_S_S_S_S_S_S_S_S_S_S_S_S_S_S_S_S_S_S_S_S_S_S_S_S_S_S_S_S_S_S_S_S_S_S_S_S_S_S_S_S_S_S_S_S_S_S_S_S_S_S_S_S_S_S_S_S_S_S_S_S_S_S_S_S_S_S_S_S_S_S_S_S_S_S_S_S_S_S_S_S_S_S_S_S_S_S_S_S_S_S_S_S_S_S_S_S_S_S_S_S_S_S_S_S_S_S_S_S_S_S_S_S_S_S_S_S_S_S_S_S_S_S_S_S_S_S_S_S_S_S_S_S_S_S_S_S_S_S_S_S_S_S_S_S_S_S_S_S_S_S_S_S_S_S_S_S_S_S_S_S_S_S_S_S_S_S_S_S_S_S_S_S_S_S_S_S_S_S_S_S_S_S_S_S_S_S_S_S_S_S_S_S_S_S_S_S_S_S_S_S_S_S_S_S_S_S_S_S_S_S_S_S_S_S_S_S_S_S_S_S_S_S_S_S_S_S_S_S_S_S_S_S_S_S_S_S_S_S_S_S_S_S_S_S_S_S_S_S_S_S_S_S_S_S_S_S_S_S_S_S_S_S_S_S_S_S_S_S_S_S_S_S_S_S_S_S_S_S_S_S_S_S_S_S_S_S_S_S_S_S_S_S_S_S_S_S_S_S_S_S_S_S_S_S_S_S_S_S_S_S_S_S_S_S_S_S_S_S_S_S_S_S_S_S_S_S_S_S_S_S_S_S_S_S_S_S_S_S_S_S_S_S_S_S_S_S_S_S_S_S_S_S_S_S_S_S_S_S_S_S_S_S_S_S_S_S_S_S_S_S_S_S_S_S_S_S_S_S_S_S_S_S_S_S_S_S_S_S_S_S_S_S_S_S_S_S_S_S_S_S_S_S_S_S_S_S_S_S_S_S_S_S_S_S_S_S_S_S_S_S_S_S_S_S_S_S_S_S_S_S_S_S_S_S_S_S_S_S_S_S_S_S_S_S_S_S_S_S_S_S_S_S_S_S_S_S_S_S_S_S_S_S_S_S_S_S_S_S_S_S_S_S_S_S_S_S_S_S_S_S_S_S_S_S_S_S_S_S_S_S_S_S_S_S_S_S_S_S_S_S_S_S_S_S_S_S_S_S_S_S_S_S_S_S_S_S_S_S_S_S_S_S_S_S_S_S_S_S_S_S_S_S_S_S_S_S_S_S_S_S_S_S_S_S_S_S_S_S_S_S_S_S_S_S_S_S_S_S_S_S_S_S_S_S_S_S_S_S_S_S_S_S_S_S_S_S_S_S_S_S_S_S_S_S_S_S_S_S_S_S_S_S_S_S_S_S_S_S_S_S_S_S_S_S_S_S_S_S_S_S_S_S_S_S_S_S_S_S_S_S_S_S_S_S_S_S_S_S_S_S_S_S_S_S_S_S_S_S_S_S_S_S_S_S_S_S_S_S_S_S_S_S_S_S_S_S_S_S_S_S_S_S_S_S_S_S_S_S_S_S_S_S_S_S_S_S_S_S_S_S_S_S_S_S_S_S_S_S_S_S_S_S_S_S_S_S_S_S_S_S_S_S_S_S_S_S_S_S_S_S_S_S_S_S_S_S_S_S_S_S_S_S_S_S_S_S_S_S_S_S_S_S_S_S_S_S_S_S_S_S_S_S_S_S_S_S_S_S_S_S_S_S_S_S_S_S_S_S_S_S_S_S_S_S_S_S_S_S_S_S_S_S_S_S_S_S_S_S_S_S_S_S_S_S_S_S_S_S_S_S_S_S_S_S_S_S_S_S_S_S_S_S_S_S_S_S_S_S_S_S_S_S_S_S_S_S_S_S_S_S_S_S_S_S_S_S_S_S_S_S_S_S_S_S_S_S_S_S_S_S_S_S_S_S_S_S_S_S_S_S_S_S_S_S_S_S_S_S_S_S__param_780];
	ld.param.u64 	%rd782, [_Z4racePiS_S_S_S_S_S_S_S_S_S_S_S_S_S_S_S_S_S_S_S_S_S_S_S_S_S_S_S_S_S_S_S_S_S_S_S_S_S_S_S_S_S_S_S_S_S_S_S_S_S_S_S_S_S_S_S_S_S_S_S_S_S_S_S_S_S_S_S_S_S_S_S_S_S_S_S_S_S_S_S_S_S_S_S_S_S_S_S_S_S_S_S_S_S_S_S_S_S_S_S_S_S_S_S_S_S_S_S_S_S_S_S_S_S_S_S_S_S_S_S_S_S_S_S_S_S_S_S_S_S_S_S_S_S_S_S_S_S_S_S_S_S_S_S_S_S_S_S_S_S_S_S_S_S_S_S_S_S_S_S_S_S_S_S_S_S_S_S_S_S_S_S_S_S_S_S_S_S_S_S_S_S_S_S_S_S_S_S_S_S_S_S_S_S_S_S_S_S_S_S_S_S_S_S_S_S_S_S_S_S_S_S_S_S_S_S_S_S_S_S_S_S_S_S_S_S_S_S_S_S_S_S_S_S_S_S_S_S_S_S_S_S_S_S_S_S_S_S_S_S_S_S_S_S_S_S_S_S_S_S_S_S_S_S_S_S_S_S_S_S_S_S_S_S_S_S_S_S_S_S_S_S_S_S_S_S_S_S_S_S_S_S_S_S_S_S_S_S_S_S_S_S_S_S_S_S_S_S_S_S_S_S_S_S_S_S_S_S_S_S_S_S_S_S_S_S_S_S_S_S_S_S_S_S_S_S_S_S_S_S_S_S_S_S_S_S_S_S_S_S_S_S_S_S_S_S_S_S_S_S_S_S_S_S_S_S_S_S_S_S_S_S_S_S_S_S_S_S_S_S_S_S_S_S_S_S_S_S_S_S_S_S_S_S_S_S_S_S_S_S_S_S_S_S_S_S_S_S_S_S_S_S_S_S_S_S_S_S_S_S_S_S_S_S_S_S_S_S_S_S_S_S_S_S_S_S_S_S_S_S_S_S_S_S_S_S_S_S_S_S_S_S_S_S_S_S_S_S_S_S_S_S_S_S_S_S_S_S_S_S_S_S_S_S_S_S_S_S_S_S_S_S_S_S_S_S_S_S_S_S_S_S_S_S_S_S_S_S_S_S_S_S_S_S_S_S_S_S_S_S_S_S_S_S_S_S_S_S_S_S_S_S_S_S_S_S_S_S_S_S_S_S_S_S_S_S_S_S_S_S_S_S_S_S_S_S_S_S_S_S_S_S_S_S_S_S_S_S_S_S_S_S_S_S_S_S_S_S_S_S_S_S_S_S_S_S_S_S_S_S_S_S_S_S_S_S_S_S_S_S_S_S_S_S_S_S_S_S_S_S_S_S_S_S_S_S_S_S_S_S_S_S_S_S_S_S_S_S_S_S_S_S_S_S_S_S_S_S_S_S_S_S_S_S_S_S_S_S_S_S_S_S_S_S_S_S_S_S_S_S_S_S_S_S_S_S_S_S_S_S_S_S_S_S_S_S_S_S_S_S_S_S_S_S_S_S_S_S_S_S_S_S_S_S_S_S_S_S_S_S_S_S_S_S_S_S_S_S_S_S_S_S_S_S_S_S_S_S_S_S_S_S_S_S_S_S_S_S_S_S_S_S_S_S_S_S_S_S_S_S_S_S_S_S_S_S_S_S_S_S_S_S_S_S_S_S_S_S_S_S_S_S_S_S_S_S_S_S_S_S_S_S_S_S_S_S_S_S_S_S_S_S_S_S_S_S_S_S_S_S_S_S_S_S_S_S_S_S_S_S_S_S_S_S_S_S_S_S_S_S_S_S_S_S_S_S_S_S_S_S_S_S_S_S_S_S_S_S_S_S_S_S_S_S_S_S_S_S_S_S_S_S_S_S_S_S_S_S_S_S_S_S_S_S_S_S_S_S_S_S_S_S_S_S_S_S_S_S_S_S_S_S_S_S_S_S_S_S_S_S_S_S_S_S_S_S_S_S_S_S_S_S_S_S_S_S_S_S_S_S_S_S_S_S_S_S_S_S_S_S_S_S_S_S_S_S_S_S_S_S_S_S_S_S_S_S_S_S_S_S_S_S_S_S_S_S_S_S_S_S_S_S_S_S_S_S_S_S_S_S_S_S_S_S_S_S_S_S_S_S_S_S_S_S_S_S_S_S_S_S_S_S_S_S_S_S_S_S_S_S_S_S_S_S_S_S_S_S_S_S_S_S_S_S_S_S_S_S_S_S_S_S_S_S_S_S_S_S_S_S_S_S_S_S_S_S_S_S_S_S_S_S_S_S_S_S_S_S_S_S_S_S_S__param_781];
	ld.param.u64 	%rd783, [_Z4racePiS_S_S_S_S_S_S_S_S_S_S_S_S_S_S_S_S_S_S_S_S_S_S_S_S_S_S_S_S_S_S_S_S_S_S_S_S_S_S_S_S_S_S_S_S_S_S_S_S_S_S_S_S_S_S_S_S_S_S_S_S_S_S_S_S_S_S_S_S_S_S_S_S_S_S_S_S_S_S_S_S_S_S_S_S_S_S_S_S_S_S_S_S_S_S_S_S_S_S_S_S_S_S_S_S_S_S_S_S_S_S_S_S_S_S_S_S_S_S_S_S_S_S_S_S_S_S_S_S_S_S_S_S_S_S_S_S_S_S_S_S_S_S_S_S_S_S_S_S_S_S_S_S_S_S_S_S_S_S_S_S_S_S_S_S_S_S_S_S_S_S_S_S_S_S_S_S_S_S_S_S_S_S_S_S_S_S_S_S_S_S_S_S_S_S_S_S_S_S_S_S_S_S_S_S_S_S_S_S_S_S_S_S_S_S_S_S_S_S_S_S_S_S_S_S_S_S_S_S_S_S_S_S_S_S_S_S_S_S_S_S_S_S_S_S_S_S_S_S_S_S_S_S_S_S_S_S_S_S_S_S_S_S_S_S_S_S_S_S_S_S_S_S_S_S_S_S_S_S_S_S_S_S_S_S_S_S_S_S_S_S_S_S_S_S_S_S_S_S_S_S_S_S_S_S_S_S_S_S_S_S_S_S_S_S_S_S_S_S_S_S_S_S_S_S_S_S_S_S_S_S_S_S_S_S_S_S_S_S_S_S_S_S_S_S_S_S_S_S_S_S_S_S_S_S_S_S_S_S_S_S_S_S_S_S_S_S_S_S_S_S_S_S_S_S_S_S_S_S_S_S_S_S_S_S_S_S_S_S_S_S_S_S_S_S_S_S_S_S_S_S_S_S_S_S_S_S_S_S_S_S_S_S_S_S_S_S_S_S_S_S_S_S_S_S_S_S_S_S_S_S_S_S_S_S_S_S_S_S_S_S_S_S_S_S_S_S_S_S_S_S_S_S_S_S_S_S_S_S_S_S_S_S_S_S_S_S_S_S_S_S_S_S_S_S_S_S_S_S_S_S_S_S_S_S_S_S_S_S_S_S_S_S_S_S_S_S_S_S_S_S_S_S_S_S_S_S_S_S_S_S_S_S_S_S_S_S_S_S_S_S_S_S_S_S_S_S_S_S_S_S_S_S_S_S_S_S_S_S_S_S_S_S_S_S_S_S_S_S_S_S_S_S_S_S_S_S_S_S_S_S_S_S_S_S_S_S_S_S_S_S_S_S_S_S_S_S_S_S_S_S_S_S_S_S_S_S_S_S_S_S_S_S_S_S_S_S_S_S_S_S_S_S_S_S_S_S_S_S_S_S_S_S_S_S_S_S_S_S_S_S_S_S_S_S_S_S_S_S_S_S_S_S_S_S_S_S_S_S_S_S_S_S_S_S_S_S_S_S_S_S_S_S_S_S_S_S_S_S_S_S_S_S_S_S_S_S_S_S_S_S_S_S_S_S_S_S_S_S_S_S_S_S_S_S_S_S_S_S_S_S_S_S_S_S_S_S_S_S_S_S_S_S_S_S_S_S_S_S_S_S_S_S_S_S_S_S_S_S_S_S_S_S_S_S_S_S_S_S_S_S_S_S_S_S_S_S_S_S_S_S_S_S_S_S_S_S_S_S_S_S_S_S_S_S_S_S_S_S_S_S_S_S_S_S_S_S_S_S_S_S_S_S_S_S_S_S_S_S_S_S_S_S_S_S_S_S_S_S_S_S_S_S_S_S_S_S_S_S_S_S_S_S_S_S_S_S_S_S_S_S_S_S_S_S_S_S_S_S_S_S_S_S_S_S_S_S_S_S_S_S_S_S_S_S_S_S_S_S_S_S_S_S_S_S_S_S_S_S_S_S_S_S_S_S_S_S_S_S_S_S_S_S_S_S_S_S_S_S_S_S_S_S_S_S_S_S_S_S_S_S_S_S_S_S_S_S_S_S_S_S_S_S_S_S_S_S_S_S_S_S_S_S_S_S_S_S_S_S_S_S_S_S_S_S_S_S_S_S_S_S_S_S_S_S_S_S_S_S_S_S_S_S_S_S_S_S_S_S_S_S_S_S_S_S_S_S_S_S_S_S_S_S_S_S_S_S_S_S_S_S_S_S_S_S_S_S_S_S_S_S_S_S_S_S_S_S_S_S_S_S_S_S_S_S_S_S_S_S_S_S_S_S_S_S_S_S_S_S_S_S_S_S_S_S_S_S_S_S_S_S_S_S_S_S_S_S_S_S_S_S_S_S__param_782];
	ld.param.u64 	%rd784, [_Z4racePiS_S_S_S_S_S_S_S_S_S_S_S_S_S_S_S_S_S_S_S_S_S_S_S_S_S_S_S_S_S_S_S_S_S_S_S_S_S_S_S_S_S_S_S_S_S_S_S_S_S_S_S_S_S_S_S_S_S_S_S_S_S_S_S_S_S_S_S_S_S_S_S_S_S_S_S_S_S_S_S_S_S_S_S_S_S_S_S_S_S_S_S_S_S_S_S_S_S_S_S_S_S_S_S_S_S_S_S_S_S_S_S_S_S_S_S_S_S_S_S_S_S_S_S_S_S_S_S_S_S_S_S_S_S_S_S_S_S_S_S_S_S_S_S_S_S_S_S_S_S_S_S_S_S_S_S_S_S_S_S_S_S_S_S_S_S_S_S_S_S_S_S_S_S_S_S_S_S_S_S_S_S_S_S_S_S_S_S_S_S_S_S_S_S_S_S_S_S_S_S_S_S_S_S_S_S_S_S_S_S_S_S_S_S_S_S_S_S_S_S_S_S_S_S_S_S_S_S_S_S_S_S_S_S_S_S_S_S_S_S_S_S_S_S_S_S_S_S_S_S_S_S_S_S_S_S_S_S_S_S_S_S_S_S_S_S_S_S_S_S_S_S_S_S_S_S_S_S_S_S_S_S_S_S_S_S_S_S_S_S_S_S_S_S_S_S_S_S_S_S_S_S_S_S_S_S_S_S_S_S_S_S_S_S_S_S_S_S_S_S_S_S_S_S_S_S_S_S_S_S_S_S_S_S_S_S_S_S_S_S_S_S_S_S_S_S_S_S_S_S_S_S_S_S_S_S_S_S_S_S_S_S_S_S_S_S_S_S_S_S_S_S_S_S_S_S_S_S_S_S_S_S_S_S_S_S_S_S_S_S_S_S_S_S_S_S_S_S_S_S_S_S_S_S_S_S_S_S_S_S_S_S_S_S_S_S_S_S_S_S_S_S_S_S_S_S_S_S_S_S_S_S_S_S_S_S_S_S_S_S_S_S_S_S_S_S_S_S_S_S_S_S_S_S_S_S_S_S_S_S_S_S_S_S_S_S_S_S_S_S_S_S_S_S_S_S_S_S_S_S_S_S_S_S_S_S_S_S_S_S_S_S_S_S_S_S_S_S_S_S_S_S_S_S_S_S_S_S_S_S_S_S_S_S_S_S_S_S_S_S_S_S_S_S_S_S_S_S_S_S_S_S_S_S_S_S_S_S_S_S_S_S_S_S_S_S_S_S_S_S_S_S_S_S_S_S_S_S_S_S_S_S_S_S_S_S_S_S_S_S_S_S_S_S_S_S_S_S_S_S_S_S_S_S_S_S_S_S_S_S_S_S_S_S_S_S_S_S_S_S_S_S_S_S_S_S_S_S_S_S_S_S_S_S_S_S_S_S_S_S_S_S_S_S_S_S_S_S_S_S_S_S_S_S_S_S_S_S_S_S_S_S_S_S_S_S_S_S_S_S_S_S_S_S_S_S_S_S_S_S_S_S_S_S_S_S_S_S_S_S_S_S_S_S_S_S_S_S_S_S_S_S_S_S_S_S_S_S_S_S_S_S_S_S_S_S_S_S_S_S_S_S_S_S_S_S_S_S_S_S_S_S_S_S_S_S_S_S_S_S_S_S_S_S_S_S_S_S_S_S_S_S_S_S_S_S_S_S_S_S_S_S_S_S_S_S_S_S_S_S_S_S_S_S_S_S_S_S_S_S_S_S_S_S_S_S_S_S_S_S_S_S_S_S_S_S_S_S_S_S_S_S_S_S_S_S_S_S_S_S_S_S_S_S_S_S_S_S_S_S_S_S_S_S_S_S_S_S_S_S_S_S_S_S_S_S_S_S_S_S_S_S_S_S_S_S_S_S_S_S_S_S_S_S_S_S_S_S_S_S_S_S_S_S_S_S_S_S_S_S_S_S_S_S_S_S_S_S_S_S_S_S_S_S_S_S_S_S_S_S_S_S_S_S_S_S_S_S_S_S_S_S_S_S_S_S_S_S_S_S_S_S_S_S_S_S_S_S_S_S_S_S_S_S_S_S_S_S_S_S_S_S_S_S_S_S_S_S_S_S_S_S_S_S_S_S_S_S_S_S_S_S_S_S_S_S_S_S_S_S_S_S_S_S_S_S_S_S_S_S_S_S_S_S_S_S_S_S_S_S_S_S_S_S_S_S_S_S_S_S_S_S_S_S_S_S_S_S_S_S_S_S_S_S_S_S_S_S_S_S_S_S_S_S_S_S_S_S_S_S_S_S_S_S_S_S_S_S_S_S_S_S_S_S_S_S_S_S_S_S_S_S_S__param_783];
	ld.param.u64 	%rd785, [_Z4racePiS_S_S_S_S_S_S_S_S_S_S_S_S_S_S_S_S_S_S_S_S_S_S_S_S_S_S_S_S_S_S_S_S_S_S_S_S_S_S_S_S_S_S_S_S_S_S_S_S_S_S_S_S_S_S_S_S_S_S_S_S_S_S_S_S_S_S_S_S_S_S_S_S_S_S_S_S_S_S_S_S_S_S_S_S_S_S_S_S_S_S_S_S_S_S_S_S_S_S_S_S_S_S_S_S_S_S_S_S_S_S_S_S_S_S_S_S_S_S_S_S_S_S_S_S_S_S_S_S_S_S_S_S_S_S_S_S_S_S_S_S_S_S_S_S_S_S_S_S_S_S_S_S_S_S_S_S_S_S_S_S_S_S_S_S_S_S_S_S_S_S_S_S_S_S_S_S_S_S_S_S_S_S_S_S_S_S_S_S_S_S_S_S_S_S_S_S_S_S_S_S_S_S_S_S_S_S_S_S_S_S_S_S_S_S_S_S_S_S_S_S_S_S_S_S_S_S_S_S_S_S_S_S_S_S_S_S_S_S_S_S_S_S_S_S_S_S_S_S_S_S_S_S_S_S_S_S_S_S_S_S_S_S_S_S_S_S_S_S_S_S_S_S_S_S_S_S_S_S_S_S_S_S_S_S_S_S_S_S_S_S_S_S_S_S_S_S_S_S_S_S_S_S_S_S_S_S_S_S_S_S_S_S_S_S_S_S_S_S_S_S_S_S_S_S_S_S_S_S_S_S_S_S_S_S_S_S_S_S_S_S_S_S_S_S_S_S_S_S_S_S_S_S_S_S_S_S_S_S_S_S_S_S_S_S_S_S_S_S_S_S_S_S_S_S_S_S_S_S_S_S_S_S_S_S_S_S_S_S_S_S_S_S_S_S_S_S_S_S_S_S_S_S_S_S_S_S_S_S_S_S_S_S_S_S_S_S_S_S_S_S_S_S_S_S_S_S_S_S_S_S_S_S_S_S_S_S_S_S_S_S_S_S_S_S_S_S_S_S_S_S_S_S_S_S_S_S_S_S_S_S_S_S_S_S_S_S_S_S_S_S_S_S_S_S_S_S_S_S_S_S_S_S_S_S_S_S_S_S_S_S_S_S_S_S_S_S_S_S_S_S_S_S_S_S_S_S_S_S_S_S_S_S_S_S_S_S_S_S_S_S_S_S_S_S_S_S_S_S_S_S_S_S_S_S_S_S_S_S_S_S_S_S_S_S_S_S_S_S_S_S_S_S_S_S_S_S_S_S_S_S_S_S_S_S_S_S_S_S_S_S_S_S_S_S_S_S_S_S_S_S_S_S_S_S_S_S_S_S_S_S_S_S_S_S_S_S_S_S_S_S_S_S_S_S_S_S_S_S_S_S_S_S_S_S_S_S_S_S_S_S_S_S_S_S_S_S_S_S_S_S_S_S_S_S_S_S_S_S_S_S_S_S_S_S_S_S_S_S_S_S_S_S_S_S_S_S_S_S_S_S_S_S_S_S_S_S_S_S_S_S_S_S_S_S_S_S_S_S_S_S_S_S_S_S_S_S_S_S_S_S_S_S_S_S_S_S_S_S_S_S_S_S_S_S_S_S_S_S_S_S_S_S_S_S_S_S_S_S_S_S_S_S_S_S_S_S_S_S_S_S_S_S_S_S_S_S_S_S_S_S_S_S_S_S_S_S_S_S_S_S_S_S_S_S_S_S_S_S_S_S_S_S_S_S_S_S_S_S_S_S_S_S_S_S_S_S_S_S_S_S_S_S_S_S_S_S_S_S_S_S_S_S_S_S_S_S_S_S_S_S_S_S_S_S_S_S_S_S_S_S_S_S_S_S_S_S_S_S_S_S_S_S_S_S_S_S_S_S_S_S_S_S_S_S_S_S_S_S_S_S_S_S_S_S_S_S_S_S_S_S_S_S_S_S_S_S_S_S_S_S_S_S_S_S_S_S_S_S_S_S_S_S_S_S_S_S_S_S_S_S_S_S_S_S_S_S_S_S_S_S_S_S_S_S_S_S_S_S_S_S_S_S_S_S_S_S_S_S_S_S_S_S_S_S_S_S_S_S_S_S_S_S_S_S_S_S_S_S_S_S_S_S_S_S_S_S_S_S_S_S_S_S_S_S_S_S_S_S_S_S_S_S_S_S_S_S_S_S_S_S_S_S_S_S_S_S_S_S_S_S_S_S_S_S_S_S_S_S_S_S_S_S_S_S_S_S_S_S_S_S_S_S_S_S_S_S_S_S_S_S_S_S_S_S_S_S_S_S_S_S_S_S_S_S_S_S_S_S_S_S_S_S__param_784];
	ld.param.u64 	%rd786, [_Z4racePiS_S_S_S_S_S_S_S_S_S_S_S_S_S_S_S_S_S_S_S_S_S_S_S_S_S_S_S_S_S_S_S_S_S_S_S_S_S_S_S_S_S_S_S_S_S_S_S_S_S_S_S_S_S_S_S_S_S_S_S_S_S_S_S_S_S_S_S_S_S_S_S_S_S_S_S_S_S_S_S_S_S_S_S_S_S_S_S_S_S_S_S_S_S_S_S_S_S_S_S_S_S_S_S_S_S_S_S_S_S_S_S_S_S_S_S_S_S_S_S_S_S_S_S_S_S_S_S_S_S_S_S_S_S_S_S_S_S_S_S_S_S_S_S_S_S_S_S_S_S_S_S_S_S_S_S_S_S_S_S_S_S_S_S_S_S_S_S_S_S_S_S_S_S_S_S_S_S_S_S_S_S_S_S_S_S_S_S_S_S_S_S_S_S_S_S_S_S_S_S_S_S_S_S_S_S_S_S_S_S_S_S_S_S_S_S_S_S_S_S_S_S_S_S_S_S_S_S_S_S_S_S_S_S_S_S_S_S_S_S_S_S_S_S_S_S_S_S_S_S_S_S_S_S_S_S_S_S_S_S_S_S_S_S_S_S_S_S_S_S_S_S_S_S_S_S_S_S_S_S_S_S_S_S_S_S_S_S_S_S_S_S_S_S_S_S_S_S_S_S_S_S_S_S_S_S_S_S_S_S_S_S_S_S_S_S_S_S_S_S_S_S_S_S_S_S_S_S_S_S_S_S_S_S_S_S_S_S_S_S_S_S_S_S_S_S_S_S_S_S_S_S_S_S_S_S_S_S_S_S_S_S_S_S_S_S_S_S_S_S_S_S_S_S_S_S_S_S_S_S_S_S_S_S_S_S_S_S_S_S_S_S_S_S_S_S_S_S_S_S_S_S_S_S_S_S_S_S_S_S_S_S_S_S_S_S_S_S_S_S_S_S_S_S_S_S_S_S_S_S_S_S_S_S_S_S_S_S_S_S_S_S_S_S_S_S_S_S_S_S_S_S_S_S_S_S_S_S_S_S_S_S_S_S_S_S_S_S_S_S_S_S_S_S_S_S_S_S_S_S_S_S_S_S_S_S_S_S_S_S_S_S_S_S_S_S_S_S_S_S_S_S_S_S_S_S_S_S_S_S_S_S_S_S_S_S_S_S_S_S_S_S_S_S_S_S_S_S_S_S_S_S_S_S_S_S_S_S_S_S_S_S_S_S_S_S_S_S_S_S_S_S_S_S_S_S_S_S_S_S_S_S_S_S_S_S_S_S_S_S_S_S_S_S_S_S_S_S_S_S_S_S_S_S_S_S_S_S_S_S_S_S_S_S_S_S_S_S_S_S_S_S_S_S_S_S_S_S_S_S_S_S_S_S_S_S_S_S_S_S_S_S_S_S_S_S_S_S_S_S_S_S_S_S_S_S_S_S_S_S_S_S_S_S_S_S_S_S_S_S_S_S_S_S_S_S_S_S_S_S_S_S_S_S_S_S_S_S_S_S_S_S_S_S_S_S_S_S_S_S_S_S_S_S_S_S_S_S_S_S_S_S_S_S_S_S_S_S_S_S_S_S_S_S_S_S_S_S_S_S_S_S_S_S_S_S_S_S_S_S_S_S_S_S_S_S_S_S_S_S_S_S_S_S_S_S_S_S_S_S_S_S_S_S_S_S_S_S_S_S_S_S_S_S_S_S_S_S_S_S_S_S_S_S_S_S_S_S_S_S_S_S_S_S_S_S_S_S_S_S_S_S_S_S_S_S_S_S_S_S_S_S_S_S_S_S_S_S_S_S_S_S_S_S_S_S_S_S_S_S_S_S_S_S_S_S_S_S_S_S_S_S_S_S_S_S_S_S_S_S_S_S_S_S_S_S_S_S_S_S_S_S_S_S_S_S_S_S_S_S_S_S_S_S_S_S_S_S_S_S_S_S_S_S_S_S_S_S_S_S_S_S_S_S_S_S_S_S_S_S_S_S_S_S_S_S_S_S_S_S_S_S_S_S_S_S_S_S_S_S_S_S_S_S_S_S_S_S_S_S_S_S_S_S_S_S_S_S_S_S_S_S_S_S_S_S_S_S_S_S_S_S_S_S_S_S_S_S_S_S_S_S_S_S_S_S_S_S_S_S_S_S_S_S_S_S_S_S_S_S_S_S_S_S_S_S_S_S_S_S_S_S_S_S_S_S_S_S_S_S_S_S_S_S_S_S_S_S_S_S_S_S_S_S_S_S_S_S_S_S_S_S_S_S_S_S_S_S_S_S_S_S_S_S_S_S_S_S_S_S_S_S_S__param_785];
	ld.param.u64 	%rd787, [_Z4racePiS_S_S_S_S_S_S_S_S_S_S_S_S_S_S_S_S_S_S_S_S_S_S_S_S_S_S_S_S_S_S_S_S_S_S_S_S_S_S_S_S_S_S_S_S_S_S_S_S_S_S_S_S_S_S_S_S_S_S_S_S_S_S_S_S_S_S_S_S_S_S_S_S_S_S_S_S_S_S_S_S_S_S_S_S_S_S_S_S_S_S_S_S_S_S_S_S_S_S_S_S_S_S_S_S_S_S_S_S_S_S_S_S_S_S_S_S_S_S_S_S_S_S_S_S_S_S_S_S_S_S_S_S_S_S_S_S_S_S_S_S_S_S_S_S_S_S_S_S_S_S_S_S_S_S_S_S_S_S_S_S_S_S_S_S_S_S_S_S_S_S_S_S_S_S_S_S_S_S_S_S_S_S_S_S_S_S_S_S_S_S_S_S_S_S_S_S_S_S_S_S_S_S_S_S_S_S_S_S_S_S_S_S_S_S_S_S_S_S_S_S_S_S_S_S_S_S_S_S_S_S_S_S_S_S_S_S_S_S_S_S_S_S_S_S_S_S_S_S_S_S_S_S_S_S_S_S_S_S_S_S_S_S_S_S_S_S_S_S_S_S_S_S_S_S_S_S_S_S_S_S_S_S_S_S_S_S_S_S_S_S_S_S_S_S_S_S_S_S_S_S_S_S_S_S_S_S_S_S_S_S_S_S_S_S_S_S_S_S_S_S_S_S_S_S_S_S_S_S_S_S_S_S_S_S_S_S_S_S_S_S_S_S_S_S_S_S_S_S_S_S_S_S_S_S_S_S_S_S_S_S_S_S_S_S_S_S_S_S_S_S_S_S_S_S_S_S_S_S_S_S_S_S_S_S_S_S_S_S_S_S_S_S_S_S_S_S_S_S_S_S_S_S_S_S_S_S_S_S_S_S_S_S_S_S_S_S_S_S_S_S_S_S_S_S_S_S_S_S_S_S_S_S_S_S_S_S_S_S_S_S_S_S_S_S_S_S_S_S_S_S_S_S_S_S_S_S_S_S_S_S_S_S_S_S_S_S_S_S_S_S_S_S_S_S_S_S_S_S_S_S_S_S_S_S_S_S_S_S_S_S_S_S_S_S_S_S_S_S_S_S_S_S_S_S_S_S_S_S_S_S_S_S_S_S_S_S_S_S_S_S_S_S_S_S_S_S_S_S_S_S_S_S_S_S_S_S_S_S_S_S_S_S_S_S_S_S_S_S_S_S_S_S_S_S_S_S_S_S_S_S_S_S_S_S_S_S_S_S_S_S_S_S_S_S_S_S_S_S_S_S_S_S_S_S_S_S_S_S_S_S_S_S_S_S_S_S_S_S_S_S_S_S_S_S_S_S_S_S_S_S_S_S_S_S_S_S_S_S_S_S_S_S_S_S_S_S_S_S_S_S_S_S_S_S_S_S_S_S_S_S_S_S_S_S_S_S_S_S_S_S_S_S_S_S_S_S_S_S_S_S_S_S_S_S_S_S_S_S_S_S_S_S_S_S_S_S_S_S_S_S_S_S_S_S_S_S_S_S_S_S_S_S_S_S_S_S_S_S_S_S_S_S_S_S_S_S_S_S_S_S_S_S_S_S_S_S_S_S_S_S_S_S_S_S_S_S_S_S_S_S_S_S_S_S_S_S_S_S_S_S_S_S_S_S_S_S_S_S_S_S_S_S_S_S_S_S_S_S_S_S_S_S_S_S_S_S_S_S_S_S_S_S_S_S_S_S_S_S_S_S_S_S_S_S_S_S_S_S_S_S_S_S_S_S_S_S_S_S_S_S_S_S_S_S_S_S_S_S_S_S_S_S_S_S_S_S_S_S_S_S_S_S_S_S_S_S_S_S_S_S_S_S_S_S_S_S_S_S_S_S_S_S_S_S_S_S_S_S_S_S_S_S_S_S_S_S_S_S_S_S_S_S_S_S_S_S_S_S_S_S_S_S_S_S_S_S_S_S_S_S_S_S_S_S_S_S_S_S_S_S_S_S_S_S_S_S_S_S_S_S_S_S_S_S_S_S_S_S_S_S_S_S_S_S_S_S_S_S_S_S_S_S_S_S_S_S_S_S_S_S_S_S_S_S_S_S_S_S_S_S_S_S_S_S_S_S_S_S_S_S_S_S_S_S_S_S_S_S_S_S_S_S_S_S_S_S_S_S_S_S_S_S_S_S_S_S_S_S_S_S_S_S_S_S_S_S_S_S_S_S_S_S_S_S_S_S_S_S_S_S_S_S_S_S_S_S_S_S_S_S_S_S_S_S_S_S_S_S_S_S_S_S__param_786];
	ld.param.u64 	%rd788, [_Z4racePiS_S_S_S_S_S_S_S_S_S_S_S_S_S_S_S_S_S_S_S_S_S_S_S_S_S_S_S_S_S_S_S_S_S_S_S_S_S_S_S_S_S_S_S_S_S_S_S_S_S_S_S_S_S_S_S_S_S_S_S_S_S_S_S_S_S_S_S_S_S_S_S_S_S_S_S_S_S_S_S_S_S_S_S_S_S_S_S_S_S_S_S_S_S_S_S_S_S_S_S_S_S_S_S_S_S_S_S_S_S_S_S_S_S_S_S_S_S_S_S_S_S_S_S_S_S_S_S_S_S_S_S_S_S_S_S_S_S_S_S_S_S_S_S_S_S_S_S_S_S_S_S_S_S_S_S_S_S_S_S_S_S_S_S_S_S_S_S_S_S_S_S_S_S_S_S_S_S_S_S_S_S_S_S_S_S_S_S_S_S_S_S_S_S_S_S_S_S_S_S_S_S_S_S_S_S_S_S_S_S_S_S_S_S_S_S_S_S_S_S_S_S_S_S_S_S_S_S_S_S_S_S_S_S_S_S_S_S_S_S_S_S_S_S_S_S_S_S_S_S_S_S_S_S_S_S_S_S_S_S_S_S_S_S_S_S_S_S_S_S_S_S_S_S_S_S_S_S_S_S_S_S_S_S_S_S_S_S_S_S_S_S_S_S_S_S_S_S_S_S_S_S_S_S_S_S_S_S_S_S_S_S_S_S_S_S_S_S_S_S_S_S_S_S_S_S_S_S_S_S_S_S_S_S_S_S_S_S_S_S_S_S_S_S_S_S_S_S_S_S_S_S_S_S_S_S_S_S_S_S_S_S_S_S_S_S_S_S_S_S_S_S_S_S_S_S_S_S_S_S_S_S_S_S_S_S_S_S_S_S_S_S_S_S_S_S_S_S_S_S_S_S_S_S_S_S_S_S_S_S_S_S_S_S_S_S_S_S_S_S_S_S_S_S_S_S_S_S_S_S_S_S_S_S_S_S_S_S_S_S_S_S_S_S_S_S_S_S_S_S_S_S_S_S_S_S_S_S_S_S_S_S_S_S_S_S_S_S_S_S_S_S_S_S_S_S_S_S_S_S_S_S_S_S_S_S_S_S_S_S_S_S_S_S_S_S_S_S_S_S_S_S_S_S_S_S_S_S_S_S_S_S_S_S_S_S_S_S_S_S_S_S_S_S_S_S_S_S_S_S_S_S_S_S_S_S_S_S_S_S_S_S_S_S_S_S_S_S_S_S_S_S_S_S_S_S_S_S_S_S_S_S_S_S_S_S_S_S_S_S_S_S_S_S_S_S_S_S_S_S_S_S_S_S_S_S_S_S_S_S_S_S_S_S_S_S_S_S_S_S_S_S_S_S_S_S_S_S_S_S_S_S_S_S_S_S_S_S_S_S_S_S_S_S_S_S_S_S_S_S_S_S_S_S_S_S_S_S_S_S_S_S_S_S_S_S_S_S_S_S_S_S_S_S_S_S_S_S_S_S_S_S_S_S_S_S_S_S_S_S_S_S_S_S_S_S_S_S_S_S_S_S_S_S_S_S_S_S_S_S_S_S_S_S_S_S_S_S_S_S_S_S_S_S_S_S_S_S_S_S_S_S_S_S_S_S_S_S_S_S_S_S_S_S_S_S_S_S_S_S_S_S_S_S_S_S_S_S_S_S_S_S_S_S_S_S_S_S_S_S_S_S_S_S_S_S_S_S_S_S_S_S_S_S_S_S_S_S_S_S_S_S_S_S_S_S_S_S_S_S_S_S_S_S_S_S_S_S_S_S_S_S_S_S_S_S_S_S_S_S_S_S_S_S_S_S_S_S_S_S_S_S_S_S_S_S_S_S_S_S_S_S_S_S_S_S_S_S_S_S_S_S_S_S_S_S_S_S_S_S_S_S_S_S_S_S_S_S_S_S_S_S_S_S_S_S_S_S_S_S_S_S_S_S_S_S_S_S_S_S_S_S_S_S_S_S_S_S_S_S_S_S_S_S_S_S_S_S_S_S_S_S_S_S_S_S_S_S_S_S_S_S_S_S_S_S_S_S_S_S_S_S_S_S_S_S_S_S_S_S_S_S_S_S_S_S_S_S_S_S_S_S_S_S_S_S_S_S_S_S_S_S_S_S_S_S_S_S_S_S_S_S_S_S_S_S_S_S_S_S_S_S_S_S_S_S_S_S_S_S_S_S_S_S_S_S_S_S_S_S_S_S_S_S_S_S_S_S_S_S_S_S_S_S_S_S_S_S_S_S_S_S_S_S_S_S_S_S_S_S_S_S_S_S_S_S_S_S_S_S_S_S_S__param_787];
	ld.param.u64 	%rd789, [_Z4racePiS_S_S_S_S_S_S_S_S_S_S_S_S_S_S_S_S_S_S_S_S_S_S_S_S_S_S_S_S_S_S_S_S_S_S_S_S_S_S_S_S_S_S_S_S_S_S_S_S_S_S_S_S_S_S_S_S_S_S_S_S_S_S_S_S_S_S_S_S_S_S_S_S_S_S_S_S_S_S_S_S_S_S_S_S_S_S_S_S_S_S_S_S_S_S_S_S_S_S_S_S_S_S_S_S_S_S_S_S_S_S_S_S_S_S_S_S_S_S_S_S_S_S_S_S_S_S_S_S_S_S_S_S_S_S_S_S_S_S_S_S_S_S_S_S_S_S_S_S_S_S_S_S_S_S_S_S_S_S_S_S_S_S_S_S_S_S_S_S_S_S_S_S_S_S_S_S_S_S_S_S_S_S_S_S_S_S_S_S_S_S_S_S_S_S_S_S_S_S_S_S_S_S_S_S_S_S_S_S_S_S_S_S_S_S_S_S_S_S_S_S_S_S_S_S_S_S_S_S_S_S_S_S_S_S_S_S_S_S_S_S_S_S_S_S_S_S_S_S_S_S_S_S_S_S_S_S_S_S_S_S_S_S_S_S_S_S_S_S_S_S_S_S_S_S_S_S_S_S_S_S_S_S_S_S_S_S_S_S_S_S_S_S_S_S_S_S_S_S_S_S_S_S_S_S_S_S_S_S_S_S_S_S_S_S_S_S_S_S_S_S_S_S_S_S_S_S_S_S_S_S_S_S_S_S_S_S_S_S_S_S_S_S_S_S_S_S_S_S_S_S_S_S_S_S_S_S_S_S_S_S_S_S_S_S_S_S_S_S_S_S_S_S_S_S_S_S_S_S_S_S_S_S_S_S_S_S_S_S_S_S_S_S_S_S_S_S_S_S_S_S_S_S_S_S_S_S_S_S_S_S_S_S_S_S_S_S_S_S_S_S_S_S_S_S_S_S_S_S_S_S_S_S_S_S_S_S_S_S_S_S_S_S_S_S_S_S_S_S_S_S_S_S_S_S_S_S_S_S_S_S_S_S_S_S_S_S_S_S_S_S_S_S_S_S_S_S_S_S_S_S_S_S_S_S_S_S_S_S_S_S_S_S_S_S_S_S_S_S_S_S_S_S_S_S_S_S_S_S_S_S_S_S_S_S_S_S_S_S_S_S_S_S_S_S_S_S_S_S_S_S_S_S_S_S_S_S_S_S_S_S_S_S_S_S_S_S_S_S_S_S_S_S_S_S_S_S_S_S_S_S_S_S_S_S_S_S_S_S_S_S_S_S_S_S_S_S_S_S_S_S_S_S_S_S_S_S_S_S_S_S_S_S_S_S_S_S_S_S_S_S_S_S_S_S_S_S_S_S_S_S_S_S_S_S_S_S_S_S_S_S_S_S_S_S_S_S_S_S_S_S_S_S_S_S_S_S_S_S_S_S_S_S_S_S_S_S_S_S_S_S_S_S_S_S_S_S_S_S_S_S_S_S_S_S_S_S_S_S_S_S_S_S_S_S_S_S_S_S_S_S_S_S_S_S_S_S_S_S_S_S_S_S_S_S_S_S_S_S_S_S_S_S_S_S_S_S_S_S_S_S_S_S_S_S_S_S_S_S_S_S_S_S_S_S_S_S_S_S_S_S_S_S_S_S_S_S_S_S_S_S_S_S_S_S_S_S_S_S_S_S_S_S_S_S_S_S_S_S_S_S_S_S_S_S_S_S_S_S_S_S_S_S_S_S_S_S_S_S_S_S_S_S_S_S_S_S_S_S_S_S_S_S_S_S_S_S_S_S_S_S_S_S_S_S_S_S_S_S_S_S_S_S_S_S_S_S_S_S_S_S_S_S_S_S_S_S_S_S_S_S_S_S_S_S_S_S_S_S_S_S_S_S_S_S_S_S_S_S_S_S_S_S_S_S_S_S_S_S_S_S_S_S_S_S_S_S_S_S_S_S_S_S_S_S_S_S_S_S_S_S_S_S_S_S_S_S_S_S_S_S_S_S_S_S_S_S_S_S_S_S_S_S_S_S_S_S_S_S_S_S_S_S_S_S_S_S_S_S_S_S_S_S_S_S_S_S_S_S_S_S_S_S_S_S_S_S_S_S_S_S_S_S_S_S_S_S_S_S_S_S_S_S_S_S_S_S_S_S_S_S_S_S_S_S_S_S_S_S_S_S_S_S_S_S_S_S_S_S_S_S_S_S_S_S_S_S_S_S_S_S_S_S_S_S_S_S_S_S_S_S_S_S_S_S_S_S_S_S_S_S_S_S_S_S_S_S_S_S_S_S_S_S__param_788];
	ld.param.u64 	%rd790, [_Z4racePiS_S_S_S_S_S_S_S_S_S_S_S_S_S_S_S_S_S_S_S_S_S_S_S_S_S_S_S_S_S_S_S_S_S_S_S_S_S_S_S_S_S_S_S_S_S_S_S_S_S_S_S_S_S_S_S_S_S_S_S_S_S_S_S_S_S_S_S_S_S_S_S_S_S_S_S_S_S_S_S_S_S_S_S_S_S_S_S_S_S_S_S_S_S_S_S_S_S_S_S_S_S_S_S_S_S_S_S_S_S_S_S_S_S_S_S_S_S_S_S_S_S_S_S_S_S_S_S_S_S_S_S_S_S_S_S_S_S_S_S_S_S_S_S_S_S_S_S_S_S_S_S_S_S_S_S_S_S_S_S_S_S_S_S_S_S_S_S_S_S_S_S_S_S_S_S_S_S_S_S_S_S_S_S_S_S_S_S_S_S_S_S_S_S_S_S_S_S_S_S_S_S_S_S_S_S_S_S_S_S_S_S_S_S_S_S_S_S_S_S_S_S_S_S_S_S_S_S_S_S_S_S_S_S_S_S_S_S_S_S_S_S_S_S_S_S_S_S_S_S_S_S_S_S_S_S_S_S_S_S_S_S_S_S_S_S_S_S_S_S_S_S_S_S_S_S_S_S_S_S_S_S_S_S_S_S_S_S_S_S_S_S_S_S_S_S_S_S_S_S_S_S_S_S_S_S_S_S_S_S_S_S_S_S_S_S_S_S_S_S_S_S_S_S_S_S_S_S_S_S_S_S_S_S_S_S_S_S_S_S_S_S_S_S_S_S_S_S_S_S_S_S_S_S_S_S_S_S_S_S_S_S_S_S_S_S_S_S_S_S_S_S_S_S_S_S_S_S_S_S_S_S_S_S_S_S_S_S_S_S_S_S_S_S_S_S_S_S_S_S_S_S_S_S_S_S_S_S_S_S_S_S_S_S_S_S_S_S_S_S_S_S_S_S_S_S_S_S_S_S_S_S_S_S_S_S_S_S_S_S_S_S_S_S_S_S_S_S_S_S_S_S_S_S_S_S_S_S_S_S_S_S_S_S_S_S_S_S_S_S_S_S_S_S_S_S_S_S_S_S_S_S_S_S_S_S_S_S_S_S_S_S_S_S_S_S_S_S_S_S_S_S_S_S_S_S_S_S_S_S_S_S_S_S_S_S_S_S_S_S_S_S_S_S_S_S_S_S_S_S_S_S_S_S_S_S_S_S_S_S_S_S_S_S_S_S_S_S_S_S_S_S_S_S_S_S_S_S_S_S_S_S_S_S_S_S_S_S_S_S_S_S_S_S_S_S_S_S_S_S_S_S_S_S_S_S_S_S_S_S_S_S_S_S_S_S_S_S_S_S_S_S_S_S_S_S_S_S_S_S_S_S_S_S_S_S_S_S_S_S_S_S_S_S_S_S_S_S_S_S_S_S_S_S_S_S_S_S_S_S_S_S_S_S_S_S_S_S_S_S_S_S_S_S_S_S_S_S_S_S_S_S_S_S_S_S_S_S_S_S_S_S_S_S_S_S_S_S_S_S_S_S_S_S_S_S_S_S_S_S_S_S_S_S_S_S_S_S_S_S_S_S_S_S_S_S_S_S_S_S_S_S_S_S_S_S_S_S_S_S_S_S_S_S_S_S_S_S_S_S_S_S_S_S_S_S_S_S_S_S_S_S_S_S_S_S_S_S_S_S_S_S_S_S_S_S_S_S_S_S_S_S_S_S_S_S_S_S_S_S_S_S_S_S_S_S_S_S_S_S_S_S_S_S_S_S_S_S_S_S_S_S_S_S_S_S_S_S_S_S_S_S_S_S_S_S_S_S_S_S_S_S_S_S_S_S_S_S_S_S_S_S_S_S_S_S_S_S_S_S_S_S_S_S_S_S_S_S_S_S_S_S_S_S_S_S_S_S_S_S_S_S_S_S_S_S_S_S_S_S_S_S_S_S_S_S_S_S_S_S_S_S_S_S_S_S_S_S_S_S_S_S_S_S_S_S_S_S_S_S_S_S_S_S_S_S_S_S_S_S_S_S_S_S_S_S_S_S_S_S_S_S_S_S_S_S_S_S_S_S_S_S_S_S_S_S_S_S_S_S_S_S_S_S_S_S_S_S_S_S_S_S_S_S_S_S_S_S_S_S_S_S_S_S_S_S_S_S_S_S_S_S_S_S_S_S_S_S_S_S_S_S_S_S_S_S_S_S_S_S_S_S_S_S_S_S_S_S_S_S_S_S_S_S_S_S_S_S_S_S_S_S_S_S_S_S_S_S_S_S_S_S_S_S_S_S_S_S_S_S_S_S_S__param_789];
	ld.param.u64 	%rd791, [_Z4racePiS_S_S_S_S_S_S_S_S_S_S_S_S_S_S_S_S_S_S_S_S_S_S_S_S_S_S_S_S_S_S_S_S_S_S_S_S_S_S_S_S_S_S_S_S_S_S_S_S_S_S_S_S_S_S_S_S_S_S_S_S_S_S_S_S_S_S_S_S_S_S_S_S_S_S_S_S_S_S_S_S_S_S_S_S_S_S_S_S_S_S_S_S_S_S_S_S_S_S_S_S_S_S_S_S_S_S_S_S_S_S_S_S_S_S_S_S_S_S_S_S_S_S_S_S_S_S_S_S_S_S_S_S_S_S_S_S_S_S_S_S_S_S_S_S_S_S_S_S_S_S_S_S_S_S_S_S_S_S_S_S_S_S_S_S_S_S_S_S_S_S_S_S_S_S_S_S_S_S_S_S_S_S_S_S_S_S_S_S_S_S_S_S_S_S_S_S_S_S_S_S_S_S_S_S_S_S_S_S_S_S_S_S_S_S_S_S_S_S_S_S_S_S_S_S_S_S_S_S_S_S_S_S_S_S_S_S_S_S_S_S_S_S_S_S_S_S_S_S_S_S_S_S_S_S_S_S_S_S_S_S_S_S_S_S_S_S_S_S_S_S_S_S_S_S_S_S_S_S_S_S_S_S_S_S_S_S_S_S_S_S_S_S_S_S_S_S_S_S_S_S_S_S_S_S_S_S_S_S_S_S_S_S_S_S_S_S_S_S_S_S_S_S_S_S_S_S_S_S_S_S_S_S_S_S_S_S_S_S_S_S_S_S_S_S_S_S_S_S_S_S_S_S_S_S_S_S_S_S_S_S_S_S_S_S_S_S_S_S_S_S_S_S_S_S_S_S_S_S_S_S_S_S_S_S_S_S_S_S_S_S_S_S_S_S_S_S_S_S_S_S_S_S_S_S_S_S_S_S_S_S_S_S_S_S_S_S_S_S_S_S_S_S_S_S_S_S_S_S_S_S_S_S_S_S_S_S_S_S_S_S_S_S_S_S_S_S_S_S_S_S_S_S_S_S_S_S_S_S_S_S_S_S_S_S_S_S_S_S_S_S_S_S_S_S_S_S_S_S_S_S_S_S_S_S_S_S_S_S_S_S_S_S_S_S_S_S_S_S_S_S_S_S_S_S_S_S_S_S_S_S_S_S_S_S_S_S_S_S_S_S_S_S_S_S_S_S_S_S_S_S_S_S_S_S_S_S_S_S_S_S_S_S_S_S_S_S_S_S_S_S_S_S_S_S_S_S_S_S_S_S_S_S_S_S_S_S_S_S_S_S_S_S_S_S_S_S_S_S_S_S_S_S_S_S_S_S_S_S_S_S_S_S_S_S_S_S_S_S_S_S_S_S_S_S_S_S_S_S_S_S_S_S_S_S_S_S_S_S_S_S_S_S_S_S_S_S_S_S_S_S_S_S_S_S_S_S_S_S_S_S_S_S_S_S_S_S_S_S_S_S_S_S_S_S_S_S_S_S_S_S_S_S_S_S_S_S_S_S_S_S_S_S_S_S_S_S_S_S_S_S_S_S_S_S_S_S_S_S_S_S_S_S_S_S_S_S_S_S_S_S_S_S_S_S_S_S_S_S_S_S_S_S_S_S_S_S_S_S_S_S_S_S_S_S_S_S_S_S_S_S_S_S_S_S_S_S_S_S_S_S_S_S_S_S_S_S_S_S_S_S_S_S_S_S_S_S_S_S_S_S_S_S_S_S_S_S_S_S_S_S_S_S_S_S_S_S_S_S_S_S_S_S_S_S_S_S_S_S_S_S_S_S_S_S_S_S_S_S_S_S_S_S_S_S_S_S_S_S_S_S_S_S_S_S_S_S_S_S_S_S_S_S_S_S_S_S_S_S_S_S_S_S_S_S_S_S_S_S_S_S_S_S_S_S_S_S_S_S_S_S_S_S_S_S_S_S_S_S_S_S_S_S_S_S_S_S_S_S_S_S_S_S_S_S_S_S_S_S_S_S_S_S_S_S_S_S_S_S_S_S_S_S_S_S_S_S_S_S_S_S_S_S_S_S_S_S_S_S_S_S_S_S_S_S_S_S_S_S_S_S_S_S_S_S_S_S_S_S_S_S_S_S_S_S_S_S_S_S_S_S_S_S_S_S_S_S_S_S_S_S_S_S_S_S_S_S_S_S_S_S_S_S_S_S_S_S_S_S_S_S_S_S_S_S_S_S_S_S_S_S_S_S_S_S_S_S_S_S_S_S_S_S_S_S_S_S_S_S_S_S_S_S_S_S_S_S_S_S_S_S_S_S_S_S_S_S_S_S_S_S_S_S__param_790];
	ld.param.u64 	%rd792, [_Z4racePiS_S_S_S_S_S_S_S_S_S_S_S_S_S_S_S_S_S_S_S_S_S_S_S_S_S_S_S_S_S_S_S_S_S_S_S_S_S_S_S_S_S_S_S_S_S_S_S_S_S_S_S_S_S_S_S_S_S_S_S_S_S_S_S_S_S_S_S_S_S_S_S_S_S_S_S_S_S_S_S_S_S_S_S_S_S_S_S_S_S_S_S_S_S_S_S_S_S_S_S_S_S_S_S_S_S_S_S_S_S_S_S_S_S_S_S_S_S_S_S_S_S_S_S_S_S_S_S_S_S_S_S_S_S_S_S_S_S_S_S_S_S_S_S_S_S_S_S_S_S_S_S_S_S_S_S_S_S_S_S_S_S_S_S_S_S_S_S_S_S_S_S_S_S_S_S_S_S_S_S_S_S_S_S_S_S_S_S_S_S_S_S_S_S_S_S_S_S_S_S_S_S_S_S_S_S_S_S_S_S_S_S_S_S_S_S_S_S_S_S_S_S_S_S_S_S_S_S_S_S_S_S_S_S_S_S_S_S_S_S_S_S_S_S_S_S_S_S_S_S_S_S_S_S_S_S_S_S_S_S_S_S_S_S_S_S_S_S_S_S_S_S_S_S_S_S_S_S_S_S_S_S_S_S_S_S_S_S_S_S_S_S_S_S_S_S_S_S_S_S_S_S_S_S_S_S_S_S_S_S_S_S_S_S_S_S_S_S_S_S_S_S_S_S_S_S_S_S_S_S_S_S_S_S_S_S_S_S_S_S_S_S_S_S_S_S_S_S_S_S_S_S_S_S_S_S_S_S_S_S_S_S_S_S_S_S_S_S_S_S_S_S_S_S_S_S_S_S_S_S_S_S_S_S_S_S_S_S_S_S_S_S_S_S_S_S_S_S_S_S_S_S_S_S_S_S_S_S_S_S_S_S_S_S_S_S_S_S_S_S_S_S_S_S_S_S_S_S_S_S_S_S_S_S_S_S_S_S_S_S_S_S_S_S_S_S_S_S_S_S_S_S_S_S_S_S_S_S_S_S_S_S_S_S_S_S_S_S_S_S_S_S_S_S_S_S_S_S_S_S_S_S_S_S_S_S_S_S_S_S_S_S_S_S_S_S_S_S_S_S_S_S_S_S_S_S_S_S_S_S_S_S_S_S_S_S_S_S_S_S_S_S_S_S_S_S_S_S_S_S_S_S_S_S_S_S_S_S_S_S_S_S_S_S_S_S_S_S_S_S_S_S_S_S_S_S_S_S_S_S_S_S_S_S_S_S_S_S_S_S_S_S_S_S_S_S_S_S_S_S_S_S_S_S_S_S_S_S_S_S_S_S_S_S_S_S_S_S_S_S_S_S_S_S_S_S_S_S_S_S_S_S_S_S_S_S_S_S_S_S_S_S_S_S_S_S_S_S_S_S_S_S_S_S_S_S_S_S_S_S_S_S_S_S_S_S_S_S_S_S_S_S_S_S_S_S_S_S_S_S_S_S_S_S_S_S_S_S_S_S_S_S_S_S_S_S_S_S_S_S_S_S_S_S_S_S_S_S_S_S_S_S_S_S_S_S_S_S_S_S_S_S_S_S_S_S_S_S_S_S_S_S_S_S_S_S_S_S_S_S_S_S_S_S_S_S_S_S_S_S_S_S_S_S_S_S_S_S_S_S_S_S_S_S_S_S_S_S_S_S_S_S_S_S_S_S_S_S_S_S_S_S_S_S_S_S_S_S_S_S_S_S_S_S_S_S_S_S_S_S_S_S_S_S_S_S_S_S_S_S_S_S_S_S_S_S_S_S_S_S_S_S_S_S_S_S_S_S_S_S_S_S_S_S_S_S_S_S_S_S_S_S_S_S_S_S_S_S_S_S_S_S_S_S_S_S_S_S_S_S_S_S_S_S_S_S_S_S_S_S_S_S_S_S_S_S_S_S_S_S_S_S_S_S_S_S_S_S_S_S_S_S_S_S_S_S_S_S_S_S_S_S_S_S_S_S_S_S_S_S_S_S_S_S_S_S_S_S_S_S_S_S_S_S_S_S_S_S_S_S_S_S_S_S_S_S_S_S_S_S_S_S_S_S_S_S_S_S_S_S_S_S_S_S_S_S_S_S_S_S_S_S_S_S_S_S_S_S_S_S_S_S_S_S_S_S_S_S_S_S_S_S_S_S_S_S_S_S_S_S_S_S_S_S_S_S_S_S_S_S_S_S_S_S_S_S_S_S_S_S_S_S_S_S_S_S_S_S_S_S_S_S_S_S_S_S_S_S_S_S_S_S_S_S_S_S_S_S_S_S_S_S_S__param_791];
	ld.param.u64 	%rd793, [_Z4racePiS_S_S_S_S_S_S_S_S_S_S_S_S_S_S_S_S_S_S_S_S_S_S_S_S_S_S_S_S_S_S_S_S_S_S_S_S_S_S_S_S_S_S_S_S_S_S_S_S_S_S_S_S_S_S_S_S_S_S_S_S_S_S_S_S_S_S_S_S_S_S_S_S_S_S_S_S_S_S_S_S_S_S_S_S_S_S_S_S_S_S_S_S_S_S_S_S_S_S_S_S_S_S_S_S_S_S_S_S_S_S_S_S_S_S_S_S_S_S_S_S_S_S_S_S_S_S_S_S_S_S_S_S_S_S_S_S_S_S_S_S_S_S_S_S_S_S_S_S_S_S_S_S_S_S_S_S_S_S_S_S_S_S_S_S_S_S_S_S_S_S_S_S_S_S_S_S_S_S_S_S_S_S_S_S_S_S_S_S_S_S_S_S_S_S_S_S_S_S_S_S_S_S_S_S_S_S_S_S_S_S_S_S_S_S_S_S_S_S_S_S_S_S_S_S_S_S_S_S_S_S_S_S_S_S_S_S_S_S_S_S_S_S_S_S_S_S_S_S_S_S_S_S_S_S_S_S_S_S_S_S_S_S_S_S_S_S_S_S_S_S_S_S_S_S_S_S_S_S_S_S_S_S_S_S_S_S_S_S_S_S_S_S_S_S_S_S_S_S_S_S_S_S_S_S_S_S_S_S_S_S_S_S_S_S_S_S_S_S_S_S_S_S_S_S_S_S_S_S_S_S_S_S_S_S_S_S_S_S_S_S_S_S_S_S_S_S_S_S_S_S_S_S_S_S_S_S_S_S_S_S_S_S_S_S_S_S_S_S_S_S_S_S_S_S_S_S_S_S_S_S_S_S_S_S_S_S_S_S_S_S_S_S_S_S_S_S_S_S_S_S_S_S_S_S_S_S_S_S_S_S_S_S_S_S_S_S_S_S_S_S_S_S_S_S_S_S_S_S_S_S_S_S_S_S_S_S_S_S_S_S_S_S_S_S_S_S_S_S_S_S_S_S_S_S_S_S_S_S_S_S_S_S_S_S_S_S_S_S_S_S_S_S_S_S_S_S_S_S_S_S_S_S_S_S_S_S_S_S_S_S_S_S_S_S_S_S_S_S_S_S_S_S_S_S_S_S_S_S_S_S_S_S_S_S_S_S_S_S_S_S_S_S_S_S_S_S_S_S_S_S_S_S_S_S_S_S_S_S_S_S_S_S_S_S_S_S_S_S_S_S_S_S_S_S_S_S_S_S_S_S_S_S_S_S_S_S_S_S_S_S_S_S_S_S_S_S_S_S_S_S_S_S_S_S_S_S_S_S_S_S_S_S_S_S_S_S_S_S_S_S_S_S_S_S_S_S_S_S_S_S_S_S_S_S_S_S_S_S_S_S_S_S_S_S_S_S_S_S_S_S_S_S_S_S_S_S_S_S_S_S_S_S_S_S_S_S_S_S_S_S_S_S_S_S_S_S_S_S_S_S_S_S_S_S_S_S_S_S_S_S_S_S_S_S_S_S_S_S_S_S_S_S_S_S_S_S_S_S_S_S_S_S_S_S_S_S_S_S_S_S_S_S_S_S_S_S_S_S_S_S_S_S_S_S_S_S_S_S_S_S_S_S_S_S_S_S_S_S_S_S_S_S_S_S_S_S_S_S_S_S_S_S_S_S_S_S_S_S_S_S_S_S_S_S_S_S_S_S_S_S_S_S_S_S_S_S_S_S_S_S_S_S_S_S_S_S_S_S_S_S_S_S_S_S_S_S_S_S_S_S_S_S_S_S_S_S_S_S_S_S_S_S_S_S_S_S_S_S_S_S_S_S_S_S_S_S_S_S_S_S_S_S_S_S_S_S_S_S_S_S_S_S_S_S_S_S_S_S_S_S_S_S_S_S_S_S_S_S_S_S_S_S_S_S_S_S_S_S_S_S_S_S_S_S_S_S_S_S_S_S_S_S_S_S_S_S_S_S_S_S_S_S_S_S_S_S_S_S_S_S_S_S_S_S_S_S_S_S_S_S_S_S_S_S_S_S_S_S_S_S_S_S_S_S_S_S_S_S_S_S_S_S_S_S_S_S_S_S_S_S_S_S_S_S_S_S_S_S_S_S_S_S_S_S_S_S_S_S_S_S_S_S_S_S_S_S_S_S_S_S_S_S_S_S_S_S_S_S_S_S_S_S_S_S_S_S_S_S_S_S_S_S_S_S_S_S_S_S_S_S_S_S_S_S_S_S_S_S_S_S_S_S_S_S_S_S_S_S_S_S_S_S_S_S_S_S_S_S_S_S_S_S__param_792];
	ld.param.u64 	%rd794, [_Z4racePiS_S_S_S_S_S_S_S_S_S_S_S_S_S_S_S_S_S_S_S_S_S_S_S_S_S_S_S_S_S_S_S_S_S_S_S_S_S_S_S_S_S_S_S_S_S_S_S_S_S_S_S_S_S_S_S_S_S_S_S_S_S_S_S_S_S_S_S_S_S_S_S_S_S_S_S_S_S_S_S_S_S_S_S_S_S_S_S_S_S_S_S_S_S_S_S_S_S_S_S_S_S_S_S_S_S_S_S_S_S_S_S_S_S_S_S_S_S_S_S_S_S_S_S_S_S_S_S_S_S_S_S_S_S_S_S_S_S_S_S_S_S_S_S_S_S_S_S_S_S_S_S_S_S_S_S_S_S_S_S_S_S_S_S_S_S_S_S_S_S_S_S_S_S_S_S_S_S_S_S_S_S_S_S_S_S_S_S_S_S_S_S_S_S_S_S_S_S_S_S_S_S_S_S_S_S_S_S_S_S_S_S_S_S_S_S_S_S_S_S_S_S_S_S_S_S_S_S_S_S_S_S_S_S_S_S_S_S_S_S_S_S_S_S_S_S_S_S_S_S_S_S_S_S_S_S_S_S_S_S_S_S_S_S_S_S_S_S_S_S_S_S_S_S_S_S_S_S_S_S_S_S_S_S_S_S_S_S_S_S_S_S_S_S_S_S_S_S_S_S_S_S_S_S_S_S_S_S_S_S_S_S_S_S_S_S_S_S_S_S_S_S_S_S_S_S_S_S_S_S_S_S_S_S_S_S_S_S_S_S_S_S_S_S_S_S_S_S_S_S_S_S_S_S_S_S_S_S_S_S_S_S_S_S_S_S_S_S_S_S_S_S_S_S_S_S_S_S_S_S_S_S_S_S_S_S_S_S_S_S_S_S_S_S_S_S_S_S_S_S_S_S_S_S_S_S_S_S_S_S_S_S_S_S_S_S_S_S_S_S_S_S_S_S_S_S_S_S_S_S_S_S_S_S_S_S_S_S_S_S_S_S_S_S_S_S_S_S_S_S_S_S_S_S_S_S_S_S_S_S_S_S_S_S_S_S_S_S_S_S_S_S_S_S_S_S_S_S_S_S_S_S_S_S_S_S_S_S_S_S_S_S_S_S_S_S_S_S_S_S_S_S_S_S_S_S_S_S_S_S_S_S_S_S_S_S_S_S_S_S_S_S_S_S_S_S_S_S_S_S_S_S_S_S_S_S_S_S_S_S_S_S_S_S_S_S_S_S_S_S_S_S_S_S_S_S_S_S_S_S_S_S_S_S_S_S_S_S_S_S_S_S_S_S_S_S_S_S_S_S_S_S_S_S_S_S_S_S_S_S_S_S_S_S_S_S_S_S_S_S_S_S_S_S_S_S_S_S_S_S_S_S_S_S_S_S_S_S_S_S_S_S_S_S_S_S_S_S_S_S_S_S_S_S_S_S_S_S_S_S_S_S_S_S_S_S_S_S_S_S_S_S_S_S_S_S_S_S_S_S_S_S_S_S_S_S_S_S_S_S_S_S_S_S_S_S_S_S_S_S_S_S_S_S_S_S_S_S_S_S_S_S_S_S_S_S_S_S_S_S_S_S_S_S_S_S_S_S_S_S_S_S_S_S_S_S_S_S_S_S_S_S_S_S_S_S_S_S_S_S_S_S_S_S_S_S_S_S_S_S_S_S_S_S_S_S_S_S_S_S_S_S_S_S_S_S_S_S_S_S_S_S_S_S_S_S_S_S_S_S_S_S_S_S_S_S_S_S_S_S_S_S_S_S_S_S_S_S_S_S_S_S_S_S_S_S_S_S_S_S_S_S_S_S_S_S_S_S_S_S_S_S_S_S_S_S_S_S_S_S_S_S_S_S_S_S_S_S_S_S_S_S_S_S_S_S_S_S_S_S_S_S_S_S_S_S_S_S_S_S_S_S_S_S_S_S_S_S_S_S_S_S_S_S_S_S_S_S_S_S_S_S_S_S_S_S_S_S_S_S_S_S_S_S_S_S_S_S_S_S_S_S_S_S_S_S_S_S_S_S_S_S_S_S_S_S_S_S_S_S_S_S_S_S_S_S_S_S_S_S_S_S_S_S_S_S_S_S_S_S_S_S_S_S_S_S_S_S_S_S_S_S_S_S_S_S_S_S_S_S_S_S_S_S_S_S_S_S_S_S_S_S_S_S_S_S_S_S_S_S_S_S_S_S_S_S_S_S_S_S_S_S_S_S_S_S_S_S_S_S_S_S_S_S_S_S_S_S_S_S_S_S_S_S_S_S_S_S_S_S_S_S_S_S_S_S_S_S_S_S_S_S_S__param_793];
	ld.param.u64 	%rd795, [_Z4racePiS_S_S_S_S_S_S_S_S_S_S_S_S_S_S_S_S_S_S_S_S_S_S_S_S_S_S_S_S_S_S_S_S_S_S_S_S_S_S_S_S_S_S_S_S_S_S_S_S_S_S_S_S_S_S_S_S_S_S_S_S_S_S_S_S_S_S_S_S_S_S_S_S_S_S_S_S_S_S_S_S_S_S_S_S_S_S_S_S_S_S_S_S_S_S_S_S_S_S_S_S_S_S_S_S_S_S_S_S_S_S_S_S_S_S_S_S_S_S_S_S_S_S_S_S_S_S_S_S_S_S_S_S_S_S_S_S_S_S_S_S_S_S_S_S_S_S_S_S_S_S_S_S_S_S_S_S_S_S_S_S_S_S_S_S_S_S_S_S_S_S_S_S_S_S_S_S_S_S_S_S_S_S_S_S_S_S_S_S_S_S_S_S_S_S_S_S_S_S_S_S_S_S_S_S_S_S_S_S_S_S_S_S_S_S_S_S_S_S_S_S_S_S_S_S_S_S_S_S_S_S_S_S_S_S_S_S_S_S_S_S_S_S_S_S_S_S_S_S_S_S_S_S_S_S_S_S_S_S_S_S_S_S_S_S_S_S_S_S_S_S_S_S_S_S_S_S_S_S_S_S_S_S_S_S_S_S_S_S_S_S_S_S_S_S_S_S_S_S_S_S_S_S_S_S_S_S_S_S_S_S_S_S_S_S_S_S_S_S_S_S_S_S_S_S_S_S_S_S_S_S_S_S_S_S_S_S_S_S_S_S_S_S_S_S_S_S_S_S_S_S_S_S_S_S_S_S_S_S_S_S_S_S_S_S_S_S_S_S_S_S_S_S_S_S_S_S_S_S_S_S_S_S_S_S_S_S_S_S_S_S_S_S_S_S_S_S_S_S_S_S_S_S_S_S_S_S_S_S_S_S_S_S_S_S_S_S_S_S_S_S_S_S_S_S_S_S_S_S_S_S_S_S_S_S_S_S_S_S_S_S_S_S_S_S_S_S_S_S_S_S_S_S_S_S_S_S_S_S_S_S_S_S_S_S_S_S_S_S_S_S_S_S_S_S_S_S_S_S_S_S_S_S_S_S_S_S_S_S_S_S_S_S_S_S_S_S_S_S_S_S_S_S_S_S_S_S_S_S_S_S_S_S_S_S_S_S_S_S_S_S_S_S_S_S_S_S_S_S_S_S_S_S_S_S_S_S_S_S_S_S_S_S_S_S_S_S_S_S_S_S_S_S_S_S_S_S_S_S_S_S_S_S_S_S_S_S_S_S_S_S_S_S_S_S_S_S_S_S_S_S_S_S_S_S_S_S_S_S_S_S_S_S_S_S_S_S_S_S_S_S_S_S_S_S_S_S_S_S_S_S_S_S_S_S_S_S_S_S_S_S_S_S_S_S_S_S_S_S_S_S_S_S_S_S_S_S_S_S_S_S_S_S_S_S_S_S_S_S_S_S_S_S_S_S_S_S_S_S_S_S_S_S_S_S_S_S_S_S_S_S_S_S_S_S_S_S_S_S_S_S_S_S_S_S_S_S_S_S_S_S_S_S_S_S_S_S_S_S_S_S_S_S_S_S_S_S_S_S_S_S_S_S_S_S_S_S_S_S_S_S_S_S_S_S_S_S_S_S_S_S_S_S_S_S_S_S_S_S_S_S_S_S_S_S_S_S_S_S_S_S_S_S_S_S_S_S_S_S_S_S_S_S_S_S_S_S_S_S_S_S_S_S_S_S_S_S_S_S_S_S_S_S_S_S_S_S_S_S_S_S_S_S_S_S_S_S_S_S_S_S_S_S_S_S_S_S_S_S_S_S_S_S_S_S_S_S_S_S_S_S_S_S_S_S_S_S_S_S_S_S_S_S_S_S_S_S_S_S_S_S_S_S_S_S_S_S_S_S_S_S_S_S_S_S_S_S_S_S_S_S_S_S_S_S_S_S_S_S_S_S_S_S_S_S_S_S_S_S_S_S_S_S_S_S_S_S_S_S_S_S_S_S_S_S_S_S_S_S_S_S_S_S_S_S_S_S_S_S_S_S_S_S_S_S_S_S_S_S_S_S_S_S_S_S_S_S_S_S_S_S_S_S_S_S_S_S_S_S_S_S_S_S_S_S_S_S_S_S_S_S_S_S_S_S_S_S_S_S_S_S_S_S_S_S_S_S_S_S_S_S_S_S_S_S_S_S_S_S_S_S_S_S_S_S_S_S_S_S_S_S_S_S_S_S_S_S_S_S_S_S_S_S_S_S_S_S_S_S_S_S_S_S_S_S_S_S_S_S_S_S_S_S__param_794];
	ld.param.u64 	%rd796, [_Z4racePiS_S_S_S_S_S_S_S_S_S_S_S_S_S_S_S_S_S_S_S_S_S_S_S_S_S_S_S_S_S_S_S_S_S_S_S_S_S_S_S_S_S_S_S_S_S_S_S_S_S_S_S_S_S_S_S_S_S_S_S_S_S_S_S_S_S_S_S_S_S_S_S_S_S_S_S_S_S_S_S_S_S_S_S_S_S_S_S_S_S_S_S_S_S_S_S_S_S_S_S_S_S_S_S_S_S_S_S_S_S_S_S_S_S_S_S_S_S_S_S_S_S_S_S_S_S_S_S_S_S_S_S_S_S_S_S_S_S_S_S_S_S_S_S_S_S_S_S_S_S_S_S_S_S_S_S_S_S_S_S_S_S_S_S_S_S_S_S_S_S_S_S_S_S_S_S_S_S_S_S_S_S_S_S_S_S_S_S_S_S_S_S_S_S_S_S_S_S_S_S_S_S_S_S_S_S_S_S_S_S_S_S_S_S_S_S_S_S_S_S_S_S_S_S_S_S_S_S_S_S_S_S_S_S_S_S_S_S_S_S_S_S_S_S_S_S_S_S_S_S_S_S_S_S_S_S_S_S_S_S_S_S_S_S_S_S_S_S_S_S_S_S_S_S_S_S_S_S_S_S_S_S_S_S_S_S_S_S_S_S_S_S_S_S_S_S_S_S_S_S_S_S_S_S_S_S_S_S_S_S_S_S_S_S_S_S_S_S_S_S_S_S_S_S_S_S_S_S_S_S_S_S_S_S_S_S_S_S_S_S_S_S_S_S_S_S_S_S_S_S_S_S_S_S_S_S_S_S_S_S_S_S_S_S_S_S_S_S_S_S_S_S_S_S_S_S_S_S_S_S_S_S_S_S_S_S_S_S_S_S_S_S_S_S_S_S_S_S_S_S_S_S_S_S_S_S_S_S_S_S_S_S_S_S_S_S_S_S_S_S_S_S_S_S_S_S_S_S_S_S_S_S_S_S_S_S_S_S_S_S_S_S_S_S_S_S_S_S_S_S_S_S_S_S_S_S_S_S_S_S_S_S_S_S_S_S_S_S_S_S_S_S_S_S_S_S_S_S_S_S_S_S_S_S_S_S_S_S_S_S_S_S_S_S_S_S_S_S_S_S_S_S_S_S_S_S_S_S_S_S_S_S_S_S_S_S_S_S_S_S_S_S_S_S_S_S_S_S_S_S_S_S_S_S_S_S_S_S_S_S_S_S_S_S_S_S_S_S_S_S_S_S_S_S_S_S_S_S_S_S_S_S_S_S_S_S_S_S_S_S_S_S_S_S_S_S_S_S_S_S_S_S_S_S_S_S_S_S_S_S_S_S_S_S_S_S_S_S_S_S_S_S_S_S_S_S_S_S_S_S_S_S_S_S_S_S_S_S_S_S_S_S_S_S_S_S_S_S_S_S_S_S_S_S_S_S_S_S_S_S_S_S_S_S_S_S_S_S_S_S_S_S_S_S_S_S_S_S_S_S_S_S_S_S_S_S_S_S_S_S_S_S_S_S_S_S_S_S_S_S_S_S_S_S_S_S_S_S_S_S_S_S_S_S_S_S_S_S_S_S_S_S_S_S_S_S_S_S_S_S_S_S_S_S_S_S_S_S_S_S_S_S_S_S_S_S_S_S_S_S_S_S_S_S_S_S_S_S_S_S_S_S_S_S_S_S_S_S_S_S_S_S_S_S_S_S_S_S_S_S_S_S_S_S_S_S_S_S_S_S_S_S_S_S_S_S_S_S_S_S_S_S_S_S_S_S_S_S_S_S_S_S_S_S_S_S_S_S_S_S_S_S_S_S_S_S_S_S_S_S_S_S_S_S_S_S_S_S_S_S_S_S_S_S_S_S_S_S_S_S_S_S_S_S_S_S_S_S_S_S_S_S_S_S_S_S_S_S_S_S_S_S_S_S_S_S_S_S_S_S_S_S_S_S_S_S_S_S_S_S_S_S_S_S_S_S_S_S_S_S_S_S_S_S_S_S_S_S_S_S_S_S_S_S_S_S_S_S_S_S_S_S_S_S_S_S_S_S_S_S_S_S_S_S_S_S_S_S_S_S_S_S_S_S_S_S_S_S_S_S_S_S_S_S_S_S_S_S_S_S_S_S_S_S_S_S_S_S_S_S_S_S_S_S_S_S_S_S_S_S_S_S_S_S_S_S_S_S_S_S_S_S_S_S_S_S_S_S_S_S_S_S_S_S_S_S_S_S_S_S_S_S_S_S_S_S_S_S_S_S_S_S_S_S_S_S_S_S_S_S_S_S_S_S_S_S_S_S_S_S_S_S_S__param_795];
	ld.param.u64 	%rd797, [_Z4racePiS_S_S_S_S_S_S_S_S_S_S_S_S_S_S_S_S_S_S_S_S_S_S_S_S_S_S_S_S_S_S_S_S_S_S_S_S_S_S_S_S_S_S_S_S_S_S_S_S_S_S_S_S_S_S_S_S_S_S_S_S_S_S_S_S_S_S_S_S_S_S_S_S_S_S_S_S_S_S_S_S_S_S_S_S_S_S_S_S_S_S_S_S_S_S_S_S_S_S_S_S_S_S_S_S_S_S_S_S_S_S_S_S_S_S_S_S_S_S_S_S_S_S_S_S_S_S_S_S_S_S_S_S_S_S_S_S_S_S_S_S_S_S_S_S_S_S_S_S_S_S_S_S_S_S_S_S_S_S_S_S_S_S_S_S_S_S_S_S_S_S_S_S_S_S_S_S_S_S_S_S_S_S_S_S_S_S_S_S_S_S_S_S_S_S_S_S_S_S_S_S_S_S_S_S_S_S_S_S_S_S_S_S_S_S_S_S_S_S_S_S_S_S_S_S_S_S_S_S_S_S_S_S_S_S_S_S_S_S_S_S_S_S_S_S_S_S_S_S_S_S_S_S_S_S_S_S_S_S_S_S_S_S_S_S_S_S_S_S_S_S_S_S_S_S_S_S_S_S_S_S_S_S_S_S_S_S_S_S_S_S_S_S_S_S_S_S_S_S_S_S_S_S_S_S_S_S_S_S_S_S_S_S_S_S_S_S_S_S_S_S_S_S_S_S_S_S_S_S_S_S_S_S_S_S_S_S_S_S_S_S_S_S_S_S_S_S_S_S_S_S_S_S_S_S_S_S_S_S_S_S_S_S_S_S_S_S_S_S_S_S_S_S_S_S_S_S_S_S_S_S_S_S_S_S_S_S_S_S_S_S_S_S_S_S_S_S_S_S_S_S_S_S_S_S_S_S_S_S_S_S_S_S_S_S_S_S_S_S_S_S_S_S_S_S_S_S_S_S_S_S_S_S_S_S_S_S_S_S_S_S_S_S_S_S_S_S_S_S_S_S_S_S_S_S_S_S_S_S_S_S_S_S_S_S_S_S_S_S_S_S_S_S_S_S_S_S_S_S_S_S_S_S_S_S_S_S_S_S_S_S_S_S_S_S_S_S_S_S_S_S_S_S_S_S_S_S_S_S_S_S_S_S_S_S_S_S_S_S_S_S_S_S_S_S_S_S_S_S_S_S_S_S_S_S_S_S_S_S_S_S_S_S_S_S_S_S_S_S_S_S_S_S_S_S_S_S_S_S_S_S_S_S_S_S_S_S_S_S_S_S_S_S_S_S_S_S_S_S_S_S_S_S_S_S_S_S_S_S_S_S_S_S_S_S_S_S_S_S_S_S_S_S_S_S_S_S_S_S_S_S_S_S_S_S_S_S_S_S_S_S_S_S_S_S_S_S_S_S_S_S_S_S_S_S_S_S_S_S_S_S_S_S_S_S_S_S_S_S_S_S_S_S_S_S_S_S_S_S_S_S_S_S_S_S_S_S_S_S_S_S_S_S_S_S_S_S_S_S_S_S_S_S_S_S_S_S_S_S_S_S_S_S_S_S_S_S_S_S_S_S_S_S_S_S_S_S_S_S_S_S_S_S_S_S_S_S_S_S_S_S_S_S_S_S_S_S_S_S_S_S_S_S_S_S_S_S_S_S_S_S_S_S_S_S_S_S_S_S_S_S_S_S_S_S_S_S_S_S_S_S_S_S_S_S_S_S_S_S_S_S_S_S_S_S_S_S_S_S_S_S_S_S_S_S_S_S_S_S_S_S_S_S_S_S_S_S_S_S_S_S_S_S_S_S_S_S_S_S_S_S_S_S_S_S_S_S_S_S_S_S_S_S_S_S_S_S_S_S_S_S_S_S_S_S_S_S_S_S_S_S_S_S_S_S_S_S_S_S_S_S_S_S_S_S_S_S_S_S_S_S_S_S_S_S_S_S_S_S_S_S_S_S_S_S_S_S_S_S_S_S_S_S_S_S_S_S_S_S_S_S_S_S_S_S_S_S_S_S_S_S_S_S_S_S_S_S_S_S_S_S_S_S_S_S_S_S_S_S_S_S_S_S_S_S_S_S_S_S_S_S_S_S_S_S_S_S_S_S_S_S_S_S_S_S_S_S_S_S_S_S_S_S_S_S_S_S_S_S_S_S_S_S_S_S_S_S_S_S_S_S_S_S_S_S_S_S_S_S_S_S_S_S_S_S_S_S_S_S_S_S_S_S_S_S_S_S_S_S_S_S_S_S_S_S_S_S_S_S_S_S_S_S_S_S_S_S_S_S_S_S_S_S__param_796];
	ld.param.u64 	%rd798, [_Z4racePiS_S_S_S_S_S_S_S_S_S_S_S_S_S_S_S_S_S_S_S_S_S_S_S_S_S_S_S_S_S_S_S_S_S_S_S_S_S_S_S_S_S_S_S_S_S_S_S_S_S_S_S_S_S_S_S_S_S_S_S_S_S_S_S_S_S_S_S_S_S_S_S_S_S_S_S_S_S_S_S_S_S_S_S_S_S_S_S_S_S_S_S_S_S_S_S_S_S_S_S_S_S_S_S_S_S_S_S_S_S_S_S_S_S_S_S_S_S_S_S_S_S_S_S_S_S_S_S_S_S_S_S_S_S_S_S_S_S_S_S_S_S_S_S_S_S_S_S_S_S_S_S_S_S_S_S_S_S_S_S_S_S_S_S_S_S_S_S_S_S_S_S_S_S_S_S_S_S_S_S_S_S_S_S_S_S_S_S_S_S_S_S_S_S_S_S_S_S_S_S_S_S_S_S_S_S_S_S_S_S_S_S_S_S_S_S_S_S_S_S_S_S_S_S_S_S_S_S_S_S_S_S_S_S_S_S_S_S_S_S_S_S_S_S_S_S_S_S_S_S_S_S_S_S_S_S_S_S_S_S_S_S_S_S_S_S_S_S_S_S_S_S_S_S_S_S_S_S_S_S_S_S_S_S_S_S_S_S_S_S_S_S_S_S_S_S_S_S_S_S_S_S_S_S_S_S_S_S_S_S_S_S_S_S_S_S_S_S_S_S_S_S_S_S_S_S_S_S_S_S_S_S_S_S_S_S_S_S_S_S_S_S_S_S_S_S_S_S_S_S_S_S_S_S_S_S_S_S_S_S_S_S_S_S_S_S_S_S_S_S_S_S_S_S_S_S_S_S_S_S_S_S_S_S_S_S_S_S_S_S_S_S_S_S_S_S_S_S_S_S_S_S_S_S_S_S_S_S_S_S_S_S_S_S_S_S_S_S_S_S_S_S_S_S_S_S_S_S_S_S_S_S_S_S_S_S_S_S_S_S_S_S_S_S_S_S_S_S_S_S_S_S_S_S_S_S_S_S_S_S_S_S_S_S_S_S_S_S_S_S_S_S_S_S_S_S_S_S_S_S_S_S_S_S_S_S_S_S_S_S_S_S_S_S_S_S_S_S_S_S_S_S_S_S_S_S_S_S_S_S_S_S_S_S_S_S_S_S_S_S_S_S_S_S_S_S_S_S_S_S_S_S_S_S_S_S_S_S_S_S_S_S_S_S_S_S_S_S_S_S_S_S_S_S_S_S_S_S_S_S_S_S_S_S_S_S_S_S_S_S_S_S_S_S_S_S_S_S_S_S_S_S_S_S_S_S_S_S_S_S_S_S_S_S_S_S_S_S_S_S_S_S_S_S_S_S_S_S_S_S_S_S_S_S_S_S_S_S_S_S_S_S_S_S_S_S_S_S_S_S_S_S_S_S_S_S_S_S_S_S_S_S_S_S_S_S_S_S_S_S_S_S_S_S_S_S_S_S_S_S_S_S_S_S_S_S_S_S_S_S_S_S_S_S_S_S_S_S_S_S_S_S_S_S_S_S_S_S_S_S_S_S_S_S_S_S_S_S_S_S_S_S_S_S_S_S_S_S_S_S_S_S_S_S_S_S_S_S_S_S_S_S_S_S_S_S_S_S_S_S_S_S_S_S_S_S_S_S_S_S_S_S_S_S_S_S_S_S_S_S_S_S_S_S_S_S_S_S_S_S_S_S_S_S_S_S_S_S_S_S_S_S_S_S_S_S_S_S_S_S_S_S_S_S_S_S_S_S_S_S_S_S_S_S_S_S_S_S_S_S_S_S_S_S_S_S_S_S_S_S_S_S_S_S_S_S_S_S_S_S_S_S_S_S_S_S_S_S_S_S_S_S_S_S_S_S_S_S_S_S_S_S_S_S_S_S_S_S_S_S_S_S_S_S_S_S_S_S_S_S_S_S_S_S_S_S_S_S_S_S_S_S_S_S_S_S_S_S_S_S_S_S_S_S_S_S_S_S_S_S_S_S_S_S_S_S_S_S_S_S_S_S_S_S_S_S_S_S_S_S_S_S_S_S_S_S_S_S_S_S_S_S_S_S_S_S_S_S_S_S_S_S_S_S_S_S_S_S_S_S_S_S_S_S_S_S_S_S_S_S_S_S_S_S_S_S_S_S_S_S_S_S_S_S_S_S_S_S_S_S_S_S_S_S_S_S_S_S_S_S_S_S_S_S_S_S_S_S_S_S_S_S_S_S_S_S_S_S_S_S_S_S_S_S_S_S_S_S_S_S_S_S_S_S_S_S_S_S_S_S_S_S_S__param_797];
	ld.param.u64 	%rd799, [_Z4racePiS_S_S_S_S_S_S_S_S_S_S_S_S_S_S_S_S_S_S_S_S_S_S_S_S_S_S_S_S_S_S_S_S_S_S_S_S_S_S_S_S_S_S_S_S_S_S_S_S_S_S_S_S_S_S_S_S_S_S_S_S_S_S_S_S_S_S_S_S_S_S_S_S_S_S_S_S_S_S_S_S_S_S_S_S_S_S_S_S_S_S_S_S_S_S_S_S_S_S_S_S_S_S_S_S_S_S_S_S_S_S_S_S_S_S_S_S_S_S_S_S_S_S_S_S_S_S_S_S_S_S_S_S_S_S_S_S_S_S_S_S_S_S_S_S_S_S_S_S_S_S_S_S_S_S_S_S_S_S_S_S_S_S_S_S_S_S_S_S_S_S_S_S_S_S_S_S_S_S_S_S_S_S_S_S_S_S_S_S_S_S_S_S_S_S_S_S_S_S_S_S_S_S_S_S_S_S_S_S_S_S_S_S_S_S_S_S_S_S_S_S_S_S_S_S_S_S_S_S_S_S_S_S_S_S_S_S_S_S_S_S_S_S_S_S_S_S_S_S_S_S_S_S_S_S_S_S_S_S_S_S_S_S_S_S_S_S_S_S_S_S_S_S_S_S_S_S_S_S_S_S_S_S_S_S_S_S_S_S_S_S_S_S_S_S_S_S_S_S_S_S_S_S_S_S_S_S_S_S_S_S_S_S_S_S_S_S_S_S_S_S_S_S_S_S_S_S_S_S_S_S_S_S_S_S_S_S_S_S_S_S_S_S_S_S_S_S_S_S_S_S_S_S_S_S_S_S_S_S_S_S_S_S_S_S_S_S_S_S_S_S_S_S_S_S_S_S_S_S_S_S_S_S_S_S_S_S_S_S_S_S_S_S_S_S_S_S_S_S_S_S_S_S_S_S_S_S_S_S_S_S_S_S_S_S_S_S_S_S_S_S_S_S_S_S_S_S_S_S_S_S_S_S_S_S_S_S_S_S_S_S_S_S_S_S_S_S_S_S_S_S_S_S_S_S_S_S_S_S_S_S_S_S_S_S_S_S_S_S_S_S_S_S_S_S_S_S_S_S_S_S_S_S_S_S_S_S_S_S_S_S_S_S_S_S_S_S_S_S_S_S_S_S_S_S_S_S_S_S_S_S_S_S_S_S_S_S_S_S_S_S_S_S_S_S_S_S_S_S_S_S_S_S_S_S_S_S_S_S_S_S_S_S_S_S_S_S_S_S_S_S_S_S_S_S_S_S_S_S_S_S_S_S_S_S_S_S_S_S_S_S_S_S_S_S_S_S_S_S_S_S_S_S_S_S_S_S_S_S_S_S_S_S_S_S_S_S_S_S_S_S_S_S_S_S_S_S_S_S_S_S_S_S_S_S_S_S_S_S_S_S_S_S_S_S_S_S_S_S_S_S_S_S_S_S_S_S_S_S_S_S_S_S_S_S_S_S_S_S_S_S_S_S_S_S_S_S_S_S_S_S_S_S_S_S_S_S_S_S_S_S_S_S_S_S_S_S_S_S_S_S_S_S_S_S_S_S_S_S_S_S_S_S_S_S_S_S_S_S_S_S_S_S_S_S_S_S_S_S_S_S_S_S_S_S_S_S_S_S_S_S_S_S_S_S_S_S_S_S_S_S_S_S_S_S_S_S_S_S_S_S_S_S_S_S_S_S_S_S_S_S_S_S_S_S_S_S_S_S_S_S_S_S_S_S_S_S_S_S_S_S_S_S_S_S_S_S_S_S_S_S_S_S_S_S_S_S_S_S_S_S_S_S_S_S_S_S_S_S_S_S_S_S_S_S_S_S_S_S_S_S_S_S_S_S_S_S_S_S_S_S_S_S_S_S_S_S_S_S_S_S_S_S_S_S_S_S_S_S_S_S_S_S_S_S_S_S_S_S_S_S_S_S_S_S_S_S_S_S_S_S_S_S_S_S_S_S_S_S_S_S_S_S_S_S_S_S_S_S_S_S_S_S_S_S_S_S_S_S_S_S_S_S_S_S_S_S_S_S_S_S_S_S_S_S_S_S_S_S_S_S_S_S_S_S_S_S_S_S_S_S_S_S_S_S_S_S_S_S_S_S_S_S_S_S_S_S_S_S_S_S_S_S_S_S_S_S_S_S_S_S_S_S_S_S_S_S_S_S_S_S_S_S_S_S_S_S_S_S_S_S_S_S_S_S_S_S_S_S_S_S_S_S_S_S_S_S_S_S_S_S_S_S_S_S_S_S_S_S_S_S_S_S_S_S_S_S_S_S_S_S_S_S_S_S_S_S_S_S_S_S_S_S__param_798];
	ld.param.u64 	%rd800, [_Z4racePiS_S_S_S_S_S_S_S_S_S_S_S_S_S_S_S_S_S_S_S_S_S_S_S_S_S_S_S_S_S_S_S_S_S_S_S_S_S_S_S_S_S_S_S_S_S_S_S_S_S_S_S_S_S_S_S_S_S_S_S_S_S_S_S_S_S_S_S_S_S_S_S_S_S_S_S_S_S_S_S_S_S_S_S_S_S_S_S_S_S_S_S_S_S_S_S_S_S_S_S_S_S_S_S_S_S_S_S_S_S_S_S_S_S_S_S_S_S_S_S_S_S_S_S_S_S_S_S_S_S_S_S_S_S_S_S_S_S_S_S_S_S_S_S_S_S_S_S_S_S_S_S_S_S_S_S_S_S_S_S_S_S_S_S_S_S_S_S_S_S_S_S_S_S_S_S_S_S_S_S_S_S_S_S_S_S_S_S_S_S_S_S_S_S_S_S_S_S_S_S_S_S_S_S_S_S_S_S_S_S_S_S_S_S_S_S_S_S_S_S_S_S_S_S_S_S_S_S_S_S_S_S_S_S_S_S_S_S_S_S_S_S_S_S_S_S_S_S_S_S_S_S_S_S_S_S_S_S_S_S_S_S_S_S_S_S_S_S_S_S_S_S_S_S_S_S_S_S_S_S_S_S_S_S_S_S_S_S_S_S_S_S_S_S_S_S_S_S_S_S_S_S_S_S_S_S_S_S_S_S_S_S_S_S_S_S_S_S_S_S_S_S_S_S_S_S_S_S_S_S_S_S_S_S_S_S_S_S_S_S_S_S_S_S_S_S_S_S_S_S_S_S_S_S_S_S_S_S_S_S_S_S_S_S_S_S_S_S_S_S_S_S_S_S_S_S_S_S_S_S_S_S_S_S_S_S_S_S_S_S_S_S_S_S_S_S_S_S_S_S_S_S_S_S_S_S_S_S_S_S_S_S_S_S_S_S_S_S_S_S_S_S_S_S_S_S_S_S_S_S_S_S_S_S_S_S_S_S_S_S_S_S_S_S_S_S_S_S_S_S_S_S_S_S_S_S_S_S_S_S_S_S_S_S_S_S_S_S_S_S_S_S_S_S_S_S_S_S_S_S_S_S_S_S_S_S_S_S_S_S_S_S_S_S_S_S_S_S_S_S_S_S_S_S_S_S_S_S_S_S_S_S_S_S_S_S_S_S_S_S_S_S_S_S_S_S_S_S_S_S_S_S_S_S_S_S_S_S_S_S_S_S_S_S_S_S_S_S_S_S_S_S_S_S_S_S_S_S_S_S_S_S_S_S_S_S_S_S_S_S_S_S_S_S_S_S_S_S_S_S_S_S_S_S_S_S_S_S_S_S_S_S_S_S_S_S_S_S_S_S_S_S_S_S_S_S_S_S_S_S_S_S_S_S_S_S_S_S_S_S_S_S_S_S_S_S_S_S_S_S_S_S_S_S_S_S_S_S_S_S_S_S_S_S_S_S_S_S_S_S_S_S_S_S_S_S_S_S_S_S_S_S_S_S_S_S_S_S_S_S_S_S_S_S_S_S_S_S_S_S_S_S_S_S_S_S_S_S_S_S_S_S_S_S_S_S_S_S_S_S_S_S_S_S_S_S_S_S_S_S_S_S_S_S_S_S_S_S_S_S_S_S_S_S_S_S_S_S_S_S_S_S_S_S_S_S_S_S_S_S_S_S_S_S_S_S_S_S_S_S_S_S_S_S_S_S_S_S_S_S_S_S_S_S_S_S_S_S_S_S_S_S_S_S_S_S_S_S_S_S_S_S_S_S_S_S_S_S_S_S_S_S_S_S_S_S_S_S_S_S_S_S_S_S_S_S_S_S_S_S_S_S_S_S_S_S_S_S_S_S_S_S_S_S_S_S_S_S_S_S_S_S_S_S_S_S_S_S_S_S_S_S_S_S_S_S_S_S_S_S_S_S_S_S_S_S_S_S_S_S_S_S_S_S_S_S_S_S_S_S_S_S_S_S_S_S_S_S_S_S_S_S_S_S_S_S_S_S_S_S_S_S_S_S_S_S_S_S_S_S_S_S_S_S_S_S_S_S_S_S_S_S_S_S_S_S_S_S_S_S_S_S_S_S_S_S_S_S_S_S_S_S_S_S_S_S_S_S_S_S_S_S_S_S_S_S_S_S_S_S_S_S_S_S_S_S_S_S_S_S_S_S_S_S_S_S_S_S_S_S_S_S_S_S_S_S_S_S_S_S_S_S_S_S_S_S_S_S_S_S_S_S_S_S_S_S_S_S_S_S_S_S_S_S_S_S_S_S_S_S_S_S_S_S_S_S_S_S_S_S_S_S_S__param_799];
	ld.param.u64 	%rd801, [_Z4racePiS_S_S_S_S_S_S_S_S_S_S_S_S_S_S_S_S_S_S_S_S_S_S_S_S_S_S_S_S_S_S_S_S_S_S_S_S_S_S_S_S_S_S_S_S_S_S_S_S_S_S_S_S_S_S_S_S_S_S_S_S_S_S_S_S_S_S_S_S_S_S_S_S_S_S_S_S_S_S_S_S_S_S_S_S_S_S_S_S_S_S_S_S_S_S_S_S_S_S_S_S_S_S_S_S_S_S_S_S_S_S_S_S_S_S_S_S_S_S_S_S_S_S_S_S_S_S_S_S_S_S_S_S_S_S_S_S_S_S_S_S_S_S_S_S_S_S_S_S_S_S_S_S_S_S_S_S_S_S_S_S_S_S_S_S_S_S_S_S_S_S_S_S_S_S_S_S_S_S_S_S_S_S_S_S_S_S_S_S_S_S_S_S_S_S_S_S_S_S_S_S_S_S_S_S_S_S_S_S_S_S_S_S_S_S_S_S_S_S_S_S_S_S_S_S_S_S_S_S_S_S_S_S_S_S_S_S_S_S_S_S_S_S_S_S_S_S_S_S_S_S_S_S_S_S_S_S_S_S_S_S_S_S_S_S_S_S_S_S_S_S_S_S_S_S_S_S_S_S_S_S_S_S_S_S_S_S_S_S_S_S_S_S_S_S_S_S_S_S_S_S_S_S_S_S_S_S_S_S_S_S_S_S_S_S_S_S_S_S_S_S_S_S_S_S_S_S_S_S_S_S_S_S_S_S_S_S_S_S_S_S_S_S_S_S_S_S_S_S_S_S_S_S_S_S_S_S_S_S_S_S_S_S_S_S_S_S_S_S_S_S_S_S_S_S_S_S_S_S_S_S_S_S_S_S_S_S_S_S_S_S_S_S_S_S_S_S_S_S_S_S_S_S_S_S_S_S_S_S_S_S_S_S_S_S_S_S_S_S_S_S_S_S_S_S_S_S_S_S_S_S_S_S_S_S_S_S_S_S_S_S_S_S_S_S_S_S_S_S_S_S_S_S_S_S_S_S_S_S_S_S_S_S_S_S_S_S_S_S_S_S_S_S_S_S_S_S_S_S_S_S_S_S_S_S_S_S_S_S_S_S_S_S_S_S_S_S_S_S_S_S_S_S_S_S_S_S_S_S_S_S_S_S_S_S_S_S_S_S_S_S_S_S_S_S_S_S_S_S_S_S_S_S_S_S_S_S_S_S_S_S_S_S_S_S_S_S_S_S_S_S_S_S_S_S_S_S_S_S_S_S_S_S_S_S_S_S_S_S_S_S_S_S_S_S_S_S_S_S_S_S_S_S_S_S_S_S_S_S_S_S_S_S_S_S_S_S_S_S_S_S_S_S_S_S_S_S_S_S_S_S_S_S_S_S_S_S_S_S_S_S_S_S_S_S_S_S_S_S_S_S_S_S_S_S_S_S_S_S_S_S_S_S_S_S_S_S_S_S_S_S_S_S_S_S_S_S_S_S_S_S_S_S_S_S_S_S_S_S_S_S_S_S_S_S_S_S_S_S_S_S_S_S_S_S_S_S_S_S_S_S_S_S_S_S_S_S_S_S_S_S_S_S_S_S_S_S_S_S_S_S_S_S_S_S_S_S_S_S_S_S_S_S_S_S_S_S_S_S_S_S_S_S_S_S_S_S_S_S_S_S_S_S_S_S_S_S_S_S_S_S_S_S_S_S_S_S_S_S_S_S_S_S_S_S_S_S_S_S_S_S_S_S_S_S_S_S_S_S_S_S_S_S_S_S_S_S_S_S_S_S_S_S_S_S_S_S_S_S_S_S_S_S_S_S_S_S_S_S_S_S_S_S_S_S_S_S_S_S_S_S_S_S_S_S_S_S_S_S_S_S_S_S_S_S_S_S_S_S_S_S_S_S_S_S_S_S_S_S_S_S_S_S_S_S_S_S_S_S_S_S_S_S_S_S_S_S_S_S_S_S_S_S_S_S_S_S_S_S_S_S_S_S_S_S_S_S_S_S_S_S_S_S_S_S_S_S_S_S_S_S_S_S_S_S_S_S_S_S_S_S_S_S_S_S_S_S_S_S_S_S_S_S_S_S_S_S_S_S_S_S_S_S_S_S_S_S_S_S_S_S_S_S_S_S_S_S_S_S_S_S_S_S_S_S_S_S_S_S_S_S_S_S_S_S_S_S_S_S_S_S_S_S_S_S_S_S_S_S_S_S_S_S_S_S_S_S_S_S_S_S_S_S_S_S_S_S_S_S_S_S_S_S_S_S_S_S_S_S_S_S_S_S_S_S_S_S_S_S_S_S_S_S__param_800];
	ld.param.u64 	%rd802, [_Z4racePiS_S_S_S_S_S_S_S_S_S_S_S_S_S_S_S_S_S_S_S_S_S_S_S_S_S_S_S_S_S_S_S_S_S_S_S_S_S_S_S_S_S_S_S_S_S_S_S_S_S_S_S_S_S_S_S_S_S_S_S_S_S_S_S_S_S_S_S_S_S_S_S_S_S_S_S_S_S_S_S_S_S_S_S_S_S_S_S_S_S_S_S_S_S_S_S_S_S_S_S_S_S_S_S_S_S_S_S_S_S_S_S_S_S_S_S_S_S_S_S_S_S_S_S_S_S_S_S_S_S_S_S_S_S_S_S_S_S_S_S_S_S_S_S_S_S_S_S_S_S_S_S_S_S_S_S_S_S_S_S_S_S_S_S_S_S_S_S_S_S_S_S_S_S_S_S_S_S_S_S_S_S_S_S_S_S_S_S_S_S_S_S_S_S_S_S_S_S_S_S_S_S_S_S_S_S_S_S_S_S_S_S_S_S_S_S_S_S_S_S_S_S_S_S_S_S_S_S_S_S_S_S_S_S_S_S_S_S_S_S_S_S_S_S_S_S_S_S_S_S_S_S_S_S_S_S_S_S_S_S_S_S_S_S_S_S_S_S_S_S_S_S_S_S_S_S_S_S_S_S_S_S_S_S_S_S_S_S_S_S_S_S_S_S_S_S_S_S_S_S_S_S_S_S_S_S_S_S_S_S_S_S_S_S_S_S_S_S_S_S_S_S_S_S_S_S_S_S_S_S_S_S_S_S_S_S_S_S_S_S_S_S_S_S_S_S_S_S_S_S_S_S_S_S_S_S_S_S_S_S_S_S_S_S_S_S_S_S_S_S_S_S_S_S_S_S_S_S_S_S_S_S_S_S_S_S_S_S_S_S_S_S_S_S_S_S_S_S_S_S_S_S_S_S_S_S_S_S_S_S_S_S_S_S_S_S_S_S_S_S_S_S_S_S_S_S_S_S_S_S_S_S_S_S_S_S_S_S_S_S_S_S_S_S_S_S_S_S_S_S_S_S_S_S_S_S_S_S_S_S_S_S_S_S_S_S_S_S_S_S_S_S_S_S_S_S_S_S_S_S_S_S_S_S_S_S_S_S_S_S_S_S_S_S_S_S_S_S_S_S_S_S_S_S_S_S_S_S_S_S_S_S_S_S_S_S_S_S_S_S_S_S_S_S_S_S_S_S_S_S_S_S_S_S_S_S_S_S_S_S_S_S_S_S_S_S_S_S_S_S_S_S_S_S_S_S_S_S_S_S_S_S_S_S_S_S_S_S_S_S_S_S_S_S_S_S_S_S_S_S_S_S_S_S_S_S_S_S_S_S_S_S_S_S_S_S_S_S_S_S_S_S_S_S_S_S_S_S_S_S_S_S_S_S_S_S_S_S_S_S_S_S_S_S_S_S_S_S_S_S_S_S_S_S_S_S_S_S_S_S_S_S_S_S_S_S_S_S_S_S_S_S_S_S_S_S_S_S_S_S_S_S_S_S_S_S_S_S_S_S_S_S_S_S_S_S_S_S_S_S_S_S_S_S_S_S_S_S_S_S_S_S_S_S_S_S_S_S_S_S_S_S_S_S_S_S_S_S_S_S_S_S_S_S_S_S_S_S_S_S_S_S_S_S_S_S_S_S_S_S_S_S_S_S_S_S_S_S_S_S_S_S_S_S_S_S_S_S_S_S_S_S_S_S_S_S_S_S_S_S_S_S_S_S_S_S_S_S_S_S_S_S_S_S_S_S_S_S_S_S_S_S_S_S_S_S_S_S_S_S_S_S_S_S_S_S_S_S_S_S_S_S_S_S_S_S_S_S_S_S_S_S_S_S_S_S_S_S_S_S_S_S_S_S_S_S_S_S_S_S_S_S_S_S_S_S_S_S_S_S_S_S_S_S_S_S_S_S_S_S_S_S_S_S_S_S_S_S_S_S_S_S_S_S_S_S_S_S_S_S_S_S_S_S_S_S_S_S_S_S_S_S_S_S_S_S_S_S_S_S_S_S_S_S_S_S_S_S_S_S_S_S_S_S_S_S_S_S_S_S_S_S_S_S_S_S_S_S_S_S_S_S_S_S_S_S_S_S_S_S_S_S_S_S_S_S_S_S_S_S_S_S_S_S_S_S_S_S_S_S_S_S_S_S_S_S_S_S_S_S_S_S_S_S_S_S_S_S_S_S_S_S_S_S_S_S_S_S_S_S_S_S_S_S_S_S_S_S_S_S_S_S_S_S_S_S_S_S_S_S_S_S_S_S_S_S_S_S_S_S_S_S_S_S_S_S_S_S_S_S_S_S_S__param_801];
	ld.param.u64 	%rd803, [_Z4racePiS_S_S_S_S_S_S_S_S_S_S_S_S_S_S_S_S_S_S_S_S_S_S_S_S_S_S_S_S_S_S_S_S_S_S_S_S_S_S_S_S_S_S_S_S_S_S_S_S_S_S_S_S_S_S_S_S_S_S_S_S_S_S_S_S_S_S_S_S_S_S_S_S_S_S_S_S_S_S_S_S_S_S_S_S_S_S_S_S_S_S_S_S_S_S_S_S_S_S_S_S_S_S_S_S_S_S_S_S_S_S_S_S_S_S_S_S_S_S_S_S_S_S_S_S_S_S_S_S_S_S_S_S_S_S_S_S_S_S_S_S_S_S_S_S_S_S_S_S_S_S_S_S_S_S_S_S_S_S_S_S_S_S_S_S_S_S_S_S_S_S_S_S_S_S_S_S_S_S_S_S_S_S_S_S_S_S_S_S_S_S_S_S_S_S_S_S_S_S_S_S_S_S_S_S_S_S_S_S_S_S_S_S_S_S_S_S_S_S_S_S_S_S_S_S_S_S_S_S_S_S_S_S_S_S_S_S_S_S_S_S_S_S_S_S_S_S_S_S_S_S_S_S_S_S_S_S_S_S_S_S_S_S_S_S_S_S_S_S_S_S_S_S_S_S_S_S_S_S_S_S_S_S_S_S_S_S_S_S_S_S_S_S_S_S_S_S_S_S_S_S_S_S_S_S_S_S_S_S_S_S_S_S_S_S_S_S_S_S_S_S_S_S_S_S_S_S_S_S_S_S_S_S_S_S_S_S_S_S_S_S_S_S_S_S_S_S_S_S_S_S_S_S_S_S_S_S_S_S_S_S_S_S_S_S_S_S_S_S_S_S_S_S_S_S_S_S_S_S_S_S_S_S_S_S_S_S_S_S_S_S_S_S_S_S_S_S_S_S_S_S_S_S_S_S_S_S_S_S_S_S_S_S_S_S_S_S_S_S_S_S_S_S_S_S_S_S_S_S_S_S_S_S_S_S_S_S_S_S_S_S_S_S_S_S_S_S_S_S_S_S_S_S_S_S_S_S_S_S_S_S_S_S_S_S_S_S_S_S_S_S_S_S_S_S_S_S_S_S_S_S_S_S_S_S_S_S_S_S_S_S_S_S_S_S_S_S_S_S_S_S_S_S_S_S_S_S_S_S_S_S_S_S_S_S_S_S_S_S_S_S_S_S_S_S_S_S_S_S_S_S_S_S_S_S_S_S_S_S_S_S_S_S_S_S_S_S_S_S_S_S_S_S_S_S_S_S_S_S_S_S_S_S_S_S_S_S_S_S_S_S_S_S_S_S_S_S_S_S_S_S_S_S_S_S_S_S_S_S_S_S_S_S_S_S_S_S_S_S_S_S_S_S_S_S_S_S_S_S_S_S_S_S_S_S_S_S_S_S_S_S_S_S_S_S_S_S_S_S_S_S_S_S_S_S_S_S_S_S_S_S_S_S_S_S_S_S_S_S_S_S_S_S_S_S_S_S_S_S_S_S_S_S_S_S_S_S_S_S_S_S_S_S_S_S_S_S_S_S_S_S_S_S_S_S_S_S_S_S_S_S_S_S_S_S_S_S_S_S_S_S_S_S_S_S_S_S_S_S_S_S_S_S_S_S_S_S_S_S_S_S_S_S_S_S_S_S_S_S_S_S_S_S_S_S_S_S_S_S_S_S_S_S_S_S_S_S_S_S_S_S_S_S_S_S_S_S_S_S_S_S_S_S_S_S_S_S_S_S_S_S_S_S_S_S_S_S_S_S_S_S_S_S_S_S_S_S_S_S_S_S_S_S_S_S_S_S_S_S_S_S_S_S_S_S_S_S_S_S_S_S_S_S_S_S_S_S_S_S_S_S_S_S_S_S_S_S_S_S_S_S_S_S_S_S_S_S_S_S_S_S_S_S_S_S_S_S_S_S_S_S_S_S_S_S_S_S_S_S_S_S_S_S_S_S_S_S_S_S_S_S_S_S_S_S_S_S_S_S_S_S_S_S_S_S_S_S_S_S_S_S_S_S_S_S_S_S_S_S_S_S_S_S_S_S_S_S_S_S_S_S_S_S_S_S_S_S_S_S_S_S_S_S_S_S_S_S_S_S_S_S_S_S_S_S_S_S_S_S_S_S_S_S_S_S_S_S_S_S_S_S_S_S_S_S_S_S_S_S_S_S_S_S_S_S_S_S_S_S_S_S_S_S_S_S_S_S_S_S_S_S_S_S_S_S_S_S_S_S_S_S_S_S_S_S_S_S_S_S_S_S_S_S_S_S_S_S_S_S_S_S_S_S_S_S_S_S_S_S_S_S_S_S__param_802];
	ld.param.u64 	%rd804, [_Z4racePiS_S_S_S_S_S_S_S_S_S_S_S_S_S_S_S_S_S_S_S_S_S_S_S_S_S_S_S_S_S_S_S_S_S_S_S_S_S_S_S_S_S_S_S_S_S_S_S_S_S_S_S_S_S_S_S_S_S_S_S_S_S_S_S_S_S_S_S_S_S_S_S_S_S_S_S_S_S_S_S_S_S_S_S_S_S_S_S_S_S_S_S_S_S_S_S_S_S_S_S_S_S_S_S_S_S_S_S_S_S_S_S_S_S_S_S_S_S_S_S_S_S_S_S_S_S_S_S_S_S_S_S_S_S_S_S_S_S_S_S_S_S_S_S_S_S_S_S_S_S_S_S_S_S_S_S_S_S_S_S_S_S_S_S_S_S_S_S_S_S_S_S_S_S_S_S_S_S_S_S_S_S_S_S_S_S_S_S_S_S_S_S_S_S_S_S_S_S_S_S_S_S_S_S_S_S_S_S_S_S_S_S_S_S_S_S_S_S_S_S_S_S_S_S_S_S_S_S_S_S_S_S_S_S_S_S_S_S_S_S_S_S_S_S_S_S_S_S_S_S_S_S_S_S_S_S_S_S_S_S_S_S_S_S_S_S_S_S_S_S_S_S_S_S_S_S_S_S_S_S_S_S_S_S_S_S_S_S_S_S_S_S_S_S_S_S_S_S_S_S_S_S_S_S_S_S_S_S_S_S_S_S_S_S_S_S_S_S_S_S_S_S_S_S_S_S_S_S_S_S_S_S_S_S_S_S_S_S_S_S_S_S_S_S_S_S_S_S_S_S_S_S_S_S_S_S_S_S_S_S_S_S_S_S_S_S_S_S_S_S_S_S_S_S_S_S_S_S_S_S_S_S_S_S_S_S_S_S_S_S_S_S_S_S_S_S_S_S_S_S_S_S_S_S_S_S_S_S_S_S_S_S_S_S_S_S_S_S_S_S_S_S_S_S_S_S_S_S_S_S_S_S_S_S_S_S_S_S_S_S_S_S_S_S_S_S_S_S_S_S_S_S_S_S_S_S_S_S_S_S_S_S_S_S_S_S_S_S_S_S_S_S_S_S_S_S_S_S_S_S_S_S_S_S_S_S_S_S_S_S_S_S_S_S_S_S_S_S_S_S_S_S_S_S_S_S_S_S_S_S_S_S_S_S_S_S_S_S_S_S_S_S_S_S_S_S_S_S_S_S_S_S_S_S_S_S_S_S_S_S_S_S_S_S_S_S_S_S_S_S_S_S_S_S_S_S_S_S_S_S_S_S_S_S_S_S_S_S_S_S_S_S_S_S_S_S_S_S_S_S_S_S_S_S_S_S_S_S_S_S_S_S_S_S_S_S_S_S_S_S_S_S_S_S_S_S_S_S_S_S_S_S_S_S_S_S_S_S_S_S_S_S_S_S_S_S_S_S_S_S_S_S_S_S_S_S_S_S_S_S_S_S_S_S_S_S_S_S_S_S_S_S_S_S_S_S_S_S_S_S_S_S_S_S_S_S_S_S_S_S_S_S_S_S_S_S_S_S_S_S_S_S_S_S_S_S_S_S_S_S_S_S_S_S_S_S_S_S_S_S_S_S_S_S_S_S_S_S_S_S_S_S_S_S_S_S_S_S_S_S_S_S_S_S_S_S_S_S_S_S_S_S_S_S_S_S_S_S_S_S_S_S_S_S_S_S_S_S_S_S_S_S_S_S_S_S_S_S_S_S_S_S_S_S_S_S_S_S_S_S_S_S_S_S_S_S_S_S_S_S_S_S_S_S_S_S_S_S_S_S_S_S_S_S_S_S_S_S_S_S_S_S_S_S_S_S_S_S_S_S_S_S_S_S_S_S_S_S_S_S_S_S_S_S_S_S_S_S_S_S_S_S_S_S_S_S_S_S_S_S_S_S_S_S_S_S_S_S_S_S_S_S_S_S_S_S_S_S_S_S_S_S_S_S_S_S_S_S_S_S_S_S_S_S_S_S_S_S_S_S_S_S_S_S_S_S_S_S_S_S_S_S_S_S_S_S_S_S_S_S_S_S_S_S_S_S_S_S_S_S_S_S_S_S_S_S_S_S_S_S_S_S_S_S_S_S_S_S_S_S_S_S_S_S_S_S_S_S_S_S_S_S_S_S_S_S_S_S_S_S_S_S_S_S_S_S_S_S_S_S_S_S_S_S_S_S_S_S_S_S_S_S_S_S_S_S_S_S_S_S_S_S_S_S_S_S_S_S_S_S_S_S_S_S_S_S_S_S_S_S_S_S_S_S_S_S_S_S_S_S_S_S_S_S_S_S_S_S_S_S_S_S_S__param_803];
	ld.param.u64 	%rd805, [_Z4racePiS_S_S_S_S_S_S_S_S_S_S_S_S_S_S_S_S_S_S_S_S_S_S_S_S_S_S_S_S_S_S_S_S_S_S_S_S_S_S_S_S_S_S_S_S_S_S_S_S_S_S_S_S_S_S_S_S_S_S_S_S_S_S_S_S_S_S_S_S_S_S_S_S_S_S_S_S_S_S_S_S_S_S_S_S_S_S_S_S_S_S_S_S_S_S_S_S_S_S_S_S_S_S_S_S_S_S_S_S_S_S_S_S_S_S_S_S_S_S_S_S_S_S_S_S_S_S_S_S_S_S_S_S_S_S_S_S_S_S_S_S_S_S_S_S_S_S_S_S_S_S_S_S_S_S_S_S_S_S_S_S_S_S_S_S_S_S_S_S_S_S_S_S_S_S_S_S_S_S_S_S_S_S_S_S_S_S_S_S_S_S_S_S_S_S_S_S_S_S_S_S_S_S_S_S_S_S_S_S_S_S_S_S_S_S_S_S_S_S_S_S_S_S_S_S_S_S_S_S_S_S_S_S_S_S_S_S_S_S_S_S_S_S_S_S_S_S_S_S_S_S_S_S_S_S_S_S_S_S_S_S_S_S_S_S_S_S_S_S_S_S_S_S_S_S_S_S_S_S_S_S_S_S_S_S_S_S_S_S_S_S_S_S_S_S_S_S_S_S_S_S_S_S_S_S_S_S_S_S_S_S_S_S_S_S_S_S_S_S_S_S_S_S_S_S_S_S_S_S_S_S_S_S_S_S_S_S_S_S_S_S_S_S_S_S_S_S_S_S_S_S_S_S_S_S_S_S_S_S_S_S_S_S_S_S_S_S_S_S_S_S_S_S_S_S_S_S_S_S_S_S_S_S_S_S_S_S_S_S_S_S_S_S_S_S_S_S_S_S_S_S_S_S_S_S_S_S_S_S_S_S_S_S_S_S_S_S_S_S_S_S_S_S_S_S_S_S_S_S_S_S_S_S_S_S_S_S_S_S_S_S_S_S_S_S_S_S_S_S_S_S_S_S_S_S_S_S_S_S_S_S_S_S_S_S_S_S_S_S_S_S_S_S_S_S_S_S_S_S_S_S_S_S_S_S_S_S_S_S_S_S_S_S_S_S_S_S_S_S_S_S_S_S_S_S_S_S_S_S_S_S_S_S_S_S_S_S_S_S_S_S_S_S_S_S_S_S_S_S_S_S_S_S_S_S_S_S_S_S_S_S_S_S_S_S_S_S_S_S_S_S_S_S_S_S_S_S_S_S_S_S_S_S_S_S_S_S_S_S_S_S_S_S_S_S_S_S_S_S_S_S_S_S_S_S_S_S_S_S_S_S_S_S_S_S_S_S_S_S_S_S_S_S_S_S_S_S_S_S_S_S_S_S_S_S_S_S_S_S_S_S_S_S_S_S_S_S_S_S_S_S_S_S_S_S_S_S_S_S_S_S_S_S_S_S_S_S_S_S_S_S_S_S_S_S_S_S_S_S_S_S_S_S_S_S_S_S_S_S_S_S_S_S_S_S_S_S_S_S_S_S_S_S_S_S_S_S_S_S_S_S_S_S_S_S_S_S_S_S_S_S_S_S_S_S_S_S_S_S_S_S_S_S_S_S_S_S_S_S_S_S_S_S_S_S_S_S_S_S_S_S_S_S_S_S_S_S_S_S_S_S_S_S_S_S_S_S_S_S_S_S_S_S_S_S_S_S_S_S_S_S_S_S_S_S_S_S_S_S_S_S_S_S_S_S_S_S_S_S_S_S_S_S_S_S_S_S_S_S_S_S_S_S_S_S_S_S_S_S_S_S_S_S_S_S_S_S_S_S_S_S_S_S_S_S_S_S_S_S_S_S_S_S_S_S_S_S_S_S_S_S_S_S_S_S_S_S_S_S_S_S_S_S_S_S_S_S_S_S_S_S_S_S_S_S_S_S_S_S_S_S_S_S_S_S_S_S_S_S_S_S_S_S_S_S_S_S_S_S_S_S_S_S_S_S_S_S_S_S_S_S_S_S_S_S_S_S_S_S_S_S_S_S_S_S_S_S_S_S_S_S_S_S_S_S_S_S_S_S_S_S_S_S_S_S_S_S_S_S_S_S_S_S_S_S_S_S_S_S_S_S_S_S_S_S_S_S_S_S_S_S_S_S_S_S_S_S_S_S_S_S_S_S_S_S_S_S_S_S_S_S_S_S_S_S_S_S_S_S_S_S_S_S_S_S_S_S_S_S_S_S_S_S_S_S_S_S_S_S_S_S_S_S_S_S_S_S_S_S_S_S_S_S_S_S_S_S_S_S_S_S_S_S__param_804];
	ld.param.u64 	%rd806, [_Z4racePiS_S_S_S_S_S_S_S_S_S_S_S_S_S_S_S_S_S_S_S_S_S_S_S_S_S_S_S_S_S_S_S_S_S_S_S_S_S_S_S_S_S_S_S_S_S_S_S_S_S_S_S_S_S_S_S_S_S_S_S_S_S_S_S_S_S_S_S_S_S_S_S_S_S_S_S_S_S_S_S_S_S_S_S_S_S_S_S_S_S_S_S_S_S_S_S_S_S_S_S_S_S_S_S_S_S_S_S_S_S_S_S_S_S_S_S_S_S_S_S_S_S_S_S_S_S_S_S_S_S_S_S_S_S_S_S_S_S_S_S_S_S_S_S_S_S_S_S_S_S_S_S_S_S_S_S_S_S_S_S_S_S_S_S_S_S_S_S_S_S_S_S_S_S_S_S_S_S_S_S_S_S_S_S_S_S_S_S_S_S_S_S_S_S_S_S_S_S_S_S_S_S_S_S_S_S_S_S_S_S_S_S_S_S_S_S_S_S_S_S_S_S_S_S_S_S_S_S_S_S_S_S_S_S_S_S_S_S_S_S_S_S_S_S_S_S_S_S_S_S_S_S_S_S_S_S_S_S_S_S_S_S_S_S_S_S_S_S_S_S_S_S_S_S_S_S_S_S_S_S_S_S_S_S_S_S_S_S_S_S_S_S_S_S_S_S_S_S_S_S_S_S_S_S_S_S_S_S_S_S_S_S_S_S_S_S_S_S_S_S_S_S_S_S_S_S_S_S_S_S_S_S_S_S_S_S_S_S_S_S_S_S_S_S_S_S_S_S_S_S_S_S_S_S_S_S_S_S_S_S_S_S_S_S_S_S_S_S_S_S_S_S_S_S_S_S_S_S_S_S_S_S_S_S_S_S_S_S_S_S_S_S_S_S_S_S_S_S_S_S_S_S_S_S_S_S_S_S_S_S_S_S_S_S_S_S_S_S_S_S_S_S_S_S_S_S_S_S_S_S_S_S_S_S_S_S_S_S_S_S_S_S_S_S_S_S_S_S_S_S_S_S_S_S_S_S_S_S_S_S_S_S_S_S_S_S_S_S_S_S_S_S_S_S_S_S_S_S_S_S_S_S_S_S_S_S_S_S_S_S_S_S_S_S_S_S_S_S_S_S_S_S_S_S_S_S_S_S_S_S_S_S_S_S_S_S_S_S_S_S_S_S_S_S_S_S_S_S_S_S_S_S_S_S_S_S_S_S_S_S_S_S_S_S_S_S_S_S_S_S_S_S_S_S_S_S_S_S_S_S_S_S_S_S_S_S_S_S_S_S_S_S_S_S_S_S_S_S_S_S_S_S_S_S_S_S_S_S_S_S_S_S_S_S_S_S_S_S_S_S_S_S_S_S_S_S_S_S_S_S_S_S_S_S_S_S_S_S_S_S_S_S_S_S_S_S_S_S_S_S_S_S_S_S_S_S_S_S_S_S_S_S_S_S_S_S_S_S_S_S_S_S_S_S_S_S_S_S_S_S_S_S_S_S_S_S_S_S_S_S_S_S_S_S_S_S_S_S_S_S_S_S_S_S_S_S_S_S_S_S_S_S_S_S_S_S_S_S_S_S_S_S_S_S_S_S_S_S_S_S_S_S_S_S_S_S_S_S_S_S_S_S_S_S_S_S_S_S_S_S_S_S_S_S_S_S_S_S_S_S_S_S_S_S_S_S_S_S_S_S_S_S_S_S_S_S_S_S_S_S_S_S_S_S_S_S_S_S_S_S_S_S_S_S_S_S_S_S_S_S_S_S_S_S_S_S_S_S_S_S_S_S_S_S_S_S_S_S_S_S_S_S_S_S_S_S_S_S_S_S_S_S_S_S_S_S_S_S_S_S_S_S_S_S_S_S_S_S_S_S_S_S_S_S_S_S_S_S_S_S_S_S_S_S_S_S_S_S_S_S_S_S_S_S_S_S_S_S_S_S_S_S_S_S_S_S_S_S_S_S_S_S_S_S_S_S_S_S_S_S_S_S_S_S_S_S_S_S_S_S_S_S_S_S_S_S_S_S_S_S_S_S_S_S_S_S_S_S_S_S_S_S_S_S_S_S_S_S_S_S_S_S_S_S_S_S_S_S_S_S_S_S_S_S_S_S_S_S_S_S_S_S_S_S_S_S_S_S_S_S_S_S_S_S_S_S_S_S_S_S_S_S_S_S_S_S_S_S_S_S_S_S_S_S_S_S_S_S_S_S_S_S_S_S_S_S_S_S_S_S_S_S_S_S_S_S_S_S_S_S_S_S_S_S_S_S_S_S_S_S_S_S_S_S_S_S_S_S_S_S_S_S_S__param_805];
	ld.param.u64 	%rd807, [_Z4racePiS_S_S_S_S_S_S_S_S_S_S_S_S_S_S_S_S_S_S_S_S_S_S_S_S_S_S_S_S_S_S_S_S_S_S_S_S_S_S_S_S_S_S_S_S_S_S_S_S_S_S_S_S_S_S_S_S_S_S_S_S_S_S_S_S_S_S_S_S_S_S_S_S_S_S_S_S_S_S_S_S_S_S_S_S_S_S_S_S_S_S_S_S_S_S_S_S_S_S_S_S_S_S_S_S_S_S_S_S_S_S_S_S_S_S_S_S_S_S_S_S_S_S_S_S_S_S_S_S_S_S_S_S_S_S_S_S_S_S_S_S_S_S_S_S_S_S_S_S_S_S_S_S_S_S_S_S_S_S_S_S_S_S_S_S_S_S_S_S_S_S_S_S_S_S_S_S_S_S_S_S_S_S_S_S_S_S_S_S_S_S_S_S_S_S_S_S_S_S_S_S_S_S_S_S_S_S_S_S_S_S_S_S_S_S_S_S_S_S_S_S_S_S_S_S_S_S_S_S_S_S_S_S_S_S_S_S_S_S_S_S_S_S_S_S_S_S_S_S_S_S_S_S_S_S_S_S_S_S_S_S_S_S_S_S_S_S_S_S_S_S_S_S_S_S_S_S_S_S_S_S_S_S_S_S_S_S_S_S_S_S_S_S_S_S_S_S_S_S_S_S_S_S_S_S_S_S_S_S_S_S_S_S_S_S_S_S_S_S_S_S_S_S_S_S_S_S_S_S_S_S_S_S_S_S_S_S_S_S_S_S_S_S_S_S_S_S_S_S_S_S_S_S_S_S_S_S_S_S_S_S_S_S_S_S_S_S_S_S_S_S_S_S_S_S_S_S_S_S_S_S_S_S_S_S_S_S_S_S_S_S_S_S_S_S_S_S_S_S_S_S_S_S_S_S_S_S_S_S_S_S_S_S_S_S_S_S_S_S_S_S_S_S_S_S_S_S_S_S_S_S_S_S_S_S_S_S_S_S_S_S_S_S_S_S_S_S_S_S_S_S_S_S_S_S_S_S_S_S_S_S_S_S_S_S_S_S_S_S_S_S_S_S_S_S_S_S_S_S_S_S_S_S_S_S_S_S_S_S_S_S_S_S_S_S_S_S_S_S_S_S_S_S_S_S_S_S_S_S_S_S_S_S_S_S_S_S_S_S_S_S_S_S_S_S_S_S_S_S_S_S_S_S_S_S_S_S_S_S_S_S_S_S_S_S_S_S_S_S_S_S_S_S_S_S_S_S_S_S_S_S_S_S_S_S_S_S_S_S_S_S_S_S_S_S_S_S_S_S_S_S_S_S_S_S_S_S_S_S_S_S_S_S_S_S_S_S_S_S_S_S_S_S_S_S_S_S_S_S_S_S_S_S_S_S_S_S_S_S_S_S_S_S_S_S_S_S_S_S_S_S_S_S_S_S_S_S_S_S_S_S_S_S_S_S_S_S_S_S_S_S_S_S_S_S_S_S_S_S_S_S_S_S_S_S_S_S_S_S_S_S_S_S_S_S_S_S_S_S_S_S_S_S_S_S_S_S_S_S_S_S_S_S_S_S_S_S_S_S_S_S_S_S_S_S_S_S_S_S_S_S_S_S_S_S_S_S_S_S_S_S_S_S_S_S_S_S_S_S_S_S_S_S_S_S_S_S_S_S_S_S_S_S_S_S_S_S_S_S_S_S_S_S_S_S_S_S_S_S_S_S_S_S_S_S_S_S_S_S_S_S_S_S_S_S_S_S_S_S_S_S_S_S_S_S_S_S_S_S_S_S_S_S_S_S_S_S_S_S_S_S_S_S_S_S_S_S_S_S_S_S_S_S_S_S_S_S_S_S_S_S_S_S_S_S_S_S_S_S_S_S_S_S_S_S_S_S_S_S_S_S_S_S_S_S_S_S_S_S_S_S_S_S_S_S_S_S_S_S_S_S_S_S_S_S_S_S_S_S_S_S_S_S_S_S_S_S_S_S_S_S_S_S_S_S_S_S_S_S_S_S_S_S_S_S_S_S_S_S_S_S_S_S_S_S_S_S_S_S_S_S_S_S_S_S_S_S_S_S_S_S_S_S_S_S_S_S_S_S_S_S_S_S_S_S_S_S_S_S_S_S_S_S_S_S_S_S_S_S_S_S_S_S_S_S_S_S_S_S_S_S_S_S_S_S_S_S_S_S_S_S_S_S_S_S_S_S_S_S_S_S_S_S_S_S_S_S_S_S_S_S_S_S_S_S_S_S_S_S_S_S_S_S_S_S_S_S_S_S_S_S_S_S_S_S_S_S_S_S_S_S_S_S__param_806];
	ld.param.u64 	%rd808, [_Z4racePiS_S_S_S_S_S_S_S_S_S_S_S_S_S_S_S_S_S_S_S_S_S_S_S_S_S_S_S_S_S_S_S_S_S_S_S_S_S_S_S_S_S_S_S_S_S_S_S_S_S_S_S_S_S_S_S_S_S_S_S_S_S_S_S_S_S_S_S_S_S_S_S_S_S_S_S_S_S_S_S_S_S_S_S_S_S_S_S_S_S_S_S_S_S_S_S_S_S_S_S_S_S_S_S_S_S_S_S_S_S_S_S_S_S_S_S_S_S_S_S_S_S_S_S_S_S_S_S_S_S_S_S_S_S_S_S_S_S_S_S_S_S_S_S_S_S_S_S_S_S_S_S_S_S_S_S_S_S_S_S_S_S_S_S_S_S_S_S_S_S_S_S_S_S_S_S_S_S_S_S_S_S_S_S_S_S_S_S_S_S_S_S_S_S_S_S_S_S_S_S_S_S_S_S_S_S_S_S_S_S_S_S_S_S_S_S_S_S_S_S_S_S_S_S_S_S_S_S_S_S_S_S_S_S_S_S_S_S_S_S_S_S_S_S_S_S_S_S_S_S_S_S_S_S_S_S_S_S_S_S_S_S_S_S_S_S_S_S_S_S_S_S_S_S_S_S_S_S_S_S_S_S_S_S_S_S_S_S_S_S_S_S_S_S_S_S_S_S_S_S_S_S_S_S_S_S_S_S_S_S_S_S_S_S_S_S_S_S_S_S_S_S_S_S_S_S_S_S_S_S_S_S_S_S_S_S_S_S_S_S_S_S_S_S_S_S_S_S_S_S_S_S_S_S_S_S_S_S_S_S_S_S_S_S_S_S_S_S_S_S_S_S_S_S_S_S_S_S_S_S_S_S_S_S_S_S_S_S_S_S_S_S_S_S_S_S_S_S_S_S_S_S_S_S_S_S_S_S_S_S_S_S_S_S_S_S_S_S_S_S_S_S_S_S_S_S_S_S_S_S_S_S_S_S_S_S_S_S_S_S_S_S_S_S_S_S_S_S_S_S_S_S_S_S_S_S_S_S_S_S_S_S_S_S_S_S_S_S_S_S_S_S_S_S_S_S_S_S_S_S_S_S_S_S_S_S_S_S_S_S_S_S_S_S_S_S_S_S_S_S_S_S_S_S_S_S_S_S_S_S_S_S_S_S_S_S_S_S_S_S_S_S_S_S_S_S_S_S_S_S_S_S_S_S_S_S_S_S_S_S_S_S_S_S_S_S_S_S_S_S_S_S_S_S_S_S_S_S_S_S_S_S_S_S_S_S_S_S_S_S_S_S_S_S_S_S_S_S_S_S_S_S_S_S_S_S_S_S_S_S_S_S_S_S_S_S_S_S_S_S_S_S_S_S_S_S_S_S_S_S_S_S_S_S_S_S_S_S_S_S_S_S_S_S_S_S_S_S_S_S_S_S_S_S_S_S_S_S_S_S_S_S_S_S_S_S_S_S_S_S_S_S_S_S_S_S_S_S_S_S_S_S_S_S_S_S_S_S_S_S_S_S_S_S_S_S_S_S_S_S_S_S_S_S_S_S_S_S_S_S_S_S_S_S_S_S_S_S_S_S_S_S_S_S_S_S_S_S_S_S_S_S_S_S_S_S_S_S_S_S_S_S_S_S_S_S_S_S_S_S_S_S_S_S_S_S_S_S_S_S_S_S_S_S_S_S_S_S_S_S_S_S_S_S_S_S_S_S_S_S_S_S_S_S_S_S_S_S_S_S_S_S_S_S_S_S_S_S_S_S_S_S_S_S_S_S_S_S_S_S_S_S_S_S_S_S_S_S_S_S_S_S_S_S_S_S_S_S_S_S_S_S_S_S_S_S_S_S_S_S_S_S_S_S_S_S_S_S_S_S_S_S_S_S_S_S_S_S_S_S_S_S_S_S_S_S_S_S_S_S_S_S_S_S_S_S_S_S_S_S_S_S_S_S_S_S_S_S_S_S_S_S_S_S_S_S_S_S_S_S_S_S_S_S_S_S_S_S_S_S_S_S_S_S_S_S_S_S_S_S_S_S_S_S_S_S_S_S_S_S_S_S_S_S_S_S_S_S_S_S_S_S_S_S_S_S_S_S_S_S_S_S_S_S_S_S_S_S_S_S_S_S_S_S_S_S_S_S_S_S_S_S_S_S_S_S_S_S_S_S_S_S_S_S_S_S_S_S_S_S_S_S_S_S_S_S_S_S_S_S_S_S_S_S_S_S_S_S_S_S_S_S_S_S_S_S_S_S_S_S_S_S_S_S_S_S_S_S_S_S_S_S_S_S_S_S_S_S_S_S_S_S_S__param_807];
	ld.param.u64 	%rd809, [_Z4racePiS_S_S_S_S_S_S_S_S_S_S_S_S_S_S_S_S_S_S_S_S_S_S_S_S_S_S_S_S_S_S_S_S_S_S_S_S_S_S_S_S_S_S_S_S_S_S_S_S_S_S_S_S_S_S_S_S_S_S_S_S_S_S_S_S_S_S_S_S_S_S_S_S_S_S_S_S_S_S_S_S_S_S_S_S_S_S_S_S_S_S_S_S_S_S_S_S_S_S_S_S_S_S_S_S_S_S_S_S_S_S_S_S_S_S_S_S_S_S_S_S_S_S_S_S_S_S_S_S_S_S_S_S_S_S_S_S_S_S_S_S_S_S_S_S_S_S_S_S_S_S_S_S_S_S_S_S_S_S_S_S_S_S_S_S_S_S_S_S_S_S_S_S_S_S_S_S_S_S_S_S_S_S_S_S_S_S_S_S_S_S_S_S_S_S_S_S_S_S_S_S_S_S_S_S_S_S_S_S_S_S_S_S_S_S_S_S_S_S_S_S_S_S_S_S_S_S_S_S_S_S_S_S_S_S_S_S_S_S_S_S_S_S_S_S_S_S_S_S_S_S_S_S_S_S_S_S_S_S_S_S_S_S_S_S_S_S_S_S_S_S_S_S_S_S_S_S_S_S_S_S_S_S_S_S_S_S_S_S_S_S_S_S_S_S_S_S_S_S_S_S_S_S_S_S_S_S_S_S_S_S_S_S_S_S_S_S_S_S_S_S_S_S_S_S_S_S_S_S_S_S_S_S_S_S_S_S_S_S_S_S_S_S_S_S_S_S_S_S_S_S_S_S_S_S_S_S_S_S_S_S_S_S_S_S_S_S_S_S_S_S_S_S_S_S_S_S_S_S_S_S_S_S_S_S_S_S_S_S_S_S_S_S_S_S_S_S_S_S_S_S_S_S_S_S_S_S_S_S_S_S_S_S_S_S_S_S_S_S_S_S_S_S_S_S_S_S_S_S_S_S_S_S_S_S_S_S_S_S_S_S_S_S_S_S_S_S_S_S_S_S_S_S_S_S_S_S_S_S_S_S_S_S_S_S_S_S_S_S_S_S_S_S_S_S_S_S_S_S_S_S_S_S_S_S_S_S_S_S_S_S_S_S_S_S_S_S_S_S_S_S_S_S_S_S_S_S_S_S_S_S_S_S_S_S_S_S_S_S_S_S_S_S_S_S_S_S_S_S_S_S_S_S_S_S_S_S_S_S_S_S_S_S_S_S_S_S_S_S_S_S_S_S_S_S_S_S_S_S_S_S_S_S_S_S_S_S_S_S_S_S_S_S_S_S_S_S_S_S_S_S_S_S_S_S_S_S_S_S_S_S_S_S_S_S_S_S_S_S_S_S_S_S_S_S_S_S_S_S_S_S_S_S_S_S_S_S_S_S_S_S_S_S_S_S_S_S_S_S_S_S_S_S_S_S_S_S_S_S_S_S_S_S_S_S_S_S_S_S_S_S_S_S_S_S_S_S_S_S_S_S_S_S_S_S_S_S_S_S_S_S_S_S_S_S_S_S_S_S_S_S_S_S_S_S_S_S_S_S_S_S_S_S_S_S_S_S_S_S_S_S_S_S_S_S_S_S_S_S_S_S_S_S_S_S_S_S_S_S_S_S_S_S_S_S_S_S_S_S_S_S_S_S_S_S_S_S_S_S_S_S_S_S_S_S_S_S_S_S_S_S_S_S_S_S_S_S_S_S_S_S_S_S_S_S_S_S_S_S_S_S_S_S_S_S_S_S_S_S_S_S_S_S_S_S_S_S_S_S_S_S_S_S_S_S_S_S_S_S_S_S_S_S_S_S_S_S_S_S_S_S_S_S_S_S_S_S_S_S_S_S_S_S_S_S_S_S_S_S_S_S_S_S_S_S_S_S_S_S_S_S_S_S_S_S_S_S_S_S_S_S_S_S_S_S_S_S_S_S_S_S_S_S_S_S_S_S_S_S_S_S_S_S_S_S_S_S_S_S_S_S_S_S_S_S_S_S_S_S_S_S_S_S_S_S_S_S_S_S_S_S_S_S_S_S_S_S_S_S_S_S_S_S_S_S_S_S_S_S_S_S_S_S_S_S_S_S_S_S_S_S_S_S_S_S_S_S_S_S_S_S_S_S_S_S_S_S_S_S_S_S_S_S_S_S_S_S_S_S_S_S_S_S_S_S_S_S_S_S_S_S_S_S_S_S_S_S_S_S_S_S_S_S_S_S_S_S_S_S_S_S_S_S_S_S_S_S_S_S_S_S_S_S_S_S_S_S_S_S_S_S_S_S_S_S_S_S_S_S_S_S_S_S__param_808];
	ld.param.u64 	%rd810, [_Z4racePiS_S_S_S_S_S_S_S_S_S_S_S_S_S_S_S_S_S_S_S_S_S_S_S_S_S_S_S_S_S_S_S_S_S_S_S_S_S_S_S_S_S_S_S_S_S_S_S_S_S_S_S_S_S_S_S_S_S_S_S_S_S_S_S_S_S_S_S_S_S_S_S_S_S_S_S_S_S_S_S_S_S_S_S_S_S_S_S_S_S_S_S_S_S_S_S_S_S_S_S_S_S_S_S_S_S_S_S_S_S_S_S_S_S_S_S_S_S_S_S_S_S_S_S_S_S_S_S_S_S_S_S_S_S_S_S_S_S_S_S_S_S_S_S_S_S_S_S_S_S_S_S_S_S_S_S_S_S_S_S_S_S_S_S_S_S_S_S_S_S_S_S_S_S_S_S_S_S_S_S_S_S_S_S_S_S_S_S_S_S_S_S_S_S_S_S_S_S_S_S_S_S_S_S_S_S_S_S_S_S_S_S_S_S_S_S_S_S_S_S_S_S_S_S_S_S_S_S_S_S_S_S_S_S_S_S_S_S_S_S_S_S_S_S_S_S_S_S_S_S_S_S_S_S_S_S_S_S_S_S_S_S_S_S_S_S_S_S_S_S_S_S_S_S_S_S_S_S_S_S_S_S_S_S_S_S_S_S_S_S_S_S_S_S_S_S_S_S_S_S_S_S_S_S_S_S_S_S_S_S_S_S_S_S_S_S_S_S_S_S_S_S_S_S_S_S_S_S_S_S_S_S_S_S_S_S_S_S_S_S_S_S_S_S_S_S_S_S_S_S_S_S_S_S_S_S_S_S_S_S_S_S_S_S_S_S_S_S_S_S_S_S_S_S_S_S_S_S_S_S_S_S_S_S_S_S_S_S_S_S_S_S_S_S_S_S_S_S_S_S_S_S_S_S_S_S_S_S_S_S_S_S_S_S_S_S_S_S_S_S_S_S_S_S_S_S_S_S_S_S_S_S_S_S_S_S_S_S_S_S_S_S_S_S_S_S_S_S_S_S_S_S_S_S_S_S_S_S_S_S_S_S_S_S_S_S_S_S_S_S_S_S_S_S_S_S_S_S_S_S_S_S_S_S_S_S_S_S_S_S_S_S_S_S_S_S_S_S_S_S_S_S_S_S_S_S_S_S_S_S_S_S_S_S_S_S_S_S_S_S_S_S_S_S_S_S_S_S_S_S_S_S_S_S_S_S_S_S_S_S_S_S_S_S_S_S_S_S_S_S_S_S_S_S_S_S_S_S_S_S_S_S_S_S_S_S_S_S_S_S_S_S_S_S_S_S_S_S_S_S_S_S_S_S_S_S_S_S_S_S_S_S_S_S_S_S_S_S_S_S_S_S_S_S_S_S_S_S_S_S_S_S_S_S_S_S_S_S_S_S_S_S_S_S_S_S_S_S_S_S_S_S_S_S_S_S_S_S_S_S_S_S_S_S_S_S_S_S_S_S_S_S_S_S_S_S_S_S_S_S_S_S_S_S_S_S_S_S_S_S_S_S_S_S_S_S_S_S_S_S_S_S_S_S_S_S_S_S_S_S_S_S_S_S_S_S_S_S_S_S_S_S_S_S_S_S_S_S_S_S_S_S_S_S_S_S_S_S_S_S_S_S_S_S_S_S_S_S_S_S_S_S_S_S_S_S_S_S_S_S_S_S_S_S_S_S_S_S_S_S_S_S_S_S_S_S_S_S_S_S_S_S_S_S_S_S_S_S_S_S_S_S_S_S_S_S_S_S_S_S_S_S_S_S_S_S_S_S_S_S_S_S_S_S_S_S_S_S_S_S_S_S_S_S_S_S_S_S_S_S_S_S_S_S_S_S_S_S_S_S_S_S_S_S_S_S_S_S_S_S_S_S_S_S_S_S_S_S_S_S_S_S_S_S_S_S_S_S_S_S_S_S_S_S_S_S_S_S_S_S_S_S_S_S_S_S_S_S_S_S_S_S_S_S_S_S_S_S_S_S_S_S_S_S_S_S_S_S_S_S_S_S_S_S_S_S_S_S_S_S_S_S_S_S_S_S_S_S_S_S_S_S_S_S_S_S_S_S_S_S_S_S_S_S_S_S_S_S_S_S_S_S_S_S_S_S_S_S_S_S_S_S_S_S_S_S_S_S_S_S_S_S_S_S_S_S_S_S_S_S_S_S_S_S_S_S_S_S_S_S_S_S_S_S_S_S_S_S_S_S_S_S_S_S_S_S_S_S_S_S_S_S_S_S_S_S_S_S_S_S_S_S_S_S_S_S_S_S_S_S_S_S_S_S_S_S_S_S_S_S_S_S_S__param_809];
	ld.param.u64 	%rd811, [_Z4racePiS_S_S_S_S_S_S_S_S_S_S_S_S_S_S_S_S_S_S_S_S_S_S_S_S_S_S_S_S_S_S_S_S_S_S_S_S_S_S_S_S_S_S_S_S_S_S_S_S_S_S_S_S_S_S_S_S_S_S_S_S_S_S_S_S_S_S_S_S_S_S_S_S_S_S_S_S_S_S_S_S_S_S_S_S_S_S_S_S_S_S_S_S_S_S_S_S_S_S_S_S_S_S_S_S_S_S_S_S_S_S_S_S_S_S_S_S_S_S_S_S_S_S_S_S_S_S_S_S_S_S_S_S_S_S_S_S_S_S_S_S_S_S_S_S_S_S_S_S_S_S_S_S_S_S_S_S_S_S_S_S_S_S_S_S_S_S_S_S_S_S_S_S_S_S_S_S_S_S_S_S_S_S_S_S_S_S_S_S_S_S_S_S_S_S_S_S_S_S_S_S_S_S_S_S_S_S_S_S_S_S_S_S_S_S_S_S_S_S_S_S_S_S_S_S_S_S_S_S_S_S_S_S_S_S_S_S_S_S_S_S_S_S_S_S_S_S_S_S_S_S_S_S_S_S_S_S_S_S_S_S_S_S_S_S_S_S_S_S_S_S_S_S_S_S_S_S_S_S_S_S_S_S_S_S_S_S_S_S_S_S_S_S_S_S_S_S_S_S_S_S_S_S_S_S_S_S_S_S_S_S_S_S_S_S_S_S_S_S_S_S_S_S_S_S_S_S_S_S_S_S_S_S_S_S_S_S_S_S_S_S_S_S_S_S_S_S_S_S_S_S_S_S_S_S_S_S_S_S_S_S_S_S_S_S_S_S_S_S_S_S_S_S_S_S_S_S_S_S_S_S_S_S_S_S_S_S_S_S_S_S_S_S_S_S_S_S_S_S_S_S_S_S_S_S_S_S_S_S_S_S_S_S_S_S_S_S_S_S_S_S_S_S_S_S_S_S_S_S_S_S_S_S_S_S_S_S_S_S_S_S_S_S_S_S_S_S_S_S_S_S_S_S_S_S_S_S_S_S_S_S_S_S_S_S_S_S_S_S_S_S_S_S_S_S_S_S_S_S_S_S_S_S_S_S_S_S_S_S_S_S_S_S_S_S_S_S_S_S_S_S_S_S_S_S_S_S_S_S_S_S_S_S_S_S_S_S_S_S_S_S_S_S_S_S_S_S_S_S_S_S_S_S_S_S_S_S_S_S_S_S_S_S_S_S_S_S_S_S_S_S_S_S_S_S_S_S_S_S_S_S_S_S_S_S_S_S_S_S_S_S_S_S_S_S_S_S_S_S_S_S_S_S_S_S_S_S_S_S_S_S_S_S_S_S_S_S_S_S_S_S_S_S_S_S_S_S_S_S_S_S_S_S_S_S_S_S_S_S_S_S_S_S_S_S_S_S_S_S_S_S_S_S_S_S_S_S_S_S_S_S_S_S_S_S_S_S_S_S_S_S_S_S_S_S_S_S_S_S_S_S_S_S_S_S_S_S_S_S_S_S_S_S_S_S_S_S_S_S_S_S_S_S_S_S_S_S_S_S_S_S_S_S_S_S_S_S_S_S_S_S_S_S_S_S_S_S_S_S_S_S_S_S_S_S_S_S_S_S_S_S_S_S_S_S_S_S_S_S_S_S_S_S_S_S_S_S_S_S_S_S_S_S_S_S_S_S_S_S_S_S_S_S_S_S_S_S_S_S_S_S_S_S_S_S_S_S_S_S_S_S_S_S_S_S_S_S_S_S_S_S_S_S_S_S_S_S_S_S_S_S_S_S_S_S_S_S_S_S_S_S_S_S_S_S_S_S_S_S_S_S_S_S_S_S_S_S_S_S_S_S_S_S_S_S_S_S_S_S_S_S_S_S_S_S_S_S_S_S_S_S_S_S_S_S_S_S_S_S_S_S_S_S_S_S_S_S_S_S_S_S_S_S_S_S_S_S_S_S_S_S_S_S_S_S_S_S_S_S_S_S_S_S_S_S_S_S_S_S_S_S_S_S_S_S_S_S_S_S_S_S_S_S_S_S_S_S_S_S_S_S_S_S_S_S_S_S_S_S_S_S_S_S_S_S_S_S_S_S_S_S_S_S_S_S_S_S_S_S_S_S_S_S_S_S_S_S_S_S_S_S_S_S_S_S_S_S_S_S_S_S_S_S_S_S_S_S_S_S_S_S_S_S_S_S_S_S_S_S_S_S_S_S_S_S_S_S_S_S_S_S_S_S_S_S_S_S_S_S_S_S_S_S_S_S_S_S_S_S_S_S_S_S_S_S_S_S_S_S_S_S_S_S__param_810];
	ld.param.u64 	%rd812, [_Z4racePiS_S_S_S_S_S_S_S_S_S_S_S_S_S_S_S_S_S_S_S_S_S_S_S_S_S_S_S_S_S_S_S_S_S_S_S_S_S_S_S_S_S_S_S_S_S_S_S_S_S_S_S_S_S_S_S_S_S_S_S_S_S_S_S_S_S_S_S_S_S_S_S_S_S_S_S_S_S_S_S_S_S_S_S_S_S_S_S_S_S_S_S_S_S_S_S_S_S_S_S_S_S_S_S_S_S_S_S_S_S_S_S_S_S_S_S_S_S_S_S_S_S_S_S_S_S_S_S_S_S_S_S_S_S_S_S_S_S_S_S_S_S_S_S_S_S_S_S_S_S_S_S_S_S_S_S_S_S_S_S_S_S_S_S_S_S_S_S_S_S_S_S_S_S_S_S_S_S_S_S_S_S_S_S_S_S_S_S_S_S_S_S_S_S_S_S_S_S_S_S_S_S_S_S_S_S_S_S_S_S_S_S_S_S_S_S_S_S_S_S_S_S_S_S_S_S_S_S_S_S_S_S_S_S_S_S_S_S_S_S_S_S_S_S_S_S_S_S_S_S_S_S_S_S_S_S_S_S_S_S_S_S_S_S_S_S_S_S_S_S_S_S_S_S_S_S_S_S_S_S_S_S_S_S_S_S_S_S_S_S_S_S_S_S_S_S_S_S_S_S_S_S_S_S_S_S_S_S_S_S_S_S_S_S_S_S_S_S_S_S_S_S_S_S_S_S_S_S_S_S_S_S_S_S_S_S_S_S_S_S_S_S_S_S_S_S_S_S_S_S_S_S_S_S_S_S_S_S_S_S_S_S_S_S_S_S_S_S_S_S_S_S_S_S_S_S_S_S_S_S_S_S_S_S_S_S_S_S_S_S_S_S_S_S_S_S_S_S_S_S_S_S_S_S_S_S_S_S_S_S_S_S_S_S_S_S_S_S_S_S_S_S_S_S_S_S_S_S_S_S_S_S_S_S_S_S_S_S_S_S_S_S_S_S_S_S_S_S_S_S_S_S_S_S_S_S_S_S_S_S_S_S_S_S_S_S_S_S_S_S_S_S_S_S_S_S_S_S_S_S_S_S_S_S_S_S_S_S_S_S_S_S_S_S_S_S_S_S_S_S_S_S_S_S_S_S_S_S_S_S_S_S_S_S_S_S_S_S_S_S_S_S_S_S_S_S_S_S_S_S_S_S_S_S_S_S_S_S_S_S_S_S_S_S_S_S_S_S_S_S_S_S_S_S_S_S_S_S_S_S_S_S_S_S_S_S_S_S_S_S_S_S_S_S_S_S_S_S_S_S_S_S_S_S_S_S_S_S_S_S_S_S_S_S_S_S_S_S_S_S_S_S_S_S_S_S_S_S_S_S_S_S_S_S_S_S_S_S_S_S_S_S_S_S_S_S_S_S_S_S_S_S_S_S_S_S_S_S_S_S_S_S_S_S_S_S_S_S_S_S_S_S_S_S_S_S_S_S_S_S_S_S_S_S_S_S_S_S_S_S_S_S_S_S_S_S_S_S_S_S_S_S_S_S_S_S_S_S_S_S_S_S_S_S_S_S_S_S_S_S_S_S_S_S_S_S_S_S_S_S_S_S_S_S_S_S_S_S_S_S_S_S_S_S_S_S_S_S_S_S_S_S_S_S_S_S_S_S_S_S_S_S_S_S_S_S_S_S_S_S_S_S_S_S_S_S_S_S_S_S_S_S_S_S_S_S_S_S_S_S_S_S_S_S_S_S_S_S_S_S_S_S_S_S_S_S_S_S_S_S_S_S_S_S_S_S_S_S_S_S_S_S_S_S_S_S_S_S_S_S_S_S_S_S_S_S_S_S_S_S_S_S_S_S_S_S_S_S_S_S_S_S_S_S_S_S_S_S_S_S_S_S_S_S_S_S_S_S_S_S_S_S_S_S_S_S_S_S_S_S_S_S_S_S_S_S_S_S_S_S_S_S_S_S_S_S_S_S_S_S_S_S_S_S_S_S_S_S_S_S_S_S_S_S_S_S_S_S_S_S_S_S_S_S_S_S_S_S_S_S_S_S_S_S_S_S_S_S_S_S_S_S_S_S_S_S_S_S_S_S_S_S_S_S_S_S_S_S_S_S_S_S_S_S_S_S_S_S_S_S_S_S_S_S_S_S_S_S_S_S_S_S_S_S_S_S_S_S_S_S_S_S_S_S_S_S_S_S_S_S_S_S_S_S_S_S_S_S_S_S_S_S_S_S_S_S_S_S_S_S_S_S_S_S_S_S_S_S_S_S_S_S_S_S_S_S_S_S_S_S_S_S_S__param_811];
	ld.param.u64 	%rd813, [_Z4racePiS_S_S_S_S_S_S_S_S_S_S_S_S_S_S_S_S_S_S_S_S_S_S_S_S_S_S_S_S_S_S_S_S_S_S_S_S_S_S_S_S_S_S_S_S_S_S_S_S_S_S_S_S_S_S_S_S_S_S_S_S_S_S_S_S_S_S_S_S_S_S_S_S_S_S_S_S_S_S_S_S_S_S_S_S_S_S_S_S_S_S_S_S_S_S_S_S_S_S_S_S_S_S_S_S_S_S_S_S_S_S_S_S_S_S_S_S_S_S_S_S_S_S_S_S_S_S_S_S_S_S_S_S_S_S_S_S_S_S_S_S_S_S_S_S_S_S_S_S_S_S_S_S_S_S_S_S_S_S_S_S_S_S_S_S_S_S_S_S_S_S_S_S_S_S_S_S_S_S_S_S_S_S_S_S_S_S_S_S_S_S_S_S_S_S_S_S_S_S_S_S_S_S_S_S_S_S_S_S_S_S_S_S_S_S_S_S_S_S_S_S_S_S_S_S_S_S_S_S_S_S_S_S_S_S_S_S_S_S_S_S_S_S_S_S_S_S_S_S_S_S_S_S_S_S_S_S_S_S_S_S_S_S_S_S_S_S_S_S_S_S_S_S_S_S_S_S_S_S_S_S_S_S_S_S_S_S_S_S_S_S_S_S_S_S_S_S_S_S_S_S_S_S_S_S_S_S_S_S_S_S_S_S_S_S_S_S_S_S_S_S_S_S_S_S_S_S_S_S_S_S_S_S_S_S_S_S_S_S_S_S_S_S_S_S_S_S_S_S_S_S_S_S_S_S_S_S_S_S_S_S_S_S_S_S_S_S_S_S_S_S_S_S_S_S_S_S_S_S_S_S_S_S_S_S_S_S_S_S_S_S_S_S_S_S_S_S_S_S_S_S_S_S_S_S_S_S_S_S_S_S_S_S_S_S_S_S_S_S_S_S_S_S_S_S_S_S_S_S_S_S_S_S_S_S_S_S_S_S_S_S_S_S_S_S_S_S_S_S_S_S_S_S_S_S_S_S_S_S_S_S_S_S_S_S_S_S_S_S_S_S_S_S_S_S_S_S_S_S_S_S_S_S_S_S_S_S_S_S_S_S_S_S_S_S_S_S_S_S_S_S_S_S_S_S_S_S_S_S_S_S_S_S_S_S_S_S_S_S_S_S_S_S_S_S_S_S_S_S_S_S_S_S_S_S_S_S_S_S_S_S_S_S_S_S_S_S_S_S_S_S_S_S_S_S_S_S_S_S_S_S_S_S_S_S_S_S_S_S_S_S_S_S_S_S_S_S_S_S_S_S_S_S_S_S_S_S_S_S_S_S_S_S_S_S_S_S_S_S_S_S_S_S_S_S_S_S_S_S_S_S_S_S_S_S_S_S_S_S_S_S_S_S_S_S_S_S_S_S_S_S_S_S_S_S_S_S_S_S_S_S_S_S_S_S_S_S_S_S_S_S_S_S_S_S_S_S_S_S_S_S_S_S_S_S_S_S_S_S_S_S_S_S_S_S_S_S_S_S_S_S_S_S_S_S_S_S_S_S_S_S_S_S_S_S_S_S_S_S_S_S_S_S_S_S_S_S_S_S_S_S_S_S_S_S_S_S_S_S_S_S_S_S_S_S_S_S_S_S_S_S_S_S_S_S_S_S_S_S_S_S_S_S_S_S_S_S_S_S_S_S_S_S_S_S_S_S_S_S_S_S_S_S_S_S_S_S_S_S_S_S_S_S_S_S_S_S_S_S_S_S_S_S_S_S_S_S_S_S_S_S_S_S_S_S_S_S_S_S_S_S_S_S_S_S_S_S_S_S_S_S_S_S_S_S_S_S_S_S_S_S_S_S_S_S_S_S_S_S_S_S_S_S_S_S_S_S_S_S_S_S_S_S_S_S_S_S_S_S_S_S_S_S_S_S_S_S_S_S_S_S_S_S_S_S_S_S_S_S_S_S_S_S_S_S_S_S_S_S_S_S_S_S_S_S_S_S_S_S_S_S_S_S_S_S_S_S_S_S_S_S_S_S_S_S_S_S_S_S_S_S_S_S_S_S_S_S_S_S_S_S_S_S_S_S_S_S_S_S_S_S_S_S_S_S_S_S_S_S_S_S_S_S_S_S_S_S_S_S_S_S_S_S_S_S_S_S_S_S_S_S_S_S_S_S_S_S_S_S_S_S_S_S_S_S_S_S_S_S_S_S_S_S_S_S_S_S_S_S_S_S_S_S_S_S_S_S_S_S_S_S_S_S_S_S_S_S_S_S_S_S_S_S_S_S_S_S_S_S_S_S_S_S__param_812];
	ld.param.u64 	%rd814, [_Z4racePiS_S_S_S_S_S_S_S_S_S_S_S_S_S_S_S_S_S_S_S_S_S_S_S_S_S_S_S_S_S_S_S_S_S_S_S_S_S_S_S_S_S_S_S_S_S_S_S_S_S_S_S_S_S_S_S_S_S_S_S_S_S_S_S_S_S_S_S_S_S_S_S_S_S_S_S_S_S_S_S_S_S_S_S_S_S_S_S_S_S_S_S_S_S_S_S_S_S_S_S_S_S_S_S_S_S_S_S_S_S_S_S_S_S_S_S_S_S_S_S_S_S_S_S_S_S_S_S_S_S_S_S_S_S_S_S_S_S_S_S_S_S_S_S_S_S_S_S_S_S_S_S_S_S_S_S_S_S_S_S_S_S_S_S_S_S_S_S_S_S_S_S_S_S_S_S_S_S_S_S_S_S_S_S_S_S_S_S_S_S_S_S_S_S_S_S_S_S_S_S_S_S_S_S_S_S_S_S_S_S_S_S_S_S_S_S_S_S_S_S_S_S_S_S_S_S_S_S_S_S_S_S_S_S_S_S_S_S_S_S_S_S_S_S_S_S_S_S_S_S_S_S_S_S_S_S_S_S_S_S_S_S_S_S_S_S_S_S_S_S_S_S_S_S_S_S_S_S_S_S_S_S_S_S_S_S_S_S_S_S_S_S_S_S_S_S_S_S_S_S_S_S_S_S_S_S_S_S_S_S_S_S_S_S_S_S_S_S_S_S_S_S_S_S_S_S_S_S_S_S_S_S_S_S_S_S_S_S_S_S_S_S_S_S_S_S_S_S_S_S_S_S_S_S_S_S_S_S_S_S_S_S_S_S_S_S_S_S_S_S_S_S_S_S_S_S_S_S_S_S_S_S_S_S_S_S_S_S_S_S_S_S_S_S_S_S_S_S_S_S_S_S_S_S_S_S_S_S_S_S_S_S_S_S_S_S_S_S_S_S_S_S_S_S_S_S_S_S_S_S_S_S_S_S_S_S_S_S_S_S_S_S_S_S_S_S_S_S_S_S_S_S_S_S_S_S_S_S_S_S_S_S_S_S_S_S_S_S_S_S_S_S_S_S_S_S_S_S_S_S_S_S_S_S_S_S_S_S_S_S_S_S_S_S_S_S_S_S_S_S_S_S_S_S_S_S_S_S_S_S_S_S_S_S_S_S_S_S_S_S_S_S_S_S_S_S_S_S_S_S_S_S_S_S_S_S_S_S_S_S_S_S_S_S_S_S_S_S_S_S_S_S_S_S_S_S_S_S_S_S_S_S_S_S_S_S_S_S_S_S_S_S_S_S_S_S_S_S_S_S_S_S_S_S_S_S_S_S_S_S_S_S_S_S_S_S_S_S_S_S_S_S_S_S_S_S_S_S_S_S_S_S_S_S_S_S_S_S_S_S_S_S_S_S_S_S_S_S_S_S_S_S_S_S_S_S_S_S_S_S_S_S_S_S_S_S_S_S_S_S_S_S_S_S_S_S_S_S_S_S_S_S_S_S_S_S_S_S_S_S_S_S_S_S_S_S_S_S_S_S_S_S_S_S_S_S_S_S_S_S_S_S_S_S_S_S_S_S_S_S_S_S_S_S_S_S_S_S_S_S_S_S_S_S_S_S_S_S_S_S_S_S_S_S_S_S_S_S_S_S_S_S_S_S_S_S_S_S_S_S_S_S_S_S_S_S_S_S_S_S_S_S_S_S_S_S_S_S_S_S_S_S_S_S_S_S_S_S_S_S_S_S_S_S_S_S_S_S_S_S_S_S_S_S_S_S_S_S_S_S_S_S_S_S_S_S_S_S_S_S_S_S_S_S_S_S_S_S_S_S_S_S_S_S_S_S_S_S_S_S_S_S_S_S_S_S_S_S_S_S_S_S_S_S_S_S_S_S_S_S_S_S_S_S_S_S_S_S_S_S_S_S_S_S_S_S_S_S_S_S_S_S_S_S_S_S_S_S_S_S_S_S_S_S_S_S_S_S_S_S_S_S_S_S_S_S_S_S_S_S_S_S_S_S_S_S_S_S_S_S_S_S_S_S_S_S_S_S_S_S_S_S_S_S_S_S_S_S_S_S_S_S_S_S_S_S_S_S_S_S_S_S_S_S_S_S_S_S_S_S_S_S_S_S_S_S_S_S_S_S_S_S_S_S_S_S_S_S_S_S_S_S_S_S_S_S_S_S_S_S_S_S_S_S_S_S_S_S_S_S_S_S_S_S_S_S_S_S_S_S_S_S_S_S_S_S_S_S_S_S_S_S_S_S_S_S_S_S_S_S_S_S_S_S_S_S_S_S_S_S_S_S_S__param_813];
	ld.param.u64 	%rd815, [_Z4racePiS_S_S_S_S_S_S_S_S_S_S_S_S_S_S_S_S_S_S_S_S_S_S_S_S_S_S_S_S_S_S_S_S_S_S_S_S_S_S_S_S_S_S_S_S_S_S_S_S_S_S_S_S_S_S_S_S_S_S_S_S_S_S_S_S_S_S_S_S_S_S_S_S_S_S_S_S_S_S_S_S_S_S_S_S_S_S_S_S_S_S_S_S_S_S_S_S_S_S_S_S_S_S_S_S_S_S_S_S_S_S_S_S_S_S_S_S_S_S_S_S_S_S_S_S_S_S_S_S_S_S_S_S_S_S_S_S_S_S_S_S_S_S_S_S_S_S_S_S_S_S_S_S_S_S_S_S_S_S_S_S_S_S_S_S_S_S_S_S_S_S_S_S_S_S_S_S_S_S_S_S_S_S_S_S_S_S_S_S_S_S_S_S_S_S_S_S_S_S_S_S_S_S_S_S_S_S_S_S_S_S_S_S_S_S_S_S_S_S_S_S_S_S_S_S_S_S_S_S_S_S_S_S_S_S_S_S_S_S_S_S_S_S_S_S_S_S_S_S_S_S_S_S_S_S_S_S_S_S_S_S_S_S_S_S_S_S_S_S_S_S_S_S_S_S_S_S_S_S_S_S_S_S_S_S_S_S_S_S_S_S_S_S_S_S_S_S_S_S_S_S_S_S_S_S_S_S_S_S_S_S_S_S_S_S_S_S_S_S_S_S_S_S_S_S_S_S_S_S_S_S_S_S_S_S_S_S_S_S_S_S_S_S_S_S_S_S_S_S_S_S_S_S_S_S_S_S_S_S_S_S_S_S_S_S_S_S_S_S_S_S_S_S_S_S_S_S_S_S_S_S_S_S_S_S_S_S_S_S_S_S_S_S_S_S_S_S_S_S_S_S_S_S_S_S_S_S_S_S_S_S_S_S_S_S_S_S_S_S_S_S_S_S_S_S_S_S_S_S_S_S_S_S_S_S_S_S_S_S_S_S_S_S_S_S_S_S_S_S_S_S_S_S_S_S_S_S_S_S_S_S_S_S_S_S_S_S_S_S_S_S_S_S_S_S_S_S_S_S_S_S_S_S_S_S_S_S_S_S_S_S_S_S_S_S_S_S_S_S_S_S_S_S_S_S_S_S_S_S_S_S_S_S_S_S_S_S_S_S_S_S_S_S_S_S_S_S_S_S_S_S_S_S_S_S_S_S_S_S_S_S_S_S_S_S_S_S_S_S_S_S_S_S_S_S_S_S_S_S_S_S_S_S_S_S_S_S_S_S_S_S_S_S_S_S_S_S_S_S_S_S_S_S_S_S_S_S_S_S_S_S_S_S_S_S_S_S_S_S_S_S_S_S_S_S_S_S_S_S_S_S_S_S_S_S_S_S_S_S_S_S_S_S_S_S_S_S_S_S_S_S_S_S_S_S_S_S_S_S_S_S_S_S_S_S_S_S_S_S_S_S_S_S_S_S_S_S_S_S_S_S_S_S_S_S_S_S_S_S_S_S_S_S_S_S_S_S_S_S_S_S_S_S_S_S_S_S_S_S_S_S_S_S_S_S_S_S_S_S_S_S_S_S_S_S_S_S_S_S_S_S_S_S_S_S_S_S_S_S_S_S_S_S_S_S_S_S_S_S_S_S_S_S_S_S_S_S_S_S_S_S_S_S_S_S_S_S_S_S_S_S_S_S_S_S_S_S_S_S_S_S_S_S_S_S_S_S_S_S_S_S_S_S_S_S_S_S_S_S_S_S_S_S_S_S_S_S_S_S_S_S_S_S_S_S_S_S_S_S_S_S_S_S_S_S_S_S_S_S_S_S_S_S_S_S_S_S_S_S_S_S_S_S_S_S_S_S_S_S_S_S_S_S_S_S_S_S_S_S_S_S_S_S_S_S_S_S_S_S_S_S_S_S_S_S_S_S_S_S_S_S_S_S_S_S_S_S_S_S_S_S_S_S_S_S_S_S_S_S_S_S_S_S_S_S_S_S_S_S_S_S_S_S_S_S_S_S_S_S_S_S_S_S_S_S_S_S_S_S_S_S_S_S_S_S_S_S_S_S_S_S_S_S_S_S_S_S_S_S_S_S_S_S_S_S_S_S_S_S_S_S_S_S_S_S_S_S_S_S_S_S_S_S_S_S_S_S_S_S_S_S_S_S_S_S_S_S_S_S_S_S_S_S_S_S_S_S_S_S_S_S_S_S_S_S_S_S_S_S_S_S_S_S_S_S_S_S_S_S_S_S_S_S_S_S_S_S_S_S_S_S_S_S_S_S_S_S_S_S_S_S_S_S__param_814];
	ld.param.u64 	%rd816, [_Z4racePiS_S_S_S_S_S_S_S_S_S_S_S_S_S_S_S_S_S_S_S_S_S_S_S_S_S_S_S_S_S_S_S_S_S_S_S_S_S_S_S_S_S_S_S_S_S_S_S_S_S_S_S_S_S_S_S_S_S_S_S_S_S_S_S_S_S_S_S_S_S_S_S_S_S_S_S_S_S_S_S_S_S_S_S_S_S_S_S_S_S_S_S_S_S_S_S_S_S_S_S_S_S_S_S_S_S_S_S_S_S_S_S_S_S_S_S_S_S_S_S_S_S_S_S_S_S_S_S_S_S_S_S_S_S_S_S_S_S_S_S_S_S_S_S_S_S_S_S_S_S_S_S_S_S_S_S_S_S_S_S_S_S_S_S_S_S_S_S_S_S_S_S_S_S_S_S_S_S_S_S_S_S_S_S_S_S_S_S_S_S_S_S_S_S_S_S_S_S_S_S_S_S_S_S_S_S_S_S_S_S_S_S_S_S_S_S_S_S_S_S_S_S_S_S_S_S_S_S_S_S_S_S_S_S_S_S_S_S_S_S_S_S_S_S_S_S_S_S_S_S_S_S_S_S_S_S_S_S_S_S_S_S_S_S_S_S_S_S_S_S_S_S_S_S_S_S_S_S_S_S_S_S_S_S_S_S_S_S_S_S_S_S_S_S_S_S_S_S_S_S_S_S_S_S_S_S_S_S_S_S_S_S_S_S_S_S_S_S_S_S_S_S_S_S_S_S_S_S_S_S_S_S_S_S_S_S_S_S_S_S_S_S_S_S_S_S_S_S_S_S_S_S_S_S_S_S_S_S_S_S_S_S_S_S_S_S_S_S_S_S_S_S_S_S_S_S_S_S_S_S_S_S_S_S_S_S_S_S_S_S_S_S_S_S_S_S_S_S_S_S_S_S_S_S_S_S_S_S_S_S_S_S_S_S_S_S_S_S_S_S_S_S_S_S_S_S_S_S_S_S_S_S_S_S_S_S_S_S_S_S_S_S_S_S_S_S_S_S_S_S_S_S_S_S_S_S_S_S_S_S_S_S_S_S_S_S_S_S_S_S_S_S_S_S_S_S_S_S_S_S_S_S_S_S_S_S_S_S_S_S_S_S_S_S_S_S_S_S_S_S_S_S_S_S_S_S_S_S_S_S_S_S_S_S_S_S_S_S_S_S_S_S_S_S_S_S_S_S_S_S_S_S_S_S_S_S_S_S_S_S_S_S_S_S_S_S_S_S_S_S_S_S_S_S_S_S_S_S_S_S_S_S_S_S_S_S_S_S_S_S_S_S_S_S_S_S_S_S_S_S_S_S_S_S_S_S_S_S_S_S_S_S_S_S_S_S_S_S_S_S_S_S_S_S_S_S_S_S_S_S_S_S_S_S_S_S_S_S_S_S_S_S_S_S_S_S_S_S_S_S_S_S_S_S_S_S_S_S_S_S_S_S_S_S_S_S_S_S_S_S_S_S_S_S_S_S_S_S_S_S_S_S_S_S_S_S_S_S_S_S_S_S_S_S_S_S_S_S_S_S_S_S_S_S_S_S_S_S_S_S_S_S_S_S_S_S_S_S_S_S_S_S_S_S_S_S_S_S_S_S_S_S_S_S_S_S_S_S_S_S_S_S_S_S_S_S_S_S_S_S_S_S_S_S_S_S_S_S_S_S_S_S_S_S_S_S_S_S_S_S_S_S_S_S_S_S_S_S_S_S_S_S_S_S_S_S_S_S_S_S_S_S_S_S_S_S_S_S_S_S_S_S_S_S_S_S_S_S_S_S_S_S_S_S_S_S_S_S_S_S_S_S_S_S_S_S_S_S_S_S_S_S_S_S_S_S_S_S_S_S_S_S_S_S_S_S_S_S_S_S_S_S_S_S_S_S_S_S_S_S_S_S_S_S_S_S_S_S_S_S_S_S_S_S_S_S_S_S_S_S_S_S_S_S_S_S_S_S_S_S_S_S_S_S_S_S_S_S_S_S_S_S_S_S_S_S_S_S_S_S_S_S_S_S_S_S_S_S_S_S_S_S_S_S_S_S_S_S_S_S_S_S_S_S_S_S_S_S_S_S_S_S_S_S_S_S_S_S_S_S_S_S_S_S_S_S_S_S_S_S_S_S_S_S_S_S_S_S_S_S_S_S_S_S_S_S_S_S_S_S_S_S_S_S_S_S_S_S_S_S_S_S_S_S_S_S_S_S_S_S_S_S_S_S_S_S_S_S_S_S_S_S_S_S_S_S_S_S_S_S_S_S_S_S_S_S_S_S_S_S_S_S_S_S_S_S_S_S_S_S_S_S_S__param_815];
	ld.param.u64 	%rd817, [_Z4racePiS_S_S_S_S_S_S_S_S_S_S_S_S_S_S_S_S_S_S_S_S_S_S_S_S_S_S_S_S_S_S_S_S_S_S_S_S_S_S_S_S_S_S_S_S_S_S_S_S_S_S_S_S_S_S_S_S_S_S_S_S_S_S_S_S_S_S_S_S_S_S_S_S_S_S_S_S_S_S_S_S_S_S_S_S_S_S_S_S_S_S_S_S_S_S_S_S_S_S_S_S_S_S_S_S_S_S_S_S_S_S_S_S_S_S_S_S_S_S_S_S_S_S_S_S_S_S_S_S_S_S_S_S_S_S_S_S_S_S_S_S_S_S_S_S_S_S_S_S_S_S_S_S_S_S_S_S_S_S_S_S_S_S_S_S_S_S_S_S_S_S_S_S_S_S_S_S_S_S_S_S_S_S_S_S_S_S_S_S_S_S_S_S_S_S_S_S_S_S_S_S_S_S_S_S_S_S_S_S_S_S_S_S_S_S_S_S_S_S_S_S_S_S_S_S_S_S_S_S_S_S_S_S_S_S_S_S_S_S_S_S_S_S_S_S_S_S_S_S_S_S_S_S_S_S_S_S_S_S_S_S_S_S_S_S_S_S_S_S_S_S_S_S_S_S_S_S_S_S_S_S_S_S_S_S_S_S_S_S_S_S_S_S_S_S_S_S_S_S_S_S_S_S_S_S_S_S_S_S_S_S_S_S_S_S_S_S_S_S_S_S_S_S_S_S_S_S_S_S_S_S_S_S_S_S_S_S_S_S_S_S_S_S_S_S_S_S_S_S_S_S_S_S_S_S_S_S_S_S_S_S_S_S_S_S_S_S_S_S_S_S_S_S_S_S_S_S_S_S_S_S_S_S_S_S_S_S_S_S_S_S_S_S_S_S_S_S_S_S_S_S_S_S_S_S_S_S_S_S_S_S_S_S_S_S_S_S_S_S_S_S_S_S_S_S_S_S_S_S_S_S_S_S_S_S_S_S_S_S_S_S_S_S_S_S_S_S_S_S_S_S_S_S_S_S_S_S_S_S_S_S_S_S_S_S_S_S_S_S_S_S_S_S_S_S_S_S_S_S_S_S_S_S_S_S_S_S_S_S_S_S_S_S_S_S_S_S_S_S_S_S_S_S_S_S_S_S_S_S_S_S_S_S_S_S_S_S_S_S_S_S_S_S_S_S_S_S_S_S_S_S_S_S_S_S_S_S_S_S_S_S_S_S_S_S_S_S_S_S_S_S_S_S_S_S_S_S_S_S_S_S_S_S_S_S_S_S_S_S_S_S_S_S_S_S_S_S_S_S_S_S_S_S_S_S_S_S_S_S_S_S_S_S_S_S_S_S_S_S_S_S_S_S_S_S_S_S_S_S_S_S_S_S_S_S_S_S_S_S_S_S_S_S_S_S_S_S_S_S_S_S_S_S_S_S_S_S_S_S_S_S_S_S_S_S_S_S_S_S_S_S_S_S_S_S_S_S_S_S_S_S_S_S_S_S_S_S_S_S_S_S_S_S_S_S_S_S_S_S_S_S_S_S_S_S_S_S_S_S_S_S_S_S_S_S_S_S_S_S_S_S_S_S_S_S_S_S_S_S_S_S_S_S_S_S_S_S_S_S_S_S_S_S_S_S_S_S_S_S_S_S_S_S_S_S_S_S_S_S_S_S_S_S_S_S_S_S_S_S_S_S_S_S_S_S_S_S_S_S_S_S_S_S_S_S_S_S_S_S_S_S_S_S_S_S_S_S_S_S_S_S_S_S_S_S_S_S_S_S_S_S_S_S_S_S_S_S_S_S_S_S_S_S_S_S_S_S_S_S_S_S_S_S_S_S_S_S_S_S_S_S_S_S_S_S_S_S_S_S_S_S_S_S_S_S_S_S_S_S_S_S_S_S_S_S_S_S_S_S_S_S_S_S_S_S_S_S_S_S_S_S_S_S_S_S_S_S_S_S_S_S_S_S_S_S_S_S_S_S_S_S_S_S_S_S_S_S_S_S_S_S_S_S_S_S_S_S_S_S_S_S_S_S_S_S_S_S_S_S_S_S_S_S_S_S_S_S_S_S_S_S_S_S_S_S_S_S_S_S_S_S_S_S_S_S_S_S_S_S_S_S_S_S_S_S_S_S_S_S_S_S_S_S_S_S_S_S_S_S_S_S_S_S_S_S_S_S_S_S_S_S_S_S_S_S_S_S_S_S_S_S_S_S_S_S_S_S_S_S_S_S_S_S_S_S_S_S_S_S_S_S_S_S_S_S_S_S_S_S_S_S_S_S_S_S_S_S_S_S_S_S_S_S__param_816];
	ld.param.u64 	%rd818, [_Z4racePiS_S_S_S_S_S_S_S_S_S_S_S_S_S_S_S_S_S_S_S_S_S_S_S_S_S_S_S_S_S_S_S_S_S_S_S_S_S_S_S_S_S_S_S_S_S_S_S_S_S_S_S_S_S_S_S_S_S_S_S_S_S_S_S_S_S_S_S_S_S_S_S_S_S_S_S_S_S_S_S_S_S_S_S_S_S_S_S_S_S_S_S_S_S_S_S_S_S_S_S_S_S_S_S_S_S_S_S_S_S_S_S_S_S_S_S_S_S_S_S_S_S_S_S_S_S_S_S_S_S_S_S_S_S_S_S_S_S_S_S_S_S_S_S_S_S_S_S_S_S_S_S_S_S_S_S_S_S_S_S_S_S_S_S_S_S_S_S_S_S_S_S_S_S_S_S_S_S_S_S_S_S_S_S_S_S_S_S_S_S_S_S_S_S_S_S_S_S_S_S_S_S_S_S_S_S_S_S_S_S_S_S_S_S_S_S_S_S_S_S_S_S_S_S_S_S_S_S_S_S_S_S_S_S_S_S_S_S_S_S_S_S_S_S_S_S_S_S_S_S_S_S_S_S_S_S_S_S_S_S_S_S_S_S_S_S_S_S_S_S_S_S_S_S_S_S_S_S_S_S_S_S_S_S_S_S_S_S_S_S_S_S_S_S_S_S_S_S_S_S_S_S_S_S_S_S_S_S_S_S_S_S_S_S_S_S_S_S_S_S_S_S_S_S_S_S_S_S_S_S_S_S_S_S_S_S_S_S_S_S_S_S_S_S_S_S_S_S_S_S_S_S_S_S_S_S_S_S_S_S_S_S_S_S_S_S_S_S_S_S_S_S_S_S_S_S_S_S_S_S_S_S_S_S_S_S_S_S_S_S_S_S_S_S_S_S_S_S_S_S_S_S_S_S_S_S_S_S_S_S_S_S_S_S_S_S_S_S_S_S_S_S_S_S_S_S_S_S_S_S_S_S_S_S_S_S_S_S_S_S_S_S_S_S_S_S_S_S_S_S_S_S_S_S_S_S_S_S_S_S_S_S_S_S_S_S_S_S_S_S_S_S_S_S_S_S_S_S_S_S_S_S_S_S_S_S_S_S_S_S_S_S_S_S_S_S_S_S_S_S_S_S_S_S_S_S_S_S_S_S_S_S_S_S_S_S_S_S_S_S_S_S_S_S_S_S_S_S_S_S_S_S_S_S_S_S_S_S_S_S_S_S_S_S_S_S_S_S_S_S_S_S_S_S_S_S_S_S_S_S_S_S_S_S_S_S_S_S_S_S_S_S_S_S_S_S_S_S_S_S_S_S_S_S_S_S_S_S_S_S_S_S_S_S_S_S_S_S_S_S_S_S_S_S_S_S_S_S_S_S_S_S_S_S_S_S_S_S_S_S_S_S_S_S_S_S_S_S_S_S_S_S_S_S_S_S_S_S_S_S_S_S_S_S_S_S_S_S_S_S_S_S_S_S_S_S_S_S_S_S_S_S_S_S_S_S_S_S_S_S_S_S_S_S_S_S_S_S_S_S_S_S_S_S_S_S_S_S_S_S_S_S_S_S_S_S_S_S_S_S_S_S_S_S_S_S_S_S_S_S_S_S_S_S_S_S_S_S_S_S_S_S_S_S_S_S_S_S_S_S_S_S_S_S_S_S_S_S_S_S_S_S_S_S_S_S_S_S_S_S_S_S_S_S_S_S_S_S_S_S_S_S_S_S_S_S_S_S_S_S_S_S_S_S_S_S_S_S_S_S_S_S_S_S_S_S_S_S_S_S_S_S_S_S_S_S_S_S_S_S_S_S_S_S_S_S_S_S_S_S_S_S_S_S_S_S_S_S_S_S_S_S_S_S_S_S_S_S_S_S_S_S_S_S_S_S_S_S_S_S_S_S_S_S_S_S_S_S_S_S_S_S_S_S_S_S_S_S_S_S_S_S_S_S_S_S_S_S_S_S_S_S_S_S_S_S_S_S_S_S_S_S_S_S_S_S_S_S_S_S_S_S_S_S_S_S_S_S_S_S_S_S_S_S_S_S_S_S_S_S_S_S_S_S_S_S_S_S_S_S_S_S_S_S_S_S_S_S_S_S_S_S_S_S_S_S_S_S_S_S_S_S_S_S_S_S_S_S_S_S_S_S_S_S_S_S_S_S_S_S_S_S_S_S_S_S_S_S_S_S_S_S_S_S_S_S_S_S_S_S_S_S_S_S_S_S_S_S_S_S_S_S_S_S_S_S_S_S_S_S_S_S_S_S_S_S_S_S_S_S_S_S_S_S_S_S_S_S_S_S_S_S_S__param_817];
	ld.param.u64 	%rd819, [_Z4racePiS_S_S_S_S_S_S_S_S_S_S_S_S_S_S_S_S_S_S_S_S_S_S_S_S_S_S_S_S_S_S_S_S_S_S_S_S_S_S_S_S_S_S_S_S_S_S_S_S_S_S_S_S_S_S_S_S_S_S_S_S_S_S_S_S_S_S_S_S_S_S_S_S_S_S_S_S_S_S_S_S_S_S_S_S_S_S_S_S_S_S_S_S_S_S_S_S_S_S_S_S_S_S_S_S_S_S_S_S_S_S_S_S_S_S_S_S_S_S_S_S_S_S_S_S_S_S_S_S_S_S_S_S_S_S_S_S_S_S_S_S_S_S_S_S_S_S_S_S_S_S_S_S_S_S_S_S_S_S_S_S_S_S_S_S_S_S_S_S_S_S_S_S_S_S_S_S_S_S_S_S_S_S_S_S_S_S_S_S_S_S_S_S_S_S_S_S_S_S_S_S_S_S_S_S_S_S_S_S_S_S_S_S_S_S_S_S_S_S_S_S_S_S_S_S_S_S_S_S_S_S_S_S_S_S_S_S_S_S_S_S_S_S_S_S_S_S_S_S_S_S_S_S_S_S_S_S_S_S_S_S_S_S_S_S_S_S_S_S_S_S_S_S_S_S_S_S_S_S_S_S_S_S_S_S_S_S_S_S_S_S_S_S_S_S_S_S_S_S_S_S_S_S_S_S_S_S_S_S_S_S_S_S_S_S_S_S_S_S_S_S_S_S_S_S_S_S_S_S_S_S_S_S_S_S_S_S_S_S_S_S_S_S_S_S_S_S_S_S_S_S_S_S_S_S_S_S_S_S_S_S_S_S_S_S_S_S_S_S_S_S_S_S_S_S_S_S_S_S_S_S_S_S_S_S_S_S_S_S_S_S_S_S_S_S_S_S_S_S_S_S_S_S_S_S_S_S_S_S_S_S_S_S_S_S_S_S_S_S_S_S_S_S_S_S_S_S_S_S_S_S_S_S_S_S_S_S_S_S_S_S_S_S_S_S_S_S_S_S_S_S_S_S_S_S_S_S_S_S_S_S_S_S_S_S_S_S_S_S_S_S_S_S_S_S_S_S_S_S_S_S_S_S_S_S_S_S_S_S_S_S_S_S_S_S_S_S_S_S_S_S_S_S_S_S_S_S_S_S_S_S_S_S_S_S_S_S_S_S_S_S_S_S_S_S_S_S_S_S_S_S_S_S_S_S_S_S_S_S_S_S_S_S_S_S_S_S_S_S_S_S_S_S_S_S_S_S_S_S_S_S_S_S_S_S_S_S_S_S_S_S_S_S_S_S_S_S_S_S_S_S_S_S_S_S_S_S_S_S_S_S_S_S_S_S_S_S_S_S_S_S_S_S_S_S_S_S_S_S_S_S_S_S_S_S_S_S_S_S_S_S_S_S_S_S_S_S_S_S_S_S_S_S_S_S_S_S_S_S_S_S_S_S_S_S_S_S_S_S_S_S_S_S_S_S_S_S_S_S_S_S_S_S_S_S_S_S_S_S_S_S_S_S_S_S_S_S_S_S_S_S_S_S_S_S_S_S_S_S_S_S_S_S_S_S_S_S_S_S_S_S_S_S_S_S_S_S_S_S_S_S_S_S_S_S_S_S_S_S_S_S_S_S_S_S_S_S_S_S_S_S_S_S_S_S_S_S_S_S_S_S_S_S_S_S_S_S_S_S_S_S_S_S_S_S_S_S_S_S_S_S_S_S_S_S_S_S_S_S_S_S_S_S_S_S_S_S_S_S_S_S_S_S_S_S_S_S_S_S_S_S_S_S_S_S_S_S_S_S_S_S_S_S_S_S_S_S_S_S_S_S_S_S_S_S_S_S_S_S_S_S_S_S_S_S_S_S_S_S_S_S_S_S_S_S_S_S_S_S_S_S_S_S_S_S_S_S_S_S_S_S_S_S_S_S_S_S_S_S_S_S_S_S_S_S_S_S_S_S_S_S_S_S_S_S_S_S_S_S_S_S_S_S_S_S_S_S_S_S_S_S_S_S_S_S_S_S_S_S_S_S_S_S_S_S_S_S_S_S_S_S_S_S_S_S_S_S_S_S_S_S_S_S_S_S_S_S_S_S_S_S_S_S_S_S_S_S_S_S_S_S_S_S_S_S_S_S_S_S_S_S_S_S_S_S_S_S_S_S_S_S_S_S_S_S_S_S_S_S_S_S_S_S_S_S_S_S_S_S_S_S_S_S_S_S_S_S_S_S_S_S_S_S_S_S_S_S_S_S_S_S_S_S_S_S_S_S_S_S_S_S_S_S_S_S_S_S_S_S_S_S_S_S__param_818];
	ld.param.u64 	%rd820, [_Z4racePiS_S_S_S_S_S_S_S_S_S_S_S_S_S_S_S_S_S_S_S_S_S_S_S_S_S_S_S_S_S_S_S_S_S_S_S_S_S_S_S_S_S_S_S_S_S_S_S_S_S_S_S_S_S_S_S_S_S_S_S_S_S_S_S_S_S_S_S_S_S_S_S_S_S_S_S_S_S_S_S_S_S_S_S_S_S_S_S_S_S_S_S_S_S_S_S_S_S_S_S_S_S_S_S_S_S_S_S_S_S_S_S_S_S_S_S_S_S_S_S_S_S_S_S_S_S_S_S_S_S_S_S_S_S_S_S_S_S_S_S_S_S_S_S_S_S_S_S_S_S_S_S_S_S_S_S_S_S_S_S_S_S_S_S_S_S_S_S_S_S_S_S_S_S_S_S_S_S_S_S_S_S_S_S_S_S_S_S_S_S_S_S_S_S_S_S_S_S_S_S_S_S_S_S_S_S_S_S_S_S_S_S_S_S_S_S_S_S_S_S_S_S_S_S_S_S_S_S_S_S_S_S_S_S_S_S_S_S_S_S_S_S_S_S_S_S_S_S_S_S_S_S_S_S_S_S_S_S_S_S_S_S_S_S_S_S_S_S_S_S_S_S_S_S_S_S_S_S_S_S_S_S_S_S_S_S_S_S_S_S_S_S_S_S_S_S_S_S_S_S_S_S_S_S_S_S_S_S_S_S_S_S_S_S_S_S_S_S_S_S_S_S_S_S_S_S_S_S_S_S_S_S_S_S_S_S_S_S_S_S_S_S_S_S_S_S_S_S_S_S_S_S_S_S_S_S_S_S_S_S_S_S_S_S_S_S_S_S_S_S_S_S_S_S_S_S_S_S_S_S_S_S_S_S_S_S_S_S_S_S_S_S_S_S_S_S_S_S_S_S_S_S_S_S_S_S_S_S_S_S_S_S_S_S_S_S_S_S_S_S_S_S_S_S_S_S_S_S_S_S_S_S_S_S_S_S_S_S_S_S_S_S_S_S_S_S_S_S_S_S_S_S_S_S_S_S_S_S_S_S_S_S_S_S_S_S_S_S_S_S_S_S_S_S_S_S_S_S_S_S_S_S_S_S_S_S_S_S_S_S_S_S_S_S_S_S_S_S_S_S_S_S_S_S_S_S_S_S_S_S_S_S_S_S_S_S_S_S_S_S_S_S_S_S_S_S_S_S_S_S_S_S_S_S_S_S_S_S_S_S_S_S_S_S_S_S_S_S_S_S_S_S_S_S_S_S_S_S_S_S_S_S_S_S_S_S_S_S_S_S_S_S_S_S_S_S_S_S_S_S_S_S_S_S_S_S_S_S_S_S_S_S_S_S_S_S_S_S_S_S_S_S_S_S_S_S_S_S_S_S_S_S_S_S_S_S_S_S_S_S_S_S_S_S_S_S_S_S_S_S_S_S_S_S_S_S_S_S_S_S_S_S_S_S_S_S_S_S_S_S_S_S_S_S_S_S_S_S_S_S_S_S_S_S_S_S_S_S_S_S_S_S_S_S_S_S_S_S_S_S_S_S_S_S_S_S_S_S_S_S_S_S_S_S_S_S_S_S_S_S_S_S_S_S_S_S_S_S_S_S_S_S_S_S_S_S_S_S_S_S_S_S_S_S_S_S_S_S_S_S_S_S_S_S_S_S_S_S_S_S_S_S_S_S_S_S_S_S_S_S_S_S_S_S_S_S_S_S_S_S_S_S_S_S_S_S_S_S_S_S_S_S_S_S_S_S_S_S_S_S_S_S_S_S_S_S_S_S_S_S_S_S_S_S_S_S_S_S_S_S_S_S_S_S_S_S_S_S_S_S_S_S_S_S_S_S_S_S_S_S_S_S_S_S_S_S_S_S_S_S_S_S_S_S_S_S_S_S_S_S_S_S_S_S_S_S_S_S_S_S_S_S_S_S_S_S_S_S_S_S_S_S_S_S_S_S_S_S_S_S_S_S_S_S_S_S_S_S_S_S_S_S_S_S_S_S_S_S_S_S_S_S_S_S_S_S_S_S_S_S_S_S_S_S_S_S_S_S_S_S_S_S_S_S_S_S_S_S_S_S_S_S_S_S_S_S_S_S_S_S_S_S_S_S_S_S_S_S_S_S_S_S_S_S_S_S_S_S_S_S_S_S_S_S_S_S_S_S_S_S_S_S_S_S_S_S_S_S_S_S_S_S_S_S_S_S_S_S_S_S_S_S_S_S_S_S_S_S_S_S_S_S_S_S_S_S_S_S_S_S_S_S_S_S_S_S_S_S_S_S_S_S_S_S_S_S_S_S_S_S_S_S_S__param_819];
	ld.param.u64 	%rd821, [_Z4racePiS_S_S_S_S_S_S_S_S_S_S_S_S_S_S_S_S_S_S_S_S_S_S_S_S_S_S_S_S_S_S_S_S_S_S_S_S_S_S_S_S_S_S_S_S_S_S_S_S_S_S_S_S_S_S_S_S_S_S_S_S_S_S_S_S_S_S_S_S_S_S_S_S_S_S_S_S_S_S_S_S_S_S_S_S_S_S_S_S_S_S_S_S_S_S_S_S_S_S_S_S_S_S_S_S_S_S_S_S_S_S_S_S_S_S_S_S_S_S_S_S_S_S_S_S_S_S_S_S_S_S_S_S_S_S_S_S_S_S_S_S_S_S_S_S_S_S_S_S_S_S_S_S_S_S_S_S_S_S_S_S_S_S_S_S_S_S_S_S_S_S_S_S_S_S_S_S_S_S_S_S_S_S_S_S_S_S_S_S_S_S_S_S_S_S_S_S_S_S_S_S_S_S_S_S_S_S_S_S_S_S_S_S_S_S_S_S_S_S_S_S_S_S_S_S_S_S_S_S_S_S_S_S_S_S_S_S_S_S_S_S_S_S_S_S_S_S_S_S_S_S_S_S_S_S_S_S_S_S_S_S_S_S_S_S_S_S_S_S_S_S_S_S_S_S_S_S_S_S_S_S_S_S_S_S_S_S_S_S_S_S_S_S_S_S_S_S_S_S_S_S_S_S_S_S_S_S_S_S_S_S_S_S_S_S_S_S_S_S_S_S_S_S_S_S_S_S_S_S_S_S_S_S_S_S_S_S_S_S_S_S_S_S_S_S_S_S_S_S_S_S_S_S_S_S_S_S_S_S_S_S_S_S_S_S_S_S_S_S_S_S_S_S_S_S_S_S_S_S_S_S_S_S_S_S_S_S_S_S_S_S_S_S_S_S_S_S_S_S_S_S_S_S_S_S_S_S_S_S_S_S_S_S_S_S_S_S_S_S_S_S_S_S_S_S_S_S_S_S_S_S_S_S_S_S_S_S_S_S_S_S_S_S_S_S_S_S_S_S_S_S_S_S_S_S_S_S_S_S_S_S_S_S_S_S_S_S_S_S_S_S_S_S_S_S_S_S_S_S_S_S_S_S_S_S_S_S_S_S_S_S_S_S_S_S_S_S_S_S_S_S_S_S_S_S_S_S_S_S_S_S_S_S_S_S_S_S_S_S_S_S_S_S_S_S_S_S_S_S_S_S_S_S_S_S_S_S_S_S_S_S_S_S_S_S_S_S_S_S_S_S_S_S_S_S_S_S_S_S_S_S_S_S_S_S_S_S_S_S_S_S_S_S_S_S_S_S_S_S_S_S_S_S_S_S_S_S_S_S_S_S_S_S_S_S_S_S_S_S_S_S_S_S_S_S_S_S_S_S_S_S_S_S_S_S_S_S_S_S_S_S_S_S_S_S_S_S_S_S_S_S_S_S_S_S_S_S_S_S_S_S_S_S_S_S_S_S_S_S_S_S_S_S_S_S_S_S_S_S_S_S_S_S_S_S_S_S_S_S_S_S_S_S_S_S_S_S_S_S_S_S_S_S_S_S_S_S_S_S_S_S_S_S_S_S_S_S_S_S_S_S_S_S_S_S_S_S_S_S_S_S_S_S_S_S_S_S_S_S_S_S_S_S_S_S_S_S_S_S_S_S_S_S_S_S_S_S_S_S_S_S_S_S_S_S_S_S_S_S_S_S_S_S_S_S_S_S_S_S_S_S_S_S_S_S_S_S_S_S_S_S_S_S_S_S_S_S_S_S_S_S_S_S_S_S_S_S_S_S_S_S_S_S_S_S_S_S_S_S_S_S_S_S_S_S_S_S_S_S_S_S_S_S_S_S_S_S_S_S_S_S_S_S_S_S_S_S_S_S_S_S_S_S_S_S_S_S_S_S_S_S_S_S_S_S_S_S_S_S_S_S_S_S_S_S_S_S_S_S_S_S_S_S_S_S_S_S_S_S_S_S_S_S_S_S_S_S_S_S_S_S_S_S_S_S_S_S_S_S_S_S_S_S_S_S_S_S_S_S_S_S_S_S_S_S_S_S_S_S_S_S_S_S_S_S_S_S_S_S_S_S_S_S_S_S_S_S_S_S_S_S_S_S_S_S_S_S_S_S_S_S_S_S_S_S_S_S_S_S_S_S_S_S_S_S_S_S_S_S_S_S_S_S_S_S_S_S_S_S_S_S_S_S_S_S_S_S_S_S_S_S_S_S_S_S_S_S_S_S_S_S_S_S_S_S_S_S_S_S_S_S_S_S_S_S_S_S_S_S_S_S_S_S_S_S_S_S_S_S_S_S_S_S__param_820];
	ld.param.u64 	%rd822, [_Z4racePiS_S_S_S_S_S_S_S_S_S_S_S_S_S_S_S_S_S_S_S_S_S_S_S_S_S_S_S_S_S_S_S_S_S_S_S_S_S_S_S_S_S_S_S_S_S_S_S_S_S_S_S_S_S_S_S_S_S_S_S_S_S_S_S_S_S_S_S_S_S_S_S_S_S_S_S_S_S_S_S_S_S_S_S_S_S_S_S_S_S_S_S_S_S_S_S_S_S_S_S_S_S_S_S_S_S_S_S_S_S_S_S_S_S_S_S_S_S_S_S_S_S_S_S_S_S_S_S_S_S_S_S_S_S_S_S_S_S_S_S_S_S_S_S_S_S_S_S_S_S_S_S_S_S_S_S_S_S_S_S_S_S_S_S_S_S_S_S_S_S_S_S_S_S_S_S_S_S_S_S_S_S_S_S_S_S_S_S_S_S_S_S_S_S_S_S_S_S_S_S_S_S_S_S_S_S_S_S_S_S_S_S_S_S_S_S_S_S_S_S_S_S_S_S_S_S_S_S_S_S_S_S_S_S_S_S_S_S_S_S_S_S_S_S_S_S_S_S_S_S_S_S_S_S_S_S_S_S_S_S_S_S_S_S_S_S_S_S_S_S_S_S_S_S_S_S_S_S_S_S_S_S_S_S_S_S_S_S_S_S_S_S_S_S_S_S_S_S_S_S_S_S_S_S_S_S_S_S_S_S_S_S_S_S_S_S_S_S_S_S_S_S_S_S_S_S_S_S_S_S_S_S_S_S_S_S_S_S_S_S_S_S_S_S_S_S_S_S_S_S_S_S_S_S_S_S_S_S_S_S_S_S_S_S_S_S_S_S_S_S_S_S_S_S_S_S_S_S_S_S_S_S_S_S_S_S_S_S_S_S_S_S_S_S_S_S_S_S_S_S_S_S_S_S_S_S_S_S_S_S_S_S_S_S_S_S_S_S_S_S_S_S_S_S_S_S_S_S_S_S_S_S_S_S_S_S_S_S_S_S_S_S_S_S_S_S_S_S_S_S_S_S_S_S_S_S_S_S_S_S_S_S_S_S_S_S_S_S_S_S_S_S_S_S_S_S_S_S_S_S_S_S_S_S_S_S_S_S_S_S_S_S_S_S_S_S_S_S_S_S_S_S_S_S_S_S_S_S_S_S_S_S_S_S_S_S_S_S_S_S_S_S_S_S_S_S_S_S_S_S_S_S_S_S_S_S_S_S_S_S_S_S_S_S_S_S_S_S_S_S_S_S_S_S_S_S_S_S_S_S_S_S_S_S_S_S_S_S_S_S_S_S_S_S_S_S_S_S_S_S_S_S_S_S_S_S_S_S_S_S_S_S_S_S_S_S_S_S_S_S_S_S_S_S_S_S_S_S_S_S_S_S_S_S_S_S_S_S_S_S_S_S_S_S_S_S_S_S_S_S_S_S_S_S_S_S_S_S_S_S_S_S_S_S_S_S_S_S_S_S_S_S_S_S_S_S_S_S_S_S_S_S_S_S_S_S_S_S_S_S_S_S_S_S_S_S_S_S_S_S_S_S_S_S_S_S_S_S_S_S_S_S_S_S_S_S_S_S_S_S_S_S_S_S_S_S_S_S_S_S_S_S_S_S_S_S_S_S_S_S_S_S_S_S_S_S_S_S_S_S_S_S_S_S_S_S_S_S_S_S_S_S_S_S_S_S_S_S_S_S_S_S_S_S_S_S_S_S_S_S_S_S_S_S_S_S_S_S_S_S_S_S_S_S_S_S_S_S_S_S_S_S_S_S_S_S_S_S_S_S_S_S_S_S_S_S_S_S_S_S_S_S_S_S_S_S_S_S_S_S_S_S_S_S_S_S_S_S_S_S_S_S_S_S_S_S_S_S_S_S_S_S_S_S_S_S_S_S_S_S_S_S_S_S_S_S_S_S_S_S_S_S_S_S_S_S_S_S_S_S_S_S_S_S_S_S_S_S_S_S_S_S_S_S_S_S_S_S_S_S_S_S_S_S_S_S_S_S_S_S_S_S_S_S_S_S_S_S_S_S_S_S_S_S_S_S_S_S_S_S_S_S_S_S_S_S_S_S_S_S_S_S_S_S_S_S_S_S_S_S_S_S_S_S_S_S_S_S_S_S_S_S_S_S_S_S_S_S_S_S_S_S_S_S_S_S_S_S_S_S_S_S_S_S_S_S_S_S_S_S_S_S_S_S_S_S_S_S_S_S_S_S_S_S_S_S_S_S_S_S_S_S_S_S_S_S_S_S_S_S_S_S_S_S_S_S_S_S_S_S_S_S_S_S_S_S_S_S_S_S_S_S_S__param_821];
	ld.param.u64 	%rd823, [_Z4racePiS_S_S_S_S_S_S_S_S_S_S_S_S_S_S_S_S_S_S_S_S_S_S_S_S_S_S_S_S_S_S_S_S_S_S_S_S_S_S_S_S_S_S_S_S_S_S_S_S_S_S_S_S_S_S_S_S_S_S_S_S_S_S_S_S_S_S_S_S_S_S_S_S_S_S_S_S_S_S_S_S_S_S_S_S_S_S_S_S_S_S_S_S_S_S_S_S_S_S_S_S_S_S_S_S_S_S_S_S_S_S_S_S_S_S_S_S_S_S_S_S_S_S_S_S_S_S_S_S_S_S_S_S_S_S_S_S_S_S_S_S_S_S_S_S_S_S_S_S_S_S_S_S_S_S_S_S_S_S_S_S_S_S_S_S_S_S_S_S_S_S_S_S_S_S_S_S_S_S_S_S_S_S_S_S_S_S_S_S_S_S_S_S_S_S_S_S_S_S_S_S_S_S_S_S_S_S_S_S_S_S_S_S_S_S_S_S_S_S_S_S_S_S_S_S_S_S_S_S_S_S_S_S_S_S_S_S_S_S_S_S_S_S_S_S_S_S_S_S_S_S_S_S_S_S_S_S_S_S_S_S_S_S_S_S_S_S_S_S_S_S_S_S_S_S_S_S_S_S_S_S_S_S_S_S_S_S_S_S_S_S_S_S_S_S_S_S_S_S_S_S_S_S_S_S_S_S_S_S_S_S_S_S_S_S_S_S_S_S_S_S_S_S_S_S_S_S_S_S_S_S_S_S_S_S_S_S_S_S_S_S_S_S_S_S_S_S_S_S_S_S_S_S_S_S_S_S_S_S_S_S_S_S_S_S_S_S_S_S_S_S_S_S_S_S_S_S_S_S_S_S_S_S_S_S_S_S_S_S_S_S_S_S_S_S_S_S_S_S_S_S_S_S_S_S_S_S_S_S_S_S_S_S_S_S_S_S_S_S_S_S_S_S_S_S_S_S_S_S_S_S_S_S_S_S_S_S_S_S_S_S_S_S_S_S_S_S_S_S_S_S_S_S_S_S_S_S_S_S_S_S_S_S_S_S_S_S_S_S_S_S_S_S_S_S_S_S_S_S_S_S_S_S_S_S_S_S_S_S_S_S_S_S_S_S_S_S_S_S_S_S_S_S_S_S_S_S_S_S_S_S_S_S_S_S_S_S_S_S_S_S_S_S_S_S_S_S_S_S_S_S_S_S_S_S_S_S_S_S_S_S_S_S_S_S_S_S_S_S_S_S_S_S_S_S_S_S_S_S_S_S_S_S_S_S_S_S_S_S_S_S_S_S_S_S_S_S_S_S_S_S_S_S_S_S_S_S_S_S_S_S_S_S_S_S_S_S_S_S_S_S_S_S_S_S_S_S_S_S_S_S_S_S_S_S_S_S_S_S_S_S_S_S_S_S_S_S_S_S_S_S_S_S_S_S_S_S_S_S_S_S_S_S_S_S_S_S_S_S_S_S_S_S_S_S_S_S_S_S_S_S_S_S_S_S_S_S_S_S_S_S_S_S_S_S_S_S_S_S_S_S_S_S_S_S_S_S_S_S_S_S_S_S_S_S_S_S_S_S_S_S_S_S_S_S_S_S_S_S_S_S_S_S_S_S_S_S_S_S_S_S_S_S_S_S_S_S_S_S_S_S_S_S_S_S_S_S_S_S_S_S_S_S_S_S_S_S_S_S_S_S_S_S_S_S_S_S_S_S_S_S_S_S_S_S_S_S_S_S_S_S_S_S_S_S_S_S_S_S_S_S_S_S_S_S_S_S_S_S_S_S_S_S_S_S_S_S_S_S_S_S_S_S_S_S_S_S_S_S_S_S_S_S_S_S_S_S_S_S_S_S_S_S_S_S_S_S_S_S_S_S_S_S_S_S_S_S_S_S_S_S_S_S_S_S_S_S_S_S_S_S_S_S_S_S_S_S_S_S_S_S_S_S_S_S_S_S_S_S_S_S_S_S_S_S_S_S_S_S_S_S_S_S_S_S_S_S_S_S_S_S_S_S_S_S_S_S_S_S_S_S_S_S_S_S_S_S_S_S_S_S_S_S_S_S_S_S_S_S_S_S_S_S_S_S_S_S_S_S_S_S_S_S_S_S_S_S_S_S_S_S_S_S_S_S_S_S_S_S_S_S_S_S_S_S_S_S_S_S_S_S_S_S_S_S_S_S_S_S_S_S_S_S_S_S_S_S_S_S_S_S_S_S_S_S_S_S_S_S_S_S_S_S_S_S_S_S_S_S_S_S_S_S_S_S_S_S_S_S_S_S_S_S_S_S_S_S_S_S_S_S_S_S__param_822];
	ld.param.u64 	%rd824, [_Z4racePiS_S_S_S_S_S_S_S_S_S_S_S_S_S_S_S_S_S_S_S_S_S_S_S_S_S_S_S_S_S_S_S_S_S_S_S_S_S_S_S_S_S_S_S_S_S_S_S_S_S_S_S_S_S_S_S_S_S_S_S_S_S_S_S_S_S_S_S_S_S_S_S_S_S_S_S_S_S_S_S_S_S_S_S_S_S_S_S_S_S_S_S_S_S_S_S_S_S_S_S_S_S_S_S_S_S_S_S_S_S_S_S_S_S_S_S_S_S_S_S_S_S_S_S_S_S_S_S_S_S_S_S_S_S_S_S_S_S_S_S_S_S_S_S_S_S_S_S_S_S_S_S_S_S_S_S_S_S_S_S_S_S_S_S_S_S_S_S_S_S_S_S_S_S_S_S_S_S_S_S_S_S_S_S_S_S_S_S_S_S_S_S_S_S_S_S_S_S_S_S_S_S_S_S_S_S_S_S_S_S_S_S_S_S_S_S_S_S_S_S_S_S_S_S_S_S_S_S_S_S_S_S_S_S_S_S_S_S_S_S_S_S_S_S_S_S_S_S_S_S_S_S_S_S_S_S_S_S_S_S_S_S_S_S_S_S_S_S_S_S_S_S_S_S_S_S_S_S_S_S_S_S_S_S_S_S_S_S_S_S_S_S_S_S_S_S_S_S_S_S_S_S_S_S_S_S_S_S_S_S_S_S_S_S_S_S_S_S_S_S_S_S_S_S_S_S_S_S_S_S_S_S_S_S_S_S_S_S_S_S_S_S_S_S_S_S_S_S_S_S_S_S_S_S_S_S_S_S_S_S_S_S_S_S_S_S_S_S_S_S_S_S_S_S_S_S_S_S_S_S_S_S_S_S_S_S_S_S_S_S_S_S_S_S_S_S_S_S_S_S_S_S_S_S_S_S_S_S_S_S_S_S_S_S_S_S_S_S_S_S_S_S_S_S_S_S_S_S_S_S_S_S_S_S_S_S_S_S_S_S_S_S_S_S_S_S_S_S_S_S_S_S_S_S_S_S_S_S_S_S_S_S_S_S_S_S_S_S_S_S_S_S_S_S_S_S_S_S_S_S_S_S_S_S_S_S_S_S_S_S_S_S_S_S_S_S_S_S_S_S_S_S_S_S_S_S_S_S_S_S_S_S_S_S_S_S_S_S_S_S_S_S_S_S_S_S_S_S_S_S_S_S_S_S_S_S_S_S_S_S_S_S_S_S_S_S_S_S_S_S_S_S_S_S_S_S_S_S_S_S_S_S_S_S_S_S_S_S_S_S_S_S_S_S_S_S_S_S_S_S_S_S_S_S_S_S_S_S_S_S_S_S_S_S_S_S_S_S_S_S_S_S_S_S_S_S_S_S_S_S_S_S_S_S_S_S_S_S_S_S_S_S_S_S_S_S_S_S_S_S_S_S_S_S_S_S_S_S_S_S_S_S_S_S_S_S_S_S_S_S_S_S_S_S_S_S_S_S_S_S_S_S_S_S_S_S_S_S_S_S_S_S_S_S_S_S_S_S_S_S_S_S_S_S_S_S_S_S_S_S_S_S_S_S_S_S_S_S_S_S_S_S_S_S_S_S_S_S_S_S_S_S_S_S_S_S_S_S_S_S_S_S_S_S_S_S_S_S_S_S_S_S_S_S_S_S_S_S_S_S_S_S_S_S_S_S_S_S_S_S_S_S_S_S_S_S_S_S_S_S_S_S_S_S_S_S_S_S_S_S_S_S_S_S_S_S_S_S_S_S_S_S_S_S_S_S_S_S_S_S_S_S_S_S_S_S_S_S_S_S_S_S_S_S_S_S_S_S_S_S_S_S_S_S_S_S_S_S_S_S_S_S_S_S_S_S_S_S_S_S_S_S_S_S_S_S_S_S_S_S_S_S_S_S_S_S_S_S_S_S_S_S_S_S_S_S_S_S_S_S_S_S_S_S_S_S_S_S_S_S_S_S_S_S_S_S_S_S_S_S_S_S_S_S_S_S_S_S_S_S_S_S_S_S_S_S_S_S_S_S_S_S_S_S_S_S_S_S_S_S_S_S_S_S_S_S_S_S_S_S_S_S_S_S_S_S_S_S_S_S_S_S_S_S_S_S_S_S_S_S_S_S_S_S_S_S_S_S_S_S_S_S_S_S_S_S_S_S_S_S_S_S_S_S_S_S_S_S_S_S_S_S_S_S_S_S_S_S_S_S_S_S_S_S_S_S_S_S_S_S_S_S_S_S_S_S_S_S_S_S_S_S_S_S_S_S_S_S_S_S_S_S_S_S_S_S_S_S_S_S_S_S_S__param_823];
	ld.param.u64 	%rd825, [_Z4racePiS_S_S_S_S_S_S_S_S_S_S_S_S_S_S_S_S_S_S_S_S_S_S_S_S_S_S_S_S_S_S_S_S_S_S_S_S_S_S_S_S_S_S_S_S_S_S_S_S_S_S_S_S_S_S_S_S_S_S_S_S_S_S_S_S_S_S_S_S_S_S_S_S_S_S_S_S_S_S_S_S_S_S_S_S_S_S_S_S_S_S_S_S_S_S_S_S_S_S_S_S_S_S_S_S_S_S_S_S_S_S_S_S_S_S_S_S_S_S_S_S_S_S_S_S_S_S_S_S_S_S_S_S_S_S_S_S_S_S_S_S_S_S_S_S_S_S_S_S_S_S_S_S_S_S_S_S_S_S_S_S_S_S_S_S_S_S_S_S_S_S_S_S_S_S_S_S_S_S_S_S_S_S_S_S_S_S_S_S_S_S_S_S_S_S_S_S_S_S_S_S_S_S_S_S_S_S_S_S_S_S_S_S_S_S_S_S_S_S_S_S_S_S_S_S_S_S_S_S_S_S_S_S_S_S_S_S_S_S_S_S_S_S_S_S_S_S_S_S_S_S_S_S_S_S_S_S_S_S_S_S_S_S_S_S_S_S_S_S_S_S_S_S_S_S_S_S_S_S_S_S_S_S_S_S_S_S_S_S_S_S_S_S_S_S_S_S_S_S_S_S_S_S_S_S_S_S_S_S_S_S_S_S_S_S_S_S_S_S_S_S_S_S_S_S_S_S_S_S_S_S_S_S_S_S_S_S_S_S_S_S_S_S_S_S_S_S_S_S_S_S_S_S_S_S_S_S_S_S_S_S_S_S_S_S_S_S_S_S_S_S_S_S_S_S_S_S_S_S_S_S_S_S_S_S_S_S_S_S_S_S_S_S_S_S_S_S_S_S_S_S_S_S_S_S_S_S_S_S_S_S_S_S_S_S_S_S_S_S_S_S_S_S_S_S_S_S_S_S_S_S_S_S_S_S_S_S_S_S_S_S_S_S_S_S_S_S_S_S_S_S_S_S_S_S_S_S_S_S_S_S_S_S_S_S_S_S_S_S_S_S_S_S_S_S_S_S_S_S_S_S_S_S_S_S_S_S_S_S_S_S_S_S_S_S_S_S_S_S_S_S_S_S_S_S_S_S_S_S_S_S_S_S_S_S_S_S_S_S_S_S_S_S_S_S_S_S_S_S_S_S_S_S_S_S_S_S_S_S_S_S_S_S_S_S_S_S_S_S_S_S_S_S_S_S_S_S_S_S_S_S_S_S_S_S_S_S_S_S_S_S_S_S_S_S_S_S_S_S_S_S_S_S_S_S_S_S_S_S_S_S_S_S_S_S_S_S_S_S_S_S_S_S_S_S_S_S_S_S_S_S_S_S_S_S_S_S_S_S_S_S_S_S_S_S_S_S_S_S_S_S_S_S_S_S_S_S_S_S_S_S_S_S_S_S_S_S_S_S_S_S_S_S_S_S_S_S_S_S_S_S_S_S_S_S_S_S_S_S_S_S_S_S_S_S_S_S_S_S_S_S_S_S_S_S_S_S_S_S_S_S_S_S_S_S_S_S_S_S_S_S_S_S_S_S_S_S_S_S_S_S_S_S_S_S_S_S_S_S_S_S_S_S_S_S_S_S_S_S_S_S_S_S_S_S_S_S_S_S_S_S_S_S_S_S_S_S_S_S_S_S_S_S_S_S_S_S_S_S_S_S_S_S_S_S_S_S_S_S_S_S_S_S_S_S_S_S_S_S_S_S_S_S_S_S_S_S_S_S_S_S_S_S_S_S_S_S_S_S_S_S_S_S_S_S_S_S_S_S_S_S_S_S_S_S_S_S_S_S_S_S_S_S_S_S_S_S_S_S_S_S_S_S_S_S_S_S_S_S_S_S_S_S_S_S_S_S_S_S_S_S_S_S_S_S_S_S_S_S_S_S_S_S_S_S_S_S_S_S_S_S_S_S_S_S_S_S_S_S_S_S_S_S_S_S_S_S_S_S_S_S_S_S_S_S_S_S_S_S_S_S_S_S_S_S_S_S_S_S_S_S_S_S_S_S_S_S_S_S_S_S_S_S_S_S_S_S_S_S_S_S_S_S_S_S_S_S_S_S_S_S_S_S_S_S_S_S_S_S_S_S_S_S_S_S_S_S_S_S_S_S_S_S_S_S_S_S_S_S_S_S_S_S_S_S_S_S_S_S_S_S_S_S_S_S_S_S_S_S_S_S_S_S_S_S_S_S_S_S_S_S_S_S_S_S_S_S_S_S_S_S_S_S_S_S_S_S_S_S_S_S_S_S__param_824];
	ld.param.u64 	%rd826, [_Z4racePiS_S_S_S_S_S_S_S_S_S_S_S_S_S_S_S_S_S_S_S_S_S_S_S_S_S_S_S_S_S_S_S_S_S_S_S_S_S_S_S_S_S_S_S_S_S_S_S_S_S_S_S_S_S_S_S_S_S_S_S_S_S_S_S_S_S_S_S_S_S_S_S_S_S_S_S_S_S_S_S_S_S_S_S_S_S_S_S_S_S_S_S_S_S_S_S_S_S_S_S_S_S_S_S_S_S_S_S_S_S_S_S_S_S_S_S_S_S_S_S_S_S_S_S_S_S_S_S_S_S_S_S_S_S_S_S_S_S_S_S_S_S_S_S_S_S_S_S_S_S_S_S_S_S_S_S_S_S_S_S_S_S_S_S_S_S_S_S_S_S_S_S_S_S_S_S_S_S_S_S_S_S_S_S_S_S_S_S_S_S_S_S_S_S_S_S_S_S_S_S_S_S_S_S_S_S_S_S_S_S_S_S_S_S_S_S_S_S_S_S_S_S_S_S_S_S_S_S_S_S_S_S_S_S_S_S_S_S_S_S_S_S_S_S_S_S_S_S_S_S_S_S_S_S_S_S_S_S_S_S_S_S_S_S_S_S_S_S_S_S_S_S_S_S_S_S_S_S_S_S_S_S_S_S_S_S_S_S_S_S_S_S_S_S_S_S_S_S_S_S_S_S_S_S_S_S_S_S_S_S_S_S_S_S_S_S_S_S_S_S_S_S_S_S_S_S_S_S_S_S_S_S_S_S_S_S_S_S_S_S_S_S_S_S_S_S_S_S_S_S_S_S_S_S_S_S_S_S_S_S_S_S_S_S_S_S_S_S_S_S_S_S_S_S_S_S_S_S_S_S_S_S_S_S_S_S_S_S_S_S_S_S_S_S_S_S_S_S_S_S_S_S_S_S_S_S_S_S_S_S_S_S_S_S_S_S_S_S_S_S_S_S_S_S_S_S_S_S_S_S_S_S_S_S_S_S_S_S_S_S_S_S_S_S_S_S_S_S_S_S_S_S_S_S_S_S_S_S_S_S_S_S_S_S_S_S_S_S_S_S_S_S_S_S_S_S_S_S_S_S_S_S_S_S_S_S_S_S_S_S_S_S_S_S_S_S_S_S_S_S_S_S_S_S_S_S_S_S_S_S_S_S_S_S_S_S_S_S_S_S_S_S_S_S_S_S_S_S_S_S_S_S_S_S_S_S_S_S_S_S_S_S_S_S_S_S_S_S_S_S_S_S_S_S_S_S_S_S_S_S_S_S_S_S_S_S_S_S_S_S_S_S_S_S_S_S_S_S_S_S_S_S_S_S_S_S_S_S_S_S_S_S_S_S_S_S_S_S_S_S_S_S_S_S_S_S_S_S_S_S_S_S_S_S_S_S_S_S_S_S_S_S_S_S_S_S_S_S_S_S_S_S_S_S_S_S_S_S_S_S_S_S_S_S_S_S_S_S_S_S_S_S_S_S_S_S_S_S_S_S_S_S_S_S_S_S_S_S_S_S_S_S_S_S_S_S_S_S_S_S_S_S_S_S_S_S_S_S_S_S_S_S_S_S_S_S_S_S_S_S_S_S_S_S_S_S_S_S_S_S_S_S_S_S_S_S_S_S_S_S_S_S_S_S_S_S_S_S_S_S_S_S_S_S_S_S_S_S_S_S_S_S_S_S_S_S_S_S_S_S_S_S_S_S_S_S_S_S_S_S_S_S_S_S_S_S_S_S_S_S_S_S_S_S_S_S_S_S_S_S_S_S_S_S_S_S_S_S_S_S_S_S_S_S_S_S_S_S_S_S_S_S_S_S_S_S_S_S_S_S_S_S_S_S_S_S_S_S_S_S_S_S_S_S_S_S_S_S_S_S_S_S_S_S_S_S_S_S_S_S_S_S_S_S_S_S_S_S_S_S_S_S_S_S_S_S_S_S_S_S_S_S_S_S_S_S_S_S_S_S_S_S_S_S_S_S_S_S_S_S_S_S_S_S_S_S_S_S_S_S_S_S_S_S_S_S_S_S_S_S_S_S_S_S_S_S_S_S_S_S_S_S_S_S_S_S_S_S_S_S_S_S_S_S_S_S_S_S_S_S_S_S_S_S_S_S_S_S_S_S_S_S_S_S_S_S_S_S_S_S_S_S_S_S_S_S_S_S_S_S_S_S_S_S_S_S_S_S_S_S_S_S_S_S_S_S_S_S_S_S_S_S_S_S_S_S_S_S_S_S_S_S_S_S_S_S_S_S_S_S_S_S_S_S_S_S_S_S_S_S_S_S_S_S_S_S_S_S_S_S_S_S_S__param_825];
	ld.param.u64 	%rd827, [_Z4racePiS_S_S_S_S_S_S_S_S_S_S_S_S_S_S_S_S_S_S_S_S_S_S_S_S_S_S_S_S_S_S_S_S_S_S_S_S_S_S_S_S_S_S_S_S_S_S_S_S_S_S_S_S_S_S_S_S_S_S_S_S_S_S_S_S_S_S_S_S_S_S_S_S_S_S_S_S_S_S_S_S_S_S_S_S_S_S_S_S_S_S_S_S_S_S_S_S_S_S_S_S_S_S_S_S_S_S_S_S_S_S_S_S_S_S_S_S_S_S_S_S_S_S_S_S_S_S_S_S_S_S_S_S_S_S_S_S_S_S_S_S_S_S_S_S_S_S_S_S_S_S_S_S_S_S_S_S_S_S_S_S_S_S_S_S_S_S_S_S_S_S_S_S_S_S_S_S_S_S_S_S_S_S_S_S_S_S_S_S_S_S_S_S_S_S_S_S_S_S_S_S_S_S_S_S_S_S_S_S_S_S_S_S_S_S_S_S_S_S_S_S_S_S_S_S_S_S_S_S_S_S_S_S_S_S_S_S_S_S_S_S_S_S_S_S_S_S_S_S_S_S_S_S_S_S_S_S_S_S_S_S_S_S_S_S_S_S_S_S_S_S_S_S_S_S_S_S_S_S_S_S_S_S_S_S_S_S_S_S_S_S_S_S_S_S_S_S_S_S_S_S_S_S_S_S_S_S_S_S_S_S_S_S_S_S_S_S_S_S_S_S_S_S_S_S_S_S_S_S_S_S_S_S_S_S_S_S_S_S_S_S_S_S_S_S_S_S_S_S_S_S_S_S_S_S_S_S_S_S_S_S_S_S_S_S_S_S_S_S_S_S_S_S_S_S_S_S_S_S_S_S_S_S_S_S_S_S_S_S_S_S_S_S_S_S_S_S_S_S_S_S_S_S_S_S_S_S_S_S_S_S_S_S_S_S_S_S_S_S_S_S_S_S_S_S_S_S_S_S_S_S_S_S_S_S_S_S_S_S_S_S_S_S_S_S_S_S_S_S_S_S_S_S_S_S_S_S_S_S_S_S_S_S_S_S_S_S_S_S_S_S_S_S_S_S_S_S_S_S_S_S_S_S_S_S_S_S_S_S_S_S_S_S_S_S_S_S_S_S_S_S_S_S_S_S_S_S_S_S_S_S_S_S_S_S_S_S_S_S_S_S_S_S_S_S_S_S_S_S_S_S_S_S_S_S_S_S_S_S_S_S_S_S_S_S_S_S_S_S_S_S_S_S_S_S_S_S_S_S_S_S_S_S_S_S_S_S_S_S_S_S_S_S_S_S_S_S_S_S_S_S_S_S_S_S_S_S_S_S_S_S_S_S_S_S_S_S_S_S_S_S_S_S_S_S_S_S_S_S_S_S_S_S_S_S_S_S_S_S_S_S_S_S_S_S_S_S_S_S_S_S_S_S_S_S_S_S_S_S_S_S_S_S_S_S_S_S_S_S_S_S_S_S_S_S_S_S_S_S_S_S_S_S_S_S_S_S_S_S_S_S_S_S_S_S_S_S_S_S_S_S_S_S_S_S_S_S_S_S_S_S_S_S_S_S_S_S_S_S_S_S_S_S_S_S_S_S_S_S_S_S_S_S_S_S_S_S_S_S_S_S_S_S_S_S_S_S_S_S_S_S_S_S_S_S_S_S_S_S_S_S_S_S_S_S_S_S_S_S_S_S_S_S_S_S_S_S_S_S_S_S_S_S_S_S_S_S_S_S_S_S_S_S_S_S_S_S_S_S_S_S_S_S_S_S_S_S_S_S_S_S_S_S_S_S_S_S_S_S_S_S_S_S_S_S_S_S_S_S_S_S_S_S_S_S_S_S_S_S_S_S_S_S_S_S_S_S_S_S_S_S_S_S_S_S_S_S_S_S_S_S_S_S_S_S_S_S_S_S_S_S_S_S_S_S_S_S_S_S_S_S_S_S_S_S_S_S_S_S_S_S_S_S_S_S_S_S_S_S_S_S_S_S_S_S_S_S_S_S_S_S_S_S_S_S_S_S_S_S_S_S_S_S_S_S_S_S_S_S_S_S_S_S_S_S_S_S_S_S_S_S_S_S_S_S_S_S_S_S_S_S_S_S_S_S_S_S_S_S_S_S_S_S_S_S_S_S_S_S_S_S_S_S_S_S_S_S_S_S_S_S_S_S_S_S_S_S_S_S_S_S_S_S_S_S_S_S_S_S_S_S_S_S_S_S_S_S_S_S_S_S_S_S_S_S_S_S_S_S_S_S_S_S_S_S_S_S_S_S_S_S_S_S_S_S_S_S_S_S_S_S_S_S__param_826];
	ld.param.u64 	%rd828, [_Z4racePiS_S_S_S_S_S_S_S_S_S_S_S_S_S_S_S_S_S_S_S_S_S_S_S_S_S_S_S_S_S_S_S_S_S_S_S_S_S_S_S_S_S_S_S_S_S_S_S_S_S_S_S_S_S_S_S_S_S_S_S_S_S_S_S_S_S_S_S_S_S_S_S_S_S_S_S_S_S_S_S_S_S_S_S_S_S_S_S_S_S_S_S_S_S_S_S_S_S_S_S_S_S_S_S_S_S_S_S_S_S_S_S_S_S_S_S_S_S_S_S_S_S_S_S_S_S_S_S_S_S_S_S_S_S_S_S_S_S_S_S_S_S_S_S_S_S_S_S_S_S_S_S_S_S_S_S_S_S_S_S_S_S_S_S_S_S_S_S_S_S_S_S_S_S_S_S_S_S_S_S_S_S_S_S_S_S_S_S_S_S_S_S_S_S_S_S_S_S_S_S_S_S_S_S_S_S_S_S_S_S_S_S_S_S_S_S_S_S_S_S_S_S_S_S_S_S_S_S_S_S_S_S_S_S_S_S_S_S_S_S_S_S_S_S_S_S_S_S_S_S_S_S_S_S_S_S_S_S_S_S_S_S_S_S_S_S_S_S_S_S_S_S_S_S_S_S_S_S_S_S_S_S_S_S_S_S_S_S_S_S_S_S_S_S_S_S_S_S_S_S_S_S_S_S_S_S_S_S_S_S_S_S_S_S_S_S_S_S_S_S_S_S_S_S_S_S_S_S_S_S_S_S_S_S_S_S_S_S_S_S_S_S_S_S_S_S_S_S_S_S_S_S_S_S_S_S_S_S_S_S_S_S_S_S_S_S_S_S_S_S_S_S_S_S_S_S_S_S_S_S_S_S_S_S_S_S_S_S_S_S_S_S_S_S_S_S_S_S_S_S_S_S_S_S_S_S_S_S_S_S_S_S_S_S_S_S_S_S_S_S_S_S_S_S_S_S_S_S_S_S_S_S_S_S_S_S_S_S_S_S_S_S_S_S_S_S_S_S_S_S_S_S_S_S_S_S_S_S_S_S_S_S_S_S_S_S_S_S_S_S_S_S_S_S_S_S_S_S_S_S_S_S_S_S_S_S_S_S_S_S_S_S_S_S_S_S_S_S_S_S_S_S_S_S_S_S_S_S_S_S_S_S_S_S_S_S_S_S_S_S_S_S_S_S_S_S_S_S_S_S_S_S_S_S_S_S_S_S_S_S_S_S_S_S_S_S_S_S_S_S_S_S_S_S_S_S_S_S_S_S_S_S_S_S_S_S_S_S_S_S_S_S_S_S_S_S_S_S_S_S_S_S_S_S_S_S_S_S_S_S_S_S_S_S_S_S_S_S_S_S_S_S_S_S_S_S_S_S_S_S_S_S_S_S_S_S_S_S_S_S_S_S_S_S_S_S_S_S_S_S_S_S_S_S_S_S_S_S_S_S_S_S_S_S_S_S_S_S_S_S_S_S_S_S_S_S_S_S_S_S_S_S_S_S_S_S_S_S_S_S_S_S_S_S_S_S_S_S_S_S_S_S_S_S_S_S_S_S_S_S_S_S_S_S_S_S_S_S_S_S_S_S_S_S_S_S_S_S_S_S_S_S_S_S_S_S_S_S_S_S_S_S_S_S_S_S_S_S_S_S_S_S_S_S_S_S_S_S_S_S_S_S_S_S_S_S_S_S_S_S_S_S_S_S_S_S_S_S_S_S_S_S_S_S_S_S_S_S_S_S_S_S_S_S_S_S_S_S_S_S_S_S_S_S_S_S_S_S_S_S_S_S_S_S_S_S_S_S_S_S_S_S_S_S_S_S_S_S_S_S_S_S_S_S_S_S_S_S_S_S_S_S_S_S_S_S_S_S_S_S_S_S_S_S_S_S_S_S_S_S_S_S_S_S_S_S_S_S_S_S_S_S_S_S_S_S_S_S_S_S_S_S_S_S_S_S_S_S_S_S_S_S_S_S_S_S_S_S_S_S_S_S_S_S_S_S_S_S_S_S_S_S_S_S_S_S_S_S_S_S_S_S_S_S_S_S_S_S_S_S_S_S_S_S_S_S_S_S_S_S_S_S_S_S_S_S_S_S_S_S_S_S_S_S_S_S_S_S_S_S_S_S_S_S_S_S_S_S_S_S_S_S_S_S_S_S_S_S_S_S_S_S_S_S_S_S_S_S_S_S_S_S_S_S_S_S_S_S_S_S_S_S_S_S_S_S_S_S_S_S_S_S_S_S_S_S_S_S_S_S_S_S_S_S_S_S_S_S_S_S_S_S_S_S_S_S_S_S_S_S_S_S_S__param_827];
	ld.param.u64 	%rd829, [_Z4racePiS_S_S_S_S_S_S_S_S_S_S_S_S_S_S_S_S_S_S_S_S_S_S_S_S_S_S_S_S_S_S_S_S_S_S_S_S_S_S_S_S_S_S_S_S_S_S_S_S_S_S_S_S_S_S_S_S_S_S_S_S_S_S_S_S_S_S_S_S_S_S_S_S_S_S_S_S_S_S_S_S_S_S_S_S_S_S_S_S_S_S_S_S_S_S_S_S_S_S_S_S_S_S_S_S_S_S_S_S_S_S_S_S_S_S_S_S_S_S_S_S_S_S_S_S_S_S_S_S_S_S_S_S_S_S_S_S_S_S_S_S_S_S_S_S_S_S_S_S_S_S_S_S_S_S_S_S_S_S_S_S_S_S_S_S_S_S_S_S_S_S_S_S_S_S_S_S_S_S_S_S_S_S_S_S_S_S_S_S_S_S_S_S_S_S_S_S_S_S_S_S_S_S_S_S_S_S_S_S_S_S_S_S_S_S_S_S_S_S_S_S_S_S_S_S_S_S_S_S_S_S_S_S_S_S_S_S_S_S_S_S_S_S_S_S_S_S_S_S_S_S_S_S_S_S_S_S_S_S_S_S_S_S_S_S_S_S_S_S_S_S_S_S_S_S_S_S_S_S_S_S_S_S_S_S_S_S_S_S_S_S_S_S_S_S_S_S_S_S_S_S_S_S_S_S_S_S_S_S_S_S_S_S_S_S_S_S_S_S_S_S_S_S_S_S_S_S_S_S_S_S_S_S_S_S_S_S_S_S_S_S_S_S_S_S_S_S_S_S_S_S_S_S_S_S_S_S_S_S_S_S_S_S_S_S_S_S_S_S_S_S_S_S_S_S_S_S_S_S_S_S_S_S_S_S_S_S_S_S_S_S_S_S_S_S_S_S_S_S_S_S_S_S_S_S_S_S_S_S_S_S_S_S_S_S_S_S_S_S_S_S_S_S_S_S_S_S_S_S_S_S_S_S_S_S_S_S_S_S_S_S_S_S_S_S_S_S_S_S_S_S_S_S_S_S_S_S_S_S_S_S_S_S_S_S_S_S_S_S_S_S_S_S_S_S_S_S_S_S_S_S_S_S_S_S_S_S_S_S_S_S_S_S_S_S_S_S_S_S_S_S_S_S_S_S_S_S_S_S_S_S_S_S_S_S_S_S_S_S_S_S_S_S_S_S_S_S_S_S_S_S_S_S_S_S_S_S_S_S_S_S_S_S_S_S_S_S_S_S_S_S_S_S_S_S_S_S_S_S_S_S_S_S_S_S_S_S_S_S_S_S_S_S_S_S_S_S_S_S_S_S_S_S_S_S_S_S_S_S_S_S_S_S_S_S_S_S_S_S_S_S_S_S_S_S_S_S_S_S_S_S_S_S_S_S_S_S_S_S_S_S_S_S_S_S_S_S_S_S_S_S_S_S_S_S_S_S_S_S_S_S_S_S_S_S_S_S_S_S_S_S_S_S_S_S_S_S_S_S_S_S_S_S_S_S_S_S_S_S_S_S_S_S_S_S_S_S_S_S_S_S_S_S_S_S_S_S_S_S_S_S_S_S_S_S_S_S_S_S_S_S_S_S_S_S_S_S_S_S_S_S_S_S_S_S_S_S_S_S_S_S_S_S_S_S_S_S_S_S_S_S_S_S_S_S_S_S_S_S_S_S_S_S_S_S_S_S_S_S_S_S_S_S_S_S_S_S_S_S_S_S_S_S_S_S_S_S_S_S_S_S_S_S_S_S_S_S_S_S_S_S_S_S_S_S_S_S_S_S_S_S_S_S_S_S_S_S_S_S_S_S_S_S_S_S_S_S_S_S_S_S_S_S_S_S_S_S_S_S_S_S_S_S_S_S_S_S_S_S_S_S_S_S_S_S_S_S_S_S_S_S_S_S_S_S_S_S_S_S_S_S_S_S_S_S_S_S_S_S_S_S_S_S_S_S_S_S_S_S_S_S_S_S_S_S_S_S_S_S_S_S_S_S_S_S_S_S_S_S_S_S_S_S_S_S_S_S_S_S_S_S_S_S_S_S_S_S_S_S_S_S_S_S_S_S_S_S_S_S_S_S_S_S_S_S_S_S_S_S_S_S_S_S_S_S_S_S_S_S_S_S_S_S_S_S_S_S_S_S_S_S_S_S_S_S_S_S_S_S_S_S_S_S_S_S_S_S_S_S_S_S_S_S_S_S_S_S_S_S_S_S_S_S_S_S_S_S_S_S_S_S_S_S_S_S_S_S_S_S_S_S_S_S_S_S_S_S_S_S_S_S_S_S_S_S_S_S_S_S_S_S_S_S__param_828];
	ld.param.u64 	%rd830, [_Z4racePiS_S_S_S_S_S_S_S_S_S_S_S_S_S_S_S_S_S_S_S_S_S_S_S_S_S_S_S_S_S_S_S_S_S_S_S_S_S_S_S_S_S_S_S_S_S_S_S_S_S_S_S_S_S_S_S_S_S_S_S_S_S_S_S_S_S_S_S_S_S_S_S_S_S_S_S_S_S_S_S_S_S_S_S_S_S_S_S_S_S_S_S_S_S_S_S_S_S_S_S_S_S_S_S_S_S_S_S_S_S_S_S_S_S_S_S_S_S_S_S_S_S_S_S_S_S_S_S_S_S_S_S_S_S_S_S_S_S_S_S_S_S_S_S_S_S_S_S_S_S_S_S_S_S_S_S_S_S_S_S_S_S_S_S_S_S_S_S_S_S_S_S_S_S_S_S_S_S_S_S_S_S_S_S_S_S_S_S_S_S_S_S_S_S_S_S_S_S_S_S_S_S_S_S_S_S_S_S_S_S_S_S_S_S_S_S_S_S_S_S_S_S_S_S_S_S_S_S_S_S_S_S_S_S_S_S_S_S_S_S_S_S_S_S_S_S_S_S_S_S_S_S_S_S_S_S_S_S_S_S_S_S_S_S_S_S_S_S_S_S_S_S_S_S_S_S_S_S_S_S_S_S_S_S_S_S_S_S_S_S_S_S_S_S_S_S_S_S_S_S_S_S_S_S_S_S_S_S_S_S_S_S_S_S_S_S_S_S_S_S_S_S_S_S_S_S_S_S_S_S_S_S_S_S_S_S_S_S_S_S_S_S_S_S_S_S_S_S_S_S_S_S_S_S_S_S_S_S_S_S_S_S_S_S_S_S_S_S_S_S_S_S_S_S_S_S_S_S_S_S_S_S_S_S_S_S_S_S_S_S_S_S_S_S_S_S_S_S_S_S_S_S_S_S_S_S_S_S_S_S_S_S_S_S_S_S_S_S_S_S_S_S_S_S_S_S_S_S_S_S_S_S_S_S_S_S_S_S_S_S_S_S_S_S_S_S_S_S_S_S_S_S_S_S_S_S_S_S_S_S_S_S_S_S_S_S_S_S_S_S_S_S_S_S_S_S_S_S_S_S_S_S_S_S_S_S_S_S_S_S_S_S_S_S_S_S_S_S_S_S_S_S_S_S_S_S_S_S_S_S_S_S_S_S_S_S_S_S_S_S_S_S_S_S_S_S_S_S_S_S_S_S_S_S_S_S_S_S_S_S_S_S_S_S_S_S_S_S_S_S_S_S_S_S_S_S_S_S_S_S_S_S_S_S_S_S_S_S_S_S_S_S_S_S_S_S_S_S_S_S_S_S_S_S_S_S_S_S_S_S_S_S_S_S_S_S_S_S_S_S_S_S_S_S_S_S_S_S_S_S_S_S_S_S_S_S_S_S_S_S_S_S_S_S_S_S_S_S_S_S_S_S_S_S_S_S_S_S_S_S_S_S_S_S_S_S_S_S_S_S_S_S_S_S_S_S_S_S_S_S_S_S_S_S_S_S_S_S_S_S_S_S_S_S_S_S_S_S_S_S_S_S_S_S_S_S_S_S_S_S_S_S_S_S_S_S_S_S_S_S_S_S_S_S_S_S_S_S_S_S_S_S_S_S_S_S_S_S_S_S_S_S_S_S_S_S_S_S_S_S_S_S_S_S_S_S_S_S_S_S_S_S_S_S_S_S_S_S_S_S_S_S_S_S_S_S_S_S_S_S_S_S_S_S_S_S_S_S_S_S_S_S_S_S_S_S_S_S_S_S_S_S_S_S_S_S_S_S_S_S_S_S_S_S_S_S_S_S_S_S_S_S_S_S_S_S_S_S_S_S_S_S_S_S_S_S_S_S_S_S_S_S_S_S_S_S_S_S_S_S_S_S_S_S_S_S_S_S_S_S_S_S_S_S_S_S_S_S_S_S_S_S_S_S_S_S_S_S_S_S_S_S_S_S_S_S_S_S_S_S_S_S_S_S_S_S_S_S_S_S_S_S_S_S_S_S_S_S_S_S_S_S_S_S_S_S_S_S_S_S_S_S_S_S_S_S_S_S_S_S_S_S_S_S_S_S_S_S_S_S_S_S_S_S_S_S_S_S_S_S_S_S_S_S_S_S_S_S_S_S_S_S_S_S_S_S_S_S_S_S_S_S_S_S_S_S_S_S_S_S_S_S_S_S_S_S_S_S_S_S_S_S_S_S_S_S_S_S_S_S_S_S_S_S_S_S_S_S_S_S_S_S_S_S_S_S_S_S_S_S_S_S_S_S_S_S_S_S_S_S_S_S_S_S_S_S_S_S_S_S_S_S_S__param_829];
	ld.param.u64 	%rd831, [_Z4racePiS_S_S_S_S_S_S_S_S_S_S_S_S_S_S_S_S_S_S_S_S_S_S_S_S_S_S_S_S_S_S_S_S_S_S_S_S_S_S_S_S_S_S_S_S_S_S_S_S_S_S_S_S_S_S_S_S_S_S_S_S_S_S_S_S_S_S_S_S_S_S_S_S_S_S_S_S_S_S_S_S_S_S_S_S_S_S_S_S_S_S_S_S_S_S_S_S_S_S_S_S_S_S_S_S_S_S_S_S_S_S_S_S_S_S_S_S_S_S_S_S_S_S_S_S_S_S_S_S_S_S_S_S_S_S_S_S_S_S_S_S_S_S_S_S_S_S_S_S_S_S_S_S_S_S_S_S_S_S_S_S_S_S_S_S_S_S_S_S_S_S_S_S_S_S_S_S_S_S_S_S_S_S_S_S_S_S_S_S_S_S_S_S_S_S_S_S_S_S_S_S_S_S_S_S_S_S_S_S_S_S_S_S_S_S_S_S_S_S_S_S_S_S_S_S_S_S_S_S_S_S_S_S_S_S_S_S_S_S_S_S_S_S_S_S_S_S_S_S_S_S_S_S_S_S_S_S_S_S_S_S_S_S_S_S_S_S_S_S_S_S_S_S_S_S_S_S_S_S_S_S_S_S_S_S_S_S_S_S_S_S_S_S_S_S_S_S_S_S_S_S_S_S_S_S_S_S_S_S_S_S_S_S_S_S_S_S_S_S_S_S_S_S_S_S_S_S_S_S_S_S_S_S_S_S_S_S_S_S_S_S_S_S_S_S_S_S_S_S_S_S_S_S_S_S_S_S_S_S_S_S_S_S_S_S_S_S_S_S_S_S_S_S_S_S_S_S_S_S_S_S_S_S_S_S_S_S_S_S_S_S_S_S_S_S_S_S_S_S_S_S_S_S_S_S_S_S_S_S_S_S_S_S_S_S_S_S_S_S_S_S_S_S_S_S_S_S_S_S_S_S_S_S_S_S_S_S_S_S_S_S_S_S_S_S_S_S_S_S_S_S_S_S_S_S_S_S_S_S_S_S_S_S_S_S_S_S_S_S_S_S_S_S_S_S_S_S_S_S_S_S_S_S_S_S_S_S_S_S_S_S_S_S_S_S_S_S_S_S_S_S_S_S_S_S_S_S_S_S_S_S_S_S_S_S_S_S_S_S_S_S_S_S_S_S_S_S_S_S_S_S_S_S_S_S_S_S_S_S_S_S_S_S_S_S_S_S_S_S_S_S_S_S_S_S_S_S_S_S_S_S_S_S_S_S_S_S_S_S_S_S_S_S_S_S_S_S_S_S_S_S_S_S_S_S_S_S_S_S_S_S_S_S_S_S_S_S_S_S_S_S_S_S_S_S_S_S_S_S_S_S_S_S_S_S_S_S_S_S_S_S_S_S_S_S_S_S_S_S_S_S_S_S_S_S_S_S_S_S_S_S_S_S_S_S_S_S_S_S_S_S_S_S_S_S_S_S_S_S_S_S_S_S_S_S_S_S_S_S_S_S_S_S_S_S_S_S_S_S_S_S_S_S_S_S_S_S_S_S_S_S_S_S_S_S_S_S_S_S_S_S_S_S_S_S_S_S_S_S_S_S_S_S_S_S_S_S_S_S_S_S_S_S_S_S_S_S_S_S_S_S_S_S_S_S_S_S_S_S_S_S_S_S_S_S_S_S_S_S_S_S_S_S_S_S_S_S_S_S_S_S_S_S_S_S_S_S_S_S_S_S_S_S_S_S_S_S_S_S_S_S_S_S_S_S_S_S_S_S_S_S_S_S_S_S_S_S_S_S_S_S_S_S_S_S_S_S_S_S_S_S_S_S_S_S_S_S_S_S_S_S_S_S_S_S_S_S_S_S_S_S_S_S_S_S_S_S_S_S_S_S_S_S_S_S_S_S_S_S_S_S_S_S_S_S_S_S_S_S_S_S_S_S_S_S_S_S_S_S_S_S_S_S_S_S_S_S_S_S_S_S_S_S_S_S_S_S_S_S_S_S_S_S_S_S_S_S_S_S_S_S_S_S_S_S_S_S_S_S_S_S_S_S_S_S_S_S_S_S_S_S_S_S_S_S_S_S_S_S_S_S_S_S_S_S_S_S_S_S_S_S_S_S_S_S_S_S_S_S_S_S_S_S_S_S_S_S_S_S_S_S_S_S_S_S_S_S_S_S_S_S_S_S_S_S_S_S_S_S_S_S_S_S_S_S_S_S_S_S_S_S_S_S_S_S_S_S_S_S_S_S_S_S_S_S_S_S_S_S_S_S_S_S_S_S_S_S_S_S_S_S_S_S__param_830];
	ld.param.u64 	%rd832, [_Z4racePiS_S_S_S_S_S_S_S_S_S_S_S_S_S_S_S_S_S_S_S_S_S_S_S_S_S_S_S_S_S_S_S_S_S_S_S_S_S_S_S_S_S_S_S_S_S_S_S_S_S_S_S_S_S_S_S_S_S_S_S_S_S_S_S_S_S_S_S_S_S_S_S_S_S_S_S_S_S_S_S_S_S_S_S_S_S_S_S_S_S_S_S_S_S_S_S_S_S_S_S_S_S_S_S_S_S_S_S_S_S_S_S_S_S_S_S_S_S_S_S_S_S_S_S_S_S_S_S_S_S_S_S_S_S_S_S_S_S_S_S_S_S_S_S_S_S_S_S_S_S_S_S_S_S_S_S_S_S_S_S_S_S_S_S_S_S_S_S_S_S_S_S_S_S_S_S_S_S_S_S_S_S_S_S_S_S_S_S_S_S_S_S_S_S_S_S_S_S_S_S_S_S_S_S_S_S_S_S_S_S_S_S_S_S_S_S_S_S_S_S_S_S_S_S_S_S_S_S_S_S_S_S_S_S_S_S_S_S_S_S_S_S_S_S_S_S_S_S_S_S_S_S_S_S_S_S_S_S_S_S_S_S_S_S_S_S_S_S_S_S_S_S_S_S_S_S_S_S_S_S_S_S_S_S_S_S_S_S_S_S_S_S_S_S_S_S_S_S_S_S_S_S_S_S_S_S_S_S_S_S_S_S_S_S_S_S_S_S_S_S_S_S_S_S_S_S_S_S_S_S_S_S_S_S_S_S_S_S_S_S_S_S_S_S_S_S_S_S_S_S_S_S_S_S_S_S_S_S_S_S_S_S_S_S_S_S_S_S_S_S_S_S_S_S_S_S_S_S_S_S_S_S_S_S_S_S_S_S_S_S_S_S_S_S_S_S_S_S_S_S_S_S_S_S_S_S_S_S_S_S_S_S_S_S_S_S_S_S_S_S_S_S_S_S_S_S_S_S_S_S_S_S_S_S_S_S_S_S_S_S_S_S_S_S_S_S_S_S_S_S_S_S_S_S_S_S_S_S_S_S_S_S_S_S_S_S_S_S_S_S_S_S_S_S_S_S_S_S_S_S_S_S_S_S_S_S_S_S_S_S_S_S_S_S_S_S_S_S_S_S_S_S_S_S_S_S_S_S_S_S_S_S_S_S_S_S_S_S_S_S_S_S_S_S_S_S_S_S_S_S_S_S_S_S_S_S_S_S_S_S_S_S_S_S_S_S_S_S_S_S_S_S_S_S_S_S_S_S_S_S_S_S_S_S_S_S_S_S_S_S_S_S_S_S_S_S_S_S_S_S_S_S_S_S_S_S_S_S_S_S_S_S_S_S_S_S_S_S_S_S_S_S_S_S_S_S_S_S_S_S_S_S_S_S_S_S_S_S_S_S_S_S_S_S_S_S_S_S_S_S_S_S_S_S_S_S_S_S_S_S_S_S_S_S_S_S_S_S_S_S_S_S_S_S_S_S_S_S_S_S_S_S_S_S_S_S_S_S_S_S_S_S_S_S_S_S_S_S_S_S_S_S_S_S_S_S_S_S_S_S_S_S_S_S_S_S_S_S_S_S_S_S_S_S_S_S_S_S_S_S_S_S_S_S_S_S_S_S_S_S_S_S_S_S_S_S_S_S_S_S_S_S_S_S_S_S_S_S_S_S_S_S_S_S_S_S_S_S_S_S_S_S_S_S_S_S_S_S_S_S_S_S_S_S_S_S_S_S_S_S_S_S_S_S_S_S_S_S_S_S_S_S_S_S_S_S_S_S_S_S_S_S_S_S_S_S_S_S_S_S_S_S_S_S_S_S_S_S_S_S_S_S_S_S_S_S_S_S_S_S_S_S_S_S_S_S_S_S_S_S_S_S_S_S_S_S_S_S_S_S_S_S_S_S_S_S_S_S_S_S_S_S_S_S_S_S_S_S_S_S_S_S_S_S_S_S_S_S_S_S_S_S_S_S_S_S_S_S_S_S_S_S_S_S_S_S_S_S_S_S_S_S_S_S_S_S_S_S_S_S_S_S_S_S_S_S_S_S_S_S_S_S_S_S_S_S_S_S_S_S_S_S_S_S_S_S_S_S_S_S_S_S_S_S_S_S_S_S_S_S_S_S_S_S_S_S_S_S_S_S_S_S_S_S_S_S_S_S_S_S_S_S_S_S_S_S_S_S_S_S_S_S_S_S_S_S_S_S_S_S_S_S_S_S_S_S_S_S_S_S_S_S_S_S_S_S_S_S_S_S_S_S_S_S_S_S_S_S_S_S_S_S_S_S_S_S_S_S_S_S_S_S_S__param_831];
	ld.param.u64 	%rd833, [_Z4racePiS_S_S_S_S_S_S_S_S_S_S_S_S_S_S_S_S_S_S_S_S_S_S_S_S_S_S_S_S_S_S_S_S_S_S_S_S_S_S_S_S_S_S_S_S_S_S_S_S_S_S_S_S_S_S_S_S_S_S_S_S_S_S_S_S_S_S_S_S_S_S_S_S_S_S_S_S_S_S_S_S_S_S_S_S_S_S_S_S_S_S_S_S_S_S_S_S_S_S_S_S_S_S_S_S_S_S_S_S_S_S_S_S_S_S_S_S_S_S_S_S_S_S_S_S_S_S_S_S_S_S_S_S_S_S_S_S_S_S_S_S_S_S_S_S_S_S_S_S_S_S_S_S_S_S_S_S_S_S_S_S_S_S_S_S_S_S_S_S_S_S_S_S_S_S_S_S_S_S_S_S_S_S_S_S_S_S_S_S_S_S_S_S_S_S_S_S_S_S_S_S_S_S_S_S_S_S_S_S_S_S_S_S_S_S_S_S_S_S_S_S_S_S_S_S_S_S_S_S_S_S_S_S_S_S_S_S_S_S_S_S_S_S_S_S_S_S_S_S_S_S_S_S_S_S_S_S_S_S_S_S_S_S_S_S_S_S_S_S_S_S_S_S_S_S_S_S_S_S_S_S_S_S_S_S_S_S_S_S_S_S_S_S_S_S_S_S_S_S_S_S_S_S_S_S_S_S_S_S_S_S_S_S_S_S_S_S_S_S_S_S_S_S_S_S_S_S_S_S_S_S_S_S_S_S_S_S_S_S_S_S_S_S_S_S_S_S_S_S_S_S_S_S_S_S_S_S_S_S_S_S_S_S_S_S_S_S_S_S_S_S_S_S_S_S_S_S_S_S_S_S_S_S_S_S_S_S_S_S_S_S_S_S_S_S_S_S_S_S_S_S_S_S_S_S_S_S_S_S_S_S_S_S_S_S_S_S_S_S_S_S_S_S_S_S_S_S_S_S_S_S_S_S_S_S_S_S_S_S_S_S_S_S_S_S_S_S_S_S_S_S_S_S_S_S_S_S_S_S_S_S_S_S_S_S_S_S_S_S_S_S_S_S_S_S_S_S_S_S_S_S_S_S_S_S_S_S_S_S_S_S_S_S_S_S_S_S_S_S_S_S_S_S_S_S_S_S_S_S_S_S_S_S_S_S_S_S_S_S_S_S_S_S_S_S_S_S_S_S_S_S_S_S_S_S_S_S_S_S_S_S_S_S_S_S_S_S_S_S_S_S_S_S_S_S_S_S_S_S_S_S_S_S_S_S_S_S_S_S_S_S_S_S_S_S_S_S_S_S_S_S_S_S_S_S_S_S_S_S_S_S_S_S_S_S_S_S_S_S_S_S_S_S_S_S_S_S_S_S_S_S_S_S_S_S_S_S_S_S_S_S_S_S_S_S_S_S_S_S_S_S_S_S_S_S_S_S_S_S_S_S_S_S_S_S_S_S_S_S_S_S_S_S_S_S_S_S_S_S_S_S_S_S_S_S_S_S_S_S_S_S_S_S_S_S_S_S_S_S_S_S_S_S_S_S_S_S_S_S_S_S_S_S_S_S_S_S_S_S_S_S_S_S_S_S_S_S_S_S_S_S_S_S_S_S_S_S_S_S_S_S_S_S_S_S_S_S_S_S_S_S_S_S_S_S_S_S_S_S_S_S_S_S_S_S_S_S_S_S_S_S_S_S_S_S_S_S_S_S_S_S_S_S_S_S_S_S_S_S_S_S_S_S_S_S_S_S_S_S_S_S_S_S_S_S_S_S_S_S_S_S_S_S_S_S_S_S_S_S_S_S_S_S_S_S_S_S_S_S_S_S_S_S_S_S_S_S_S_S_S_S_S_S_S_S_S_S_S_S_S_S_S_S_S_S_S_S_S_S_S_S_S_S_S_S_S_S_S_S_S_S_S_S_S_S_S_S_S_S_S_S_S_S_S_S_S_S_S_S_S_S_S_S_S_S_S_S_S_S_S_S_S_S_S_S_S_S_S_S_S_S_S_S_S_S_S_S_S_S_S_S_S_S_S_S_S_S_S_S_S_S_S_S_S_S_S_S_S_S_S_S_S_S_S_S_S_S_S_S_S_S_S_S_S_S_S_S_S_S_S_S_S_S_S_S_S_S_S_S_S_S_S_S_S_S_S_S_S_S_S_S_S_S_S_S_S_S_S_S_S_S_S_S_S_S_S_S_S_S_S_S_S_S_S_S_S_S_S_S_S_S_S_S_S_S_S_S_S_S_S_S_S_S_S_S_S_S_S_S_S_S_S_S_S_S_S_S_S_S_S_S_S_S__param_832];
	ld.param.u64 	%rd834, [_Z4racePiS_S_S_S_S_S_S_S_S_S_S_S_S_S_S_S_S_S_S_S_S_S_S_S_S_S_S_S_S_S_S_S_S_S_S_S_S_S_S_S_S_S_S_S_S_S_S_S_S_S_S_S_S_S_S_S_S_S_S_S_S_S_S_S_S_S_S_S_S_S_S_S_S_S_S_S_S_S_S_S_S_S_S_S_S_S_S_S_S_S_S_S_S_S_S_S_S_S_S_S_S_S_S_S_S_S_S_S_S_S_S_S_S_S_S_S_S_S_S_S_S_S_S_S_S_S_S_S_S_S_S_S_S_S_S_S_S_S_S_S_S_S_S_S_S_S_S_S_S_S_S_S_S_S_S_S_S_S_S_S_S_S_S_S_S_S_S_S_S_S_S_S_S_S_S_S_S_S_S_S_S_S_S_S_S_S_S_S_S_S_S_S_S_S_S_S_S_S_S_S_S_S_S_S_S_S_S_S_S_S_S_S_S_S_S_S_S_S_S_S_S_S_S_S_S_S_S_S_S_S_S_S_S_S_S_S_S_S_S_S_S_S_S_S_S_S_S_S_S_S_S_S_S_S_S_S_S_S_S_S_S_S_S_S_S_S_S_S_S_S_S_S_S_S_S_S_S_S_S_S_S_S_S_S_S_S_S_S_S_S_S_S_S_S_S_S_S_S_S_S_S_S_S_S_S_S_S_S_S_S_S_S_S_S_S_S_S_S_S_S_S_S_S_S_S_S_S_S_S_S_S_S_S_S_S_S_S_S_S_S_S_S_S_S_S_S_S_S_S_S_S_S_S_S_S_S_S_S_S_S_S_S_S_S_S_S_S_S_S_S_S_S_S_S_S_S_S_S_S_S_S_S_S_S_S_S_S_S_S_S_S_S_S_S_S_S_S_S_S_S_S_S_S_S_S_S_S_S_S_S_S_S_S_S_S_S_S_S_S_S_S_S_S_S_S_S_S_S_S_S_S_S_S_S_S_S_S_S_S_S_S_S_S_S_S_S_S_S_S_S_S_S_S_S_S_S_S_S_S_S_S_S_S_S_S_S_S_S_S_S_S_S_S_S_S_S_S_S_S_S_S_S_S_S_S_S_S_S_S_S_S_S_S_S_S_S_S_S_S_S_S_S_S_S_S_S_S_S_S_S_S_S_S_S_S_S_S_S_S_S_S_S_S_S_S_S_S_S_S_S_S_S_S_S_S_S_S_S_S_S_S_S_S_S_S_S_S_S_S_S_S_S_S_S_S_S_S_S_S_S_S_S_S_S_S_S_S_S_S_S_S_S_S_S_S_S_S_S_S_S_S_S_S_S_S_S_S_S_S_S_S_S_S_S_S_S_S_S_S_S_S_S_S_S_S_S_S_S_S_S_S_S_S_S_S_S_S_S_S_S_S_S_S_S_S_S_S_S_S_S_S_S_S_S_S_S_S_S_S_S_S_S_S_S_S_S_S_S_S_S_S_S_S_S_S_S_S_S_S_S_S_S_S_S_S_S_S_S_S_S_S_S_S_S_S_S_S_S_S_S_S_S_S_S_S_S_S_S_S_S_S_S_S_S_S_S_S_S_S_S_S_S_S_S_S_S_S_S_S_S_S_S_S_S_S_S_S_S_S_S_S_S_S_S_S_S_S_S_S_S_S_S_S_S_S_S_S_S_S_S_S_S_S_S_S_S_S_S_S_S_S_S_S_S_S_S_S_S_S_S_S_S_S_S_S_S_S_S_S_S_S_S_S_S_S_S_S_S_S_S_S_S_S_S_S_S_S_S_S_S_S_S_S_S_S_S_S_S_S_S_S_S_S_S_S_S_S_S_S_S_S_S_S_S_S_S_S_S_S_S_S_S_S_S_S_S_S_S_S_S_S_S_S_S_S_S_S_S_S_S_S_S_S_S_S_S_S_S_S_S_S_S_S_S_S_S_S_S_S_S_S_S_S_S_S_S_S_S_S_S_S_S_S_S_S_S_S_S_S_S_S_S_S_S_S_S_S_S_S_S_S_S_S_S_S_S_S_S_S_S_S_S_S_S_S_S_S_S_S_S_S_S_S_S_S_S_S_S_S_S_S_S_S_S_S_S_S_S_S_S_S_S_S_S_S_S_S_S_S_S_S_S_S_S_S_S_S_S_S_S_S_S_S_S_S_S_S_S_S_S_S_S_S_S_S_S_S_S_S_S_S_S_S_S_S_S_S_S_S_S_S_S_S_S_S_S_S_S_S_S_S_S_S_S_S_S_S_S_S_S_S_S_S_S_S_S_S_S_S_S_S_S_S_S_S_S_S_S_S_S_S_S_S__param_833];
	ld.param.u64 	%rd835, [_Z4racePiS_S_S_S_S_S_S_S_S_S_S_S_S_S_S_S_S_S_S_S_S_S_S_S_S_S_S_S_S_S_S_S_S_S_S_S_S_S_S_S_S_S_S_S_S_S_S_S_S_S_S_S_S_S_S_S_S_S_S_S_S_S_S_S_S_S_S_S_S_S_S_S_S_S_S_S_S_S_S_S_S_S_S_S_S_S_S_S_S_S_S_S_S_S_S_S_S_S_S_S_S_S_S_S_S_S_S_S_S_S_S_S_S_S_S_S_S_S_S_S_S_S_S_S_S_S_S_S_S_S_S_S_S_S_S_S_S_S_S_S_S_S_S_S_S_S_S_S_S_S_S_S_S_S_S_S_S_S_S_S_S_S_S_S_S_S_S_S_S_S_S_S_S_S_S_S_S_S_S_S_S_S_S_S_S_S_S_S_S_S_S_S_S_S_S_S_S_S_S_S_S_S_S_S_S_S_S_S_S_S_S_S_S_S_S_S_S_S_S_S_S_S_S_S_S_S_S_S_S_S_S_S_S_S_S_S_S_S_S_S_S_S_S_S_S_S_S_S_S_S_S_S_S_S_S_S_S_S_S_S_S_S_S_S_S_S_S_S_S_S_S_S_S_S_S_S_S_S_S_S_S_S_S_S_S_S_S_S_S_S_S_S_S_S_S_S_S_S_S_S_S_S_S_S_S_S_S_S_S_S_S_S_S_S_S_S_S_S_S_S_S_S_S_S_S_S_S_S_S_S_S_S_S_S_S_S_S_S_S_S_S_S_S_S_S_S_S_S_S_S_S_S_S_S_S_S_S_S_S_S_S_S_S_S_S_S_S_S_S_S_S_S_S_S_S_S_S_S_S_S_S_S_S_S_S_S_S_S_S_S_S_S_S_S_S_S_S_S_S_S_S_S_S_S_S_S_S_S_S_S_S_S_S_S_S_S_S_S_S_S_S_S_S_S_S_S_S_S_S_S_S_S_S_S_S_S_S_S_S_S_S_S_S_S_S_S_S_S_S_S_S_S_S_S_S_S_S_S_S_S_S_S_S_S_S_S_S_S_S_S_S_S_S_S_S_S_S_S_S_S_S_S_S_S_S_S_S_S_S_S_S_S_S_S_S_S_S_S_S_S_S_S_S_S_S_S_S_S_S_S_S_S_S_S_S_S_S_S_S_S_S_S_S_S_S_S_S_S_S_S_S_S_S_S_S_S_S_S_S_S_S_S_S_S_S_S_S_S_S_S_S_S_S_S_S_S_S_S_S_S_S_S_S_S_S_S_S_S_S_S_S_S_S_S_S_S_S_S_S_S_S_S_S_S_S_S_S_S_S_S_S_S_S_S_S_S_S_S_S_S_S_S_S_S_S_S_S_S_S_S_S_S_S_S_S_S_S_S_S_S_S_S_S_S_S_S_S_S_S_S_S_S_S_S_S_S_S_S_S_S_S_S_S_S_S_S_S_S_S_S_S_S_S_S_S_S_S_S_S_S_S_S_S_S_S_S_S_S_S_S_S_S_S_S_S_S_S_S_S_S_S_S_S_S_S_S_S_S_S_S_S_S_S_S_S_S_S_S_S_S_S_S_S_S_S_S_S_S_S_S_S_S_S_S_S_S_S_S_S_S_S_S_S_S_S_S_S_S_S_S_S_S_S_S_S_S_S_S_S_S_S_S_S_S_S_S_S_S_S_S_S_S_S_S_S_S_S_S_S_S_S_S_S_S_S_S_S_S_S_S_S_S_S_S_S_S_S_S_S_S_S_S_S_S_S_S_S_S_S_S_S_S_S_S_S_S_S_S_S_S_S_S_S_S_S_S_S_S_S_S_S_S_S_S_S_S_S_S_S_S_S_S_S_S_S_S_S_S_S_S_S_S_S_S_S_S_S_S_S_S_S_S_S_S_S_S_S_S_S_S_S_S_S_S_S_S_S_S_S_S_S_S_S_S_S_S_S_S_S_S_S_S_S_S_S_S_S_S_S_S_S_S_S_S_S_S_S_S_S_S_S_S_S_S_S_S_S_S_S_S_S_S_S_S_S_S_S_S_S_S_S_S_S_S_S_S_S_S_S_S_S_S_S_S_S_S_S_S_S_S_S_S_S_S_S_S_S_S_S_S_S_S_S_S_S_S_S_S_S_S_S_S_S_S_S_S_S_S_S_S_S_S_S_S_S_S_S_S_S_S_S_S_S_S_S_S_S_S_S_S_S_S_S_S_S_S_S_S_S_S_S_S_S_S_S_S_S_S_S_S_S_S_S_S_S_S_S_S_S_S_S_S_S_S_S_S_S_S_S_S_S_S_S__param_834];
	ld.param.u64 	%rd836, [_Z4racePiS_S_S_S_S_S_S_S_S_S_S_S_S_S_S_S_S_S_S_S_S_S_S_S_S_S_S_S_S_S_S_S_S_S_S_S_S_S_S_S_S_S_S_S_S_S_S_S_S_S_S_S_S_S_S_S_S_S_S_S_S_S_S_S_S_S_S_S_S_S_S_S_S_S_S_S_S_S_S_S_S_S_S_S_S_S_S_S_S_S_S_S_S_S_S_S_S_S_S_S_S_S_S_S_S_S_S_S_S_S_S_S_S_S_S_S_S_S_S_S_S_S_S_S_S_S_S_S_S_S_S_S_S_S_S_S_S_S_S_S_S_S_S_S_S_S_S_S_S_S_S_S_S_S_S_S_S_S_S_S_S_S_S_S_S_S_S_S_S_S_S_S_S_S_S_S_S_S_S_S_S_S_S_S_S_S_S_S_S_S_S_S_S_S_S_S_S_S_S_S_S_S_S_S_S_S_S_S_S_S_S_S_S_S_S_S_S_S_S_S_S_S_S_S_S_S_S_S_S_S_S_S_S_S_S_S_S_S_S_S_S_S_S_S_S_S_S_S_S_S_S_S_S_S_S_S_S_S_S_S_S_S_S_S_S_S_S_S_S_S_S_S_S_S_S_S_S_S_S_S_S_S_S_S_S_S_S_S_S_S_S_S_S_S_S_S_S_S_S_S_S_S_S_S_S_S_S_S_S_S_S_S_S_S_S_S_S_S_S_S_S_S_S_S_S_S_S_S_S_S_S_S_S_S_S_S_S_S_S_S_S_S_S_S_S_S_S_S_S_S_S_S_S_S_S_S_S_S_S_S_S_S_S_S_S_S_S_S_S_S_S_S_S_S_S_S_S_S_S_S_S_S_S_S_S_S_S_S_S_S_S_S_S_S_S_S_S_S_S_S_S_S_S_S_S_S_S_S_S_S_S_S_S_S_S_S_S_S_S_S_S_S_S_S_S_S_S_S_S_S_S_S_S_S_S_S_S_S_S_S_S_S_S_S_S_S_S_S_S_S_S_S_S_S_S_S_S_S_S_S_S_S_S_S_S_S_S_S_S_S_S_S_S_S_S_S_S_S_S_S_S_S_S_S_S_S_S_S_S_S_S_S_S_S_S_S_S_S_S_S_S_S_S_S_S_S_S_S_S_S_S_S_S_S_S_S_S_S_S_S_S_S_S_S_S_S_S_S_S_S_S_S_S_S_S_S_S_S_S_S_S_S_S_S_S_S_S_S_S_S_S_S_S_S_S_S_S_S_S_S_S_S_S_S_S_S_S_S_S_S_S_S_S_S_S_S_S_S_S_S_S_S_S_S_S_S_S_S_S_S_S_S_S_S_S_S_S_S_S_S_S_S_S_S_S_S_S_S_S_S_S_S_S_S_S_S_S_S_S_S_S_S_S_S_S_S_S_S_S_S_S_S_S_S_S_S_S_S_S_S_S_S_S_S_S_S_S_S_S_S_S_S_S_S_S_S_S_S_S_S_S_S_S_S_S_S_S_S_S_S_S_S_S_S_S_S_S_S_S_S_S_S_S_S_S_S_S_S_S_S_S_S_S_S_S_S_S_S_S_S_S_S_S_S_S_S_S_S_S_S_S_S_S_S_S_S_S_S_S_S_S_S_S_S_S_S_S_S_S_S_S_S_S_S_S_S_S_S_S_S_S_S_S_S_S_S_S_S_S_S_S_S_S_S_S_S_S_S_S_S_S_S_S_S_S_S_S_S_S_S_S_S_S_S_S_S_S_S_S_S_S_S_S_S_S_S_S_S_S_S_S_S_S_S_S_S_S_S_S_S_S_S_S_S_S_S_S_S_S_S_S_S_S_S_S_S_S_S_S_S_S_S_S_S_S_S_S_S_S_S_S_S_S_S_S_S_S_S_S_S_S_S_S_S_S_S_S_S_S_S_S_S_S_S_S_S_S_S_S_S_S_S_S_S_S_S_S_S_S_S_S_S_S_S_S_S_S_S_S_S_S_S_S_S_S_S_S_S_S_S_S_S_S_S_S_S_S_S_S_S_S_S_S_S_S_S_S_S_S_S_S_S_S_S_S_S_S_S_S_S_S_S_S_S_S_S_S_S_S_S_S_S_S_S_S_S_S_S_S_S_S_S_S_S_S_S_S_S_S_S_S_S_S_S_S_S_S_S_S_S_S_S_S_S_S_S_S_S_S_S_S_S_S_S_S_S_S_S_S_S_S_S_S_S_S_S_S_S_S_S_S_S_S_S_S_S_S_S_S_S_S_S_S_S_S_S_S_S_S_S_S_S_S_S_S_S_S_S_S_S_S_S_S__param_835];
	ld.param.u64 	%rd837, [_Z4racePiS_S_S_S_S_S_S_S_S_S_S_S_S_S_S_S_S_S_S_S_S_S_S_S_S_S_S_S_S_S_S_S_S_S_S_S_S_S_S_S_S_S_S_S_S_S_S_S_S_S_S_S_S_S_S_S_S_S_S_S_S_S_S_S_S_S_S_S_S_S_S_S_S_S_S_S_S_S_S_S_S_S_S_S_S_S_S_S_S_S_S_S_S_S_S_S_S_S_S_S_S_S_S_S_S_S_S_S_S_S_S_S_S_S_S_S_S_S_S_S_S_S_S_S_S_S_S_S_S_S_S_S_S_S_S_S_S_S_S_S_S_S_S_S_S_S_S_S_S_S_S_S_S_S_S_S_S_S_S_S_S_S_S_S_S_S_S_S_S_S_S_S_S_S_S_S_S_S_S_S_S_S_S_S_S_S_S_S_S_S_S_S_S_S_S_S_S_S_S_S_S_S_S_S_S_S_S_S_S_S_S_S_S_S_S_S_S_S_S_S_S_S_S_S_S_S_S_S_S_S_S_S_S_S_S_S_S_S_S_S_S_S_S_S_S_S_S_S_S_S_S_S_S_S_S_S_S_S_S_S_S_S_S_S_S_S_S_S_S_S_S_S_S_S_S_S_S_S_S_S_S_S_S_S_S_S_S_S_S_S_S_S_S_S_S_S_S_S_S_S_S_S_S_S_S_S_S_S_S_S_S_S_S_S_S_S_S_S_S_S_S_S_S_S_S_S_S_S_S_S_S_S_S_S_S_S_S_S_S_S_S_S_S_S_S_S_S_S_S_S_S_S_S_S_S_S_S_S_S_S_S_S_S_S_S_S_S_S_S_S_S_S_S_S_S_S_S_S_S_S_S_S_S_S_S_S_S_S_S_S_S_S_S_S_S_S_S_S_S_S_S_S_S_S_S_S_S_S_S_S_S_S_S_S_S_S_S_S_S_S_S_S_S_S_S_S_S_S_S_S_S_S_S_S_S_S_S_S_S_S_S_S_S_S_S_S_S_S_S_S_S_S_S_S_S_S_S_S_S_S_S_S_S_S_S_S_S_S_S_S_S_S_S_S_S_S_S_S_S_S_S_S_S_S_S_S_S_S_S_S_S_S_S_S_S_S_S_S_S_S_S_S_S_S_S_S_S_S_S_S_S_S_S_S_S_S_S_S_S_S_S_S_S_S_S_S_S_S_S_S_S_S_S_S_S_S_S_S_S_S_S_S_S_S_S_S_S_S_S_S_S_S_S_S_S_S_S_S_S_S_S_S_S_S_S_S_S_S_S_S_S_S_S_S_S_S_S_S_S_S_S_S_S_S_S_S_S_S_S_S_S_S_S_S_S_S_S_S_S_S_S_S_S_S_S_S_S_S_S_S_S_S_S_S_S_S_S_S_S_S_S_S_S_S_S_S_S_S_S_S_S_S_S_S_S_S_S_S_S_S_S_S_S_S_S_S_S_S_S_S_S_S_S_S_S_S_S_S_S_S_S_S_S_S_S_S_S_S_S_S_S_S_S_S_S_S_S_S_S_S_S_S_S_S_S_S_S_S_S_S_S_S_S_S_S_S_S_S_S_S_S_S_S_S_S_S_S_S_S_S_S_S_S_S_S_S_S_S_S_S_S_S_S_S_S_S_S_S_S_S_S_S_S_S_S_S_S_S_S_S_S_S_S_S_S_S_S_S_S_S_S_S_S_S_S_S_S_S_S_S_S_S_S_S_S_S_S_S_S_S_S_S_S_S_S_S_S_S_S_S_S_S_S_S_S_S_S_S_S_S_S_S_S_S_S_S_S_S_S_S_S_S_S_S_S_S_S_S_S_S_S_S_S_S_S_S_S_S_S_S_S_S_S_S_S_S_S_S_S_S_S_S_S_S_S_S_S_S_S_S_S_S_S_S_S_S_S_S_S_S_S_S_S_S_S_S_S_S_S_S_S_S_S_S_S_S_S_S_S_S_S_S_S_S_S_S_S_S_S_S_S_S_S_S_S_S_S_S_S_S_S_S_S_S_S_S_S_S_S_S_S_S_S_S_S_S_S_S_S_S_S_S_S_S_S_S_S_S_S_S_S_S_S_S_S_S_S_S_S_S_S_S_S_S_S_S_S_S_S_S_S_S_S_S_S_S_S_S_S_S_S_S_S_S_S_S_S_S_S_S_S_S_S_S_S_S_S_S_S_S_S_S_S_S_S_S_S_S_S_S_S_S_S_S_S_S_S_S_S_S_S_S_S_S_S_S_S_S_S_S_S_S_S_S_S_S_S_S_S_S_S_S_S_S_S_S_S_S_S_S_S_S_S__param_836];
	ld.param.u64 	%rd838, [_Z4racePiS_S_S_S_S_S_S_S_S_S_S_S_S_S_S_S_S_S_S_S_S_S_S_S_S_S_S_S_S_S_S_S_S_S_S_S_S_S_S_S_S_S_S_S_S_S_S_S_S_S_S_S_S_S_S_S_S_S_S_S_S_S_S_S_S_S_S_S_S_S_S_S_S_S_S_S_S_S_S_S_S_S_S_S_S_S_S_S_S_S_S_S_S_S_S_S_S_S_S_S_S_S_S_S_S_S_S_S_S_S_S_S_S_S_S_S_S_S_S_S_S_S_S_S_S_S_S_S_S_S_S_S_S_S_S_S_S_S_S_S_S_S_S_S_S_S_S_S_S_S_S_S_S_S_S_S_S_S_S_S_S_S_S_S_S_S_S_S_S_S_S_S_S_S_S_S_S_S_S_S_S_S_S_S_S_S_S_S_S_S_S_S_S_S_S_S_S_S_S_S_S_S_S_S_S_S_S_S_S_S_S_S_S_S_S_S_S_S_S_S_S_S_S_S_S_S_S_S_S_S_S_S_S_S_S_S_S_S_S_S_S_S_S_S_S_S_S_S_S_S_S_S_S_S_S_S_S_S_S_S_S_S_S_S_S_S_S_S_S_S_S_S_S_S_S_S_S_S_S_S_S_S_S_S_S_S_S_S_S_S_S_S_S_S_S_S_S_S_S_S_S_S_S_S_S_S_S_S_S_S_S_S_S_S_S_S_S_S_S_S_S_S_S_S_S_S_S_S_S_S_S_S_S_S_S_S_S_S_S_S_S_S_S_S_S_S_S_S_S_S_S_S_S_S_S_S_S_S_S_S_S_S_S_S_S_S_S_S_S_S_S_S_S_S_S_S_S_S_S_S_S_S_S_S_S_S_S_S_S_S_S_S_S_S_S_S_S_S_S_S_S_S_S_S_S_S_S_S_S_S_S_S_S_S_S_S_S_S_S_S_S_S_S_S_S_S_S_S_S_S_S_S_S_S_S_S_S_S_S_S_S_S_S_S_S_S_S_S_S_S_S_S_S_S_S_S_S_S_S_S_S_S_S_S_S_S_S_S_S_S_S_S_S_S_S_S_S_S_S_S_S_S_S_S_S_S_S_S_S_S_S_S_S_S_S_S_S_S_S_S_S_S_S_S_S_S_S_S_S_S_S_S_S_S_S_S_S_S_S_S_S_S_S_S_S_S_S_S_S_S_S_S_S_S_S_S_S_S_S_S_S_S_S_S_S_S_S_S_S_S_S_S_S_S_S_S_S_S_S_S_S_S_S_S_S_S_S_S_S_S_S_S_S_S_S_S_S_S_S_S_S_S_S_S_S_S_S_S_S_S_S_S_S_S_S_S_S_S_S_S_S_S_S_S_S_S_S_S_S_S_S_S_S_S_S_S_S_S_S_S_S_S_S_S_S_S_S_S_S_S_S_S_S_S_S_S_S_S_S_S_S_S_S_S_S_S_S_S_S_S_S_S_S_S_S_S_S_S_S_S_S_S_S_S_S_S_S_S_S_S_S_S_S_S_S_S_S_S_S_S_S_S_S_S_S_S_S_S_S_S_S_S_S_S_S_S_S_S_S_S_S_S_S_S_S_S_S_S_S_S_S_S_S_S_S_S_S_S_S_S_S_S_S_S_S_S_S_S_S_S_S_S_S_S_S_S_S_S_S_S_S_S_S_S_S_S_S_S_S_S_S_S_S_S_S_S_S_S_S_S_S_S_S_S_S_S_S_S_S_S_S_S_S_S_S_S_S_S_S_S_S_S_S_S_S_S_S_S_S_S_S_S_S_S_S_S_S_S_S_S_S_S_S_S_S_S_S_S_S_S_S_S_S_S_S_S_S_S_S_S_S_S_S_S_S_S_S_S_S_S_S_S_S_S_S_S_S_S_S_S_S_S_S_S_S_S_S_S_S_S_S_S_S_S_S_S_S_S_S_S_S_S_S_S_S_S_S_S_S_S_S_S_S_S_S_S_S_S_S_S_S_S_S_S_S_S_S_S_S_S_S_S_S_S_S_S_S_S_S_S_S_S_S_S_S_S_S_S_S_S_S_S_S_S_S_S_S_S_S_S_S_S_S_S_S_S_S_S_S_S_S_S_S_S_S_S_S_S_S_S_S_S_S_S_S_S_S_S_S_S_S_S_S_S_S_S_S_S_S_S_S_S_S_S_S_S_S_S_S_S_S_S_S_S_S_S_S_S_S_S_S_S_S_S_S_S_S_S_S_S_S_S_S_S_S_S_S_S_S_S_S_S_S_S_S_S_S_S_S_S_S_S_S_S_S_S_S_S_S_S_S_S_S__param_837];
	ld.param.u64 	%rd839, [_Z4racePiS_S_S_S_S_S_S_S_S_S_S_S_S_S_S_S_S_S_S_S_S_S_S_S_S_S_S_S_S_S_S_S_S_S_S_S_S_S_S_S_S_S_S_S_S_S_S_S_S_S_S_S_S_S_S_S_S_S_S_S_S_S_S_S_S_S_S_S_S_S_S_S_S_S_S_S_S_S_S_S_S_S_S_S_S_S_S_S_S_S_S_S_S_S_S_S_S_S_S_S_S_S_S_S_S_S_S_S_S_S_S_S_S_S_S_S_S_S_S_S_S_S_S_S_S_S_S_S_S_S_S_S_S_S_S_S_S_S_S_S_S_S_S_S_S_S_S_S_S_S_S_S_S_S_S_S_S_S_S_S_S_S_S_S_S_S_S_S_S_S_S_S_S_S_S_S_S_S_S_S_S_S_S_S_S_S_S_S_S_S_S_S_S_S_S_S_S_S_S_S_S_S_S_S_S_S_S_S_S_S_S_S_S_S_S_S_S_S_S_S_S_S_S_S_S_S_S_S_S_S_S_S_S_S_S_S_S_S_S_S_S_S_S_S_S_S_S_S_S_S_S_S_S_S_S_S_S_S_S_S_S_S_S_S_S_S_S_S_S_S_S_S_S_S_S_S_S_S_S_S_S_S_S_S_S_S_S_S_S_S_S_S_S_S_S_S_S_S_S_S_S_S_S_S_S_S_S_S_S_S_S_S_S_S_S_S_S_S_S_S_S_S_S_S_S_S_S_S_S_S_S_S_S_S_S_S_S_S_S_S_S_S_S_S_S_S_S_S_S_S_S_S_S_S_S_S_S_S_S_S_S_S_S_S_S_S_S_S_S_S_S_S_S_S_S_S_S_S_S_S_S_S_S_S_S_S_S_S_S_S_S_S_S_S_S_S_S_S_S_S_S_S_S_S_S_S_S_S_S_S_S_S_S_S_S_S_S_S_S_S_S_S_S_S_S_S_S_S_S_S_S_S_S_S_S_S_S_S_S_S_S_S_S_S_S_S_S_S_S_S_S_S_S_S_S_S_S_S_S_S_S_S_S_S_S_S_S_S_S_S_S_S_S_S_S_S_S_S_S_S_S_S_S_S_S_S_S_S_S_S_S_S_S_S_S_S_S_S_S_S_S_S_S_S_S_S_S_S_S_S_S_S_S_S_S_S_S_S_S_S_S_S_S_S_S_S_S_S_S_S_S_S_S_S_S_S_S_S_S_S_S_S_S_S_S_S_S_S_S_S_S_S_S_S_S_S_S_S_S_S_S_S_S_S_S_S_S_S_S_S_S_S_S_S_S_S_S_S_S_S_S_S_S_S_S_S_S_S_S_S_S_S_S_S_S_S_S_S_S_S_S_S_S_S_S_S_S_S_S_S_S_S_S_S_S_S_S_S_S_S_S_S_S_S_S_S_S_S_S_S_S_S_S_S_S_S_S_S_S_S_S_S_S_S_S_S_S_S_S_S_S_S_S_S_S_S_S_S_S_S_S_S_S_S_S_S_S_S_S_S_S_S_S_S_S_S_S_S_S_S_S_S_S_S_S_S_S_S_S_S_S_S_S_S_S_S_S_S_S_S_S_S_S_S_S_S_S_S_S_S_S_S_S_S_S_S_S_S_S_S_S_S_S_S_S_S_S_S_S_S_S_S_S_S_S_S_S_S_S_S_S_S_S_S_S_S_S_S_S_S_S_S_S_S_S_S_S_S_S_S_S_S_S_S_S_S_S_S_S_S_S_S_S_S_S_S_S_S_S_S_S_S_S_S_S_S_S_S_S_S_S_S_S_S_S_S_S_S_S_S_S_S_S_S_S_S_S_S_S_S_S_S_S_S_S_S_S_S_S_S_S_S_S_S_S_S_S_S_S_S_S_S_S_S_S_S_S_S_S_S_S_S_S_S_S_S_S_S_S_S_S_S_S_S_S_S_S_S_S_S_S_S_S_S_S_S_S_S_S_S_S_S_S_S_S_S_S_S_S_S_S_S_S_S_S_S_S_S_S_S_S_S_S_S_S_S_S_S_S_S_S_S_S_S_S_S_S_S_S_S_S_S_S_S_S_S_S_S_S_S_S_S_S_S_S_S_S_S_S_S_S_S_S_S_S_S_S_S_S_S_S_S_S_S_S_S_S_S_S_S_S_S_S_S_S_S_S_S_S_S_S_S_S_S_S_S_S_S_S_S_S_S_S_S_S_S_S_S_S_S_S_S_S_S_S_S_S_S_S_S_S_S_S_S_S_S_S_S_S_S_S_S_S_S_S_S_S_S_S_S_S_S_S_S_S_S_S_S_S_S_S_S_S__param_838];
	ld.param.u64 	%rd840, [_Z4racePiS_S_S_S_S_S_S_S_S_S_S_S_S_S_S_S_S_S_S_S_S_S_S_S_S_S_S_S_S_S_S_S_S_S_S_S_S_S_S_S_S_S_S_S_S_S_S_S_S_S_S_S_S_S_S_S_S_S_S_S_S_S_S_S_S_S_S_S_S_S_S_S_S_S_S_S_S_S_S_S_S_S_S_S_S_S_S_S_S_S_S_S_S_S_S_S_S_S_S_S_S_S_S_S_S_S_S_S_S_S_S_S_S_S_S_S_S_S_S_S_S_S_S_S_S_S_S_S_S_S_S_S_S_S_S_S_S_S_S_S_S_S_S_S_S_S_S_S_S_S_S_S_S_S_S_S_S_S_S_S_S_S_S_S_S_S_S_S_S_S_S_S_S_S_S_S_S_S_S_S_S_S_S_S_S_S_S_S_S_S_S_S_S_S_S_S_S_S_S_S_S_S_S_S_S_S_S_S_S_S_S_S_S_S_S_S_S_S_S_S_S_S_S_S_S_S_S_S_S_S_S_S_S_S_S_S_S_S_S_S_S_S_S_S_S_S_S_S_S_S_S_S_S_S_S_S_S_S_S_S_S_S_S_S_S_S_S_S_S_S_S_S_S_S_S_S_S_S_S_S_S_S_S_S_S_S_S_S_S_S_S_S_S_S_S_S_S_S_S_S_S_S_S_S_S_S_S_S_S_S_S_S_S_S_S_S_S_S_S_S_S_S_S_S_S_S_S_S_S_S_S_S_S_S_S_S_S_S_S_S_S_S_S_S_S_S_S_S_S_S_S_S_S_S_S_S_S_S_S_S_S_S_S_S_S_S_S_S_S_S_S_S_S_S_S_S_S_S_S_S_S_S_S_S_S_S_S_S_S_S_S_S_S_S_S_S_S_S_S_S_S_S_S_S_S_S_S_S_S_S_S_S_S_S_S_S_S_S_S_S_S_S_S_S_S_S_S_S_S_S_S_S_S_S_S_S_S_S_S_S_S_S_S_S_S_S_S_S_S_S_S_S_S_S_S_S_S_S_S_S_S_S_S_S_S_S_S_S_S_S_S_S_S_S_S_S_S_S_S_S_S_S_S_S_S_S_S_S_S_S_S_S_S_S_S_S_S_S_S_S_S_S_S_S_S_S_S_S_S_S_S_S_S_S_S_S_S_S_S_S_S_S_S_S_S_S_S_S_S_S_S_S_S_S_S_S_S_S_S_S_S_S_S_S_S_S_S_S_S_S_S_S_S_S_S_S_S_S_S_S_S_S_S_S_S_S_S_S_S_S_S_S_S_S_S_S_S_S_S_S_S_S_S_S_S_S_S_S_S_S_S_S_S_S_S_S_S_S_S_S_S_S_S_S_S_S_S_S_S_S_S_S_S_S_S_S_S_S_S_S_S_S_S_S_S_S_S_S_S_S_S_S_S_S_S_S_S_S_S_S_S_S_S_S_S_S_S_S_S_S_S_S_S_S_S_S_S_S_S_S_S_S_S_S_S_S_S_S_S_S_S_S_S_S_S_S_S_S_S_S_S_S_S_S_S_S_S_S_S_S_S_S_S_S_S_S_S_S_S_S_S_S_S_S_S_S_S_S_S_S_S_S_S_S_S_S_S_S_S_S_S_S_S_S_S_S_S_S_S_S_S_S_S_S_S_S_S_S_S_S_S_S_S_S_S_S_S_S_S_S_S_S_S_S_S_S_S_S_S_S_S_S_S_S_S_S_S_S_S_S_S_S_S_S_S_S_S_S_S_S_S_S_S_S_S_S_S_S_S_S_S_S_S_S_S_S_S_S_S_S_S_S_S_S_S_S_S_S_S_S_S_S_S_S_S_S_S_S_S_S_S_S_S_S_S_S_S_S_S_S_S_S_S_S_S_S_S_S_S_S_S_S_S_S_S_S_S_S_S_S_S_S_S_S_S_S_S_S_S_S_S_S_S_S_S_S_S_S_S_S_S_S_S_S_S_S_S_S_S_S_S_S_S_S_S_S_S_S_S_S_S_S_S_S_S_S_S_S_S_S_S_S_S_S_S_S_S_S_S_S_S_S_S_S_S_S_S_S_S_S_S_S_S_S_S_S_S_S_S_S_S_S_S_S_S_S_S_S_S_S_S_S_S_S_S_S_S_S_S_S_S_S_S_S_S_S_S_S_S_S_S_S_S_S_S_S_S_S_S_S_S_S_S_S_S_S_S_S_S_S_S_S_S_S_S_S_S_S_S_S_S_S_S_S_S_S_S_S_S_S_S_S_S_S_S_S_S_S_S_S_S_S_S_S_S_S_S_S_S_S_S_S_S__param_839];
	ld.param.u64 	%rd841, [_Z4racePiS_S_S_S_S_S_S_S_S_S_S_S_S_S_S_S_S_S_S_S_S_S_S_S_S_S_S_S_S_S_S_S_S_S_S_S_S_S_S_S_S_S_S_S_S_S_S_S_S_S_S_S_S_S_S_S_S_S_S_S_S_S_S_S_S_S_S_S_S_S_S_S_S_S_S_S_S_S_S_S_S_S_S_S_S_S_S_S_S_S_S_S_S_S_S_S_S_S_S_S_S_S_S_S_S_S_S_S_S_S_S_S_S_S_S_S_S_S_S_S_S_S_S_S_S_S_S_S_S_S_S_S_S_S_S_S_S_S_S_S_S_S_S_S_S_S_S_S_S_S_S_S_S_S_S_S_S_S_S_S_S_S_S_S_S_S_S_S_S_S_S_S_S_S_S_S_S_S_S_S_S_S_S_S_S_S_S_S_S_S_S_S_S_S_S_S_S_S_S_S_S_S_S_S_S_S_S_S_S_S_S_S_S_S_S_S_S_S_S_S_S_S_S_S_S_S_S_S_S_S_S_S_S_S_S_S_S_S_S_S_S_S_S_S_S_S_S_S_S_S_S_S_S_S_S_S_S_S_S_S_S_S_S_S_S_S_S_S_S_S_S_S_S_S_S_S_S_S_S_S_S_S_S_S_S_S_S_S_S_S_S_S_S_S_S_S_S_S_S_S_S_S_S_S_S_S_S_S_S_S_S_S_S_S_S_S_S_S_S_S_S_S_S_S_S_S_S_S_S_S_S_S_S_S_S_S_S_S_S_S_S_S_S_S_S_S_S_S_S_S_S_S_S_S_S_S_S_S_S_S_S_S_S_S_S_S_S_S_S_S_S_S_S_S_S_S_S_S_S_S_S_S_S_S_S_S_S_S_S_S_S_S_S_S_S_S_S_S_S_S_S_S_S_S_S_S_S_S_S_S_S_S_S_S_S_S_S_S_S_S_S_S_S_S_S_S_S_S_S_S_S_S_S_S_S_S_S_S_S_S_S_S_S_S_S_S_S_S_S_S_S_S_S_S_S_S_S_S_S_S_S_S_S_S_S_S_S_S_S_S_S_S_S_S_S_S_S_S_S_S_S_S_S_S_S_S_S_S_S_S_S_S_S_S_S_S_S_S_S_S_S_S_S_S_S_S_S_S_S_S_S_S_S_S_S_S_S_S_S_S_S_S_S_S_S_S_S_S_S_S_S_S_S_S_S_S_S_S_S_S_S_S_S_S_S_S_S_S_S_S_S_S_S_S_S_S_S_S_S_S_S_S_S_S_S_S_S_S_S_S_S_S_S_S_S_S_S_S_S_S_S_S_S_S_S_S_S_S_S_S_S_S_S_S_S_S_S_S_S_S_S_S_S_S_S_S_S_S_S_S_S_S_S_S_S_S_S_S_S_S_S_S_S_S_S_S_S_S_S_S_S_S_S_S_S_S_S_S_S_S_S_S_S_S_S_S_S_S_S_S_S_S_S_S_S_S_S_S_S_S_S_S_S_S_S_S_S_S_S_S_S_S_S_S_S_S_S_S_S_S_S_S_S_S_S_S_S_S_S_S_S_S_S_S_S_S_S_S_S_S_S_S_S_S_S_S_S_S_S_S_S_S_S_S_S_S_S_S_S_S_S_S_S_S_S_S_S_S_S_S_S_S_S_S_S_S_S_S_S_S_S_S_S_S_S_S_S_S_S_S_S_S_S_S_S_S_S_S_S_S_S_S_S_S_S_S_S_S_S_S_S_S_S_S_S_S_S_S_S_S_S_S_S_S_S_S_S_S_S_S_S_S_S_S_S_S_S_S_S_S_S_S_S_S_S_S_S_S_S_S_S_S_S_S_S_S_S_S_S_S_S_S_S_S_S_S_S_S_S_S_S_S_S_S_S_S_S_S_S_S_S_S_S_S_S_S_S_S_S_S_S_S_S_S_S_S_S_S_S_S_S_S_S_S_S_S_S_S_S_S_S_S_S_S_S_S_S_S_S_S_S_S_S_S_S_S_S_S_S_S_S_S_S_S_S_S_S_S_S_S_S_S_S_S_S_S_S_S_S_S_S_S_S_S_S_S_S_S_S_S_S_S_S_S_S_S_S_S_S_S_S_S_S_S_S_S_S_S_S_S_S_S_S_S_S_S_S_S_S_S_S_S_S_S_S_S_S_S_S_S_S_S_S_S_S_S_S_S_S_S_S_S_S_S_S_S_S_S_S_S_S_S_S_S_S_S_S_S_S_S_S_S_S_S_S_S_S_S_S_S_S_S_S_S_S_S_S_S_S_S_S_S_S_S_S_S_S_S_S_S_S_S_S__param_840];
	ld.param.u64 	%rd842, [_Z4racePiS_S_S_S_S_S_S_S_S_S_S_S_S_S_S_S_S_S_S_S_S_S_S_S_S_S_S_S_S_S_S_S_S_S_S_S_S_S_S_S_S_S_S_S_S_S_S_S_S_S_S_S_S_S_S_S_S_S_S_S_S_S_S_S_S_S_S_S_S_S_S_S_S_S_S_S_S_S_S_S_S_S_S_S_S_S_S_S_S_S_S_S_S_S_S_S_S_S_S_S_S_S_S_S_S_S_S_S_S_S_S_S_S_S_S_S_S_S_S_S_S_S_S_S_S_S_S_S_S_S_S_S_S_S_S_S_S_S_S_S_S_S_S_S_S_S_S_S_S_S_S_S_S_S_S_S_S_S_S_S_S_S_S_S_S_S_S_S_S_S_S_S_S_S_S_S_S_S_S_S_S_S_S_S_S_S_S_S_S_S_S_S_S_S_S_S_S_S_S_S_S_S_S_S_S_S_S_S_S_S_S_S_S_S_S_S_S_S_S_S_S_S_S_S_S_S_S_S_S_S_S_S_S_S_S_S_S_S_S_S_S_S_S_S_S_S_S_S_S_S_S_S_S_S_S_S_S_S_S_S_S_S_S_S_S_S_S_S_S_S_S_S_S_S_S_S_S_S_S_S_S_S_S_S_S_S_S_S_S_S_S_S_S_S_S_S_S_S_S_S_S_S_S_S_S_S_S_S_S_S_S_S_S_S_S_S_S_S_S_S_S_S_S_S_S_S_S_S_S_S_S_S_S_S_S_S_S_S_S_S_S_S_S_S_S_S_S_S_S_S_S_S_S_S_S_S_S_S_S_S_S_S_S_S_S_S_S_S_S_S_S_S_S_S_S_S_S_S_S_S_S_S_S_S_S_S_S_S_S_S_S_S_S_S_S_S_S_S_S_S_S_S_S_S_S_S_S_S_S_S_S_S_S_S_S_S_S_S_S_S_S_S_S_S_S_S_S_S_S_S_S_S_S_S_S_S_S_S_S_S_S_S_S_S_S_S_S_S_S_S_S_S_S_S_S_S_S_S_S_S_S_S_S_S_S_S_S_S_S_S_S_S_S_S_S_S_S_S_S_S_S_S_S_S_S_S_S_S_S_S_S_S_S_S_S_S_S_S_S_S_S_S_S_S_S_S_S_S_S_S_S_S_S_S_S_S_S_S_S_S_S_S_S_S_S_S_S_S_S_S_S_S_S_S_S_S_S_S_S_S_S_S_S_S_S_S_S_S_S_S_S_S_S_S_S_S_S_S_S_S_S_S_S_S_S_S_S_S_S_S_S_S_S_S_S_S_S_S_S_S_S_S_S_S_S_S_S_S_S_S_S_S_S_S_S_S_S_S_S_S_S_S_S_S_S_S_S_S_S_S_S_S_S_S_S_S_S_S_S_S_S_S_S_S_S_S_S_S_S_S_S_S_S_S_S_S_S_S_S_S_S_S_S_S_S_S_S_S_S_S_S_S_S_S_S_S_S_S_S_S_S_S_S_S_S_S_S_S_S_S_S_S_S_S_S_S_S_S_S_S_S_S_S_S_S_S_S_S_S_S_S_S_S_S_S_S_S_S_S_S_S_S_S_S_S_S_S_S_S_S_S_S_S_S_S_S_S_S_S_S_S_S_S_S_S_S_S_S_S_S_S_S_S_S_S_S_S_S_S_S_S_S_S_S_S_S_S_S_S_S_S_S_S_S_S_S_S_S_S_S_S_S_S_S_S_S_S_S_S_S_S_S_S_S_S_S_S_S_S_S_S_S_S_S_S_S_S_S_S_S_S_S_S_S_S_S_S_S_S_S_S_S_S_S_S_S_S_S_S_S_S_S_S_S_S_S_S_S_S_S_S_S_S_S_S_S_S_S_S_S_S_S_S_S_S_S_S_S_S_S_S_S_S_S_S_S_S_S_S_S_S_S_S_S_S_S_S_S_S_S_S_S_S_S_S_S_S_S_S_S_S_S_S_S_S_S_S_S_S_S_S_S_S_S_S_S_S_S_S_S_S_S_S_S_S_S_S_S_S_S_S_S_S_S_S_S_S_S_S_S_S_S_S_S_S_S_S_S_S_S_S_S_S_S_S_S_S_S_S_S_S_S_S_S_S_S_S_S_S_S_S_S_S_S_S_S_S_S_S_S_S_S_S_S_S_S_S_S_S_S_S_S_S_S_S_S_S_S_S_S_S_S_S_S_S_S_S_S_S_S_S_S_S_S_S_S_S_S_S_S_S_S_S_S_S_S_S_S_S_S_S_S_S_S_S_S_S_S_S_S_S_S_S_S_S_S_S_S_S_S_S_S_S__param_841];
	ld.param.u64 	%rd843, [_Z4racePiS_S_S_S_S_S_S_S_S_S_S_S_S_S_S_S_S_S_S_S_S_S_S_S_S_S_S_S_S_S_S_S_S_S_S_S_S_S_S_S_S_S_S_S_S_S_S_S_S_S_S_S_S_S_S_S_S_S_S_S_S_S_S_S_S_S_S_S_S_S_S_S_S_S_S_S_S_S_S_S_S_S_S_S_S_S_S_S_S_S_S_S_S_S_S_S_S_S_S_S_S_S_S_S_S_S_S_S_S_S_S_S_S_S_S_S_S_S_S_S_S_S_S_S_S_S_S_S_S_S_S_S_S_S_S_S_S_S_S_S_S_S_S_S_S_S_S_S_S_S_S_S_S_S_S_S_S_S_S_S_S_S_S_S_S_S_S_S_S_S_S_S_S_S_S_S_S_S_S_S_S_S_S_S_S_S_S_S_S_S_S_S_S_S_S_S_S_S_S_S_S_S_S_S_S_S_S_S_S_S_S_S_S_S_S_S_S_S_S_S_S_S_S_S_S_S_S_S_S_S_S_S_S_S_S_S_S_S_S_S_S_S_S_S_S_S_S_S_S_S_S_S_S_S_S_S_S_S_S_S_S_S_S_S_S_S_S_S_S_S_S_S_S_S_S_S_S_S_S_S_S_S_S_S_S_S_S_S_S_S_S_S_S_S_S_S_S_S_S_S_S_S_S_S_S_S_S_S_S_S_S_S_S_S_S_S_S_S_S_S_S_S_S_S_S_S_S_S_S_S_S_S_S_S_S_S_S_S_S_S_S_S_S_S_S_S_S_S_S_S_S_S_S_S_S_S_S_S_S_S_S_S_S_S_S_S_S_S_S_S_S_S_S_S_S_S_S_S_S_S_S_S_S_S_S_S_S_S_S_S_S_S_S_S_S_S_S_S_S_S_S_S_S_S_S_S_S_S_S_S_S_S_S_S_S_S_S_S_S_S_S_S_S_S_S_S_S_S_S_S_S_S_S_S_S_S_S_S_S_S_S_S_S_S_S_S_S_S_S_S_S_S_S_S_S_S_S_S_S_S_S_S_S_S_S_S_S_S_S_S_S_S_S_S_S_S_S_S_S_S_S_S_S_S_S_S_S_S_S_S_S_S_S_S_S_S_S_S_S_S_S_S_S_S_S_S_S_S_S_S_S_S_S_S_S_S_S_S_S_S_S_S_S_S_S_S_S_S_S_S_S_S_S_S_S_S_S_S_S_S_S_S_S_S_S_S_S_S_S_S_S_S_S_S_S_S_S_S_S_S_S_S_S_S_S_S_S_S_S_S_S_S_S_S_S_S_S_S_S_S_S_S_S_S_S_S_S_S_S_S_S_S_S_S_S_S_S_S_S_S_S_S_S_S_S_S_S_S_S_S_S_S_S_S_S_S_S_S_S_S_S_S_S_S_S_S_S_S_S_S_S_S_S_S_S_S_S_S_S_S_S_S_S_S_S_S_S_S_S_S_S_S_S_S_S_S_S_S_S_S_S_S_S_S_S_S_S_S_S_S_S_S_S_S_S_S_S_S_S_S_S_S_S_S_S_S_S_S_S_S_S_S_S_S_S_S_S_S_S_S_S_S_S_S_S_S_S_S_S_S_S_S_S_S_S_S_S_S_S_S_S_S_S_S_S_S_S_S_S_S_S_S_S_S_S_S_S_S_S_S_S_S_S_S_S_S_S_S_S_S_S_S_S_S_S_S_S_S_S_S_S_S_S_S_S_S_S_S_S_S_S_S_S_S_S_S_S_S_S_S_S_S_S_S_S_S_S_S_S_S_S_S_S_S_S_S_S_S_S_S_S_S_S_S_S_S_S_S_S_S_S_S_S_S_S_S_S_S_S_S_S_S_S_S_S_S_S_S_S_S_S_S_S_S_S_S_S_S_S_S_S_S_S_S_S_S_S_S_S_S_S_S_S_S_S_S_S_S_S_S_S_S_S_S_S_S_S_S_S_S_S_S_S_S_S_S_S_S_S_S_S_S_S_S_S_S_S_S_S_S_S_S_S_S_S_S_S_S_S_S_S_S_S_S_S_S_S_S_S_S_S_S_S_S_S_S_S_S_S_S_S_S_S_S_S_S_S_S_S_S_S_S_S_S_S_S_S_S_S_S_S_S_S_S_S_S_S_S_S_S_S_S_S_S_S_S_S_S_S_S_S_S_S_S_S_S_S_S_S_S_S_S_S_S_S_S_S_S_S_S_S_S_S_S_S_S_S_S_S_S_S_S_S_S_S_S_S_S_S_S_S_S_S_S_S_S_S_S_S_S_S_S_S_S_S_S_S_S_S_S_S_S_S__param_842];
	ld.param.u64 	%rd844, [_Z4racePiS_S_S_S_S_S_S_S_S_S_S_S_S_S_S_S_S_S_S_S_S_S_S_S_S_S_S_S_S_S_S_S_S_S_S_S_S_S_S_S_S_S_S_S_S_S_S_S_S_S_S_S_S_S_S_S_S_S_S_S_S_S_S_S_S_S_S_S_S_S_S_S_S_S_S_S_S_S_S_S_S_S_S_S_S_S_S_S_S_S_S_S_S_S_S_S_S_S_S_S_S_S_S_S_S_S_S_S_S_S_S_S_S_S_S_S_S_S_S_S_S_S_S_S_S_S_S_S_S_S_S_S_S_S_S_S_S_S_S_S_S_S_S_S_S_S_S_S_S_S_S_S_S_S_S_S_S_S_S_S_S_S_S_S_S_S_S_S_S_S_S_S_S_S_S_S_S_S_S_S_S_S_S_S_S_S_S_S_S_S_S_S_S_S_S_S_S_S_S_S_S_S_S_S_S_S_S_S_S_S_S_S_S_S_S_S_S_S_S_S_S_S_S_S_S_S_S_S_S_S_S_S_S_S_S_S_S_S_S_S_S_S_S_S_S_S_S_S_S_S_S_S_S_S_S_S_S_S_S_S_S_S_S_S_S_S_S_S_S_S_S_S_S_S_S_S_S_S_S_S_S_S_S_S_S_S_S_S_S_S_S_S_S_S_S_S_S_S_S_S_S_S_S_S_S_S_S_S_S_S_S_S_S_S_S_S_S_S_S_S_S_S_S_S_S_S_S_S_S_S_S_S_S_S_S_S_S_S_S_S_S_S_S_S_S_S_S_S_S_S_S_S_S_S_S_S_S_S_S_S_S_S_S_S_S_S_S_S_S_S_S_S_S_S_S_S_S_S_S_S_S_S_S_S_S_S_S_S_S_S_S_S_S_S_S_S_S_S_S_S_S_S_S_S_S_S_S_S_S_S_S_S_S_S_S_S_S_S_S_S_S_S_S_S_S_S_S_S_S_S_S_S_S_S_S_S_S_S_S_S_S_S_S_S_S_S_S_S_S_S_S_S_S_S_S_S_S_S_S_S_S_S_S_S_S_S_S_S_S_S_S_S_S_S_S_S_S_S_S_S_S_S_S_S_S_S_S_S_S_S_S_S_S_S_S_S_S_S_S_S_S_S_S_S_S_S_S_S_S_S_S_S_S_S_S_S_S_S_S_S_S_S_S_S_S_S_S_S_S_S_S_S_S_S_S_S_S_S_S_S_S_S_S_S_S_S_S_S_S_S_S_S_S_S_S_S_S_S_S_S_S_S_S_S_S_S_S_S_S_S_S_S_S_S_S_S_S_S_S_S_S_S_S_S_S_S_S_S_S_S_S_S_S_S_S_S_S_S_S_S_S_S_S_S_S_S_S_S_S_S_S_S_S_S_S_S_S_S_S_S_S_S_S_S_S_S_S_S_S_S_S_S_S_S_S_S_S_S_S_S_S_S_S_S_S_S_S_S_S_S_S_S_S_S_S_S_S_S_S_S_S_S_S_S_S_S_S_S_S_S_S_S_S_S_S_S_S_S_S_S_S_S_S_S_S_S_S_S_S_S_S_S_S_S_S_S_S_S_S_S_S_S_S_S_S_S_S_S_S_S_S_S_S_S_S_S_S_S_S_S_S_S_S_S_S_S_S_S_S_S_S_S_S_S_S_S_S_S_S_S_S_S_S_S_S_S_S_S_S_S_S_S_S_S_S_S_S_S_S_S_S_S_S_S_S_S_S_S_S_S_S_S_S_S_S_S_S_S_S_S_S_S_S_S_S_S_S_S_S_S_S_S_S_S_S_S_S_S_S_S_S_S_S_S_S_S_S_S_S_S_S_S_S_S_S_S_S_S_S_S_S_S_S_S_S_S_S_S_S_S_S_S_S_S_S_S_S_S_S_S_S_S_S_S_S_S_S_S_S_S_S_S_S_S_S_S_S_S_S_S_S_S_S_S_S_S_S_S_S_S_S_S_S_S_S_S_S_S_S_S_S_S_S_S_S_S_S_S_S_S_S_S_S_S_S_S_S_S_S_S_S_S_S_S_S_S_S_S_S_S_S_S_S_S_S_S_S_S_S_S_S_S_S_S_S_S_S_S_S_S_S_S_S_S_S_S_S_S_S_S_S_S_S_S_S_S_S_S_S_S_S_S_S_S_S_S_S_S_S_S_S_S_S_S_S_S_S_S_S_S_S_S_S_S_S_S_S_S_S_S_S_S_S_S_S_S_S_S_S_S_S_S_S_S_S_S_S_S_S_S_S_S_S_S_S_S_S_S_S_S_S_S_S_S_S_S_S_S_S_S_S_S_S__param_843];
	ld.param.u64 	%rd845, [_Z4racePiS_S_S_S_S_S_S_S_S_S_S_S_S_S_S_S_S_S_S_S_S_S_S_S_S_S_S_S_S_S_S_S_S_S_S_S_S_S_S_S_S_S_S_S_S_S_S_S_S_S_S_S_S_S_S_S_S_S_S_S_S_S_S_S_S_S_S_S_S_S_S_S_S_S_S_S_S_S_S_S_S_S_S_S_S_S_S_S_S_S_S_S_S_S_S_S_S_S_S_S_S_S_S_S_S_S_S_S_S_S_S_S_S_S_S_S_S_S_S_S_S_S_S_S_S_S_S_S_S_S_S_S_S_S_S_S_S_S_S_S_S_S_S_S_S_S_S_S_S_S_S_S_S_S_S_S_S_S_S_S_S_S_S_S_S_S_S_S_S_S_S_S_S_S_S_S_S_S_S_S_S_S_S_S_S_S_S_S_S_S_S_S_S_S_S_S_S_S_S_S_S_S_S_S_S_S_S_S_S_S_S_S_S_S_S_S_S_S_S_S_S_S_S_S_S_S_S_S_S_S_S_S_S_S_S_S_S_S_S_S_S_S_S_S_S_S_S_S_S_S_S_S_S_S_S_S_S_S_S_S_S_S_S_S_S_S_S_S_S_S_S_S_S_S_S_S_S_S_S_S_S_S_S_S_S_S_S_S_S_S_S_S_S_S_S_S_S_S_S_S_S_S_S_S_S_S_S_S_S_S_S_S_S_S_S_S_S_S_S_S_S_S_S_S_S_S_S_S_S_S_S_S_S_S_S_S_S_S_S_S_S_S_S_S_S_S_S_S_S_S_S_S_S_S_S_S_S_S_S_S_S_S_S_S_S_S_S_S_S_S_S_S_S_S_S_S_S_S_S_S_S_S_S_S_S_S_S_S_S_S_S_S_S_S_S_S_S_S_S_S_S_S_S_S_S_S_S_S_S_S_S_S_S_S_S_S_S_S_S_S_S_S_S_S_S_S_S_S_S_S_S_S_S_S_S_S_S_S_S_S_S_S_S_S_S_S_S_S_S_S_S_S_S_S_S_S_S_S_S_S_S_S_S_S_S_S_S_S_S_S_S_S_S_S_S_S_S_S_S_S_S_S_S_S_S_S_S_S_S_S_S_S_S_S_S_S_S_S_S_S_S_S_S_S_S_S_S_S_S_S_S_S_S_S_S_S_S_S_S_S_S_S_S_S_S_S_S_S_S_S_S_S_S_S_S_S_S_S_S_S_S_S_S_S_S_S_S_S_S_S_S_S_S_S_S_S_S_S_S_S_S_S_S_S_S_S_S_S_S_S_S_S_S_S_S_S_S_S_S_S_S_S_S_S_S_S_S_S_S_S_S_S_S_S_S_S_S_S_S_S_S_S_S_S_S_S_S_S_S_S_S_S_S_S_S_S_S_S_S_S_S_S_S_S_S_S_S_S_S_S_S_S_S_S_S_S_S_S_S_S_S_S_S_S_S_S_S_S_S_S_S_S_S_S_S_S_S_S_S_S_S_S_S_S_S_S_S_S_S_S_S_S_S_S_S_S_S_S_S_S_S_S_S_S_S_S_S_S_S_S_S_S_S_S_S_S_S_S_S_S_S_S_S_S_S_S_S_S_S_S_S_S_S_S_S_S_S_S_S_S_S_S_S_S_S_S_S_S_S_S_S_S_S_S_S_S_S_S_S_S_S_S_S_S_S_S_S_S_S_S_S_S_S_S_S_S_S_S_S_S_S_S_S_S_S_S_S_S_S_S_S_S_S_S_S_S_S_S_S_S_S_S_S_S_S_S_S_S_S_S_S_S_S_S_S_S_S_S_S_S_S_S_S_S_S_S_S_S_S_S_S_S_S_S_S_S_S_S_S_S_S_S_S_S_S_S_S_S_S_S_S_S_S_S_S_S_S_S_S_S_S_S_S_S_S_S_S_S_S_S_S_S_S_S_S_S_S_S_S_S_S_S_S_S_S_S_S_S_S_S_S_S_S_S_S_S_S_S_S_S_S_S_S_S_S_S_S_S_S_S_S_S_S_S_S_S_S_S_S_S_S_S_S_S_S_S_S_S_S_S_S_S_S_S_S_S_S_S_S_S_S_S_S_S_S_S_S_S_S_S_S_S_S_S_S_S_S_S_S_S_S_S_S_S_S_S_S_S_S_S_S_S_S_S_S_S_S_S_S_S_S_S_S_S_S_S_S_S_S_S_S_S_S_S_S_S_S_S_S_S_S_S_S_S_S_S_S_S_S_S_S_S_S_S_S_S_S_S_S_S_S_S_S_S_S_S_S_S_S_S_S_S_S_S_S_S_S_S_S_S_S_S_S__param_844];
	ld.param.u64 	%rd846, [_Z4racePiS_S_S_S_S_S_S_S_S_S_S_S_S_S_S_S_S_S_S_S_S_S_S_S_S_S_S_S_S_S_S_S_S_S_S_S_S_S_S_S_S_S_S_S_S_S_S_S_S_S_S_S_S_S_S_S_S_S_S_S_S_S_S_S_S_S_S_S_S_S_S_S_S_S_S_S_S_S_S_S_S_S_S_S_S_S_S_S_S_S_S_S_S_S_S_S_S_S_S_S_S_S_S_S_S_S_S_S_S_S_S_S_S_S_S_S_S_S_S_S_S_S_S_S_S_S_S_S_S_S_S_S_S_S_S_S_S_S_S_S_S_S_S_S_S_S_S_S_S_S_S_S_S_S_S_S_S_S_S_S_S_S_S_S_S_S_S_S_S_S_S_S_S_S_S_S_S_S_S_S_S_S_S_S_S_S_S_S_S_S_S_S_S_S_S_S_S_S_S_S_S_S_S_S_S_S_S_S_S_S_S_S_S_S_S_S_S_S_S_S_S_S_S_S_S_S_S_S_S_S_S_S_S_S_S_S_S_S_S_S_S_S_S_S_S_S_S_S_S_S_S_S_S_S_S_S_S_S_S_S_S_S_S_S_S_S_S_S_S_S_S_S_S_S_S_S_S_S_S_S_S_S_S_S_S_S_S_S_S_S_S_S_S_S_S_S_S_S_S_S_S_S_S_S_S_S_S_S_S_S_S_S_S_S_S_S_S_S_S_S_S_S_S_S_S_S_S_S_S_S_S_S_S_S_S_S_S_S_S_S_S_S_S_S_S_S_S_S_S_S_S_S_S_S_S_S_S_S_S_S_S_S_S_S_S_S_S_S_S_S_S_S_S_S_S_S_S_S_S_S_S_S_S_S_S_S_S_S_S_S_S_S_S_S_S_S_S_S_S_S_S_S_S_S_S_S_S_S_S_S_S_S_S_S_S_S_S_S_S_S_S_S_S_S_S_S_S_S_S_S_S_S_S_S_S_S_S_S_S_S_S_S_S_S_S_S_S_S_S_S_S_S_S_S_S_S_S_S_S_S_S_S_S_S_S_S_S_S_S_S_S_S_S_S_S_S_S_S_S_S_S_S_S_S_S_S_S_S_S_S_S_S_S_S_S_S_S_S_S_S_S_S_S_S_S_S_S_S_S_S_S_S_S_S_S_S_S_S_S_S_S_S_S_S_S_S_S_S_S_S_S_S_S_S_S_S_S_S_S_S_S_S_S_S_S_S_S_S_S_S_S_S_S_S_S_S_S_S_S_S_S_S_S_S_S_S_S_S_S_S_S_S_S_S_S_S_S_S_S_S_S_S_S_S_S_S_S_S_S_S_S_S_S_S_S_S_S_S_S_S_S_S_S_S_S_S_S_S_S_S_S_S_S_S_S_S_S_S_S_S_S_S_S_S_S_S_S_S_S_S_S_S_S_S_S_S_S_S_S_S_S_S_S_S_S_S_S_S_S_S_S_S_S_S_S_S_S_S_S_S_S_S_S_S_S_S_S_S_S_S_S_S_S_S_S_S_S_S_S_S_S_S_S_S_S_S_S_S_S_S_S_S_S_S_S_S_S_S_S_S_S_S_S_S_S_S_S_S_S_S_S_S_S_S_S_S_S_S_S_S_S_S_S_S_S_S_S_S_S_S_S_S_S_S_S_S_S_S_S_S_S_S_S_S_S_S_S_S_S_S_S_S_S_S_S_S_S_S_S_S_S_S_S_S_S_S_S_S_S_S_S_S_S_S_S_S_S_S_S_S_S_S_S_S_S_S_S_S_S_S_S_S_S_S_S_S_S_S_S_S_S_S_S_S_S_S_S_S_S_S_S_S_S_S_S_S_S_S_S_S_S_S_S_S_S_S_S_S_S_S_S_S_S_S_S_S_S_S_S_S_S_S_S_S_S_S_S_S_S_S_S_S_S_S_S_S_S_S_S_S_S_S_S_S_S_S_S_S_S_S_S_S_S_S_S_S_S_S_S_S_S_S_S_S_S_S_S_S_S_S_S_S_S_S_S_S_S_S_S_S_S_S_S_S_S_S_S_S_S_S_S_S_S_S_S_S_S_S_S_S_S_S_S_S_S_S_S_S_S_S_S_S_S_S_S_S_S_S_S_S_S_S_S_S_S_S_S_S_S_S_S_S_S_S_S_S_S_S_S_S_S_S_S_S_S_S_S_S_S_S_S_S_S_S_S_S_S_S_S_S_S_S_S_S_S_S_S_S_S_S_S_S_S_S_S_S_S_S_S_S_S_S_S_S_S_S_S_S_S_S_S_S_S_S_S_S_S_S_S_S_S_S_S__param_845];
	ld.param.u64 	%rd847, [_Z4racePiS_S_S_S_S_S_S_S_S_S_S_S_S_S_S_S_S_S_S_S_S_S_S_S_S_S_S_S_S_S_S_S_S_S_S_S_S_S_S_S_S_S_S_S_S_S_S_S_S_S_S_S_S_S_S_S_S_S_S_S_S_S_S_S_S_S_S_S_S_S_S_S_S_S_S_S_S_S_S_S_S_S_S_S_S_S_S_S_S_S_S_S_S_S_S_S_S_S_S_S_S_S_S_S_S_S_S_S_S_S_S_S_S_S_S_S_S_S_S_S_S_S_S_S_S_S_S_S_S_S_S_S_S_S_S_S_S_S_S_S_S_S_S_S_S_S_S_S_S_S_S_S_S_S_S_S_S_S_S_S_S_S_S_S_S_S_S_S_S_S_S_S_S_S_S_S_S_S_S_S_S_S_S_S_S_S_S_S_S_S_S_S_S_S_S_S_S_S_S_S_S_S_S_S_S_S_S_S_S_S_S_S_S_S_S_S_S_S_S_S_S_S_S_S_S_S_S_S_S_S_S_S_S_S_S_S_S_S_S_S_S_S_S_S_S_S_S_S_S_S_S_S_S_S_S_S_S_S_S_S_S_S_S_S_S_S_S_S_S_S_S_S_S_S_S_S_S_S_S_S_S_S_S_S_S_S_S_S_S_S_S_S_S_S_S_S_S_S_S_S_S_S_S_S_S_S_S_S_S_S_S_S_S_S_S_S_S_S_S_S_S_S_S_S_S_S_S_S_S_S_S_S_S_S_S_S_S_S_S_S_S_S_S_S_S_S_S_S_S_S_S_S_S_S_S_S_S_S_S_S_S_S_S_S_S_S_S_S_S_S_S_S_S_S_S_S_S_S_S_S_S_S_S_S_S_S_S_S_S_S_S_S_S_S_S_S_S_S_S_S_S_S_S_S_S_S_S_S_S_S_S_S_S_S_S_S_S_S_S_S_S_S_S_S_S_S_S_S_S_S_S_S_S_S_S_S_S_S_S_S_S_S_S_S_S_S_S_S_S_S_S_S_S_S_S_S_S_S_S_S_S_S_S_S_S_S_S_S_S_S_S_S_S_S_S_S_S_S_S_S_S_S_S_S_S_S_S_S_S_S_S_S_S_S_S_S_S_S_S_S_S_S_S_S_S_S_S_S_S_S_S_S_S_S_S_S_S_S_S_S_S_S_S_S_S_S_S_S_S_S_S_S_S_S_S_S_S_S_S_S_S_S_S_S_S_S_S_S_S_S_S_S_S_S_S_S_S_S_S_S_S_S_S_S_S_S_S_S_S_S_S_S_S_S_S_S_S_S_S_S_S_S_S_S_S_S_S_S_S_S_S_S_S_S_S_S_S_S_S_S_S_S_S_S_S_S_S_S_S_S_S_S_S_S_S_S_S_S_S_S_S_S_S_S_S_S_S_S_S_S_S_S_S_S_S_S_S_S_S_S_S_S_S_S_S_S_S_S_S_S_S_S_S_S_S_S_S_S_S_S_S_S_S_S_S_S_S_S_S_S_S_S_S_S_S_S_S_S_S_S_S_S_S_S_S_S_S_S_S_S_S_S_S_S_S_S_S_S_S_S_S_S_S_S_S_S_S_S_S_S_S_S_S_S_S_S_S_S_S_S_S_S_S_S_S_S_S_S_S_S_S_S_S_S_S_S_S_S_S_S_S_S_S_S_S_S_S_S_S_S_S_S_S_S_S_S_S_S_S_S_S_S_S_S_S_S_S_S_S_S_S_S_S_S_S_S_S_S_S_S_S_S_S_S_S_S_S_S_S_S_S_S_S_S_S_S_S_S_S_S_S_S_S_S_S_S_S_S_S_S_S_S_S_S_S_S_S_S_S_S_S_S_S_S_S_S_S_S_S_S_S_S_S_S_S_S_S_S_S_S_S_S_S_S_S_S_S_S_S_S_S_S_S_S_S_S_S_S_S_S_S_S_S_S_S_S_S_S_S_S_S_S_S_S_S_S_S_S_S_S_S_S_S_S_S_S_S_S_S_S_S_S_S_S_S_S_S_S_S_S_S_S_S_S_S_S_S_S_S_S_S_S_S_S_S_S_S_S_S_S_S_S_S_S_S_S_S_S_S_S_S_S_S_S_S_S_S_S_S_S_S_S_S_S_S_S_S_S_S_S_S_S_S_S_S_S_S_S_S_S_S_S_S_S_S_S_S_S_S_S_S_S_S_S_S_S_S_S_S_S_S_S_S_S_S_S_S_S_S_S_S_S_S_S_S_S_S_S_S_S_S_S_S_S_S_S_S_S_S_S_S_S_S_S_S_S_S_S_S_S_S_S_S__param_846];
	ld.param.u64 	%rd848, [_Z4racePiS_S_S_S_S_S_S_S_S_S_S_S_S_S_S_S_S_S_S_S_S_S_S_S_S_S_S_S_S_S_S_S_S_S_S_S_S_S_S_S_S_S_S_S_S_S_S_S_S_S_S_S_S_S_S_S_S_S_S_S_S_S_S_S_S_S_S_S_S_S_S_S_S_S_S_S_S_S_S_S_S_S_S_S_S_S_S_S_S_S_S_S_S_S_S_S_S_S_S_S_S_S_S_S_S_S_S_S_S_S_S_S_S_S_S_S_S_S_S_S_S_S_S_S_S_S_S_S_S_S_S_S_S_S_S_S_S_S_S_S_S_S_S_S_S_S_S_S_S_S_S_S_S_S_S_S_S_S_S_S_S_S_S_S_S_S_S_S_S_S_S_S_S_S_S_S_S_S_S_S_S_S_S_S_S_S_S_S_S_S_S_S_S_S_S_S_S_S_S_S_S_S_S_S_S_S_S_S_S_S_S_S_S_S_S_S_S_S_S_S_S_S_S_S_S_S_S_S_S_S_S_S_S_S_S_S_S_S_S_S_S_S_S_S_S_S_S_S_S_S_S_S_S_S_S_S_S_S_S_S_S_S_S_S_S_S_S_S_S_S_S_S_S_S_S_S_S_S_S_S_S_S_S_S_S_S_S_S_S_S_S_S_S_S_S_S_S_S_S_S_S_S_S_S_S_S_S_S_S_S_S_S_S_S_S_S_S_S_S_S_S_S_S_S_S_S_S_S_S_S_S_S_S_S_S_S_S_S_S_S_S_S_S_S_S_S_S_S_S_S_S_S_S_S_S_S_S_S_S_S_S_S_S_S_S_S_S_S_S_S_S_S_S_S_S_S_S_S_S_S_S_S_S_S_S_S_S_S_S_S_S_S_S_S_S_S_S_S_S_S_S_S_S_S_S_S_S_S_S_S_S_S_S_S_S_S_S_S_S_S_S_S_S_S_S_S_S_S_S_S_S_S_S_S_S_S_S_S_S_S_S_S_S_S_S_S_S_S_S_S_S_S_S_S_S_S_S_S_S_S_S_S_S_S_S_S_S_S_S_S_S_S_S_S_S_S_S_S_S_S_S_S_S_S_S_S_S_S_S_S_S_S_S_S_S_S_S_S_S_S_S_S_S_S_S_S_S_S_S_S_S_S_S_S_S_S_S_S_S_S_S_S_S_S_S_S_S_S_S_S_S_S_S_S_S_S_S_S_S_S_S_S_S_S_S_S_S_S_S_S_S_S_S_S_S_S_S_S_S_S_S_S_S_S_S_S_S_S_S_S_S_S_S_S_S_S_S_S_S_S_S_S_S_S_S_S_S_S_S_S_S_S_S_S_S_S_S_S_S_S_S_S_S_S_S_S_S_S_S_S_S_S_S_S_S_S_S_S_S_S_S_S_S_S_S_S_S_S_S_S_S_S_S_S_S_S_S_S_S_S_S_S_S_S_S_S_S_S_S_S_S_S_S_S_S_S_S_S_S_S_S_S_S_S_S_S_S_S_S_S_S_S_S_S_S_S_S_S_S_S_S_S_S_S_S_S_S_S_S_S_S_S_S_S_S_S_S_S_S_S_S_S_S_S_S_S_S_S_S_S_S_S_S_S_S_S_S_S_S_S_S_S_S_S_S_S_S_S_S_S_S_S_S_S_S_S_S_S_S_S_S_S_S_S_S_S_S_S_S_S_S_S_S_S_S_S_S_S_S_S_S_S_S_S_S_S_S_S_S_S_S_S_S_S_S_S_S_S_S_S_S_S_S_S_S_S_S_S_S_S_S_S_S_S_S_S_S_S_S_S_S_S_S_S_S_S_S_S_S_S_S_S_S_S_S_S_S_S_S_S_S_S_S_S_S_S_S_S_S_S_S_S_S_S_S_S_S_S_S_S_S_S_S_S_S_S_S_S_S_S_S_S_S_S_S_S_S_S_S_S_S_S_S_S_S_S_S_S_S_S_S_S_S_S_S_S_S_S_S_S_S_S_S_S_S_S_S_S_S_S_S_S_S_S_S_S_S_S_S_S_S_S_S_S_S_S_S_S_S_S_S_S_S_S_S_S_S_S_S_S_S_S_S_S_S_S_S_S_S_S_S_S_S_S_S_S_S_S_S_S_S_S_S_S_S_S_S_S_S_S_S_S_S_S_S_S_S_S_S_S_S_S_S_S_S_S_S_S_S_S_S_S_S_S_S_S_S_S_S_S_S_S_S_S_S_S_S_S_S_S_S_S_S_S_S_S_S_S_S_S_S_S_S_S_S_S_S_S_S_S_S_S_S_S_S_S_S_S_S_S_S_S_S__param_847];
	ld.param.u64 	%rd849, [_Z4racePiS_S_S_S_S_S_S_S_S_S_S_S_S_S_S_S_S_S_S_S_S_S_S_S_S_S_S_S_S_S_S_S_S_S_S_S_S_S_S_S_S_S_S_S_S_S_S_S_S_S_S_S_S_S_S_S_S_S_S_S_S_S_S_S_S_S_S_S_S_S_S_S_S_S_S_S_S_S_S_S_S_S_S_S_S_S_S_S_S_S_S_S_S_S_S_S_S_S_S_S_S_S_S_S_S_S_S_S_S_S_S_S_S_S_S_S_S_S_S_S_S_S_S_S_S_S_S_S_S_S_S_S_S_S_S_S_S_S_S_S_S_S_S_S_S_S_S_S_S_S_S_S_S_S_S_S_S_S_S_S_S_S_S_S_S_S_S_S_S_S_S_S_S_S_S_S_S_S_S_S_S_S_S_S_S_S_S_S_S_S_S_S_S_S_S_S_S_S_S_S_S_S_S_S_S_S_S_S_S_S_S_S_S_S_S_S_S_S_S_S_S_S_S_S_S_S_S_S_S_S_S_S_S_S_S_S_S_S_S_S_S_S_S_S_S_S_S_S_S_S_S_S_S_S_S_S_S_S_S_S_S_S_S_S_S_S_S_S_S_S_S_S_S_S_S_S_S_S_S_S_S_S_S_S_S_S_S_S_S_S_S_S_S_S_S_S_S_S_S_S_S_S_S_S_S_S_S_S_S_S_S_S_S_S_S_S_S_S_S_S_S_S_S_S_S_S_S_S_S_S_S_S_S_S_S_S_S_S_S_S_S_S_S_S_S_S_S_S_S_S_S_S_S_S_S_S_S_S_S_S_S_S_S_S_S_S_S_S_S_S_S_S_S_S_S_S_S_S_S_S_S_S_S_S_S_S_S_S_S_S_S_S_S_S_S_S_S_S_S_S_S_S_S_S_S_S_S_S_S_S_S_S_S_S_S_S_S_S_S_S_S_S_S_S_S_S_S_S_S_S_S_S_S_S_S_S_S_S_S_S_S_S_S_S_S_S_S_S_S_S_S_S_S_S_S_S_S_S_S_S_S_S_S_S_S_S_S_S_S_S_S_S_S_S_S_S_S_S_S_S_S_S_S_S_S_S_S_S_S_S_S_S_S_S_S_S_S_S_S_S_S_S_S_S_S_S_S_S_S_S_S_S_S_S_S_S_S_S_S_S_S_S_S_S_S_S_S_S_S_S_S_S_S_S_S_S_S_S_S_S_S_S_S_S_S_S_S_S_S_S_S_S_S_S_S_S_S_S_S_S_S_S_S_S_S_S_S_S_S_S_S_S_S_S_S_S_S_S_S_S_S_S_S_S_S_S_S_S_S_S_S_S_S_S_S_S_S_S_S_S_S_S_S_S_S_S_S_S_S_S_S_S_S_S_S_S_S_S_S_S_S_S_S_S_S_S_S_S_S_S_S_S_S_S_S_S_S_S_S_S_S_S_S_S_S_S_S_S_S_S_S_S_S_S_S_S_S_S_S_S_S_S_S_S_S_S_S_S_S_S_S_S_S_S_S_S_S_S_S_S_S_S_S_S_S_S_S_S_S_S_S_S_S_S_S_S_S_S_S_S_S_S_S_S_S_S_S_S_S_S_S_S_S_S_S_S_S_S_S_S_S_S_S_S_S_S_S_S_S_S_S_S_S_S_S_S_S_S_S_S_S_S_S_S_S_S_S_S_S_S_S_S_S_S_S_S_S_S_S_S_S_S_S_S_S_S_S_S_S_S_S_S_S_S_S_S_S_S_S_S_S_S_S_S_S_S_S_S_S_S_S_S_S_S_S_S_S_S_S_S_S_S_S_S_S_S_S_S_S_S_S_S_S_S_S_S_S_S_S_S_S_S_S_S_S_S_S_S_S_S_S_S_S_S_S_S_S_S_S_S_S_S_S_S_S_S_S_S_S_S_S_S_S_S_S_S_S_S_S_S_S_S_S_S_S_S_S_S_S_S_S_S_S_S_S_S_S_S_S_S_S_S_S_S_S_S_S_S_S_S_S_S_S_S_S_S_S_S_S_S_S_S_S_S_S_S_S_S_S_S_S_S_S_S_S_S_S_S_S_S_S_S_S_S_S_S_S_S_S_S_S_S_S_S_S_S_S_S_S_S_S_S_S_S_S_S_S_S_S_S_S_S_S_S_S_S_S_S_S_S_S_S_S_S_S_S_S_S_S_S_S_S_S_S_S_S_S_S_S_S_S_S_S_S_S_S_S_S_S_S_S_S_S_S_S_S_S_S_S_S_S_S_S_S_S_S_S_S_S_S_S_S_S_S_S_S_S_S_S_S_S_S_S__param_848];
	ld.param.u64 	%rd850, [_Z4racePiS_S_S_S_S_S_S_S_S_S_S_S_S_S_S_S_S_S_S_S_S_S_S_S_S_S_S_S_S_S_S_S_S_S_S_S_S_S_S_S_S_S_S_S_S_S_S_S_S_S_S_S_S_S_S_S_S_S_S_S_S_S_S_S_S_S_S_S_S_S_S_S_S_S_S_S_S_S_S_S_S_S_S_S_S_S_S_S_S_S_S_S_S_S_S_S_S_S_S_S_S_S_S_S_S_S_S_S_S_S_S_S_S_S_S_S_S_S_S_S_S_S_S_S_S_S_S_S_S_S_S_S_S_S_S_S_S_S_S_S_S_S_S_S_S_S_S_S_S_S_S_S_S_S_S_S_S_S_S_S_S_S_S_S_S_S_S_S_S_S_S_S_S_S_S_S_S_S_S_S_S_S_S_S_S_S_S_S_S_S_S_S_S_S_S_S_S_S_S_S_S_S_S_S_S_S_S_S_S_S_S_S_S_S_S_S_S_S_S_S_S_S_S_S_S_S_S_S_S_S_S_S_S_S_S_S_S_S_S_S_S_S_S_S_S_S_S_S_S_S_S_S_S_S_S_S_S_S_S_S_S_S_S_S_S_S_S_S_S_S_S_S_S_S_S_S_S_S_S_S_S_S_S_S_S_S_S_S_S_S_S_S_S_S_S_S_S_S_S_S_S_S_S_S_S_S_S_S_S_S_S_S_S_S_S_S_S_S_S_S_S_S_S_S_S_S_S_S_S_S_S_S_S_S_S_S_S_S_S_S_S_S_S_S_S_S_S_S_S_S_S_S_S_S_S_S_S_S_S_S_S_S_S_S_S_S_S_S_S_S_S_S_S_S_S_S_S_S_S_S_S_S_S_S_S_S_S_S_S_S_S_S_S_S_S_S_S_S_S_S_S_S_S_S_S_S_S_S_S_S_S_S_S_S_S_S_S_S_S_S_S_S_S_S_S_S_S_S_S_S_S_S_S_S_S_S_S_S_S_S_S_S_S_S_S_S_S_S_S_S_S_S_S_S_S_S_S_S_S_S_S_S_S_S_S_S_S_S_S_S_S_S_S_S_S_S_S_S_S_S_S_S_S_S_S_S_S_S_S_S_S_S_S_S_S_S_S_S_S_S_S_S_S_S_S_S_S_S_S_S_S_S_S_S_S_S_S_S_S_S_S_S_S_S_S_S_S_S_S_S_S_S_S_S_S_S_S_S_S_S_S_S_S_S_S_S_S_S_S_S_S_S_S_S_S_S_S_S_S_S_S_S_S_S_S_S_S_S_S_S_S_S_S_S_S_S_S_S_S_S_S_S_S_S_S_S_S_S_S_S_S_S_S_S_S_S_S_S_S_S_S_S_S_S_S_S_S_S_S_S_S_S_S_S_S_S_S_S_S_S_S_S_S_S_S_S_S_S_S_S_S_S_S_S_S_S_S_S_S_S_S_S_S_S_S_S_S_S_S_S_S_S_S_S_S_S_S_S_S_S_S_S_S_S_S_S_S_S_S_S_S_S_S_S_S_S_S_S_S_S_S_S_S_S_S_S_S_S_S_S_S_S_S_S_S_S_S_S_S_S_S_S_S_S_S_S_S_S_S_S_S_S_S_S_S_S_S_S_S_S_S_S_S_S_S_S_S_S_S_S_S_S_S_S_S_S_S_S_S_S_S_S_S_S_S_S_S_S_S_S_S_S_S_S_S_S_S_S_S_S_S_S_S_S_S_S_S_S_S_S_S_S_S_S_S_S_S_S_S_S_S_S_S_S_S_S_S_S_S_S_S_S_S_S_S_S_S_S_S_S_S_S_S_S_S_S_S_S_S_S_S_S_S_S_S_S_S_S_S_S_S_S_S_S_S_S_S_S_S_S_S_S_S_S_S_S_S_S_S_S_S_S_S_S_S_S_S_S_S_S_S_S_S_S_S_S_S_S_S_S_S_S_S_S_S_S_S_S_S_S_S_S_S_S_S_S_S_S_S_S_S_S_S_S_S_S_S_S_S_S_S_S_S_S_S_S_S_S_S_S_S_S_S_S_S_S_S_S_S_S_S_S_S_S_S_S_S_S_S_S_S_S_S_S_S_S_S_S_S_S_S_S_S_S_S_S_S_S_S_S_S_S_S_S_S_S_S_S_S_S_S_S_S_S_S_S_S_S_S_S_S_S_S_S_S_S_S_S_S_S_S_S_S_S_S_S_S_S_S_S_S_S_S_S_S_S_S_S_S_S_S_S_S_S_S_S_S_S_S_S_S_S_S_S_S_S_S_S_S_S_S_S_S_S_S_S_S_S_S_S_S_S_S__param_849];
	ld.param.u64 	%rd851, [_Z4racePiS_S_S_S_S_S_S_S_S_S_S_S_S_S_S_S_S_S_S_S_S_S_S_S_S_S_S_S_S_S_S_S_S_S_S_S_S_S_S_S_S_S_S_S_S_S_S_S_S_S_S_S_S_S_S_S_S_S_S_S_S_S_S_S_S_S_S_S_S_S_S_S_S_S_S_S_S_S_S_S_S_S_S_S_S_S_S_S_S_S_S_S_S_S_S_S_S_S_S_S_S_S_S_S_S_S_S_S_S_S_S_S_S_S_S_S_S_S_S_S_S_S_S_S_S_S_S_S_S_S_S_S_S_S_S_S_S_S_S_S_S_S_S_S_S_S_S_S_S_S_S_S_S_S_S_S_S_S_S_S_S_S_S_S_S_S_S_S_S_S_S_S_S_S_S_S_S_S_S_S_S_S_S_S_S_S_S_S_S_S_S_S_S_S_S_S_S_S_S_S_S_S_S_S_S_S_S_S_S_S_S_S_S_S_S_S_S_S_S_S_S_S_S_S_S_S_S_S_S_S_S_S_S_S_S_S_S_S_S_S_S_S_S_S_S_S_S_S_S_S_S_S_S_S_S_S_S_S_S_S_S_S_S_S_S_S_S_S_S_S_S_S_S_S_S_S_S_S_S_S_S_S_S_S_S_S_S_S_S_S_S_S_S_S_S_S_S_S_S_S_S_S_S_S_S_S_S_S_S_S_S_S_S_S_S_S_S_S_S_S_S_S_S_S_S_S_S_S_S_S_S_S_S_S_S_S_S_S_S_S_S_S_S_S_S_S_S_S_S_S_S_S_S_S_S_S_S_S_S_S_S_S_S_S_S_S_S_S_S_S_S_S_S_S_S_S_S_S_S_S_S_S_S_S_S_S_S_S_S_S_S_S_S_S_S_S_S_S_S_S_S_S_S_S_S_S_S_S_S_S_S_S_S_S_S_S_S_S_S_S_S_S_S_S_S_S_S_S_S_S_S_S_S_S_S_S_S_S_S_S_S_S_S_S_S_S_S_S_S_S_S_S_S_S_S_S_S_S_S_S_S_S_S_S_S_S_S_S_S_S_S_S_S_S_S_S_S_S_S_S_S_S_S_S_S_S_S_S_S_S_S_S_S_S_S_S_S_S_S_S_S_S_S_S_S_S_S_S_S_S_S_S_S_S_S_S_S_S_S_S_S_S_S_S_S_S_S_S_S_S_S_S_S_S_S_S_S_S_S_S_S_S_S_S_S_S_S_S_S_S_S_S_S_S_S_S_S_S_S_S_S_S_S_S_S_S_S_S_S_S_S_S_S_S_S_S_S_S_S_S_S_S_S_S_S_S_S_S_S_S_S_S_S_S_S_S_S_S_S_S_S_S_S_S_S_S_S_S_S_S_S_S_S_S_S_S_S_S_S_S_S_S_S_S_S_S_S_S_S_S_S_S_S_S_S_S_S_S_S_S_S_S_S_S_S_S_S_S_S_S_S_S_S_S_S_S_S_S_S_S_S_S_S_S_S_S_S_S_S_S_S_S_S_S_S_S_S_S_S_S_S_S_S_S_S_S_S_S_S_S_S_S_S_S_S_S_S_S_S_S_S_S_S_S_S_S_S_S_S_S_S_S_S_S_S_S_S_S_S_S_S_S_S_S_S_S_S_S_S_S_S_S_S_S_S_S_S_S_S_S_S_S_S_S_S_S_S_S_S_S_S_S_S_S_S_S_S_S_S_S_S_S_S_S_S_S_S_S_S_S_S_S_S_S_S_S_S_S_S_S_S_S_S_S_S_S_S_S_S_S_S_S_S_S_S_S_S_S_S_S_S_S_S_S_S_S_S_S_S_S_S_S_S_S_S_S_S_S_S_S_S_S_S_S_S_S_S_S_S_S_S_S_S_S_S_S_S_S_S_S_S_S_S_S_S_S_S_S_S_S_S_S_S_S_S_S_S_S_S_S_S_S_S_S_S_S_S_S_S_S_S_S_S_S_S_S_S_S_S_S_S_S_S_S_S_S_S_S_S_S_S_S_S_S_S_S_S_S_S_S_S_S_S_S_S_S_S_S_S_S_S_S_S_S_S_S_S_S_S_S_S_S_S_S_S_S_S_S_S_S_S_S_S_S_S_S_S_S_S_S_S_S_S_S_S_S_S_S_S_S_S_S_S_S_S_S_S_S_S_S_S_S_S_S_S_S_S_S_S_S_S_S_S_S_S_S_S_S_S_S_S_S_S_S_S_S_S_S_S_S_S_S_S_S_S_S_S_S_S_S_S_S_S_S_S_S_S_S_S_S_S_S_S_S_S_S_S_S_S_S_S_S_S__param_850];
	ld.param.u64 	%rd852, [_Z4racePiS_S_S_S_S_S_S_S_S_S_S_S_S_S_S_S_S_S_S_S_S_S_S_S_S_S_S_S_S_S_S_S_S_S_S_S_S_S_S_S_S_S_S_S_S_S_S_S_S_S_S_S_S_S_S_S_S_S_S_S_S_S_S_S_S_S_S_S_S_S_S_S_S_S_S_S_S_S_S_S_S_S_S_S_S_S_S_S_S_S_S_S_S_S_S_S_S_S_S_S_S_S_S_S_S_S_S_S_S_S_S_S_S_S_S_S_S_S_S_S_S_S_S_S_S_S_S_S_S_S_S_S_S_S_S_S_S_S_S_S_S_S_S_S_S_S_S_S_S_S_S_S_S_S_S_S_S_S_S_S_S_S_S_S_S_S_S_S_S_S_S_S_S_S_S_S_S_S_S_S_S_S_S_S_S_S_S_S_S_S_S_S_S_S_S_S_S_S_S_S_S_S_S_S_S_S_S_S_S_S_S_S_S_S_S_S_S_S_S_S_S_S_S_S_S_S_S_S_S_S_S_S_S_S_S_S_S_S_S_S_S_S_S_S_S_S_S_S_S_S_S_S_S_S_S_S_S_S_S_S_S_S_S_S_S_S_S_S_S_S_S_S_S_S_S_S_S_S_S_S_S_S_S_S_S_S_S_S_S_S_S_S_S_S_S_S_S_S_S_S_S_S_S_S_S_S_S_S_S_S_S_S_S_S_S_S_S_S_S_S_S_S_S_S_S_S_S_S_S_S_S_S_S_S_S_S_S_S_S_S_S_S_S_S_S_S_S_S_S_S_S_S_S_S_S_S_S_S_S_S_S_S_S_S_S_S_S_S_S_S_S_S_S_S_S_S_S_S_S_S_S_S_S_S_S_S_S_S_S_S_S_S_S_S_S_S_S_S_S_S_S_S_S_S_S_S_S_S_S_S_S_S_S_S_S_S_S_S_S_S_S_S_S_S_S_S_S_S_S_S_S_S_S_S_S_S_S_S_S_S_S_S_S_S_S_S_S_S_S_S_S_S_S_S_S_S_S_S_S_S_S_S_S_S_S_S_S_S_S_S_S_S_S_S_S_S_S_S_S_S_S_S_S_S_S_S_S_S_S_S_S_S_S_S_S_S_S_S_S_S_S_S_S_S_S_S_S_S_S_S_S_S_S_S_S_S_S_S_S_S_S_S_S_S_S_S_S_S_S_S_S_S_S_S_S_S_S_S_S_S_S_S_S_S_S_S_S_S_S_S_S_S_S_S_S_S_S_S_S_S_S_S_S_S_S_S_S_S_S_S_S_S_S_S_S_S_S_S_S_S_S_S_S_S_S_S_S_S_S_S_S_S_S_S_S_S_S_S_S_S_S_S_S_S_S_S_S_S_S_S_S_S_S_S_S_S_S_S_S_S_S_S_S_S_S_S_S_S_S_S_S_S_S_S_S_S_S_S_S_S_S_S_S_S_S_S_S_S_S_S_S_S_S_S_S_S_S_S_S_S_S_S_S_S_S_S_S_S_S_S_S_S_S_S_S_S_S_S_S_S_S_S_S_S_S_S_S_S_S_S_S_S_S_S_S_S_S_S_S_S_S_S_S_S_S_S_S_S_S_S_S_S_S_S_S_S_S_S_S_S_S_S_S_S_S_S_S_S_S_S_S_S_S_S_S_S_S_S_S_S_S_S_S_S_S_S_S_S_S_S_S_S_S_S_S_S_S_S_S_S_S_S_S_S_S_S_S_S_S_S_S_S_S_S_S_S_S_S_S_S_S_S_S_S_S_S_S_S_S_S_S_S_S_S_S_S_S_S_S_S_S_S_S_S_S_S_S_S_S_S_S_S_S_S_S_S_S_S_S_S_S_S_S_S_S_S_S_S_S_S_S_S_S_S_S_S_S_S_S_S_S_S_S_S_S_S_S_S_S_S_S_S_S_S_S_S_S_S_S_S_S_S_S_S_S_S_S_S_S_S_S_S_S_S_S_S_S_S_S_S_S_S_S_S_S_S_S_S_S_S_S_S_S_S_S_S_S_S_S_S_S_S_S_S_S_S_S_S_S_S_S_S_S_S_S_S_S_S_S_S_S_S_S_S_S_S_S_S_S_S_S_S_S_S_S_S_S_S_S_S_S_S_S_S_S_S_S_S_S_S_S_S_S_S_S_S_S_S_S_S_S_S_S_S_S_S_S_S_S_S_S_S_S_S_S_S_S_S_S_S_S_S_S_S_S_S_S_S_S_S_S_S_S_S_S_S_S_S_S_S_S_S_S_S_S_S_S_S_S_S_S_S_S_S_S_S_S_S_S_S_S_S_S__param_851];
	ld.param.u64 	%rd853, [_Z4racePiS_S_S_S_S_S_S_S_S_S_S_S_S_S_S_S_S_S_S_S_S_S_S_S_S_S_S_S_S_S_S_S_S_S_S_S_S_S_S_S_S_S_S_S_S_S_S_S_S_S_S_S_S_S_S_S_S_S_S_S_S_S_S_S_S_S_S_S_S_S_S_S_S_S_S_S_S_S_S_S_S_S_S_S_S_S_S_S_S_S_S_S_S_S_S_S_S_S_S_S_S_S_S_S_S_S_S_S_S_S_S_S_S_S_S_S_S_S_S_S_S_S_S_S_S_S_S_S_S_S_S_S_S_S_S_S_S_S_S_S_S_S_S_S_S_S_S_S_S_S_S_S_S_S_S_S_S_S_S_S_S_S_S_S_S_S_S_S_S_S_S_S_S_S_S_S_S_S_S_S_S_S_S_S_S_S_S_S_S_S_S_S_S_S_S_S_S_S_S_S_S_S_S_S_S_S_S_S_S_S_S_S_S_S_S_S_S_S_S_S_S_S_S_S_S_S_S_S_S_S_S_S_S_S_S_S_S_S_S_S_S_S_S_S_S_S_S_S_S_S_S_S_S_S_S_S_S_S_S_S_S_S_S_S_S_S_S_S_S_S_S_S_S_S_S_S_S_S_S_S_S_S_S_S_S_S_S_S_S_S_S_S_S_S_S_S_S_S_S_S_S_S_S_S_S_S_S_S_S_S_S_S_S_S_S_S_S_S_S_S_S_S_S_S_S_S_S_S_S_S_S_S_S_S_S_S_S_S_S_S_S_S_S_S_S_S_S_S_S_S_S_S_S_S_S_S_S_S_S_S_S_S_S_S_S_S_S_S_S_S_S_S_S_S_S_S_S_S_S_S_S_S_S_S_S_S_S_S_S_S_S_S_S_S_S_S_S_S_S_S_S_S_S_S_S_S_S_S_S_S_S_S_S_S_S_S_S_S_S_S_S_S_S_S_S_S_S_S_S_S_S_S_S_S_S_S_S_S_S_S_S_S_S_S_S_S_S_S_S_S_S_S_S_S_S_S_S_S_S_S_S_S_S_S_S_S_S_S_S_S_S_S_S_S_S_S_S_S_S_S_S_S_S_S_S_S_S_S_S_S_S_S_S_S_S_S_S_S_S_S_S_S_S_S_S_S_S_S_S_S_S_S_S_S_S_S_S_S_S_S_S_S_S_S_S_S_S_S_S_S_S_S_S_S_S_S_S_S_S_S_S_S_S_S_S_S_S_S_S_S_S_S_S_S_S_S_S_S_S_S_S_S_S_S_S_S_S_S_S_S_S_S_S_S_S_S_S_S_S_S_S_S_S_S_S_S_S_S_S_S_S_S_S_S_S_S_S_S_S_S_S_S_S_S_S_S_S_S_S_S_S_S_S_S_S_S_S_S_S_S_S_S_S_S_S_S_S_S_S_S_S_S_S_S_S_S_S_S_S_S_S_S_S_S_S_S_S_S_S_S_S_S_S_S_S_S_S_S_S_S_S_S_S_S_S_S_S_S_S_S_S_S_S_S_S_S_S_S_S_S_S_S_S_S_S_S_S_S_S_S_S_S_S_S_S_S_S_S_S_S_S_S_S_S_S_S_S_S_S_S_S_S_S_S_S_S_S_S_S_S_S_S_S_S_S_S_S_S_S_S_S_S_S_S_S_S_S_S_S_S_S_S_S_S_S_S_S_S_S_S_S_S_S_S_S_S_S_S_S_S_S_S_S_S_S_S_S_S_S_S_S_S_S_S_S_S_S_S_S_S_S_S_S_S_S_S_S_S_S_S_S_S_S_S_S_S_S_S_S_S_S_S_S_S_S_S_S_S_S_S_S_S_S_S_S_S_S_S_S_S_S_S_S_S_S_S_S_S_S_S_S_S_S_S_S_S_S_S_S_S_S_S_S_S_S_S_S_S_S_S_S_S_S_S_S_S_S_S_S_S_S_S_S_S_S_S_S_S_S_S_S_S_S_S_S_S_S_S_S_S_S_S_S_S_S_S_S_S_S_S_S_S_S_S_S_S_S_S_S_S_S_S_S_S_S_S_S_S_S_S_S_S_S_S_S_S_S_S_S_S_S_S_S_S_S_S_S_S_S_S_S_S_S_S_S_S_S_S_S_S_S_S_S_S_S_S_S_S_S_S_S_S_S_S_S_S_S_S_S_S_S_S_S_S_S_S_S_S_S_S_S_S_S_S_S_S_S_S_S_S_S_S_S_S_S_S_S_S_S_S_S_S_S_S_S_S_S_S_S_S_S_S_S_S_S_S_S_S_S_S_S_S_S_S_S_S_S_S_S_S_S_S_S__param_852];
	ld.param.u64 	%rd854, [_Z4racePiS_S_S_S_S_S_S_S_S_S_S_S_S_S_S_S_S_S_S_S_S_S_S_S_S_S_S_S_S_S_S_S_S_S_S_S_S_S_S_S_S_S_S_S_S_S_S_S_S_S_S_S_S_S_S_S_S_S_S_S_S_S_S_S_S_S_S_S_S_S_S_S_S_S_S_S_S_S_S_S_S_S_S_S_S_S_S_S_S_S_S_S_S_S_S_S_S_S_S_S_S_S_S_S_S_S_S_S_S_S_S_S_S_S_S_S_S_S_S_S_S_S_S_S_S_S_S_S_S_S_S_S_S_S_S_S_S_S_S_S_S_S_S_S_S_S_S_S_S_S_S_S_S_S_S_S_S_S_S_S_S_S_S_S_S_S_S_S_S_S_S_S_S_S_S_S_S_S_S_S_S_S_S_S_S_S_S_S_S_S_S_S_S_S_S_S_S_S_S_S_S_S_S_S_S_S_S_S_S_S_S_S_S_S_S_S_S_S_S_S_S_S_S_S_S_S_S_S_S_S_S_S_S_S_S_S_S_S_S_S_S_S_S_S_S_S_S_S_S_S_S_S_S_S_S_S_S_S_S_S_S_S_S_S_S_S_S_S_S_S_S_S_S_S_S_S_S_S_S_S_S_S_S_S_S_S_S_S_S_S_S_S_S_S_S_S_S_S_S_S_S_S_S_S_S_S_S_S_S_S_S_S_S_S_S_S_S_S_S_S_S_S_S_S_S_S_S_S_S_S_S_S_S_S_S_S_S_S_S_S_S_S_S_S_S_S_S_S_S_S_S_S_S_S_S_S_S_S_S_S_S_S_S_S_S_S_S_S_S_S_S_S_S_S_S_S_S_S_S_S_S_S_S_S_S_S_S_S_S_S_S_S_S_S_S_S_S_S_S_S_S_S_S_S_S_S_S_S_S_S_S_S_S_S_S_S_S_S_S_S_S_S_S_S_S_S_S_S_S_S_S_S_S_S_S_S_S_S_S_S_S_S_S_S_S_S_S_S_S_S_S_S_S_S_S_S_S_S_S_S_S_S_S_S_S_S_S_S_S_S_S_S_S_S_S_S_S_S_S_S_S_S_S_S_S_S_S_S_S_S_S_S_S_S_S_S_S_S_S_S_S_S_S_S_S_S_S_S_S_S_S_S_S_S_S_S_S_S_S_S_S_S_S_S_S_S_S_S_S_S_S_S_S_S_S_S_S_S_S_S_S_S_S_S_S_S_S_S_S_S_S_S_S_S_S_S_S_S_S_S_S_S_S_S_S_S_S_S_S_S_S_S_S_S_S_S_S_S_S_S_S_S_S_S_S_S_S_S_S_S_S_S_S_S_S_S_S_S_S_S_S_S_S_S_S_S_S_S_S_S_S_S_S_S_S_S_S_S_S_S_S_S_S_S_S_S_S_S_S_S_S_S_S_S_S_S_S_S_S_S_S_S_S_S_S_S_S_S_S_S_S_S_S_S_S_S_S_S_S_S_S_S_S_S_S_S_S_S_S_S_S_S_S_S_S_S_S_S_S_S_S_S_S_S_S_S_S_S_S_S_S_S_S_S_S_S_S_S_S_S_S_S_S_S_S_S_S_S_S_S_S_S_S_S_S_S_S_S_S_S_S_S_S_S_S_S_S_S_S_S_S_S_S_S_S_S_S_S_S_S_S_S_S_S_S_S_S_S_S_S_S_S_S_S_S_S_S_S_S_S_S_S_S_S_S_S_S_S_S_S_S_S_S_S_S_S_S_S_S_S_S_S_S_S_S_S_S_S_S_S_S_S_S_S_S_S_S_S_S_S_S_S_S_S_S_S_S_S_S_S_S_S_S_S_S_S_S_S_S_S_S_S_S_S_S_S_S_S_S_S_S_S_S_S_S_S_S_S_S_S_S_S_S_S_S_S_S_S_S_S_S_S_S_S_S_S_S_S_S_S_S_S_S_S_S_S_S_S_S_S_S_S_S_S_S_S_S_S_S_S_S_S_S_S_S_S_S_S_S_S_S_S_S_S_S_S_S_S_S_S_S_S_S_S_S_S_S_S_S_S_S_S_S_S_S_S_S_S_S_S_S_S_S_S_S_S_S_S_S_S_S_S_S_S_S_S_S_S_S_S_S_S_S_S_S_S_S_S_S_S_S_S_S_S_S_S_S_S_S_S_S_S_S_S_S_S_S_S_S_S_S_S_S_S_S_S_S_S_S_S_S_S_S_S_S_S_S_S_S_S_S_S_S_S_S_S_S_S_S_S_S_S_S_S_S_S_S_S_S_S_S_S_S_S_S_S_S_S_S_S_S_S_S__param_853];
	ld.param.u64 	%rd855, [_Z4racePiS_S_S_S_S_S_S_S_S_S_S_S_S_S_S_S_S_S_S_S_S_S_S_S_S_S_S_S_S_S_S_S_S_S_S_S_S_S_S_S_S_S_S_S_S_S_S_S_S_S_S_S_S_S_S_S_S_S_S_S_S_S_S_S_S_S_S_S_S_S_S_S_S_S_S_S_S_S_S_S_S_S_S_S_S_S_S_S_S_S_S_S_S_S_S_S_S_S_S_S_S_S_S_S_S_S_S_S_S_S_S_S_S_S_S_S_S_S_S_S_S_S_S_S_S_S_S_S_S_S_S_S_S_S_S_S_S_S_S_S_S_S_S_S_S_S_S_S_S_S_S_S_S_S_S_S_S_S_S_S_S_S_S_S_S_S_S_S_S_S_S_S_S_S_S_S_S_S_S_S_S_S_S_S_S_S_S_S_S_S_S_S_S_S_S_S_S_S_S_S_S_S_S_S_S_S_S_S_S_S_S_S_S_S_S_S_S_S_S_S_S_S_S_S_S_S_S_S_S_S_S_S_S_S_S_S_S_S_S_S_S_S_S_S_S_S_S_S_S_S_S_S_S_S_S_S_S_S_S_S_S_S_S_S_S_S_S_S_S_S_S_S_S_S_S_S_S_S_S_S_S_S_S_S_S_S_S_S_S_S_S_S_S_S_S_S_S_S_S_S_S_S_S_S_S_S_S_S_S_S_S_S_S_S_S_S_S_S_S_S_S_S_S_S_S_S_S_S_S_S_S_S_S_S_S_S_S_S_S_S_S_S_S_S_S_S_S_S_S_S_S_S_S_S_S_S_S_S_S_S_S_S_S_S_S_S_S_S_S_S_S_S_S_S_S_S_S_S_S_S_S_S_S_S_S_S_S_S_S_S_S_S_S_S_S_S_S_S_S_S_S_S_S_S_S_S_S_S_S_S_S_S_S_S_S_S_S_S_S_S_S_S_S_S_S_S_S_S_S_S_S_S_S_S_S_S_S_S_S_S_S_S_S_S_S_S_S_S_S_S_S_S_S_S_S_S_S_S_S_S_S_S_S_S_S_S_S_S_S_S_S_S_S_S_S_S_S_S_S_S_S_S_S_S_S_S_S_S_S_S_S_S_S_S_S_S_S_S_S_S_S_S_S_S_S_S_S_S_S_S_S_S_S_S_S_S_S_S_S_S_S_S_S_S_S_S_S_S_S_S_S_S_S_S_S_S_S_S_S_S_S_S_S_S_S_S_S_S_S_S_S_S_S_S_S_S_S_S_S_S_S_S_S_S_S_S_S_S_S_S_S_S_S_S_S_S_S_S_S_S_S_S_S_S_S_S_S_S_S_S_S_S_S_S_S_S_S_S_S_S_S_S_S_S_S_S_S_S_S_S_S_S_S_S_S_S_S_S_S_S_S_S_S_S_S_S_S_S_S_S_S_S_S_S_S_S_S_S_S_S_S_S_S_S_S_S_S_S_S_S_S_S_S_S_S_S_S_S_S_S_S_S_S_S_S_S_S_S_S_S_S_S_S_S_S_S_S_S_S_S_S_S_S_S_S_S_S_S_S_S_S_S_S_S_S_S_S_S_S_S_S_S_S_S_S_S_S_S_S_S_S_S_S_S_S_S_S_S_S_S_S_S_S_S_S_S_S_S_S_S_S_S_S_S_S_S_S_S_S_S_S_S_S_S_S_S_S_S_S_S_S_S_S_S_S_S_S_S_S_S_S_S_S_S_S_S_S_S_S_S_S_S_S_S_S_S_S_S_S_S_S_S_S_S_S_S_S_S_S_S_S_S_S_S_S_S_S_S_S_S_S_S_S_S_S_S_S_S_S_S_S_S_S_S_S_S_S_S_S_S_S_S_S_S_S_S_S_S_S_S_S_S_S_S_S_S_S_S_S_S_S_S_S_S_S_S_S_S_S_S_S_S_S_S_S_S_S_S_S_S_S_S_S_S_S_S_S_S_S_S_S_S_S_S_S_S_S_S_S_S_S_S_S_S_S_S_S_S_S_S_S_S_S_S_S_S_S_S_S_S_S_S_S_S_S_S_S_S_S_S_S_S_S_S_S_S_S_S_S_S_S_S_S_S_S_S_S_S_S_S_S_S_S_S_S_S_S_S_S_S_S_S_S_S_S_S_S_S_S_S_S_S_S_S_S_S_S_S_S_S_S_S_S_S_S_S_S_S_S_S_S_S_S_S_S_S_S_S_S_S_S_S_S_S_S_S_S_S_S_S_S_S_S_S_S_S_S_S_S_S_S_S_S_S_S_S_S_S_S_S_S_S_S_S_S_S_S_S_S_S_S_S_S__param_854];
	ld.param.u64 	%rd856, [_Z4racePiS_S_S_S_S_S_S_S_S_S_S_S_S_S_S_S_S_S_S_S_S_S_S_S_S_S_S_S_S_S_S_S_S_S_S_S_S_S_S_S_S_S_S_S_S_S_S_S_S_S_S_S_S_S_S_S_S_S_S_S_S_S_S_S_S_S_S_S_S_S_S_S_S_S_S_S_S_S_S_S_S_S_S_S_S_S_S_S_S_S_S_S_S_S_S_S_S_S_S_S_S_S_S_S_S_S_S_S_S_S_S_S_S_S_S_S_S_S_S_S_S_S_S_S_S_S_S_S_S_S_S_S_S_S_S_S_S_S_S_S_S_S_S_S_S_S_S_S_S_S_S_S_S_S_S_S_S_S_S_S_S_S_S_S_S_S_S_S_S_S_S_S_S_S_S_S_S_S_S_S_S_S_S_S_S_S_S_S_S_S_S_S_S_S_S_S_S_S_S_S_S_S_S_S_S_S_S_S_S_S_S_S_S_S_S_S_S_S_S_S_S_S_S_S_S_S_S_S_S_S_S_S_S_S_S_S_S_S_S_S_S_S_S_S_S_S_S_S_S_S_S_S_S_S_S_S_S_S_S_S_S_S_S_S_S_S_S_S_S_S_S_S_S_S_S_S_S_S_S_S_S_S_S_S_S_S_S_S_S_S_S_S_S_S_S_S_S_S_S_S_S_S_S_S_S_S_S_S_S_S_S_S_S_S_S_S_S_S_S_S_S_S_S_S_S_S_S_S_S_S_S_S_S_S_S_S_S_S_S_S_S_S_S_S_S_S_S_S_S_S_S_S_S_S_S_S_S_S_S_S_S_S_S_S_S_S_S_S_S_S_S_S_S_S_S_S_S_S_S_S_S_S_S_S_S_S_S_S_S_S_S_S_S_S_S_S_S_S_S_S_S_S_S_S_S_S_S_S_S_S_S_S_S_S_S_S_S_S_S_S_S_S_S_S_S_S_S_S_S_S_S_S_S_S_S_S_S_S_S_S_S_S_S_S_S_S_S_S_S_S_S_S_S_S_S_S_S_S_S_S_S_S_S_S_S_S_S_S_S_S_S_S_S_S_S_S_S_S_S_S_S_S_S_S_S_S_S_S_S_S_S_S_S_S_S_S_S_S_S_S_S_S_S_S_S_S_S_S_S_S_S_S_S_S_S_S_S_S_S_S_S_S_S_S_S_S_S_S_S_S_S_S_S_S_S_S_S_S_S_S_S_S_S_S_S_S_S_S_S_S_S_S_S_S_S_S_S_S_S_S_S_S_S_S_S_S_S_S_S_S_S_S_S_S_S_S_S_S_S_S_S_S_S_S_S_S_S_S_S_S_S_S_S_S_S_S_S_S_S_S_S_S_S_S_S_S_S_S_S_S_S_S_S_S_S_S_S_S_S_S_S_S_S_S_S_S_S_S_S_S_S_S_S_S_S_S_S_S_S_S_S_S_S_S_S_S_S_S_S_S_S_S_S_S_S_S_S_S_S_S_S_S_S_S_S_S_S_S_S_S_S_S_S_S_S_S_S_S_S_S_S_S_S_S_S_S_S_S_S_S_S_S_S_S_S_S_S_S_S_S_S_S_S_S_S_S_S_S_S_S_S_S_S_S_S_S_S_S_S_S_S_S_S_S_S_S_S_S_S_S_S_S_S_S_S_S_S_S_S_S_S_S_S_S_S_S_S_S_S_S_S_S_S_S_S_S_S_S_S_S_S_S_S_S_S_S_S_S_S_S_S_S_S_S_S_S_S_S_S_S_S_S_S_S_S_S_S_S_S_S_S_S_S_S_S_S_S_S_S_S_S_S_S_S_S_S_S_S_S_S_S_S_S_S_S_S_S_S_S_S_S_S_S_S_S_S_S_S_S_S_S_S_S_S_S_S_S_S_S_S_S_S_S_S_S_S_S_S_S_S_S_S_S_S_S_S_S_S_S_S_S_S_S_S_S_S_S_S_S_S_S_S_S_S_S_S_S_S_S_S_S_S_S_S_S_S_S_S_S_S_S_S_S_S_S_S_S_S_S_S_S_S_S_S_S_S_S_S_S_S_S_S_S_S_S_S_S_S_S_S_S_S_S_S_S_S_S_S_S_S_S_S_S_S_S_S_S_S_S_S_S_S_S_S_S_S_S_S_S_S_S_S_S_S_S_S_S_S_S_S_S_S_S_S_S_S_S_S_S_S_S_S_S_S_S_S_S_S_S_S_S_S_S_S_S_S_S_S_S_S_S_S_S_S_S_S_S_S_S_S_S_S_S_S_S_S_S_S_S_S_S_S_S_S_S_S_S_S_S_S_S_S_S__param_855];
	ld.param.u64 	%rd857, [_Z4racePiS_S_S_S_S_S_S_S_S_S_S_S_S_S_S_S_S_S_S_S_S_S_S_S_S_S_S_S_S_S_S_S_S_S_S_S_S_S_S_S_S_S_S_S_S_S_S_S_S_S_S_S_S_S_S_S_S_S_S_S_S_S_S_S_S_S_S_S_S_S_S_S_S_S_S_S_S_S_S_S_S_S_S_S_S_S_S_S_S_S_S_S_S_S_S_S_S_S_S_S_S_S_S_S_S_S_S_S_S_S_S_S_S_S_S_S_S_S_S_S_S_S_S_S_S_S_S_S_S_S_S_S_S_S_S_S_S_S_S_S_S_S_S_S_S_S_S_S_S_S_S_S_S_S_S_S_S_S_S_S_S_S_S_S_S_S_S_S_S_S_S_S_S_S_S_S_S_S_S_S_S_S_S_S_S_S_S_S_S_S_S_S_S_S_S_S_S_S_S_S_S_S_S_S_S_S_S_S_S_S_S_S_S_S_S_S_S_S_S_S_S_S_S_S_S_S_S_S_S_S_S_S_S_S_S_S_S_S_S_S_S_S_S_S_S_S_S_S_S_S_S_S_S_S_S_S_S_S_S_S_S_S_S_S_S_S_S_S_S_S_S_S_S_S_S_S_S_S_S_S_S_S_S_S_S_S_S_S_S_S_S_S_S_S_S_S_S_S_S_S_S_S_S_S_S_S_S_S_S_S_S_S_S_S_S_S_S_S_S_S_S_S_S_S_S_S_S_S_S_S_S_S_S_S_S_S_S_S_S_S_S_S_S_S_S_S_S_S_S_S_S_S_S_S_S_S_S_S_S_S_S_S_S_S_S_S_S_S_S_S_S_S_S_S_S_S_S_S_S_S_S_S_S_S_S_S_S_S_S_S_S_S_S_S_S_S_S_S_S_S_S_S_S_S_S_S_S_S_S_S_S_S_S_S_S_S_S_S_S_S_S_S_S_S_S_S_S_S_S_S_S_S_S_S_S_S_S_S_S_S_S_S_S_S_S_S_S_S_S_S_S_S_S_S_S_S_S_S_S_S_S_S_S_S_S_S_S_S_S_S_S_S_S_S_S_S_S_S_S_S_S_S_S_S_S_S_S_S_S_S_S_S_S_S_S_S_S_S_S_S_S_S_S_S_S_S_S_S_S_S_S_S_S_S_S_S_S_S_S_S_S_S_S_S_S_S_S_S_S_S_S_S_S_S_S_S_S_S_S_S_S_S_S_S_S_S_S_S_S_S_S_S_S_S_S_S_S_S_S_S_S_S_S_S_S_S_S_S_S_S_S_S_S_S_S_S_S_S_S_S_S_S_S_S_S_S_S_S_S_S_S_S_S_S_S_S_S_S_S_S_S_S_S_S_S_S_S_S_S_S_S_S_S_S_S_S_S_S_S_S_S_S_S_S_S_S_S_S_S_S_S_S_S_S_S_S_S_S_S_S_S_S_S_S_S_S_S_S_S_S_S_S_S_S_S_S_S_S_S_S_S_S_S_S_S_S_S_S_S_S_S_S_S_S_S_S_S_S_S_S_S_S_S_S_S_S_S_S_S_S_S_S_S_S_S_S_S_S_S_S_S_S_S_S_S_S_S_S_S_S_S_S_S_S_S_S_S_S_S_S_S_S_S_S_S_S_S_S_S_S_S_S_S_S_S_S_S_S_S_S_S_S_S_S_S_S_S_S_S_S_S_S_S_S_S_S_S_S_S_S_S_S_S_S_S_S_S_S_S_S_S_S_S_S_S_S_S_S_S_S_S_S_S_S_S_S_S_S_S_S_S_S_S_S_S_S_S_S_S_S_S_S_S_S_S_S_S_S_S_S_S_S_S_S_S_S_S_S_S_S_S_S_S_S_S_S_S_S_S_S_S_S_S_S_S_S_S_S_S_S_S_S_S_S_S_S_S_S_S_S_S_S_S_S_S_S_S_S_S_S_S_S_S_S_S_S_S_S_S_S_S_S_S_S_S_S_S_S_S_S_S_S_S_S_S_S_S_S_S_S_S_S_S_S_S_S_S_S_S_S_S_S_S_S_S_S_S_S_S_S_S_S_S_S_S_S_S_S_S_S_S_S_S_S_S_S_S_S_S_S_S_S_S_S_S_S_S_S_S_S_S_S_S_S_S_S_S_S_S_S_S_S_S_S_S_S_S_S_S_S_S_S_S_S_S_S_S_S_S_S_S_S_S_S_S_S_S_S_S_S_S_S_S_S_S_S_S_S_S_S_S_S_S_S_S_S_S_S_S_S_S_S_S_S_S_S_S_S_S_S_S_S_S_S_S_S_S_S_S_S_S_S_S__param_856];
	ld.param.u64 	%rd858, [_Z4racePiS_S_S_S_S_S_S_S_S_S_S_S_S_S_S_S_S_S_S_S_S_S_S_S_S_S_S_S_S_S_S_S_S_S_S_S_S_S_S_S_S_S_S_S_S_S_S_S_S_S_S_S_S_S_S_S_S_S_S_S_S_S_S_S_S_S_S_S_S_S_S_S_S_S_S_S_S_S_S_S_S_S_S_S_S_S_S_S_S_S_S_S_S_S_S_S_S_S_S_S_S_S_S_S_S_S_S_S_S_S_S_S_S_S_S_S_S_S_S_S_S_S_S_S_S_S_S_S_S_S_S_S_S_S_S_S_S_S_S_S_S_S_S_S_S_S_S_S_S_S_S_S_S_S_S_S_S_S_S_S_S_S_S_S_S_S_S_S_S_S_S_S_S_S_S_S_S_S_S_S_S_S_S_S_S_S_S_S_S_S_S_S_S_S_S_S_S_S_S_S_S_S_S_S_S_S_S_S_S_S_S_S_S_S_S_S_S_S_S_S_S_S_S_S_S_S_S_S_S_S_S_S_S_S_S_S_S_S_S_S_S_S_S_S_S_S_S_S_S_S_S_S_S_S_S_S_S_S_S_S_S_S_S_S_S_S_S_S_S_S_S_S_S_S_S_S_S_S_S_S_S_S_S_S_S_S_S_S_S_S_S_S_S_S_S_S_S_S_S_S_S_S_S_S_S_S_S_S_S_S_S_S_S_S_S_S_S_S_S_S_S_S_S_S_S_S_S_S_S_S_S_S_S_S_S_S_S_S_S_S_S_S_S_S_S_S_S_S_S_S_S_S_S_S_S_S_S_S_S_S_S_S_S_S_S_S_S_S_S_S_S_S_S_S_S_S_S_S_S_S_S_S_S_S_S_S_S_S_S_S_S_S_S_S_S_S_S_S_S_S_S_S_S_S_S_S_S_S_S_S_S_S_S_S_S_S_S_S_S_S_S_S_S_S_S_S_S_S_S_S_S_S_S_S_S_S_S_S_S_S_S_S_S_S_S_S_S_S_S_S_S_S_S_S_S_S_S_S_S_S_S_S_S_S_S_S_S_S_S_S_S_S_S_S_S_S_S_S_S_S_S_S_S_S_S_S_S_S_S_S_S_S_S_S_S_S_S_S_S_S_S_S_S_S_S_S_S_S_S_S_S_S_S_S_S_S_S_S_S_S_S_S_S_S_S_S_S_S_S_S_S_S_S_S_S_S_S_S_S_S_S_S_S_S_S_S_S_S_S_S_S_S_S_S_S_S_S_S_S_S_S_S_S_S_S_S_S_S_S_S_S_S_S_S_S_S_S_S_S_S_S_S_S_S_S_S_S_S_S_S_S_S_S_S_S_S_S_S_S_S_S_S_S_S_S_S_S_S_S_S_S_S_S_S_S_S_S_S_S_S_S_S_S_S_S_S_S_S_S_S_S_S_S_S_S_S_S_S_S_S_S_S_S_S_S_S_S_S_S_S_S_S_S_S_S_S_S_S_S_S_S_S_S_S_S_S_S_S_S_S_S_S_S_S_S_S_S_S_S_S_S_S_S_S_S_S_S_S_S_S_S_S_S_S_S_S_S_S_S_S_S_S_S_S_S_S_S_S_S_S_S_S_S_S_S_S_S_S_S_S_S_S_S_S_S_S_S_S_S_S_S_S_S_S_S_S_S_S_S_S_S_S_S_S_S_S_S_S_S_S_S_S_S_S_S_S_S_S_S_S_S_S_S_S_S_S_S_S_S_S_S_S_S_S_S_S_S_S_S_S_S_S_S_S_S_S_S_S_S_S_S_S_S_S_S_S_S_S_S_S_S_S_S_S_S_S_S_S_S_S_S_S_S_S_S_S_S_S_S_S_S_S_S_S_S_S_S_S_S_S_S_S_S_S_S_S_S_S_S_S_S_S_S_S_S_S_S_S_S_S_S_S_S_S_S_S_S_S_S_S_S_S_S_S_S_S_S_S_S_S_S_S_S_S_S_S_S_S_S_S_S_S_S_S_S_S_S_S_S_S_S_S_S_S_S_S_S_S_S_S_S_S_S_S_S_S_S_S_S_S_S_S_S_S_S_S_S_S_S_S_S_S_S_S_S_S_S_S_S_S_S_S_S_S_S_S_S_S_S_S_S_S_S_S_S_S_S_S_S_S_S_S_S_S_S_S_S_S_S_S_S_S_S_S_S_S_S_S_S_S_S_S_S_S_S_S_S_S_S_S_S_S_S_S_S_S_S_S_S_S_S_S_S_S_S_S_S_S_S_S_S_S_S_S_S_S_S_S_S_S_S_S_S_S_S_S_S_S_S_S_S_S_S__param_857];
	ld.param.u64 	%rd859, [_Z4racePiS_S_S_S_S_S_S_S_S_S_S_S_S_S_S_S_S_S_S_S_S_S_S_S_S_S_S_S_S_S_S_S_S_S_S_S_S_S_S_S_S_S_S_S_S_S_S_S_S_S_S_S_S_S_S_S_S_S_S_S_S_S_S_S_S_S_S_S_S_S_S_S_S_S_S_S_S_S_S_S_S_S_S_S_S_S_S_S_S_S_S_S_S_S_S_S_S_S_S_S_S_S_S_S_S_S_S_S_S_S_S_S_S_S_S_S_S_S_S_S_S_S_S_S_S_S_S_S_S_S_S_S_S_S_S_S_S_S_S_S_S_S_S_S_S_S_S_S_S_S_S_S_S_S_S_S_S_S_S_S_S_S_S_S_S_S_S_S_S_S_S_S_S_S_S_S_S_S_S_S_S_S_S_S_S_S_S_S_S_S_S_S_S_S_S_S_S_S_S_S_S_S_S_S_S_S_S_S_S_S_S_S_S_S_S_S_S_S_S_S_S_S_S_S_S_S_S_S_S_S_S_S_S_S_S_S_S_S_S_S_S_S_S_S_S_S_S_S_S_S_S_S_S_S_S_S_S_S_S_S_S_S_S_S_S_S_S_S_S_S_S_S_S_S_S_S_S_S_S_S_S_S_S_S_S_S_S_S_S_S_S_S_S_S_S_S_S_S_S_S_S_S_S_S_S_S_S_S_S_S_S_S_S_S_S_S_S_S_S_S_S_S_S_S_S_S_S_S_S_S_S_S_S_S_S_S_S_S_S_S_S_S_S_S_S_S_S_S_S_S_S_S_S_S_S_S_S_S_S_S_S_S_S_S_S_S_S_S_S_S_S_S_S_S_S_S_S_S_S_S_S_S_S_S_S_S_S_S_S_S_S_S_S_S_S_S_S_S_S_S_S_S_S_S_S_S_S_S_S_S_S_S_S_S_S_S_S_S_S_S_S_S_S_S_S_S_S_S_S_S_S_S_S_S_S_S_S_S_S_S_S_S_S_S_S_S_S_S_S_S_S_S_S_S_S_S_S_S_S_S_S_S_S_S_S_S_S_S_S_S_S_S_S_S_S_S_S_S_S_S_S_S_S_S_S_S_S_S_S_S_S_S_S_S_S_S_S_S_S_S_S_S_S_S_S_S_S_S_S_S_S_S_S_S_S_S_S_S_S_S_S_S_S_S_S_S_S_S_S_S_S_S_S_S_S_S_S_S_S_S_S_S_S_S_S_S_S_S_S_S_S_S_S_S_S_S_S_S_S_S_S_S_S_S_S_S_S_S_S_S_S_S_S_S_S_S_S_S_S_S_S_S_S_S_S_S_S_S_S_S_S_S_S_S_S_S_S_S_S_S_S_S_S_S_S_S_S_S_S_S_S_S_S_S_S_S_S_S_S_S_S_S_S_S_S_S_S_S_S_S_S_S_S_S_S_S_S_S_S_S_S_S_S_S_S_S_S_S_S_S_S_S_S_S_S_S_S_S_S_S_S_S_S_S_S_S_S_S_S_S_S_S_S_S_S_S_S_S_S_S_S_S_S_S_S_S_S_S_S_S_S_S_S_S_S_S_S_S_S_S_S_S_S_S_S_S_S_S_S_S_S_S_S_S_S_S_S_S_S_S_S_S_S_S_S_S_S_S_S_S_S_S_S_S_S_S_S_S_S_S_S_S_S_S_S_S_S_S_S_S_S_S_S_S_S_S_S_S_S_S_S_S_S_S_S_S_S_S_S_S_S_S_S_S_S_S_S_S_S_S_S_S_S_S_S_S_S_S_S_S_S_S_S_S_S_S_S_S_S_S_S_S_S_S_S_S_S_S_S_S_S_S_S_S_S_S_S_S_S_S_S_S_S_S_S_S_S_S_S_S_S_S_S_S_S_S_S_S_S_S_S_S_S_S_S_S_S_S_S_S_S_S_S_S_S_S_S_S_S_S_S_S_S_S_S_S_S_S_S_S_S_S_S_S_S_S_S_S_S_S_S_S_S_S_S_S_S_S_S_S_S_S_S_S_S_S_S_S_S_S_S_S_S_S_S_S_S_S_S_S_S_S_S_S_S_S_S_S_S_S_S_S_S_S_S_S_S_S_S_S_S_S_S_S_S_S_S_S_S_S_S_S_S_S_S_S_S_S_S_S_S_S_S_S_S_S_S_S_S_S_S_S_S_S_S_S_S_S_S_S_S_S_S_S_S_S_S_S_S_S_S_S_S_S_S_S_S_S_S_S_S_S_S_S_S_S_S_S_S_S_S_S_S_S_S_S_S_S_S_S_S_S_S_S_S_S_S_S_S_S_S_S_S__param_858];
	ld.param.u64 	%rd860, [_Z4racePiS_S_S_S_S_S_S_S_S_S_S_S_S_S_S_S_S_S_S_S_S_S_S_S_S_S_S_S_S_S_S_S_S_S_S_S_S_S_S_S_S_S_S_S_S_S_S_S_S_S_S_S_S_S_S_S_S_S_S_S_S_S_S_S_S_S_S_S_S_S_S_S_S_S_S_S_S_S_S_S_S_S_S_S_S_S_S_S_S_S_S_S_S_S_S_S_S_S_S_S_S_S_S_S_S_S_S_S_S_S_S_S_S_S_S_S_S_S_S_S_S_S_S_S_S_S_S_S_S_S_S_S_S_S_S_S_S_S_S_S_S_S_S_S_S_S_S_S_S_S_S_S_S_S_S_S_S_S_S_S_S_S_S_S_S_S_S_S_S_S_S_S_S_S_S_S_S_S_S_S_S_S_S_S_S_S_S_S_S_S_S_S_S_S_S_S_S_S_S_S_S_S_S_S_S_S_S_S_S_S_S_S_S_S_S_S_S_S_S_S_S_S_S_S_S_S_S_S_S_S_S_S_S_S_S_S_S_S_S_S_S_S_S_S_S_S_S_S_S_S_S_S_S_S_S_S_S_S_S_S_S_S_S_S_S_S_S_S_S_S_S_S_S_S_S_S_S_S_S_S_S_S_S_S_S_S_S_S_S_S_S_S_S_S_S_S_S_S_S_S_S_S_S_S_S_S_S_S_S_S_S_S_S_S_S_S_S_S_S_S_S_S_S_S_S_S_S_S_S_S_S_S_S_S_S_S_S_S_S_S_S_S_S_S_S_S_S_S_S_S_S_S_S_S_S_S_S_S_S_S_S_S_S_S_S_S_S_S_S_S_S_S_S_S_S_S_S_S_S_S_S_S_S_S_S_S_S_S_S_S_S_S_S_S_S_S_S_S_S_S_S_S_S_S_S_S_S_S_S_S_S_S_S_S_S_S_S_S_S_S_S_S_S_S_S_S_S_S_S_S_S_S_S_S_S_S_S_S_S_S_S_S_S_S_S_S_S_S_S_S_S_S_S_S_S_S_S_S_S_S_S_S_S_S_S_S_S_S_S_S_S_S_S_S_S_S_S_S_S_S_S_S_S_S_S_S_S_S_S_S_S_S_S_S_S_S_S_S_S_S_S_S_S_S_S_S_S_S_S_S_S_S_S_S_S_S_S_S_S_S_S_S_S_S_S_S_S_S_S_S_S_S_S_S_S_S_S_S_S_S_S_S_S_S_S_S_S_S_S_S_S_S_S_S_S_S_S_S_S_S_S_S_S_S_S_S_S_S_S_S_S_S_S_S_S_S_S_S_S_S_S_S_S_S_S_S_S_S_S_S_S_S_S_S_S_S_S_S_S_S_S_S_S_S_S_S_S_S_S_S_S_S_S_S_S_S_S_S_S_S_S_S_S_S_S_S_S_S_S_S_S_S_S_S_S_S_S_S_S_S_S_S_S_S_S_S_S_S_S_S_S_S_S_S_S_S_S_S_S_S_S_S_S_S_S_S_S_S_S_S_S_S_S_S_S_S_S_S_S_S_S_S_S_S_S_S_S_S_S_S_S_S_S_S_S_S_S_S_S_S_S_S_S_S_S_S_S_S_S_S_S_S_S_S_S_S_S_S_S_S_S_S_S_S_S_S_S_S_S_S_S_S_S_S_S_S_S_S_S_S_S_S_S_S_S_S_S_S_S_S_S_S_S_S_S_S_S_S_S_S_S_S_S_S_S_S_S_S_S_S_S_S_S_S_S_S_S_S_S_S_S_S_S_S_S_S_S_S_S_S_S_S_S_S_S_S_S_S_S_S_S_S_S_S_S_S_S_S_S_S_S_S_S_S_S_S_S_S_S_S_S_S_S_S_S_S_S_S_S_S_S_S_S_S_S_S_S_S_S_S_S_S_S_S_S_S_S_S_S_S_S_S_S_S_S_S_S_S_S_S_S_S_S_S_S_S_S_S_S_S_S_S_S_S_S_S_S_S_S_S_S_S_S_S_S_S_S_S_S_S_S_S_S_S_S_S_S_S_S_S_S_S_S_S_S_S_S_S_S_S_S_S_S_S_S_S_S_S_S_S_S_S_S_S_S_S_S_S_S_S_S_S_S_S_S_S_S_S_S_S_S_S_S_S_S_S_S_S_S_S_S_S_S_S_S_S_S_S_S_S_S_S_S_S_S_S_S_S_S_S_S_S_S_S_S_S_S_S_S_S_S_S_S_S_S_S_S_S_S_S_S_S_S_S_S_S_S_S_S_S_S_S_S_S_S_S_S_S_S_S_S_S_S_S_S_S_S_S_S_S_S_S_S__param_859];
	ld.param.u64 	%rd861, [_Z4racePiS_S_S_S_S_S_S_S_S_S_S_S_S_S_S_S_S_S_S_S_S_S_S_S_S_S_S_S_S_S_S_S_S_S_S_S_S_S_S_S_S_S_S_S_S_S_S_S_S_S_S_S_S_S_S_S_S_S_S_S_S_S_S_S_S_S_S_S_S_S_S_S_S_S_S_S_S_S_S_S_S_S_S_S_S_S_S_S_S_S_S_S_S_S_S_S_S_S_S_S_S_S_S_S_S_S_S_S_S_S_S_S_S_S_S_S_S_S_S_S_S_S_S_S_S_S_S_S_S_S_S_S_S_S_S_S_S_S_S_S_S_S_S_S_S_S_S_S_S_S_S_S_S_S_S_S_S_S_S_S_S_S_S_S_S_S_S_S_S_S_S_S_S_S_S_S_S_S_S_S_S_S_S_S_S_S_S_S_S_S_S_S_S_S_S_S_S_S_S_S_S_S_S_S_S_S_S_S_S_S_S_S_S_S_S_S_S_S_S_S_S_S_S_S_S_S_S_S_S_S_S_S_S_S_S_S_S_S_S_S_S_S_S_S_S_S_S_S_S_S_S_S_S_S_S_S_S_S_S_S_S_S_S_S_S_S_S_S_S_S_S_S_S_S_S_S_S_S_S_S_S_S_S_S_S_S_S_S_S_S_S_S_S_S_S_S_S_S_S_S_S_S_S_S_S_S_S_S_S_S_S_S_S_S_S_S_S_S_S_S_S_S_S_S_S_S_S_S_S_S_S_S_S_S_S_S_S_S_S_S_S_S_S_S_S_S_S_S_S_S_S_S_S_S_S_S_S_S_S_S_S_S_S_S_S_S_S_S_S_S_S_S_S_S_S_S_S_S_S_S_S_S_S_S_S_S_S_S_S_S_S_S_S_S_S_S_S_S_S_S_S_S_S_S_S_S_S_S_S_S_S_S_S_S_S_S_S_S_S_S_S_S_S_S_S_S_S_S_S_S_S_S_S_S_S_S_S_S_S_S_S_S_S_S_S_S_S_S_S_S_S_S_S_S_S_S_S_S_S_S_S_S_S_S_S_S_S_S_S_S_S_S_S_S_S_S_S_S_S_S_S_S_S_S_S_S_S_S_S_S_S_S_S_S_S_S_S_S_S_S_S_S_S_S_S_S_S_S_S_S_S_S_S_S_S_S_S_S_S_S_S_S_S_S_S_S_S_S_S_S_S_S_S_S_S_S_S_S_S_S_S_S_S_S_S_S_S_S_S_S_S_S_S_S_S_S_S_S_S_S_S_S_S_S_S_S_S_S_S_S_S_S_S_S_S_S_S_S_S_S_S_S_S_S_S_S_S_S_S_S_S_S_S_S_S_S_S_S_S_S_S_S_S_S_S_S_S_S_S_S_S_S_S_S_S_S_S_S_S_S_S_S_S_S_S_S_S_S_S_S_S_S_S_S_S_S_S_S_S_S_S_S_S_S_S_S_S_S_S_S_S_S_S_S_S_S_S_S_S_S_S_S_S_S_S_S_S_S_S_S_S_S_S_S_S_S_S_S_S_S_S_S_S_S_S_S_S_S_S_S_S_S_S_S_S_S_S_S_S_S_S_S_S_S_S_S_S_S_S_S_S_S_S_S_S_S_S_S_S_S_S_S_S_S_S_S_S_S_S_S_S_S_S_S_S_S_S_S_S_S_S_S_S_S_S_S_S_S_S_S_S_S_S_S_S_S_S_S_S_S_S_S_S_S_S_S_S_S_S_S_S_S_S_S_S_S_S_S_S_S_S_S_S_S_S_S_S_S_S_S_S_S_S_S_S_S_S_S_S_S_S_S_S_S_S_S_S_S_S_S_S_S_S_S_S_S_S_S_S_S_S_S_S_S_S_S_S_S_S_S_S_S_S_S_S_S_S_S_S_S_S_S_S_S_S_S_S_S_S_S_S_S_S_S_S_S_S_S_S_S_S_S_S_S_S_S_S_S_S_S_S_S_S_S_S_S_S_S_S_S_S_S_S_S_S_S_S_S_S_S_S_S_S_S_S_S_S_S_S_S_S_S_S_S_S_S_S_S_S_S_S_S_S_S_S_S_S_S_S_S_S_S_S_S_S_S_S_S_S_S_S_S_S_S_S_S_S_S_S_S_S_S_S_S_S_S_S_S_S_S_S_S_S_S_S_S_S_S_S_S_S_S_S_S_S_S_S_S_S_S_S_S_S_S_S_S_S_S_S_S_S_S_S_S_S_S_S_S_S_S_S_S_S_S_S_S_S_S_S_S_S_S_S_S_S_S_S_S_S_S_S_S_S_S_S_S_S_S_S_S_S_S_S__param_860];
	ld.param.u64 	%rd862, [_Z4racePiS_S_S_S_S_S_S_S_S_S_S_S_S_S_S_S_S_S_S_S_S_S_S_S_S_S_S_S_S_S_S_S_S_S_S_S_S_S_S_S_S_S_S_S_S_S_S_S_S_S_S_S_S_S_S_S_S_S_S_S_S_S_S_S_S_S_S_S_S_S_S_S_S_S_S_S_S_S_S_S_S_S_S_S_S_S_S_S_S_S_S_S_S_S_S_S_S_S_S_S_S_S_S_S_S_S_S_S_S_S_S_S_S_S_S_S_S_S_S_S_S_S_S_S_S_S_S_S_S_S_S_S_S_S_S_S_S_S_S_S_S_S_S_S_S_S_S_S_S_S_S_S_S_S_S_S_S_S_S_S_S_S_S_S_S_S_S_S_S_S_S_S_S_S_S_S_S_S_S_S_S_S_S_S_S_S_S_S_S_S_S_S_S_S_S_S_S_S_S_S_S_S_S_S_S_S_S_S_S_S_S_S_S_S_S_S_S_S_S_S_S_S_S_S_S_S_S_S_S_S_S_S_S_S_S_S_S_S_S_S_S_S_S_S_S_S_S_S_S_S_S_S_S_S_S_S_S_S_S_S_S_S_S_S_S_S_S_S_S_S_S_S_S_S_S_S_S_S_S_S_S_S_S_S_S_S_S_S_S_S_S_S_S_S_S_S_S_S_S_S_S_S_S_S_S_S_S_S_S_S_S_S_S_S_S_S_S_S_S_S_S_S_S_S_S_S_S_S_S_S_S_S_S_S_S_S_S_S_S_S_S_S_S_S_S_S_S_S_S_S_S_S_S_S_S_S_S_S_S_S_S_S_S_S_S_S_S_S_S_S_S_S_S_S_S_S_S_S_S_S_S_S_S_S_S_S_S_S_S_S_S_S_S_S_S_S_S_S_S_S_S_S_S_S_S_S_S_S_S_S_S_S_S_S_S_S_S_S_S_S_S_S_S_S_S_S_S_S_S_S_S_S_S_S_S_S_S_S_S_S_S_S_S_S_S_S_S_S_S_S_S_S_S_S_S_S_S_S_S_S_S_S_S_S_S_S_S_S_S_S_S_S_S_S_S_S_S_S_S_S_S_S_S_S_S_S_S_S_S_S_S_S_S_S_S_S_S_S_S_S_S_S_S_S_S_S_S_S_S_S_S_S_S_S_S_S_S_S_S_S_S_S_S_S_S_S_S_S_S_S_S_S_S_S_S_S_S_S_S_S_S_S_S_S_S_S_S_S_S_S_S_S_S_S_S_S_S_S_S_S_S_S_S_S_S_S_S_S_S_S_S_S_S_S_S_S_S_S_S_S_S_S_S_S_S_S_S_S_S_S_S_S_S_S_S_S_S_S_S_S_S_S_S_S_S_S_S_S_S_S_S_S_S_S_S_S_S_S_S_S_S_S_S_S_S_S_S_S_S_S_S_S_S_S_S_S_S_S_S_S_S_S_S_S_S_S_S_S_S_S_S_S_S_S_S_S_S_S_S_S_S_S_S_S_S_S_S_S_S_S_S_S_S_S_S_S_S_S_S_S_S_S_S_S_S_S_S_S_S_S_S_S_S_S_S_S_S_S_S_S_S_S_S_S_S_S_S_S_S_S_S_S_S_S_S_S_S_S_S_S_S_S_S_S_S_S_S_S_S_S_S_S_S_S_S_S_S_S_S_S_S_S_S_S_S_S_S_S_S_S_S_S_S_S_S_S_S_S_S_S_S_S_S_S_S_S_S_S_S_S_S_S_S_S_S_S_S_S_S_S_S_S_S_S_S_S_S_S_S_S_S_S_S_S_S_S_S_S_S_S_S_S_S_S_S_S_S_S_S_S_S_S_S_S_S_S_S_S_S_S_S_S_S_S_S_S_S_S_S_S_S_S_S_S_S_S_S_S_S_S_S_S_S_S_S_S_S_S_S_S_S_S_S_S_S_S_S_S_S_S_S_S_S_S_S_S_S_S_S_S_S_S_S_S_S_S_S_S_S_S_S_S_S_S_S_S_S_S_S_S_S_S_S_S_S_S_S_S_S_S_S_S_S_S_S_S_S_S_S_S_S_S_S_S_S_S_S_S_S_S_S_S_S_S_S_S_S_S_S_S_S_S_S_S_S_S_S_S_S_S_S_S_S_S_S_S_S_S_S_S_S_S_S_S_S_S_S_S_S_S_S_S_S_S_S_S_S_S_S_S_S_S_S_S_S_S_S_S_S_S_S_S_S_S_S_S_S_S_S_S_S_S_S_S_S_S_S_S_S_S_S_S_S_S_S_S_S_S_S_S_S_S_S_S_S_S_S_S_S_S_S_S_S__param_861];
	ld.param.u64 	%rd863, [_Z4racePiS_S_S_S_S_S_S_S_S_S_S_S_S_S_S_S_S_S_S_S_S_S_S_S_S_S_S_S_S_S_S_S_S_S_S_S_S_S_S_S_S_S_S_S_S_S_S_S_S_S_S_S_S_S_S_S_S_S_S_S_S_S_S_S_S_S_S_S_S_S_S_S_S_S_S_S_S_S_S_S_S_S_S_S_S_S_S_S_S_S_S_S_S_S_S_S_S_S_S_S_S_S_S_S_S_S_S_S_S_S_S_S_S_S_S_S_S_S_S_S_S_S_S_S_S_S_S_S_S_S_S_S_S_S_S_S_S_S_S_S_S_S_S_S_S_S_S_S_S_S_S_S_S_S_S_S_S_S_S_S_S_S_S_S_S_S_S_S_S_S_S_S_S_S_S_S_S_S_S_S_S_S_S_S_S_S_S_S_S_S_S_S_S_S_S_S_S_S_S_S_S_S_S_S_S_S_S_S_S_S_S_S_S_S_S_S_S_S_S_S_S_S_S_S_S_S_S_S_S_S_S_S_S_S_S_S_S_S_S_S_S_S_S_S_S_S_S_S_S_S_S_S_S_S_S_S_S_S_S_S_S_S_S_S_S_S_S_S_S_S_S_S_S_S_S_S_S_S_S_S_S_S_S_S_S_S_S_S_S_S_S_S_S_S_S_S_S_S_S_S_S_S_S_S_S_S_S_S_S_S_S_S_S_S_S_S_S_S_S_S_S_S_S_S_S_S_S_S_S_S_S_S_S_S_S_S_S_S_S_S_S_S_S_S_S_S_S_S_S_S_S_S_S_S_S_S_S_S_S_S_S_S_S_S_S_S_S_S_S_S_S_S_S_S_S_S_S_S_S_S_S_S_S_S_S_S_S_S_S_S_S_S_S_S_S_S_S_S_S_S_S_S_S_S_S_S_S_S_S_S_S_S_S_S_S_S_S_S_S_S_S_S_S_S_S_S_S_S_S_S_S_S_S_S_S_S_S_S_S_S_S_S_S_S_S_S_S_S_S_S_S_S_S_S_S_S_S_S_S_S_S_S_S_S_S_S_S_S_S_S_S_S_S_S_S_S_S_S_S_S_S_S_S_S_S_S_S_S_S_S_S_S_S_S_S_S_S_S_S_S_S_S_S_S_S_S_S_S_S_S_S_S_S_S_S_S_S_S_S_S_S_S_S_S_S_S_S_S_S_S_S_S_S_S_S_S_S_S_S_S_S_S_S_S_S_S_S_S_S_S_S_S_S_S_S_S_S_S_S_S_S_S_S_S_S_S_S_S_S_S_S_S_S_S_S_S_S_S_S_S_S_S_S_S_S_S_S_S_S_S_S_S_S_S_S_S_S_S_S_S_S_S_S_S_S_S_S_S_S_S_S_S_S_S_S_S_S_S_S_S_S_S_S_S_S_S_S_S_S_S_S_S_S_S_S_S_S_S_S_S_S_S_S_S_S_S_S_S_S_S_S_S_S_S_S_S_S_S_S_S_S_S_S_S_S_S_S_S_S_S_S_S_S_S_S_S_S_S_S_S_S_S_S_S_S_S_S_S_S_S_S_S_S_S_S_S_S_S_S_S_S_S_S_S_S_S_S_S_S_S_S_S_S_S_S_S_S_S_S_S_S_S_S_S_S_S_S_S_S_S_S_S_S_S_S_S_S_S_S_S_S_S_S_S_S_S_S_S_S_S_S_S_S_S_S_S_S_S_S_S_S_S_S_S_S_S_S_S_S_S_S_S_S_S_S_S_S_S_S_S_S_S_S_S_S_S_S_S_S_S_S_S_S_S_S_S_S_S_S_S_S_S_S_S_S_S_S_S_S_S_S_S_S_S_S_S_S_S_S_S_S_S_S_S_S_S_S_S_S_S_S_S_S_S_S_S_S_S_S_S_S_S_S_S_S_S_S_S_S_S_S_S_S_S_S_S_S_S_S_S_S_S_S_S_S_S_S_S_S_S_S_S_S_S_S_S_S_S_S_S_S_S_S_S_S_S_S_S_S_S_S_S_S_S_S_S_S_S_S_S_S_S_S_S_S_S_S_S_S_S_S_S_S_S_S_S_S_S_S_S_S_S_S_S_S_S_S_S_S_S_S_S_S_S_S_S_S_S_S_S_S_S_S_S_S_S_S_S_S_S_S_S_S_S_S_S_S_S_S_S_S_S_S_S_S_S_S_S_S_S_S_S_S_S_S_S_S_S_S_S_S_S_S_S_S_S_S_S_S_S_S_S_S_S_S_S_S_S_S_S_S_S_S_S_S_S_S_S_S_S_S_S_S_S_S_S_S_S_S_S_S_S_S__param_862];
	ld.param.u64 	%rd864, [_Z4racePiS_S_S_S_S_S_S_S_S_S_S_S_S_S_S_S_S_S_S_S_S_S_S_S_S_S_S_S_S_S_S_S_S_S_S_S_S_S_S_S_S_S_S_S_S_S_S_S_S_S_S_S_S_S_S_S_S_S_S_S_S_S_S_S_S_S_S_S_S_S_S_S_S_S_S_S_S_S_S_S_S_S_S_S_S_S_S_S_S_S_S_S_S_S_S_S_S_S_S_S_S_S_S_S_S_S_S_S_S_S_S_S_S_S_S_S_S_S_S_S_S_S_S_S_S_S_S_S_S_S_S_S_S_S_S_S_S_S_S_S_S_S_S_S_S_S_S_S_S_S_S_S_S_S_S_S_S_S_S_S_S_S_S_S_S_S_S_S_S_S_S_S_S_S_S_S_S_S_S_S_S_S_S_S_S_S_S_S_S_S_S_S_S_S_S_S_S_S_S_S_S_S_S_S_S_S_S_S_S_S_S_S_S_S_S_S_S_S_S_S_S_S_S_S_S_S_S_S_S_S_S_S_S_S_S_S_S_S_S_S_S_S_S_S_S_S_S_S_S_S_S_S_S_S_S_S_S_S_S_S_S_S_S_S_S_S_S_S_S_S_S_S_S_S_S_S_S_S_S_S_S_S_S_S_S_S_S_S_S_S_S_S_S_S_S_S_S_S_S_S_S_S_S_S_S_S_S_S_S_S_S_S_S_S_S_S_S_S_S_S_S_S_S_S_S_S_S_S_S_S_S_S_S_S_S_S_S_S_S_S_S_S_S_S_S_S_S_S_S_S_S_S_S_S_S_S_S_S_S_S_S_S_S_S_S_S_S_S_S_S_S_S_S_S_S_S_S_S_S_S_S_S_S_S_S_S_S_S_S_S_S_S_S_S_S_S_S_S_S_S_S_S_S_S_S_S_S_S_S_S_S_S_S_S_S_S_S_S_S_S_S_S_S_S_S_S_S_S_S_S_S_S_S_S_S_S_S_S_S_S_S_S_S_S_S_S_S_S_S_S_S_S_S_S_S_S_S_S_S_S_S_S_S_S_S_S_S_S_S_S_S_S_S_S_S_S_S_S_S_S_S_S_S_S_S_S_S_S_S_S_S_S_S_S_S_S_S_S_S_S_S_S_S_S_S_S_S_S_S_S_S_S_S_S_S_S_S_S_S_S_S_S_S_S_S_S_S_S_S_S_S_S_S_S_S_S_S_S_S_S_S_S_S_S_S_S_S_S_S_S_S_S_S_S_S_S_S_S_S_S_S_S_S_S_S_S_S_S_S_S_S_S_S_S_S_S_S_S_S_S_S_S_S_S_S_S_S_S_S_S_S_S_S_S_S_S_S_S_S_S_S_S_S_S_S_S_S_S_S_S_S_S_S_S_S_S_S_S_S_S_S_S_S_S_S_S_S_S_S_S_S_S_S_S_S_S_S_S_S_S_S_S_S_S_S_S_S_S_S_S_S_S_S_S_S_S_S_S_S_S_S_S_S_S_S_S_S_S_S_S_S_S_S_S_S_S_S_S_S_S_S_S_S_S_S_S_S_S_S_S_S_S_S_S_S_S_S_S_S_S_S_S_S_S_S_S_S_S_S_S_S_S_S_S_S_S_S_S_S_S_S_S_S_S_S_S_S_S_S_S_S_S_S_S_S_S_S_S_S_S_S_S_S_S_S_S_S_S_S_S_S_S_S_S_S_S_S_S_S_S_S_S_S_S_S_S_S_S_S_S_S_S_S_S_S_S_S_S_S_S_S_S_S_S_S_S_S_S_S_S_S_S_S_S_S_S_S_S_S_S_S_S_S_S_S_S_S_S_S_S_S_S_S_S_S_S_S_S_S_S_S_S_S_S_S_S_S_S_S_S_S_S_S_S_S_S_S_S_S_S_S_S_S_S_S_S_S_S_S_S_S_S_S_S_S_S_S_S_S_S_S_S_S_S_S_S_S_S_S_S_S_S_S_S_S_S_S_S_S_S_S_S_S_S_S_S_S_S_S_S_S_S_S_S_S_S_S_S_S_S_S_S_S_S_S_S_S_S_S_S_S_S_S_S_S_S_S_S_S_S_S_S_S_S_S_S_S_S_S_S_S_S_S_S_S_S_S_S_S_S_S_S_S_S_S_S_S_S_S_S_S_S_S_S_S_S_S_S_S_S_S_S_S_S_S_S_S_S_S_S_S_S_S_S_S_S_S_S_S_S_S_S_S_S_S_S_S_S_S_S_S_S_S_S_S_S_S_S_S_S_S_S_S_S_S_S_S_S_S_S_S_S_S_S_S_S_S_S_S_S_S_S_S__param_863];
	ld.param.u64 	%rd865, [_Z4racePiS_S_S_S_S_S_S_S_S_S_S_S_S_S_S_S_S_S_S_S_S_S_S_S_S_S_S_S_S_S_S_S_S_S_S_S_S_S_S_S_S_S_S_S_S_S_S_S_S_S_S_S_S_S_S_S_S_S_S_S_S_S_S_S_S_S_S_S_S_S_S_S_S_S_S_S_S_S_S_S_S_S_S_S_S_S_S_S_S_S_S_S_S_S_S_S_S_S_S_S_S_S_S_S_S_S_S_S_S_S_S_S_S_S_S_S_S_S_S_S_S_S_S_S_S_S_S_S_S_S_S_S_S_S_S_S_S_S_S_S_S_S_S_S_S_S_S_S_S_S_S_S_S_S_S_S_S_S_S_S_S_S_S_S_S_S_S_S_S_S_S_S_S_S_S_S_S_S_S_S_S_S_S_S_S_S_S_S_S_S_S_S_S_S_S_S_S_S_S_S_S_S_S_S_S_S_S_S_S_S_S_S_S_S_S_S_S_S_S_S_S_S_S_S_S_S_S_S_S_S_S_S_S_S_S_S_S_S_S_S_S_S_S_S_S_S_S_S_S_S_S_S_S_S_S_S_S_S_S_S_S_S_S_S_S_S_S_S_S_S_S_S_S_S_S_S_S_S_S_S_S_S_S_S_S_S_S_S_S_S_S_S_S_S_S_S_S_S_S_S_S_S_S_S_S_S_S_S_S_S_S_S_S_S_S_S_S_S_S_S_S_S_S_S_S_S_S_S_S_S_S_S_S_S_S_S_S_S_S_S_S_S_S_S_S_S_S_S_S_S_S_S_S_S_S_S_S_S_S_S_S_S_S_S_S_S_S_S_S_S_S_S_S_S_S_S_S_S_S_S_S_S_S_S_S_S_S_S_S_S_S_S_S_S_S_S_S_S_S_S_S_S_S_S_S_S_S_S_S_S_S_S_S_S_S_S_S_S_S_S_S_S_S_S_S_S_S_S_S_S_S_S_S_S_S_S_S_S_S_S_S_S_S_S_S_S_S_S_S_S_S_S_S_S_S_S_S_S_S_S_S_S_S_S_S_S_S_S_S_S_S_S_S_S_S_S_S_S_S_S_S_S_S_S_S_S_S_S_S_S_S_S_S_S_S_S_S_S_S_S_S_S_S_S_S_S_S_S_S_S_S_S_S_S_S_S_S_S_S_S_S_S_S_S_S_S_S_S_S_S_S_S_S_S_S_S_S_S_S_S_S_S_S_S_S_S_S_S_S_S_S_S_S_S_S_S_S_S_S_S_S_S_S_S_S_S_S_S_S_S_S_S_S_S_S_S_S_S_S_S_S_S_S_S_S_S_S_S_S_S_S_S_S_S_S_S_S_S_S_S_S_S_S_S_S_S_S_S_S_S_S_S_S_S_S_S_S_S_S_S_S_S_S_S_S_S_S_S_S_S_S_S_S_S_S_S_S_S_S_S_S_S_S_S_S_S_S_S_S_S_S_S_S_S_S_S_S_S_S_S_S_S_S_S_S_S_S_S_S_S_S_S_S_S_S_S_S_S_S_S_S_S_S_S_S_S_S_S_S_S_S_S_S_S_S_S_S_S_S_S_S_S_S_S_S_S_S_S_S_S_S_S_S_S_S_S_S_S_S_S_S_S_S_S_S_S_S_S_S_S_S_S_S_S_S_S_S_S_S_S_S_S_S_S_S_S_S_S_S_S_S_S_S_S_S_S_S_S_S_S_S_S_S_S_S_S_S_S_S_S_S_S_S_S_S_S_S_S_S_S_S_S_S_S_S_S_S_S_S_S_S_S_S_S_S_S_S_S_S_S_S_S_S_S_S_S_S_S_S_S_S_S_S_S_S_S_S_S_S_S_S_S_S_S_S_S_S_S_S_S_S_S_S_S_S_S_S_S_S_S_S_S_S_S_S_S_S_S_S_S_S_S_S_S_S_S_S_S_S_S_S_S_S_S_S_S_S_S_S_S_S_S_S_S_S_S_S_S_S_S_S_S_S_S_S_S_S_S_S_S_S_S_S_S_S_S_S_S_S_S_S_S_S_S_S_S_S_S_S_S_S_S_S_S_S_S_S_S_S_S_S_S_S_S_S_S_S_S_S_S_S_S_S_S_S_S_S_S_S_S_S_S_S_S_S_S_S_S_S_S_S_S_S_S_S_S_S_S_S_S_S_S_S_S_S_S_S_S_S_S_S_S_S_S_S_S_S_S_S_S_S_S_S_S_S_S_S_S_S_S_S_S_S_S_S_S_S_S_S_S_S_S_S_S_S_S_S_S_S_S_S_S_S_S_S_S_S_S_S_S_S_S_S__param_864];
	ld.param.u64 	%rd866, [_Z4racePiS_S_S_S_S_S_S_S_S_S_S_S_S_S_S_S_S_S_S_S_S_S_S_S_S_S_S_S_S_S_S_S_S_S_S_S_S_S_S_S_S_S_S_S_S_S_S_S_S_S_S_S_S_S_S_S_S_S_S_S_S_S_S_S_S_S_S_S_S_S_S_S_S_S_S_S_S_S_S_S_S_S_S_S_S_S_S_S_S_S_S_S_S_S_S_S_S_S_S_S_S_S_S_S_S_S_S_S_S_S_S_S_S_S_S_S_S_S_S_S_S_S_S_S_S_S_S_S_S_S_S_S_S_S_S_S_S_S_S_S_S_S_S_S_S_S_S_S_S_S_S_S_S_S_S_S_S_S_S_S_S_S_S_S_S_S_S_S_S_S_S_S_S_S_S_S_S_S_S_S_S_S_S_S_S_S_S_S_S_S_S_S_S_S_S_S_S_S_S_S_S_S_S_S_S_S_S_S_S_S_S_S_S_S_S_S_S_S_S_S_S_S_S_S_S_S_S_S_S_S_S_S_S_S_S_S_S_S_S_S_S_S_S_S_S_S_S_S_S_S_S_S_S_S_S_S_S_S_S_S_S_S_S_S_S_S_S_S_S_S_S_S_S_S_S_S_S_S_S_S_S_S_S_S_S_S_S_S_S_S_S_S_S_S_S_S_S_S_S_S_S_S_S_S_S_S_S_S_S_S_S_S_S_S_S_S_S_S_S_S_S_S_S_S_S_S_S_S_S_S_S_S_S_S_S_S_S_S_S_S_S_S_S_S_S_S_S_S_S_S_S_S_S_S_S_S_S_S_S_S_S_S_S_S_S_S_S_S_S_S_S_S_S_S_S_S_S_S_S_S_S_S_S_S_S_S_S_S_S_S_S_S_S_S_S_S_S_S_S_S_S_S_S_S_S_S_S_S_S_S_S_S_S_S_S_S_S_S_S_S_S_S_S_S_S_S_S_S_S_S_S_S_S_S_S_S_S_S_S_S_S_S_S_S_S_S_S_S_S_S_S_S_S_S_S_S_S_S_S_S_S_S_S_S_S_S_S_S_S_S_S_S_S_S_S_S_S_S_S_S_S_S_S_S_S_S_S_S_S_S_S_S_S_S_S_S_S_S_S_S_S_S_S_S_S_S_S_S_S_S_S_S_S_S_S_S_S_S_S_S_S_S_S_S_S_S_S_S_S_S_S_S_S_S_S_S_S_S_S_S_S_S_S_S_S_S_S_S_S_S_S_S_S_S_S_S_S_S_S_S_S_S_S_S_S_S_S_S_S_S_S_S_S_S_S_S_S_S_S_S_S_S_S_S_S_S_S_S_S_S_S_S_S_S_S_S_S_S_S_S_S_S_S_S_S_S_S_S_S_S_S_S_S_S_S_S_S_S_S_S_S_S_S_S_S_S_S_S_S_S_S_S_S_S_S_S_S_S_S_S_S_S_S_S_S_S_S_S_S_S_S_S_S_S_S_S_S_S_S_S_S_S_S_S_S_S_S_S_S_S_S_S_S_S_S_S_S_S_S_S_S_S_S_S_S_S_S_S_S_S_S_S_S_S_S_S_S_S_S_S_S_S_S_S_S_S_S_S_S_S_S_S_S_S_S_S_S_S_S_S_S_S_S_S_S_S_S_S_S_S_S_S_S_S_S_S_S_S_S_S_S_S_S_S_S_S_S_S_S_S_S_S_S_S_S_S_S_S_S_S_S_S_S_S_S_S_S_S_S_S_S_S_S_S_S_S_S_S_S_S_S_S_S_S_S_S_S_S_S_S_S_S_S_S_S_S_S_S_S_S_S_S_S_S_S_S_S_S_S_S_S_S_S_S_S_S_S_S_S_S_S_S_S_S_S_S_S_S_S_S_S_S_S_S_S_S_S_S_S_S_S_S_S_S_S_S_S_S_S_S_S_S_S_S_S_S_S_S_S_S_S_S_S_S_S_S_S_S_S_S_S_S_S_S_S_S_S_S_S_S_S_S_S_S_S_S_S_S_S_S_S_S_S_S_S_S_S_S_S_S_S_S_S_S_S_S_S_S_S_S_S_S_S_S_S_S_S_S_S_S_S_S_S_S_S_S_S_S_S_S_S_S_S_S_S_S_S_S_S_S_S_S_S_S_S_S_S_S_S_S_S_S_S_S_S_S_S_S_S_S_S_S_S_S_S_S_S_S_S_S_S_S_S_S_S_S_S_S_S_S_S_S_S_S_S_S_S_S_S_S_S_S_S_S_S_S_S_S_S_S_S_S_S_S_S_S_S_S_S_S_S_S_S_S_S_S_S_S_S_S_S_S_S__param_865];
	ld.param.u64 	%rd867, [_Z4racePiS_S_S_S_S_S_S_S_S_S_S_S_S_S_S_S_S_S_S_S_S_S_S_S_S_S_S_S_S_S_S_S_S_S_S_S_S_S_S_S_S_S_S_S_S_S_S_S_S_S_S_S_S_S_S_S_S_S_S_S_S_S_S_S_S_S_S_S_S_S_S_S_S_S_S_S_S_S_S_S_S_S_S_S_S_S_S_S_S_S_S_S_S_S_S_S_S_S_S_S_S_S_S_S_S_S_S_S_S_S_S_S_S_S_S_S_S_S_S_S_S_S_S_S_S_S_S_S_S_S_S_S_S_S_S_S_S_S_S_S_S_S_S_S_S_S_S_S_S_S_S_S_S_S_S_S_S_S_S_S_S_S_S_S_S_S_S_S_S_S_S_S_S_S_S_S_S_S_S_S_S_S_S_S_S_S_S_S_S_S_S_S_S_S_S_S_S_S_S_S_S_S_S_S_S_S_S_S_S_S_S_S_S_S_S_S_S_S_S_S_S_S_S_S_S_S_S_S_S_S_S_S_S_S_S_S_S_S_S_S_S_S_S_S_S_S_S_S_S_S_S_S_S_S_S_S_S_S_S_S_S_S_S_S_S_S_S_S_S_S_S_S_S_S_S_S_S_S_S_S_S_S_S_S_S_S_S_S_S_S_S_S_S_S_S_S_S_S_S_S_S_S_S_S_S_S_S_S_S_S_S_S_S_S_S_S_S_S_S_S_S_S_S_S_S_S_S_S_S_S_S_S_S_S_S_S_S_S_S_S_S_S_S_S_S_S_S_S_S_S_S_S_S_S_S_S_S_S_S_S_S_S_S_S_S_S_S_S_S_S_S_S_S_S_S_S_S_S_S_S_S_S_S_S_S_S_S_S_S_S_S_S_S_S_S_S_S_S_S_S_S_S_S_S_S_S_S_S_S_S_S_S_S_S_S_S_S_S_S_S_S_S_S_S_S_S_S_S_S_S_S_S_S_S_S_S_S_S_S_S_S_S_S_S_S_S_S_S_S_S_S_S_S_S_S_S_S_S_S_S_S_S_S_S_S_S_S_S_S_S_S_S_S_S_S_S_S_S_S_S_S_S_S_S_S_S_S_S_S_S_S_S_S_S_S_S_S_S_S_S_S_S_S_S_S_S_S_S_S_S_S_S_S_S_S_S_S_S_S_S_S_S_S_S_S_S_S_S_S_S_S_S_S_S_S_S_S_S_S_S_S_S_S_S_S_S_S_S_S_S_S_S_S_S_S_S_S_S_S_S_S_S_S_S_S_S_S_S_S_S_S_S_S_S_S_S_S_S_S_S_S_S_S_S_S_S_S_S_S_S_S_S_S_S_S_S_S_S_S_S_S_S_S_S_S_S_S_S_S_S_S_S_S_S_S_S_S_S_S_S_S_S_S_S_S_S_S_S_S_S_S_S_S_S_S_S_S_S_S_S_S_S_S_S_S_S_S_S_S_S_S_S_S_S_S_S_S_S_S_S_S_S_S_S_S_S_S_S_S_S_S_S_S_S_S_S_S_S_S_S_S_S_S_S_S_S_S_S_S_S_S_S_S_S_S_S_S_S_S_S_S_S_S_S_S_S_S_S_S_S_S_S_S_S_S_S_S_S_S_S_S_S_S_S_S_S_S_S_S_S_S_S_S_S_S_S_S_S_S_S_S_S_S_S_S_S_S_S_S_S_S_S_S_S_S_S_S_S_S_S_S_S_S_S_S_S_S_S_S_S_S_S_S_S_S_S_S_S_S_S_S_S_S_S_S_S_S_S_S_S_S_S_S_S_S_S_S_S_S_S_S_S_S_S_S_S_S_S_S_S_S_S_S_S_S_S_S_S_S_S_S_S_S_S_S_S_S_S_S_S_S_S_S_S_S_S_S_S_S_S_S_S_S_S_S_S_S_S_S_S_S_S_S_S_S_S_S_S_S_S_S_S_S_S_S_S_S_S_S_S_S_S_S_S_S_S_S_S_S_S_S_S_S_S_S_S_S_S_S_S_S_S_S_S_S_S_S_S_S_S_S_S_S_S_S_S_S_S_S_S_S_S_S_S_S_S_S_S_S_S_S_S_S_S_S_S_S_S_S_S_S_S_S_S_S_S_S_S_S_S_S_S_S_S_S_S_S_S_S_S_S_S_S_S_S_S_S_S_S_S_S_S_S_S_S_S_S_S_S_S_S_S_S_S_S_S_S_S_S_S_S_S_S_S_S_S_S_S_S_S_S_S_S_S_S_S_S_S_S_S_S_S_S_S_S_S_S_S_S_S_S_S_S_S_S_S_S_S_S_S_S_S_S__param_866];
	ld.param.u64 	%rd868, [_Z4racePiS_S_S_S_S_S_S_S_S_S_S_S_S_S_S_S_S_S_S_S_S_S_S_S_S_S_S_S_S_S_S_S_S_S_S_S_S_S_S_S_S_S_S_S_S_S_S_S_S_S_S_S_S_S_S_S_S_S_S_S_S_S_S_S_S_S_S_S_S_S_S_S_S_S_S_S_S_S_S_S_S_S_S_S_S_S_S_S_S_S_S_S_S_S_S_S_S_S_S_S_S_S_S_S_S_S_S_S_S_S_S_S_S_S_S_S_S_S_S_S_S_S_S_S_S_S_S_S_S_S_S_S_S_S_S_S_S_S_S_S_S_S_S_S_S_S_S_S_S_S_S_S_S_S_S_S_S_S_S_S_S_S_S_S_S_S_S_S_S_S_S_S_S_S_S_S_S_S_S_S_S_S_S_S_S_S_S_S_S_S_S_S_S_S_S_S_S_S_S_S_S_S_S_S_S_S_S_S_S_S_S_S_S_S_S_S_S_S_S_S_S_S_S_S_S_S_S_S_S_S_S_S_S_S_S_S_S_S_S_S_S_S_S_S_S_S_S_S_S_S_S_S_S_S_S_S_S_S_S_S_S_S_S_S_S_S_S_S_S_S_S_S_S_S_S_S_S_S_S_S_S_S_S_S_S_S_S_S_S_S_S_S_S_S_S_S_S_S_S_S_S_S_S_S_S_S_S_S_S_S_S_S_S_S_S_S_S_S_S_S_S_S_S_S_S_S_S_S_S_S_S_S_S_S_S_S_S_S_S_S_S_S_S_S_S_S_S_S_S_S_S_S_S_S_S_S_S_S_S_S_S_S_S_S_S_S_S_S_S_S_S_S_S_S_S_S_S_S_S_S_S_S_S_S_S_S_S_S_S_S_S_S_S_S_S_S_S_S_S_S_S_S_S_S_S_S_S_S_S_S_S_S_S_S_S_S_S_S_S_S_S_S_S_S_S_S_S_S_S_S_S_S_S_S_S_S_S_S_S_S_S_S_S_S_S_S_S_S_S_S_S_S_S_S_S_S_S_S_S_S_S_S_S_S_S_S_S_S_S_S_S_S_S_S_S_S_S_S_S_S_S_S_S_S_S_S_S_S_S_S_S_S_S_S_S_S_S_S_S_S_S_S_S_S_S_S_S_S_S_S_S_S_S_S_S_S_S_S_S_S_S_S_S_S_S_S_S_S_S_S_S_S_S_S_S_S_S_S_S_S_S_S_S_S_S_S_S_S_S_S_S_S_S_S_S_S_S_S_S_S_S_S_S_S_S_S_S_S_S_S_S_S_S_S_S_S_S_S_S_S_S_S_S_S_S_S_S_S_S_S_S_S_S_S_S_S_S_S_S_S_S_S_S_S_S_S_S_S_S_S_S_S_S_S_S_S_S_S_S_S_S_S_S_S_S_S_S_S_S_S_S_S_S_S_S_S_S_S_S_S_S_S_S_S_S_S_S_S_S_S_S_S_S_S_S_S_S_S_S_S_S_S_S_S_S_S_S_S_S_S_S_S_S_S_S_S_S_S_S_S_S_S_S_S_S_S_S_S_S_S_S_S_S_S_S_S_S_S_S_S_S_S_S_S_S_S_S_S_S_S_S_S_S_S_S_S_S_S_S_S_S_S_S_S_S_S_S_S_S_S_S_S_S_S_S_S_S_S_S_S_S_S_S_S_S_S_S_S_S_S_S_S_S_S_S_S_S_S_S_S_S_S_S_S_S_S_S_S_S_S_S_S_S_S_S_S_S_S_S_S_S_S_S_S_S_S_S_S_S_S_S_S_S_S_S_S_S_S_S_S_S_S_S_S_S_S_S_S_S_S_S_S_S_S_S_S_S_S_S_S_S_S_S_S_S_S_S_S_S_S_S_S_S_S_S_S_S_S_S_S_S_S_S_S_S_S_S_S_S_S_S_S_S_S_S_S_S_S_S_S_S_S_S_S_S_S_S_S_S_S_S_S_S_S_S_S_S_S_S_S_S_S_S_S_S_S_S_S_S_S_S_S_S_S_S_S_S_S_S_S_S_S_S_S_S_S_S_S_S_S_S_S_S_S_S_S_S_S_S_S_S_S_S_S_S_S_S_S_S_S_S_S_S_S_S_S_S_S_S_S_S_S_S_S_S_S_S_S_S_S_S_S_S_S_S_S_S_S_S_S_S_S_S_S_S_S_S_S_S_S_S_S_S_S_S_S_S_S_S_S_S_S_S_S_S_S_S_S_S_S_S_S_S_S_S_S_S_S_S_S_S_S_S_S_S_S_S_S_S_S_S_S_S_S_S_S_S_S_S_S_S_S_S__param_867];
	ld.param.u64 	%rd869, [_Z4racePiS_S_S_S_S_S_S_S_S_S_S_S_S_S_S_S_S_S_S_S_S_S_S_S_S_S_S_S_S_S_S_S_S_S_S_S_S_S_S_S_S_S_S_S_S_S_S_S_S_S_S_S_S_S_S_S_S_S_S_S_S_S_S_S_S_S_S_S_S_S_S_S_S_S_S_S_S_S_S_S_S_S_S_S_S_S_S_S_S_S_S_S_S_S_S_S_S_S_S_S_S_S_S_S_S_S_S_S_S_S_S_S_S_S_S_S_S_S_S_S_S_S_S_S_S_S_S_S_S_S_S_S_S_S_S_S_S_S_S_S_S_S_S_S_S_S_S_S_S_S_S_S_S_S_S_S_S_S_S_S_S_S_S_S_S_S_S_S_S_S_S_S_S_S_S_S_S_S_S_S_S_S_S_S_S_S_S_S_S_S_S_S_S_S_S_S_S_S_S_S_S_S_S_S_S_S_S_S_S_S_S_S_S_S_S_S_S_S_S_S_S_S_S_S_S_S_S_S_S_S_S_S_S_S_S_S_S_S_S_S_S_S_S_S_S_S_S_S_S_S_S_S_S_S_S_S_S_S_S_S_S_S_S_S_S_S_S_S_S_S_S_S_S_S_S_S_S_S_S_S_S_S_S_S_S_S_S_S_S_S_S_S_S_S_S_S_S_S_S_S_S_S_S_S_S_S_S_S_S_S_S_S_S_S_S_S_S_S_S_S_S_S_S_S_S_S_S_S_S_S_S_S_S_S_S_S_S_S_S_S_S_S_S_S_S_S_S_S_S_S_S_S_S_S_S_S_S_S_S_S_S_S_S_S_S_S_S_S_S_S_S_S_S_S_S_S_S_S_S_S_S_S_S_S_S_S_S_S_S_S_S_S_S_S_S_S_S_S_S_S_S_S_S_S_S_S_S_S_S_S_S_S_S_S_S_S_S_S_S_S_S_S_S_S_S_S_S_S_S_S_S_S_S_S_S_S_S_S_S_S_S_S_S_S_S_S_S_S_S_S_S_S_S_S_S_S_S_S_S_S_S_S_S_S_S_S_S_S_S_S_S_S_S_S_S_S_S_S_S_S_S_S_S_S_S_S_S_S_S_S_S_S_S_S_S_S_S_S_S_S_S_S_S_S_S_S_S_S_S_S_S_S_S_S_S_S_S_S_S_S_S_S_S_S_S_S_S_S_S_S_S_S_S_S_S_S_S_S_S_S_S_S_S_S_S_S_S_S_S_S_S_S_S_S_S_S_S_S_S_S_S_S_S_S_S_S_S_S_S_S_S_S_S_S_S_S_S_S_S_S_S_S_S_S_S_S_S_S_S_S_S_S_S_S_S_S_S_S_S_S_S_S_S_S_S_S_S_S_S_S_S_S_S_S_S_S_S_S_S_S_S_S_S_S_S_S_S_S_S_S_S_S_S_S_S_S_S_S_S_S_S_S_S_S_S_S_S_S_S_S_S_S_S_S_S_S_S_S_S_S_S_S_S_S_S_S_S_S_S_S_S_S_S_S_S_S_S_S_S_S_S_S_S_S_S_S_S_S_S_S_S_S_S_S_S_S_S_S_S_S_S_S_S_S_S_S_S_S_S_S_S_S_S_S_S_S_S_S_S_S_S_S_S_S_S_S_S_S_S_S_S_S_S_S_S_S_S_S_S_S_S_S_S_S_S_S_S_S_S_S_S_S_S_S_S_S_S_S_S_S_S_S_S_S_S_S_S_S_S_S_S_S_S_S_S_S_S_S_S_S_S_S_S_S_S_S_S_S_S_S_S_S_S_S_S_S_S_S_S_S_S_S_S_S_S_S_S_S_S_S_S_S_S_S_S_S_S_S_S_S_S_S_S_S_S_S_S_S_S_S_S_S_S_S_S_S_S_S_S_S_S_S_S_S_S_S_S_S_S_S_S_S_S_S_S_S_S_S_S_S_S_S_S_S_S_S_S_S_S_S_S_S_S_S_S_S_S_S_S_S_S_S_S_S_S_S_S_S_S_S_S_S_S_S_S_S_S_S_S_S_S_S_S_S_S_S_S_S_S_S_S_S_S_S_S_S_S_S_S_S_S_S_S_S_S_S_S_S_S_S_S_S_S_S_S_S_S_S_S_S_S_S_S_S_S_S_S_S_S_S_S_S_S_S_S_S_S_S_S_S_S_S_S_S_S_S_S_S_S_S_S_S_S_S_S_S_S_S_S_S_S_S_S_S_S_S_S_S_S_S_S_S_S_S_S_S_S_S_S_S_S_S_S_S_S_S_S_S_S_S_S_S_S_S_S_S_S_S_S_S_S_S_S__param_868];
	ld.param.u64 	%rd870, [_Z4racePiS_S_S_S_S_S_S_S_S_S_S_S_S_S_S_S_S_S_S_S_S_S_S_S_S_S_S_S_S_S_S_S_S_S_S_S_S_S_S_S_S_S_S_S_S_S_S_S_S_S_S_S_S_S_S_S_S_S_S_S_S_S_S_S_S_S_S_S_S_S_S_S_S_S_S_S_S_S_S_S_S_S_S_S_S_S_S_S_S_S_S_S_S_S_S_S_S_S_S_S_S_S_S_S_S_S_S_S_S_S_S_S_S_S_S_S_S_S_S_S_S_S_S_S_S_S_S_S_S_S_S_S_S_S_S_S_S_S_S_S_S_S_S_S_S_S_S_S_S_S_S_S_S_S_S_S_S_S_S_S_S_S_S_S_S_S_S_S_S_S_S_S_S_S_S_S_S_S_S_S_S_S_S_S_S_S_S_S_S_S_S_S_S_S_S_S_S_S_S_S_S_S_S_S_S_S_S_S_S_S_S_S_S_S_S_S_S_S_S_S_S_S_S_S_S_S_S_S_S_S_S_S_S_S_S_S_S_S_S_S_S_S_S_S_S_S_S_S_S_S_S_S_S_S_S_S_S_S_S_S_S_S_S_S_S_S_S_S_S_S_S_S_S_S_S_S_S_S_S_S_S_S_S_S_S_S_S_S_S_S_S_S_S_S_S_S_S_S_S_S_S_S_S_S_S_S_S_S_S_S_S_S_S_S_S_S_S_S_S_S_S_S_S_S_S_S_S_S_S_S_S_S_S_S_S_S_S_S_S_S_S_S_S_S_S_S_S_S_S_S_S_S_S_S_S_S_S_S_S_S_S_S_S_S_S_S_S_S_S_S_S_S_S_S_S_S_S_S_S_S_S_S_S_S_S_S_S_S_S_S_S_S_S_S_S_S_S_S_S_S_S_S_S_S_S_S_S_S_S_S_S_S_S_S_S_S_S_S_S_S_S_S_S_S_S_S_S_S_S_S_S_S_S_S_S_S_S_S_S_S_S_S_S_S_S_S_S_S_S_S_S_S_S_S_S_S_S_S_S_S_S_S_S_S_S_S_S_S_S_S_S_S_S_S_S_S_S_S_S_S_S_S_S_S_S_S_S_S_S_S_S_S_S_S_S_S_S_S_S_S_S_S_S_S_S_S_S_S_S_S_S_S_S_S_S_S_S_S_S_S_S_S_S_S_S_S_S_S_S_S_S_S_S_S_S_S_S_S_S_S_S_S_S_S_S_S_S_S_S_S_S_S_S_S_S_S_S_S_S_S_S_S_S_S_S_S_S_S_S_S_S_S_S_S_S_S_S_S_S_S_S_S_S_S_S_S_S_S_S_S_S_S_S_S_S_S_S_S_S_S_S_S_S_S_S_S_S_S_S_S_S_S_S_S_S_S_S_S_S_S_S_S_S_S_S_S_S_S_S_S_S_S_S_S_S_S_S_S_S_S_S_S_S_S_S_S_S_S_S_S_S_S_S_S_S_S_S_S_S_S_S_S_S_S_S_S_S_S_S_S_S_S_S_S_S_S_S_S_S_S_S_S_S_S_S_S_S_S_S_S_S_S_S_S_S_S_S_S_S_S_S_S_S_S_S_S_S_S_S_S_S_S_S_S_S_S_S_S_S_S_S_S_S_S_S_S_S_S_S_S_S_S_S_S_S_S_S_S_S_S_S_S_S_S_S_S_S_S_S_S_S_S_S_S_S_S_S_S_S_S_S_S_S_S_S_S_S_S_S_S_S_S_S_S_S_S_S_S_S_S_S_S_S_S_S_S_S_S_S_S_S_S_S_S_S_S_S_S_S_S_S_S_S_S_S_S_S_S_S_S_S_S_S_S_S_S_S_S_S_S_S_S_S_S_S_S_S_S_S_S_S_S_S_S_S_S_S_S_S_S_S_S_S_S_S_S_S_S_S_S_S_S_S_S_S_S_S_S_S_S_S_S_S_S_S_S_S_S_S_S_S_S_S_S_S_S_S_S_S_S_S_S_S_S_S_S_S_S_S_S_S_S_S_S_S_S_S_S_S_S_S_S_S_S_S_S_S_S_S_S_S_S_S_S_S_S_S_S_S_S_S_S_S_S_S_S_S_S_S_S_S_S_S_S_S_S_S_S_S_S_S_S_S_S_S_S_S_S_S_S_S_S_S_S_S_S_S_S_S_S_S_S_S_S_S_S_S_S_S_S_S_S_S_S_S_S_S_S_S_S_S_S_S_S_S_S_S_S_S_S_S_S_S_S_S_S_S_S_S_S_S_S_S_S_S_S_S_S_S_S_S_S_S_S_S_S_S_S_S_S_S_S_S__param_869];
	ld.param.u64 	%rd871, [_Z4racePiS_S_S_S_S_S_S_S_S_S_S_S_S_S_S_S_S_S_S_S_S_S_S_S_S_S_S_S_S_S_S_S_S_S_S_S_S_S_S_S_S_S_S_S_S_S_S_S_S_S_S_S_S_S_S_S_S_S_S_S_S_S_S_S_S_S_S_S_S_S_S_S_S_S_S_S_S_S_S_S_S_S_S_S_S_S_S_S_S_S_S_S_S_S_S_S_S_S_S_S_S_S_S_S_S_S_S_S_S_S_S_S_S_S_S_S_S_S_S_S_S_S_S_S_S_S_S_S_S_S_S_S_S_S_S_S_S_S_S_S_S_S_S_S_S_S_S_S_S_S_S_S_S_S_S_S_S_S_S_S_S_S_S_S_S_S_S_S_S_S_S_S_S_S_S_S_S_S_S_S_S_S_S_S_S_S_S_S_S_S_S_S_S_S_S_S_S_S_S_S_S_S_S_S_S_S_S_S_S_S_S_S_S_S_S_S_S_S_S_S_S_S_S_S_S_S_S_S_S_S_S_S_S_S_S_S_S_S_S_S_S_S_S_S_S_S_S_S_S_S_S_S_S_S_S_S_S_S_S_S_S_S_S_S_S_S_S_S_S_S_S_S_S_S_S_S_S_S_S_S_S_S_S_S_S_S_S_S_S_S_S_S_S_S_S_S_S_S_S_S_S_S_S_S_S_S_S_S_S_S_S_S_S_S_S_S_S_S_S_S_S_S_S_S_S_S_S_S_S_S_S_S_S_S_S_S_S_S_S_S_S_S_S_S_S_S_S_S_S_S_S_S_S_S_S_S_S_S_S_S_S_S_S_S_S_S_S_S_S_S_S_S_S_S_S_S_S_S_S_S_S_S_S_S_S_S_S_S_S_S_S_S_S_S_S_S_S_S_S_S_S_S_S_S_S_S_S_S_S_S_S_S_S_S_S_S_S_S_S_S_S_S_S_S_S_S_S_S_S_S_S_S_S_S_S_S_S_S_S_S_S_S_S_S_S_S_S_S_S_S_S_S_S_S_S_S_S_S_S_S_S_S_S_S_S_S_S_S_S_S_S_S_S_S_S_S_S_S_S_S_S_S_S_S_S_S_S_S_S_S_S_S_S_S_S_S_S_S_S_S_S_S_S_S_S_S_S_S_S_S_S_S_S_S_S_S_S_S_S_S_S_S_S_S_S_S_S_S_S_S_S_S_S_S_S_S_S_S_S_S_S_S_S_S_S_S_S_S_S_S_S_S_S_S_S_S_S_S_S_S_S_S_S_S_S_S_S_S_S_S_S_S_S_S_S_S_S_S_S_S_S_S_S_S_S_S_S_S_S_S_S_S_S_S_S_S_S_S_S_S_S_S_S_S_S_S_S_S_S_S_S_S_S_S_S_S_S_S_S_S_S_S_S_S_S_S_S_S_S_S_S_S_S_S_S_S_S_S_S_S_S_S_S_S_S_S_S_S_S_S_S_S_S_S_S_S_S_S_S_S_S_S_S_S_S_S_S_S_S_S_S_S_S_S_S_S_S_S_S_S_S_S_S_S_S_S_S_S_S_S_S_S_S_S_S_S_S_S_S_S_S_S_S_S_S_S_S_S_S_S_S_S_S_S_S_S_S_S_S_S_S_S_S_S_S_S_S_S_S_S_S_S_S_S_S_S_S_S_S_S_S_S_S_S_S_S_S_S_S_S_S_S_S_S_S_S_S_S_S_S_S_S_S_S_S_S_S_S_S_S_S_S_S_S_S_S_S_S_S_S_S_S_S_S_S_S_S_S_S_S_S_S_S_S_S_S_S_S_S_S_S_S_S_S_S_S_S_S_S_S_S_S_S_S_S_S_S_S_S_S_S_S_S_S_S_S_S_S_S_S_S_S_S_S_S_S_S_S_S_S_S_S_S_S_S_S_S_S_S_S_S_S_S_S_S_S_S_S_S_S_S_S_S_S_S_S_S_S_S_S_S_S_S_S_S_S_S_S_S_S_S_S_S_S_S_S_S_S_S_S_S_S_S_S_S_S_S_S_S_S_S_S_S_S_S_S_S_S_S_S_S_S_S_S_S_S_S_S_S_S_S_S_S_S_S_S_S_S_S_S_S_S_S_S_S_S_S_S_S_S_S_S_S_S_S_S_S_S_S_S_S_S_S_S_S_S_S_S_S_S_S_S_S_S_S_S_S_S_S_S_S_S_S_S_S_S_S_S_S_S_S_S_S_S_S_S_S_S_S_S_S_S_S_S_S_S_S_S_S_S_S_S_S_S_S_S_S_S_S_S_S_S_S_S_S_S_S_S_S_S_S_S_S__param_870];
	ld.param.u64 	%rd872, [_Z4racePiS_S_S_S_S_S_S_S_S_S_S_S_S_S_S_S_S_S_S_S_S_S_S_S_S_S_S_S_S_S_S_S_S_S_S_S_S_S_S_S_S_S_S_S_S_S_S_S_S_S_S_S_S_S_S_S_S_S_S_S_S_S_S_S_S_S_S_S_S_S_S_S_S_S_S_S_S_S_S_S_S_S_S_S_S_S_S_S_S_S_S_S_S_S_S_S_S_S_S_S_S_S_S_S_S_S_S_S_S_S_S_S_S_S_S_S_S_S_S_S_S_S_S_S_S_S_S_S_S_S_S_S_S_S_S_S_S_S_S_S_S_S_S_S_S_S_S_S_S_S_S_S_S_S_S_S_S_S_S_S_S_S_S_S_S_S_S_S_S_S_S_S_S_S_S_S_S_S_S_S_S_S_S_S_S_S_S_S_S_S_S_S_S_S_S_S_S_S_S_S_S_S_S_S_S_S_S_S_S_S_S_S_S_S_S_S_S_S_S_S_S_S_S_S_S_S_S_S_S_S_S_S_S_S_S_S_S_S_S_S_S_S_S_S_S_S_S_S_S_S_S_S_S_S_S_S_S_S_S_S_S_S_S_S_S_S_S_S_S_S_S_S_S_S_S_S_S_S_S_S_S_S_S_S_S_S_S_S_S_S_S_S_S_S_S_S_S_S_S_S_S_S_S_S_S_S_S_S_S_S_S_S_S_S_S_S_S_S_S_S_S_S_S_S_S_S_S_S_S_S_S_S_S_S_S_S_S_S_S_S_S_S_S_S_S_S_S_S_S_S_S_S_S_S_S_S_S_S_S_S_S_S_S_S_S_S_S_S_S_S_S_S_S_S_S_S_S_S_S_S_S_S_S_S_S_S_S_S_S_S_S_S_S_S_S_S_S_S_S_S_S_S_S_S_S_S_S_S_S_S_S_S_S_S_S_S_S_S_S_S_S_S_S_S_S_S_S_S_S_S_S_S_S_S_S_S_S_S_S_S_S_S_S_S_S_S_S_S_S_S_S_S_S_S_S_S_S_S_S_S_S_S_S_S_S_S_S_S_S_S_S_S_S_S_S_S_S_S_S_S_S_S_S_S_S_S_S_S_S_S_S_S_S_S_S_S_S_S_S_S_S_S_S_S_S_S_S_S_S_S_S_S_S_S_S_S_S_S_S_S_S_S_S_S_S_S_S_S_S_S_S_S_S_S_S_S_S_S_S_S_S_S_S_S_S_S_S_S_S_S_S_S_S_S_S_S_S_S_S_S_S_S_S_S_S_S_S_S_S_S_S_S_S_S_S_S_S_S_S_S_S_S_S_S_S_S_S_S_S_S_S_S_S_S_S_S_S_S_S_S_S_S_S_S_S_S_S_S_S_S_S_S_S_S_S_S_S_S_S_S_S_S_S_S_S_S_S_S_S_S_S_S_S_S_S_S_S_S_S_S_S_S_S_S_S_S_S_S_S_S_S_S_S_S_S_S_S_S_S_S_S_S_S_S_S_S_S_S_S_S_S_S_S_S_S_S_S_S_S_S_S_S_S_S_S_S_S_S_S_S_S_S_S_S_S_S_S_S_S_S_S_S_S_S_S_S_S_S_S_S_S_S_S_S_S_S_S_S_S_S_S_S_S_S_S_S_S_S_S_S_S_S_S_S_S_S_S_S_S_S_S_S_S_S_S_S_S_S_S_S_S_S_S_S_S_S_S_S_S_S_S_S_S_S_S_S_S_S_S_S_S_S_S_S_S_S_S_S_S_S_S_S_S_S_S_S_S_S_S_S_S_S_S_S_S_S_S_S_S_S_S_S_S_S_S_S_S_S_S_S_S_S_S_S_S_S_S_S_S_S_S_S_S_S_S_S_S_S_S_S_S_S_S_S_S_S_S_S_S_S_S_S_S_S_S_S_S_S_S_S_S_S_S_S_S_S_S_S_S_S_S_S_S_S_S_S_S_S_S_S_S_S_S_S_S_S_S_S_S_S_S_S_S_S_S_S_S_S_S_S_S_S_S_S_S_S_S_S_S_S_S_S_S_S_S_S_S_S_S_S_S_S_S_S_S_S_S_S_S_S_S_S_S_S_S_S_S_S_S_S_S_S_S_S_S_S_S_S_S_S_S_S_S_S_S_S_S_S_S_S_S_S_S_S_S_S_S_S_S_S_S_S_S_S_S_S_S_S_S_S_S_S_S_S_S_S_S_S_S_S_S_S_S_S_S_S_S_S_S_S_S_S_S_S_S_S_S_S_S_S_S_S_S_S_S_S_S_S_S_S_S_S_S_S_S_S_S_S_S_S_S_S_S__param_871];
	ld.param.u64 	%rd873, [_Z4racePiS_S_S_S_S_S_S_S_S_S_S_S_S_S_S_S_S_S_S_S_S_S_S_S_S_S_S_S_S_S_S_S_S_S_S_S_S_S_S_S_S_S_S_S_S_S_S_S_S_S_S_S_S_S_S_S_S_S_S_S_S_S_S_S_S_S_S_S_S_S_S_S_S_S_S_S_S_S_S_S_S_S_S_S_S_S_S_S_S_S_S_S_S_S_S_S_S_S_S_S_S_S_S_S_S_S_S_S_S_S_S_S_S_S_S_S_S_S_S_S_S_S_S_S_S_S_S_S_S_S_S_S_S_S_S_S_S_S_S_S_S_S_S_S_S_S_S_S_S_S_S_S_S_S_S_S_S_S_S_S_S_S_S_S_S_S_S_S_S_S_S_S_S_S_S_S_S_S_S_S_S_S_S_S_S_S_S_S_S_S_S_S_S_S_S_S_S_S_S_S_S_S_S_S_S_S_S_S_S_S_S_S_S_S_S_S_S_S_S_S_S_S_S_S_S_S_S_S_S_S_S_S_S_S_S_S_S_S_S_S_S_S_S_S_S_S_S_S_S_S_S_S_S_S_S_S_S_S_S_S_S_S_S_S_S_S_S_S_S_S_S_S_S_S_S_S_S_S_S_S_S_S_S_S_S_S_S_S_S_S_S_S_S_S_S_S_S_S_S_S_S_S_S_S_S_S_S_S_S_S_S_S_S_S_S_S_S_S_S_S_S_S_S_S_S_S_S_S_S_S_S_S_S_S_S_S_S_S_S_S_S_S_S_S_S_S_S_S_S_S_S_S_S_S_S_S_S_S_S_S_S_S_S_S_S_S_S_S_S_S_S_S_S_S_S_S_S_S_S_S_S_S_S_S_S_S_S_S_S_S_S_S_S_S_S_S_S_S_S_S_S_S_S_S_S_S_S_S_S_S_S_S_S_S_S_S_S_S_S_S_S_S_S_S_S_S_S_S_S_S_S_S_S_S_S_S_S_S_S_S_S_S_S_S_S_S_S_S_S_S_S_S_S_S_S_S_S_S_S_S_S_S_S_S_S_S_S_S_S_S_S_S_S_S_S_S_S_S_S_S_S_S_S_S_S_S_S_S_S_S_S_S_S_S_S_S_S_S_S_S_S_S_S_S_S_S_S_S_S_S_S_S_S_S_S_S_S_S_S_S_S_S_S_S_S_S_S_S_S_S_S_S_S_S_S_S_S_S_S_S_S_S_S_S_S_S_S_S_S_S_S_S_S_S_S_S_S_S_S_S_S_S_S_S_S_S_S_S_S_S_S_S_S_S_S_S_S_S_S_S_S_S_S_S_S_S_S_S_S_S_S_S_S_S_S_S_S_S_S_S_S_S_S_S_S_S_S_S_S_S_S_S_S_S_S_S_S_S_S_S_S_S_S_S_S_S_S_S_S_S_S_S_S_S_S_S_S_S_S_S_S_S_S_S_S_S_S_S_S_S_S_S_S_S_S_S_S_S_S_S_S_S_S_S_S_S_S_S_S_S_S_S_S_S_S_S_S_S_S_S_S_S_S_S_S_S_S_S_S_S_S_S_S_S_S_S_S_S_S_S_S_S_S_S_S_S_S_S_S_S_S_S_S_S_S_S_S_S_S_S_S_S_S_S_S_S_S_S_S_S_S_S_S_S_S_S_S_S_S_S_S_S_S_S_S_S_S_S_S_S_S_S_S_S_S_S_S_S_S_S_S_S_S_S_S_S_S_S_S_S_S_S_S_S_S_S_S_S_S_S_S_S_S_S_S_S_S_S_S_S_S_S_S_S_S_S_S_S_S_S_S_S_S_S_S_S_S_S_S_S_S_S_S_S_S_S_S_S_S_S_S_S_S_S_S_S_S_S_S_S_S_S_S_S_S_S_S_S_S_S_S_S_S_S_S_S_S_S_S_S_S_S_S_S_S_S_S_S_S_S_S_S_S_S_S_S_S_S_S_S_S_S_S_S_S_S_S_S_S_S_S_S_S_S_S_S_S_S_S_S_S_S_S_S_S_S_S_S_S_S_S_S_S_S_S_S_S_S_S_S_S_S_S_S_S_S_S_S_S_S_S_S_S_S_S_S_S_S_S_S_S_S_S_S_S_S_S_S_S_S_S_S_S_S_S_S_S_S_S_S_S_S_S_S_S_S_S_S_S_S_S_S_S_S_S_S_S_S_S_S_S_S_S_S_S_S_S_S_S_S_S_S_S_S_S_S_S_S_S_S_S_S_S_S_S_S_S_S_S_S_S_S_S_S_S_S_S_S_S_S_S_S_S_S_S_S_S_S_S_S_S_S_S__param_872];
	ld.param.u64 	%rd874, [_Z4racePiS_S_S_S_S_S_S_S_S_S_S_S_S_S_S_S_S_S_S_S_S_S_S_S_S_S_S_S_S_S_S_S_S_S_S_S_S_S_S_S_S_S_S_S_S_S_S_S_S_S_S_S_S_S_S_S_S_S_S_S_S_S_S_S_S_S_S_S_S_S_S_S_S_S_S_S_S_S_S_S_S_S_S_S_S_S_S_S_S_S_S_S_S_S_S_S_S_S_S_S_S_S_S_S_S_S_S_S_S_S_S_S_S_S_S_S_S_S_S_S_S_S_S_S_S_S_S_S_S_S_S_S_S_S_S_S_S_S_S_S_S_S_S_S_S_S_S_S_S_S_S_S_S_S_S_S_S_S_S_S_S_S_S_S_S_S_S_S_S_S_S_S_S_S_S_S_S_S_S_S_S_S_S_S_S_S_S_S_S_S_S_S_S_S_S_S_S_S_S_S_S_S_S_S_S_S_S_S_S_S_S_S_S_S_S_S_S_S_S_S_S_S_S_S_S_S_S_S_S_S_S_S_S_S_S_S_S_S_S_S_S_S_S_S_S_S_S_S_S_S_S_S_S_S_S_S_S_S_S_S_S_S_S_S_S_S_S_S_S_S_S_S_S_S_S_S_S_S_S_S_S_S_S_S_S_S_S_S_S_S_S_S_S_S_S_S_S_S_S_S_S_S_S_S_S_S_S_S_S_S_S_S_S_S_S_S_S_S_S_S_S_S_S_S_S_S_S_S_S_S_S_S_S_S_S_S_S_S_S_S_S_S_S_S_S_S_S_S_S_S_S_S_S_S_S_S_S_S_S_S_S_S_S_S_S_S_S_S_S_S_S_S_S_S_S_S_S_S_S_S_S_S_S_S_S_S_S_S_S_S_S_S_S_S_S_S_S_S_S_S_S_S_S_S_S_S_S_S_S_S_S_S_S_S_S_S_S_S_S_S_S_S_S_S_S_S_S_S_S_S_S_S_S_S_S_S_S_S_S_S_S_S_S_S_S_S_S_S_S_S_S_S_S_S_S_S_S_S_S_S_S_S_S_S_S_S_S_S_S_S_S_S_S_S_S_S_S_S_S_S_S_S_S_S_S_S_S_S_S_S_S_S_S_S_S_S_S_S_S_S_S_S_S_S_S_S_S_S_S_S_S_S_S_S_S_S_S_S_S_S_S_S_S_S_S_S_S_S_S_S_S_S_S_S_S_S_S_S_S_S_S_S_S_S_S_S_S_S_S_S_S_S_S_S_S_S_S_S_S_S_S_S_S_S_S_S_S_S_S_S_S_S_S_S_S_S_S_S_S_S_S_S_S_S_S_S_S_S_S_S_S_S_S_S_S_S_S_S_S_S_S_S_S_S_S_S_S_S_S_S_S_S_S_S_S_S_S_S_S_S_S_S_S_S_S_S_S_S_S_S_S_S_S_S_S_S_S_S_S_S_S_S_S_S_S_S_S_S_S_S_S_S_S_S_S_S_S_S_S_S_S_S_S_S_S_S_S_S_S_S_S_S_S_S_S_S_S_S_S_S_S_S_S_S_S_S_S_S_S_S_S_S_S_S_S_S_S_S_S_S_S_S_S_S_S_S_S_S_S_S_S_S_S_S_S_S_S_S_S_S_S_S_S_S_S_S_S_S_S_S_S_S_S_S_S_S_S_S_S_S_S_S_S_S_S_S_S_S_S_S_S_S_S_S_S_S_S_S_S_S_S_S_S_S_S_S_S_S_S_S_S_S_S_S_S_S_S_S_S_S_S_S_S_S_S_S_S_S_S_S_S_S_S_S_S_S_S_S_S_S_S_S_S_S_S_S_S_S_S_S_S_S_S_S_S_S_S_S_S_S_S_S_S_S_S_S_S_S_S_S_S_S_S_S_S_S_S_S_S_S_S_S_S_S_S_S_S_S_S_S_S_S_S_S_S_S_S_S_S_S_S_S_S_S_S_S_S_S_S_S_S_S_S_S_S_S_S_S_S_S_S_S_S_S_S_S_S_S_S_S_S_S_S_S_S_S_S_S_S_S_S_S_S_S_S_S_S_S_S_S_S_S_S_S_S_S_S_S_S_S_S_S_S_S_S_S_S_S_S_S_S_S_S_S_S_S_S_S_S_S_S_S_S_S_S_S_S_S_S_S_S_S_S_S_S_S_S_S_S_S_S_S_S_S_S_S_S_S_S_S_S_S_S_S_S_S_S_S_S_S_S_S_S_S_S_S_S_S_S_S_S_S_S_S_S_S_S_S_S_S_S_S_S_S_S_S_S_S_S_S_S_S_S_S_S_S_S_S_S_S_S_S_S__param_873];
	ld.param.u64 	%rd875, [_Z4racePiS_S_S_S_S_S_S_S_S_S_S_S_S_S_S_S_S_S_S_S_S_S_S_S_S_S_S_S_S_S_S_S_S_S_S_S_S_S_S_S_S_S_S_S_S_S_S_S_S_S_S_S_S_S_S_S_S_S_S_S_S_S_S_S_S_S_S_S_S_S_S_S_S_S_S_S_S_S_S_S_S_S_S_S_S_S_S_S_S_S_S_S_S_S_S_S_S_S_S_S_S_S_S_S_S_S_S_S_S_S_S_S_S_S_S_S_S_S_S_S_S_S_S_S_S_S_S_S_S_S_S_S_S_S_S_S_S_S_S_S_S_S_S_S_S_S_S_S_S_S_S_S_S_S_S_S_S_S_S_S_S_S_S_S_S_S_S_S_S_S_S_S_S_S_S_S_S_S_S_S_S_S_S_S_S_S_S_S_S_S_S_S_S_S_S_S_S_S_S_S_S_S_S_S_S_S_S_S_S_S_S_S_S_S_S_S_S_S_S_S_S_S_S_S_S_S_S_S_S_S_S_S_S_S_S_S_S_S_S_S_S_S_S_S_S_S_S_S_S_S_S_S_S_S_S_S_S_S_S_S_S_S_S_S_S_S_S_S_S_S_S_S_S_S_S_S_S_S_S_S_S_S_S_S_S_S_S_S_S_S_S_S_S_S_S_S_S_S_S_S_S_S_S_S_S_S_S_S_S_S_S_S_S_S_S_S_S_S_S_S_S_S_S_S_S_S_S_S_S_S_S_S_S_S_S_S_S_S_S_S_S_S_S_S_S_S_S_S_S_S_S_S_S_S_S_S_S_S_S_S_S_S_S_S_S_S_S_S_S_S_S_S_S_S_S_S_S_S_S_S_S_S_S_S_S_S_S_S_S_S_S_S_S_S_S_S_S_S_S_S_S_S_S_S_S_S_S_S_S_S_S_S_S_S_S_S_S_S_S_S_S_S_S_S_S_S_S_S_S_S_S_S_S_S_S_S_S_S_S_S_S_S_S_S_S_S_S_S_S_S_S_S_S_S_S_S_S_S_S_S_S_S_S_S_S_S_S_S_S_S_S_S_S_S_S_S_S_S_S_S_S_S_S_S_S_S_S_S_S_S_S_S_S_S_S_S_S_S_S_S_S_S_S_S_S_S_S_S_S_S_S_S_S_S_S_S_S_S_S_S_S_S_S_S_S_S_S_S_S_S_S_S_S_S_S_S_S_S_S_S_S_S_S_S_S_S_S_S_S_S_S_S_S_S_S_S_S_S_S_S_S_S_S_S_S_S_S_S_S_S_S_S_S_S_S_S_S_S_S_S_S_S_S_S_S_S_S_S_S_S_S_S_S_S_S_S_S_S_S_S_S_S_S_S_S_S_S_S_S_S_S_S_S_S_S_S_S_S_S_S_S_S_S_S_S_S_S_S_S_S_S_S_S_S_S_S_S_S_S_S_S_S_S_S_S_S_S_S_S_S_S_S_S_S_S_S_S_S_S_S_S_S_S_S_S_S_S_S_S_S_S_S_S_S_S_S_S_S_S_S_S_S_S_S_S_S_S_S_S_S_S_S_S_S_S_S_S_S_S_S_S_S_S_S_S_S_S_S_S_S_S_S_S_S_S_S_S_S_S_S_S_S_S_S_S_S_S_S_S_S_S_S_S_S_S_S_S_S_S_S_S_S_S_S_S_S_S_S_S_S_S_S_S_S_S_S_S_S_S_S_S_S_S_S_S_S_S_S_S_S_S_S_S_S_S_S_S_S_S_S_S_S_S_S_S_S_S_S_S_S_S_S_S_S_S_S_S_S_S_S_S_S_S_S_S_S_S_S_S_S_S_S_S_S_S_S_S_S_S_S_S_S_S_S_S_S_S_S_S_S_S_S_S_S_S_S_S_S_S_S_S_S_S_S_S_S_S_S_S_S_S_S_S_S_S_S_S_S_S_S_S_S_S_S_S_S_S_S_S_S_S_S_S_S_S_S_S_S_S_S_S_S_S_S_S_S_S_S_S_S_S_S_S_S_S_S_S_S_S_S_S_S_S_S_S_S_S_S_S_S_S_S_S_S_S_S_S_S_S_S_S_S_S_S_S_S_S_S_S_S_S_S_S_S_S_S_S_S_S_S_S_S_S_S_S_S_S_S_S_S_S_S_S_S_S_S_S_S_S_S_S_S_S_S_S_S_S_S_S_S_S_S_S_S_S_S_S_S_S_S_S_S_S_S_S_S_S_S_S_S_S_S_S_S_S_S_S_S_S_S_S_S_S_S_S_S_S_S_S_S_S_S_S_S_S_S_S_S_S_S_S_S_S__param_874];
	ld.param.u64 	%rd876, [_Z4racePiS_S_S_S_S_S_S_S_S_S_S_S_S_S_S_S_S_S_S_S_S_S_S_S_S_S_S_S_S_S_S_S_S_S_S_S_S_S_S_S_S_S_S_S_S_S_S_S_S_S_S_S_S_S_S_S_S_S_S_S_S_S_S_S_S_S_S_S_S_S_S_S_S_S_S_S_S_S_S_S_S_S_S_S_S_S_S_S_S_S_S_S_S_S_S_S_S_S_S_S_S_S_S_S_S_S_S_S_S_S_S_S_S_S_S_S_S_S_S_S_S_S_S_S_S_S_S_S_S_S_S_S_S_S_S_S_S_S_S_S_S_S_S_S_S_S_S_S_S_S_S_S_S_S_S_S_S_S_S_S_S_S_S_S_S_S_S_S_S_S_S_S_S_S_S_S_S_S_S_S_S_S_S_S_S_S_S_S_S_S_S_S_S_S_S_S_S_S_S_S_S_S_S_S_S_S_S_S_S_S_S_S_S_S_S_S_S_S_S_S_S_S_S_S_S_S_S_S_S_S_S_S_S_S_S_S_S_S_S_S_S_S_S_S_S_S_S_S_S_S_S_S_S_S_S_S_S_S_S_S_S_S_S_S_S_S_S_S_S_S_S_S_S_S_S_S_S_S_S_S_S_S_S_S_S_S_S_S_S_S_S_S_S_S_S_S_S_S_S_S_S_S_S_S_S_S_S_S_S_S_S_S_S_S_S_S_S_S_S_S_S_S_S_S_S_S_S_S_S_S_S_S_S_S_S_S_S_S_S_S_S_S_S_S_S_S_S_S_S_S_S_S_S_S_S_S_S_S_S_S_S_S_S_S_S_S_S_S_S_S_S_S_S_S_S_S_S_S_S_S_S_S_S_S_S_S_S_S_S_S_S_S_S_S_S_S_S_S_S_S_S_S_S_S_S_S_S_S_S_S_S_S_S_S_S_S_S_S_S_S_S_S_S_S_S_S_S_S_S_S_S_S_S_S_S_S_S_S_S_S_S_S_S_S_S_S_S_S_S_S_S_S_S_S_S_S_S_S_S_S_S_S_S_S_S_S_S_S_S_S_S_S_S_S_S_S_S_S_S_S_S_S_S_S_S_S_S_S_S_S_S_S_S_S_S_S_S_S_S_S_S_S_S_S_S_S_S_S_S_S_S_S_S_S_S_S_S_S_S_S_S_S_S_S_S_S_S_S_S_S_S_S_S_S_S_S_S_S_S_S_S_S_S_S_S_S_S_S_S_S_S_S_S_S_S_S_S_S_S_S_S_S_S_S_S_S_S_S_S_S_S_S_S_S_S_S_S_S_S_S_S_S_S_S_S_S_S_S_S_S_S_S_S_S_S_S_S_S_S_S_S_S_S_S_S_S_S_S_S_S_S_S_S_S_S_S_S_S_S_S_S_S_S_S_S_S_S_S_S_S_S_S_S_S_S_S_S_S_S_S_S_S_S_S_S_S_S_S_S_S_S_S_S_S_S_S_S_S_S_S_S_S_S_S_S_S_S_S_S_S_S_S_S_S_S_S_S_S_S_S_S_S_S_S_S_S_S_S_S_S_S_S_S_S_S_S_S_S_S_S_S_S_S_S_S_S_S_S_S_S_S_S_S_S_S_S_S_S_S_S_S_S_S_S_S_S_S_S_S_S_S_S_S_S_S_S_S_S_S_S_S_S_S_S_S_S_S_S_S_S_S_S_S_S_S_S_S_S_S_S_S_S_S_S_S_S_S_S_S_S_S_S_S_S_S_S_S_S_S_S_S_S_S_S_S_S_S_S_S_S_S_S_S_S_S_S_S_S_S_S_S_S_S_S_S_S_S_S_S_S_S_S_S_S_S_S_S_S_S_S_S_S_S_S_S_S_S_S_S_S_S_S_S_S_S_S_S_S_S_S_S_S_S_S_S_S_S_S_S_S_S_S_S_S_S_S_S_S_S_S_S_S_S_S_S_S_S_S_S_S_S_S_S_S_S_S_S_S_S_S_S_S_S_S_S_S_S_S_S_S_S_S_S_S_S_S_S_S_S_S_S_S_S_S_S_S_S_S_S_S_S_S_S_S_S_S_S_S_S_S_S_S_S_S_S_S_S_S_S_S_S_S_S_S_S_S_S_S_S_S_S_S_S_S_S_S_S_S_S_S_S_S_S_S_S_S_S_S_S_S_S_S_S_S_S_S_S_S_S_S_S_S_S_S_S_S_S_S_S_S_S_S_S_S_S_S_S_S_S_S_S_S_S_S_S_S_S_S_S_S_S_S_S_S_S_S_S_S_S_S_S_S_S_S_S_S_S_S_S_S_S_S_S__param_875];
	ld.param.u64 	%rd877, [_Z4racePiS_S_S_S_S_S_S_S_S_S_S_S_S_S_S_S_S_S_S_S_S_S_S_S_S_S_S_S_S_S_S_S_S_S_S_S_S_S_S_S_S_S_S_S_S_S_S_S_S_S_S_S_S_S_S_S_S_S_S_S_S_S_S_S_S_S_S_S_S_S_S_S_S_S_S_S_S_S_S_S_S_S_S_S_S_S_S_S_S_S_S_S_S_S_S_S_S_S_S_S_S_S_S_S_S_S_S_S_S_S_S_S_S_S_S_S_S_S_S_S_S_S_S_S_S_S_S_S_S_S_S_S_S_S_S_S_S_S_S_S_S_S_S_S_S_S_S_S_S_S_S_S_S_S_S_S_S_S_S_S_S_S_S_S_S_S_S_S_S_S_S_S_S_S_S_S_S_S_S_S_S_S_S_S_S_S_S_S_S_S_S_S_S_S_S_S_S_S_S_S_S_S_S_S_S_S_S_S_S_S_S_S_S_S_S_S_S_S_S_S_S_S_S_S_S_S_S_S_S_S_S_S_S_S_S_S_S_S_S_S_S_S_S_S_S_S_S_S_S_S_S_S_S_S_S_S_S_S_S_S_S_S_S_S_S_S_S_S_S_S_S_S_S_S_S_S_S_S_S_S_S_S_S_S_S_S_S_S_S_S_S_S_S_S_S_S_S_S_S_S_S_S_S_S_S_S_S_S_S_S_S_S_S_S_S_S_S_S_S_S_S_S_S_S_S_S_S_S_S_S_S_S_S_S_S_S_S_S_S_S_S_S_S_S_S_S_S_S_S_S_S_S_S_S_S_S_S_S_S_S_S_S_S_S_S_S_S_S_S_S_S_S_S_S_S_S_S_S_S_S_S_S_S_S_S_S_S_S_S_S_S_S_S_S_S_S_S_S_S_S_S_S_S_S_S_S_S_S_S_S_S_S_S_S_S_S_S_S_S_S_S_S_S_S_S_S_S_S_S_S_S_S_S_S_S_S_S_S_S_S_S_S_S_S_S_S_S_S_S_S_S_S_S_S_S_S_S_S_S_S_S_S_S_S_S_S_S_S_S_S_S_S_S_S_S_S_S_S_S_S_S_S_S_S_S_S_S_S_S_S_S_S_S_S_S_S_S_S_S_S_S_S_S_S_S_S_S_S_S_S_S_S_S_S_S_S_S_S_S_S_S_S_S_S_S_S_S_S_S_S_S_S_S_S_S_S_S_S_S_S_S_S_S_S_S_S_S_S_S_S_S_S_S_S_S_S_S_S_S_S_S_S_S_S_S_S_S_S_S_S_S_S_S_S_S_S_S_S_S_S_S_S_S_S_S_S_S_S_S_S_S_S_S_S_S_S_S_S_S_S_S_S_S_S_S_S_S_S_S_S_S_S_S_S_S_S_S_S_S_S_S_S_S_S_S_S_S_S_S_S_S_S_S_S_S_S_S_S_S_S_S_S_S_S_S_S_S_S_S_S_S_S_S_S_S_S_S_S_S_S_S_S_S_S_S_S_S_S_S_S_S_S_S_S_S_S_S_S_S_S_S_S_S_S_S_S_S_S_S_S_S_S_S_S_S_S_S_S_S_S_S_S_S_S_S_S_S_S_S_S_S_S_S_S_S_S_S_S_S_S_S_S_S_S_S_S_S_S_S_S_S_S_S_S_S_S_S_S_S_S_S_S_S_S_S_S_S_S_S_S_S_S_S_S_S_S_S_S_S_S_S_S_S_S_S_S_S_S_S_S_S_S_S_S_S_S_S_S_S_S_S_S_S_S_S_S_S_S_S_S_S_S_S_S_S_S_S_S_S_S_S_S_S_S_S_S_S_S_S_S_S_S_S_S_S_S_S_S_S_S_S_S_S_S_S_S_S_S_S_S_S_S_S_S_S_S_S_S_S_S_S_S_S_S_S_S_S_S_S_S_S_S_S_S_S_S_S_S_S_S_S_S_S_S_S_S_S_S_S_S_S_S_S_S_S_S_S_S_S_S_S_S_S_S_S_S_S_S_S_S_S_S_S_S_S_S_S_S_S_S_S_S_S_S_S_S_S_S_S_S_S_S_S_S_S_S_S_S_S_S_S_S_S_S_S_S_S_S_S_S_S_S_S_S_S_S_S_S_S_S_S_S_S_S_S_S_S_S_S_S_S_S_S_S_S_S_S_S_S_S_S_S_S_S_S_S_S_S_S_S_S_S_S_S_S_S_S_S_S_S_S_S_S_S_S_S_S_S_S_S_S_S_S_S_S_S_S_S_S_S_S_S_S_S_S_S_S_S_S_S_S_S_S_S_S_S_S_S_S_S_S_S_S__param_876];
	ld.param.u64 	%rd878, [_Z4racePiS_S_S_S_S_S_S_S_S_S_S_S_S_S_S_S_S_S_S_S_S_S_S_S_S_S_S_S_S_S_S_S_S_S_S_S_S_S_S_S_S_S_S_S_S_S_S_S_S_S_S_S_S_S_S_S_S_S_S_S_S_S_S_S_S_S_S_S_S_S_S_S_S_S_S_S_S_S_S_S_S_S_S_S_S_S_S_S_S_S_S_S_S_S_S_S_S_S_S_S_S_S_S_S_S_S_S_S_S_S_S_S_S_S_S_S_S_S_S_S_S_S_S_S_S_S_S_S_S_S_S_S_S_S_S_S_S_S_S_S_S_S_S_S_S_S_S_S_S_S_S_S_S_S_S_S_S_S_S_S_S_S_S_S_S_S_S_S_S_S_S_S_S_S_S_S_S_S_S_S_S_S_S_S_S_S_S_S_S_S_S_S_S_S_S_S_S_S_S_S_S_S_S_S_S_S_S_S_S_S_S_S_S_S_S_S_S_S_S_S_S_S_S_S_S_S_S_S_S_S_S_S_S_S_S_S_S_S_S_S_S_S_S_S_S_S_S_S_S_S_S_S_S_S_S_S_S_S_S_S_S_S_S_S_S_S_S_S_S_S_S_S_S_S_S_S_S_S_S_S_S_S_S_S_S_S_S_S_S_S_S_S_S_S_S_S_S_S_S_S_S_S_S_S_S_S_S_S_S_S_S_S_S_S_S_S_S_S_S_S_S_S_S_S_S_S_S_S_S_S_S_S_S_S_S_S_S_S_S_S_S_S_S_S_S_S_S_S_S_S_S_S_S_S_S_S_S_S_S_S_S_S_S_S_S_S_S_S_S_S_S_S_S_S_S_S_S_S_S_S_S_S_S_S_S_S_S_S_S_S_S_S_S_S_S_S_S_S_S_S_S_S_S_S_S_S_S_S_S_S_S_S_S_S_S_S_S_S_S_S_S_S_S_S_S_S_S_S_S_S_S_S_S_S_S_S_S_S_S_S_S_S_S_S_S_S_S_S_S_S_S_S_S_S_S_S_S_S_S_S_S_S_S_S_S_S_S_S_S_S_S_S_S_S_S_S_S_S_S_S_S_S_S_S_S_S_S_S_S_S_S_S_S_S_S_S_S_S_S_S_S_S_S_S_S_S_S_S_S_S_S_S_S_S_S_S_S_S_S_S_S_S_S_S_S_S_S_S_S_S_S_S_S_S_S_S_S_S_S_S_S_S_S_S_S_S_S_S_S_S_S_S_S_S_S_S_S_S_S_S_S_S_S_S_S_S_S_S_S_S_S_S_S_S_S_S_S_S_S_S_S_S_S_S_S_S_S_S_S_S_S_S_S_S_S_S_S_S_S_S_S_S_S_S_S_S_S_S_S_S_S_S_S_S_S_S_S_S_S_S_S_S_S_S_S_S_S_S_S_S_S_S_S_S_S_S_S_S_S_S_S_S_S_S_S_S_S_S_S_S_S_S_S_S_S_S_S_S_S_S_S_S_S_S_S_S_S_S_S_S_S_S_S_S_S_S_S_S_S_S_S_S_S_S_S_S_S_S_S_S_S_S_S_S_S_S_S_S_S_S_S_S_S_S_S_S_S_S_S_S_S_S_S_S_S_S_S_S_S_S_S_S_S_S_S_S_S_S_S_S_S_S_S_S_S_S_S_S_S_S_S_S_S_S_S_S_S_S_S_S_S_S_S_S_S_S_S_S_S_S_S_S_S_S_S_S_S_S_S_S_S_S_S_S_S_S_S_S_S_S_S_S_S_S_S_S_S_S_S_S_S_S_S_S_S_S_S_S_S_S_S_S_S_S_S_S_S_S_S_S_S_S_S_S_S_S_S_S_S_S_S_S_S_S_S_S_S_S_S_S_S_S_S_S_S_S_S_S_S_S_S_S_S_S_S_S_S_S_S_S_S_S_S_S_S_S_S_S_S_S_S_S_S_S_S_S_S_S_S_S_S_S_S_S_S_S_S_S_S_S_S_S_S_S_S_S_S_S_S_S_S_S_S_S_S_S_S_S_S_S_S_S_S_S_S_S_S_S_S_S_S_S_S_S_S_S_S_S_S_S_S_S_S_S_S_S_S_S_S_S_S_S_S_S_S_S_S_S_S_S_S_S_S_S_S_S_S_S_S_S_S_S_S_S_S_S_S_S_S_S_S_S_S_S_S_S_S_S_S_S_S_S_S_S_S_S_S_S_S_S_S_S_S_S_S_S_S_S_S_S_S_S_S_S_S_S_S_S_S_S_S_S_S_S_S_S_S_S_S_S_S_S_S_S_S_S_S_S_S_S_S_S_S__param_877];
	ld.param.u64 	%rd879, [_Z4racePiS_S_S_S_S_S_S_S_S_S_S_S_S_S_S_S_S_S_S_S_S_S_S_S_S_S_S_S_S_S_S_S_S_S_S_S_S_S_S_S_S_S_S_S_S_S_S_S_S_S_S_S_S_S_S_S_S_S_S_S_S_S_S_S_S_S_S_S_S_S_S_S_S_S_S_S_S_S_S_S_S_S_S_S_S_S_S_S_S_S_S_S_S_S_S_S_S_S_S_S_S_S_S_S_S_S_S_S_S_S_S_S_S_S_S_S_S_S_S_S_S_S_S_S_S_S_S_S_S_S_S_S_S_S_S_S_S_S_S_S_S_S_S_S_S_S_S_S_S_S_S_S_S_S_S_S_S_S_S_S_S_S_S_S_S_S_S_S_S_S_S_S_S_S_S_S_S_S_S_S_S_S_S_S_S_S_S_S_S_S_S_S_S_S_S_S_S_S_S_S_S_S_S_S_S_S_S_S_S_S_S_S_S_S_S_S_S_S_S_S_S_S_S_S_S_S_S_S_S_S_S_S_S_S_S_S_S_S_S_S_S_S_S_S_S_S_S_S_S_S_S_S_S_S_S_S_S_S_S_S_S_S_S_S_S_S_S_S_S_S_S_S_S_S_S_S_S_S_S_S_S_S_S_S_S_S_S_S_S_S_S_S_S_S_S_S_S_S_S_S_S_S_S_S_S_S_S_S_S_S_S_S_S_S_S_S_S_S_S_S_S_S_S_S_S_S_S_S_S_S_S_S_S_S_S_S_S_S_S_S_S_S_S_S_S_S_S_S_S_S_S_S_S_S_S_S_S_S_S_S_S_S_S_S_S_S_S_S_S_S_S_S_S_S_S_S_S_S_S_S_S_S_S_S_S_S_S_S_S_S_S_S_S_S_S_S_S_S_S_S_S_S_S_S_S_S_S_S_S_S_S_S_S_S_S_S_S_S_S_S_S_S_S_S_S_S_S_S_S_S_S_S_S_S_S_S_S_S_S_S_S_S_S_S_S_S_S_S_S_S_S_S_S_S_S_S_S_S_S_S_S_S_S_S_S_S_S_S_S_S_S_S_S_S_S_S_S_S_S_S_S_S_S_S_S_S_S_S_S_S_S_S_S_S_S_S_S_S_S_S_S_S_S_S_S_S_S_S_S_S_S_S_S_S_S_S_S_S_S_S_S_S_S_S_S_S_S_S_S_S_S_S_S_S_S_S_S_S_S_S_S_S_S_S_S_S_S_S_S_S_S_S_S_S_S_S_S_S_S_S_S_S_S_S_S_S_S_S_S_S_S_S_S_S_S_S_S_S_S_S_S_S_S_S_S_S_S_S_S_S_S_S_S_S_S_S_S_S_S_S_S_S_S_S_S_S_S_S_S_S_S_S_S_S_S_S_S_S_S_S_S_S_S_S_S_S_S_S_S_S_S_S_S_S_S_S_S_S_S_S_S_S_S_S_S_S_S_S_S_S_S_S_S_S_S_S_S_S_S_S_S_S_S_S_S_S_S_S_S_S_S_S_S_S_S_S_S_S_S_S_S_S_S_S_S_S_S_S_S_S_S_S_S_S_S_S_S_S_S_S_S_S_S_S_S_S_S_S_S_S_S_S_S_S_S_S_S_S_S_S_S_S_S_S_S_S_S_S_S_S_S_S_S_S_S_S_S_S_S_S_S_S_S_S_S_S_S_S_S_S_S_S_S_S_S_S_S_S_S_S_S_S_S_S_S_S_S_S_S_S_S_S_S_S_S_S_S_S_S_S_S_S_S_S_S_S_S_S_S_S_S_S_S_S_S_S_S_S_S_S_S_S_S_S_S_S_S_S_S_S_S_S_S_S_S_S_S_S_S_S_S_S_S_S_S_S_S_S_S_S_S_S_S_S_S_S_S_S_S_S_S_S_S_S_S_S_S_S_S_S_S_S_S_S_S_S_S_S_S_S_S_S_S_S_S_S_S_S_S_S_S_S_S_S_S_S_S_S_S_S_S_S_S_S_S_S_S_S_S_S_S_S_S_S_S_S_S_S_S_S_S_S_S_S_S_S_S_S_S_S_S_S_S_S_S_S_S_S_S_S_S_S_S_S_S_S_S_S_S_S_S_S_S_S_S_S_S_S_S_S_S_S_S_S_S_S_S_S_S_S_S_S_S_S_S_S_S_S_S_S_S_S_S_S_S_S_S_S_S_S_S_S_S_S_S_S_S_S_S_S_S_S_S_S_S_S_S_S_S_S_S_S_S_S_S_S_S_S_S_S_S_S_S_S_S_S_S_S_S_S_S_S_S_S_S_S_S_S_S_S_S_S_S__param_878];
	ld.param.u64 	%rd880, [_Z4racePiS_S_S_S_S_S_S_S_S_S_S_S_S_S_S_S_S_S_S_S_S_S_S_S_S_S_S_S_S_S_S_S_S_S_S_S_S_S_S_S_S_S_S_S_S_S_S_S_S_S_S_S_S_S_S_S_S_S_S_S_S_S_S_S_S_S_S_S_S_S_S_S_S_S_S_S_S_S_S_S_S_S_S_S_S_S_S_S_S_S_S_S_S_S_S_S_S_S_S_S_S_S_S_S_S_S_S_S_S_S_S_S_S_S_S_S_S_S_S_S_S_S_S_S_S_S_S_S_S_S_S_S_S_S_S_S_S_S_S_S_S_S_S_S_S_S_S_S_S_S_S_S_S_S_S_S_S_S_S_S_S_S_S_S_S_S_S_S_S_S_S_S_S_S_S_S_S_S_S_S_S_S_S_S_S_S_S_S_S_S_S_S_S_S_S_S_S_S_S_S_S_S_S_S_S_S_S_S_S_S_S_S_S_S_S_S_S_S_S_S_S_S_S_S_S_S_S_S_S_S_S_S_S_S_S_S_S_S_S_S_S_S_S_S_S_S_S_S_S_S_S_S_S_S_S_S_S_S_S_S_S_S_S_S_S_S_S_S_S_S_S_S_S_S_S_S_S_S_S_S_S_S_S_S_S_S_S_S_S_S_S_S_S_S_S_S_S_S_S_S_S_S_S_S_S_S_S_S_S_S_S_S_S_S_S_S_S_S_S_S_S_S_S_S_S_S_S_S_S_S_S_S_S_S_S_S_S_S_S_S_S_S_S_S_S_S_S_S_S_S_S_S_S_S_S_S_S_S_S_S_S_S_S_S_S_S_S_S_S_S_S_S_S_S_S_S_S_S_S_S_S_S_S_S_S_S_S_S_S_S_S_S_S_S_S_S_S_S_S_S_S_S_S_S_S_S_S_S_S_S_S_S_S_S_S_S_S_S_S_S_S_S_S_S_S_S_S_S_S_S_S_S_S_S_S_S_S_S_S_S_S_S_S_S_S_S_S_S_S_S_S_S_S_S_S_S_S_S_S_S_S_S_S_S_S_S_S_S_S_S_S_S_S_S_S_S_S_S_S_S_S_S_S_S_S_S_S_S_S_S_S_S_S_S_S_S_S_S_S_S_S_S_S_S_S_S_S_S_S_S_S_S_S_S_S_S_S_S_S_S_S_S_S_S_S_S_S_S_S_S_S_S_S_S_S_S_S_S_S_S_S_S_S_S_S_S_S_S_S_S_S_S_S_S_S_S_S_S_S_S_S_S_S_S_S_S_S_S_S_S_S_S_S_S_S_S_S_S_S_S_S_S_S_S_S_S_S_S_S_S_S_S_S_S_S_S_S_S_S_S_S_S_S_S_S_S_S_S_S_S_S_S_S_S_S_S_S_S_S_S_S_S_S_S_S_S_S_S_S_S_S_S_S_S_S_S_S_S_S_S_S_S_S_S_S_S_S_S_S_S_S_S_S_S_S_S_S_S_S_S_S_S_S_S_S_S_S_S_S_S_S_S_S_S_S_S_S_S_S_S_S_S_S_S_S_S_S_S_S_S_S_S_S_S_S_S_S_S_S_S_S_S_S_S_S_S_S_S_S_S_S_S_S_S_S_S_S_S_S_S_S_S_S_S_S_S_S_S_S_S_S_S_S_S_S_S_S_S_S_S_S_S_S_S_S_S_S_S_S_S_S_S_S_S_S_S_S_S_S_S_S_S_S_S_S_S_S_S_S_S_S_S_S_S_S_S_S_S_S_S_S_S_S_S_S_S_S_S_S_S_S_S_S_S_S_S_S_S_S_S_S_S_S_S_S_S_S_S_S_S_S_S_S_S_S_S_S_S_S_S_S_S_S_S_S_S_S_S_S_S_S_S_S_S_S_S_S_S_S_S_S_S_S_S_S_S_S_S_S_S_S_S_S_S_S_S_S_S_S_S_S_S_S_S_S_S_S_S_S_S_S_S_S_S_S_S_S_S_S_S_S_S_S_S_S_S_S_S_S_S_S_S_S_S_S_S_S_S_S_S_S_S_S_S_S_S_S_S_S_S_S_S_S_S_S_S_S_S_S_S_S_S_S_S_S_S_S_S_S_S_S_S_S_S_S_S_S_S_S_S_S_S_S_S_S_S_S_S_S_S_S_S_S_S_S_S_S_S_S_S_S_S_S_S_S_S_S_S_S_S_S_S_S_S_S_S_S_S_S_S_S_S_S_S_S_S_S_S_S_S_S_S_S_S_S_S_S_S_S_S_S_S_S_S_S_S_S_S_S_S_S_S_S_S_S_S_S_S_S_S_S_S_S__param_879];
	ld.param.u64 	%rd881, [_Z4racePiS_S_S_S_S_S_S_S_S_S_S_S_S_S_S_S_S_S_S_S_S_S_S_S_S_S_S_S_S_S_S_S_S_S_S_S_S_S_S_S_S_S_S_S_S_S_S_S_S_S_S_S_S_S_S_S_S_S_S_S_S_S_S_S_S_S_S_S_S_S_S_S_S_S_S_S_S_S_S_S_S_S_S_S_S_S_S_S_S_S_S_S_S_S_S_S_S_S_S_S_S_S_S_S_S_S_S_S_S_S_S_S_S_S_S_S_S_S_S_S_S_S_S_S_S_S_S_S_S_S_S_S_S_S_S_S_S_S_S_S_S_S_S_S_S_S_S_S_S_S_S_S_S_S_S_S_S_S_S_S_S_S_S_S_S_S_S_S_S_S_S_S_S_S_S_S_S_S_S_S_S_S_S_S_S_S_S_S_S_S_S_S_S_S_S_S_S_S_S_S_S_S_S_S_S_S_S_S_S_S_S_S_S_S_S_S_S_S_S_S_S_S_S_S_S_S_S_S_S_S_S_S_S_S_S_S_S_S_S_S_S_S_S_S_S_S_S_S_S_S_S_S_S_S_S_S_S_S_S_S_S_S_S_S_S_S_S_S_S_S_S_S_S_S_S_S_S_S_S_S_S_S_S_S_S_S_S_S_S_S_S_S_S_S_S_S_S_S_S_S_S_S_S_S_S_S_S_S_S_S_S_S_S_S_S_S_S_S_S_S_S_S_S_S_S_S_S_S_S_S_S_S_S_S_S_S_S_S_S_S_S_S_S_S_S_S_S_S_S_S_S_S_S_S_S_S_S_S_S_S_S_S_S_S_S_S_S_S_S_S_S_S_S_S_S_S_S_S_S_S_S_S_S_S_S_S_S_S_S_S_S_S_S_S_S_S_S_S_S_S_S_S_S_S_S_S_S_S_S_S_S_S_S_S_S_S_S_S_S_S_S_S_S_S_S_S_S_S_S_S_S_S_S_S_S_S_S_S_S_S_S_S_S_S_S_S_S_S_S_S_S_S_S_S_S_S_S_S_S_S_S_S_S_S_S_S_S_S_S_S_S_S_S_S_S_S_S_S_S_S_S_S_S_S_S_S_S_S_S_S_S_S_S_S_S_S_S_S_S_S_S_S_S_S_S_S_S_S_S_S_S_S_S_S_S_S_S_S_S_S_S_S_S_S_S_S_S_S_S_S_S_S_S_S_S_S_S_S_S_S_S_S_S_S_S_S_S_S_S_S_S_S_S_S_S_S_S_S_S_S_S_S_S_S_S_S_S_S_S_S_S_S_S_S_S_S_S_S_S_S_S_S_S_S_S_S_S_S_S_S_S_S_S_S_S_S_S_S_S_S_S_S_S_S_S_S_S_S_S_S_S_S_S_S_S_S_S_S_S_S_S_S_S_S_S_S_S_S_S_S_S_S_S_S_S_S_S_S_S_S_S_S_S_S_S_S_S_S_S_S_S_S_S_S_S_S_S_S_S_S_S_S_S_S_S_S_S_S_S_S_S_S_S_S_S_S_S_S_S_S_S_S_S_S_S_S_S_S_S_S_S_S_S_S_S_S_S_S_S_S_S_S_S_S_S_S_S_S_S_S_S_S_S_S_S_S_S_S_S_S_S_S_S_S_S_S_S_S_S_S_S_S_S_S_S_S_S_S_S_S_S_S_S_S_S_S_S_S_S_S_S_S_S_S_S_S_S_S_S_S_S_S_S_S_S_S_S_S_S_S_S_S_S_S_S_S_S_S_S_S_S_S_S_S_S_S_S_S_S_S_S_S_S_S_S_S_S_S_S_S_S_S_S_S_S_S_S_S_S_S_S_S_S_S_S_S_S_S_S_S_S_S_S_S_S_S_S_S_S_S_S_S_S_S_S_S_S_S_S_S_S_S_S_S_S_S_S_S_S_S_S_S_S_S_S_S_S_S_S_S_S_S_S_S_S_S_S_S_S_S_S_S_S_S_S_S_S_S_S_S_S_S_S_S_S_S_S_S_S_S_S_S_S_S_S_S_S_S_S_S_S_S_S_S_S_S_S_S_S_S_S_S_S_S_S_S_S_S_S_S_S_S_S_S_S_S_S_S_S_S_S_S_S_S_S_S_S_S_S_S_S_S_S_S_S_S_S_S_S_S_S_S_S_S_S_S_S_S_S_S_S_S_S_S_S_S_S_S_S_S_S_S_S_S_S_S_S_S_S_S_S_S_S_S_S_S_S_S_S_S_S_S_S_S_S_S_S_S_S_S_S_S_S_S_S_S_S_S_S_S_S_S_S_S_S_S_S_S_S_S_S_S_S__param_880];
	ld.param.u64 	%rd882, [_Z4racePiS_S_S_S_S_S_S_S_S_S_S_S_S_S_S_S_S_S_S_S_S_S_S_S_S_S_S_S_S_S_S_S_S_S_S_S_S_S_S_S_S_S_S_S_S_S_S_S_S_S_S_S_S_S_S_S_S_S_S_S_S_S_S_S_S_S_S_S_S_S_S_S_S_S_S_S_S_S_S_S_S_S_S_S_S_S_S_S_S_S_S_S_S_S_S_S_S_S_S_S_S_S_S_S_S_S_S_S_S_S_S_S_S_S_S_S_S_S_S_S_S_S_S_S_S_S_S_S_S_S_S_S_S_S_S_S_S_S_S_S_S_S_S_S_S_S_S_S_S_S_S_S_S_S_S_S_S_S_S_S_S_S_S_S_S_S_S_S_S_S_S_S_S_S_S_S_S_S_S_S_S_S_S_S_S_S_S_S_S_S_S_S_S_S_S_S_S_S_S_S_S_S_S_S_S_S_S_S_S_S_S_S_S_S_S_S_S_S_S_S_S_S_S_S_S_S_S_S_S_S_S_S_S_S_S_S_S_S_S_S_S_S_S_S_S_S_S_S_S_S_S_S_S_S_S_S_S_S_S_S_S_S_S_S_S_S_S_S_S_S_S_S_S_S_S_S_S_S_S_S_S_S_S_S_S_S_S_S_S_S_S_S_S_S_S_S_S_S_S_S_S_S_S_S_S_S_S_S_S_S_S_S_S_S_S_S_S_S_S_S_S_S_S_S_S_S_S_S_S_S_S_S_S_S_S_S_S_S_S_S_S_S_S_S_S_S_S_S_S_S_S_S_S_S_S_S_S_S_S_S_S_S_S_S_S_S_S_S_S_S_S_S_S_S_S_S_S_S_S_S_S_S_S_S_S_S_S_S_S_S_S_S_S_S_S_S_S_S_S_S_S_S_S_S_S_S_S_S_S_S_S_S_S_S_S_S_S_S_S_S_S_S_S_S_S_S_S_S_S_S_S_S_S_S_S_S_S_S_S_S_S_S_S_S_S_S_S_S_S_S_S_S_S_S_S_S_S_S_S_S_S_S_S_S_S_S_S_S_S_S_S_S_S_S_S_S_S_S_S_S_S_S_S_S_S_S_S_S_S_S_S_S_S_S_S_S_S_S_S_S_S_S_S_S_S_S_S_S_S_S_S_S_S_S_S_S_S_S_S_S_S_S_S_S_S_S_S_S_S_S_S_S_S_S_S_S_S_S_S_S_S_S_S_S_S_S_S_S_S_S_S_S_S_S_S_S_S_S_S_S_S_S_S_S_S_S_S_S_S_S_S_S_S_S_S_S_S_S_S_S_S_S_S_S_S_S_S_S_S_S_S_S_S_S_S_S_S_S_S_S_S_S_S_S_S_S_S_S_S_S_S_S_S_S_S_S_S_S_S_S_S_S_S_S_S_S_S_S_S_S_S_S_S_S_S_S_S_S_S_S_S_S_S_S_S_S_S_S_S_S_S_S_S_S_S_S_S_S_S_S_S_S_S_S_S_S_S_S_S_S_S_S_S_S_S_S_S_S_S_S_S_S_S_S_S_S_S_S_S_S_S_S_S_S_S_S_S_S_S_S_S_S_S_S_S_S_S_S_S_S_S_S_S_S_S_S_S_S_S_S_S_S_S_S_S_S_S_S_S_S_S_S_S_S_S_S_S_S_S_S_S_S_S_S_S_S_S_S_S_S_S_S_S_S_S_S_S_S_S_S_S_S_S_S_S_S_S_S_S_S_S_S_S_S_S_S_S_S_S_S_S_S_S_S_S_S_S_S_S_S_S_S_S_S_S_S_S_S_S_S_S_S_S_S_S_S_S_S_S_S_S_S_S_S_S_S_S_S_S_S_S_S_S_S_S_S_S_S_S_S_S_S_S_S_S_S_S_S_S_S_S_S_S_S_S_S_S_S_S_S_S_S_S_S_S_S_S_S_S_S_S_S_S_S_S_S_S_S_S_S_S_S_S_S_S_S_S_S_S_S_S_S_S_S_S_S_S_S_S_S_S_S_S_S_S_S_S_S_S_S_S_S_S_S_S_S_S_S_S_S_S_S_S_S_S_S_S_S_S_S_S_S_S_S_S_S_S_S_S_S_S_S_S_S_S_S_S_S_S_S_S_S_S_S_S_S_S_S_S_S_S_S_S_S_S_S_S_S_S_S_S_S_S_S_S_S_S_S_S_S_S_S_S_S_S_S_S_S_S_S_S_S_S_S_S_S_S_S_S_S_S_S_S_S_S_S_S_S_S_S_S_S_S_S_S_S_S_S_S_S_S_S_S_S_S_S_S_S_S_S_S_S_S__param_881];
	ld.param.u64 	%rd883, [_Z4racePiS_S_S_S_S_S_S_S_S_S_S_S_S_S_S_S_S_S_S_S_S_S_S_S_S_S_S_S_S_S_S_S_S_S_S_S_S_S_S_S_S_S_S_S_S_S_S_S_S_S_S_S_S_S_S_S_S_S_S_S_S_S_S_S_S_S_S_S_S_S_S_S_S_S_S_S_S_S_S_S_S_S_S_S_S_S_S_S_S_S_S_S_S_S_S_S_S_S_S_S_S_S_S_S_S_S_S_S_S_S_S_S_S_S_S_S_S_S_S_S_S_S_S_S_S_S_S_S_S_S_S_S_S_S_S_S_S_S_S_S_S_S_S_S_S_S_S_S_S_S_S_S_S_S_S_S_S_S_S_S_S_S_S_S_S_S_S_S_S_S_S_S_S_S_S_S_S_S_S_S_S_S_S_S_S_S_S_S_S_S_S_S_S_S_S_S_S_S_S_S_S_S_S_S_S_S_S_S_S_S_S_S_S_S_S_S_S_S_S_S_S_S_S_S_S_S_S_S_S_S_S_S_S_S_S_S_S_S_S_S_S_S_S_S_S_S_S_S_S_S_S_S_S_S_S_S_S_S_S_S_S_S_S_S_S_S_S_S_S_S_S_S_S_S_S_S_S_S_S_S_S_S_S_S_S_S_S_S_S_S_S_S_S_S_S_S_S_S_S_S_S_S_S_S_S_S_S_S_S_S_S_S_S_S_S_S_S_S_S_S_S_S_S_S_S_S_S_S_S_S_S_S_S_S_S_S_S_S_S_S_S_S_S_S_S_S_S_S_S_S_S_S_S_S_S_S_S_S_S_S_S_S_S_S_S_S_S_S_S_S_S_S_S_S_S_S_S_S_S_S_S_S_S_S_S_S_S_S_S_S_S_S_S_S_S_S_S_S_S_S_S_S_S_S_S_S_S_S_S_S_S_S_S_S_S_S_S_S_S_S_S_S_S_S_S_S_S_S_S_S_S_S_S_S_S_S_S_S_S_S_S_S_S_S_S_S_S_S_S_S_S_S_S_S_S_S_S_S_S_S_S_S_S_S_S_S_S_S_S_S_S_S_S_S_S_S_S_S_S_S_S_S_S_S_S_S_S_S_S_S_S_S_S_S_S_S_S_S_S_S_S_S_S_S_S_S_S_S_S_S_S_S_S_S_S_S_S_S_S_S_S_S_S_S_S_S_S_S_S_S_S_S_S_S_S_S_S_S_S_S_S_S_S_S_S_S_S_S_S_S_S_S_S_S_S_S_S_S_S_S_S_S_S_S_S_S_S_S_S_S_S_S_S_S_S_S_S_S_S_S_S_S_S_S_S_S_S_S_S_S_S_S_S_S_S_S_S_S_S_S_S_S_S_S_S_S_S_S_S_S_S_S_S_S_S_S_S_S_S_S_S_S_S_S_S_S_S_S_S_S_S_S_S_S_S_S_S_S_S_S_S_S_S_S_S_S_S_S_S_S_S_S_S_S_S_S_S_S_S_S_S_S_S_S_S_S_S_S_S_S_S_S_S_S_S_S_S_S_S_S_S_S_S_S_S_S_S_S_S_S_S_S_S_S_S_S_S_S_S_S_S_S_S_S_S_S_S_S_S_S_S_S_S_S_S_S_S_S_S_S_S_S_S_S_S_S_S_S_S_S_S_S_S_S_S_S_S_S_S_S_S_S_S_S_S_S_S_S_S_S_S_S_S_S_S_S_S_S_S_S_S_S_S_S_S_S_S_S_S_S_S_S_S_S_S_S_S_S_S_S_S_S_S_S_S_S_S_S_S_S_S_S_S_S_S_S_S_S_S_S_S_S_S_S_S_S_S_S_S_S_S_S_S_S_S_S_S_S_S_S_S_S_S_S_S_S_S_S_S_S_S_S_S_S_S_S_S_S_S_S_S_S_S_S_S_S_S_S_S_S_S_S_S_S_S_S_S_S_S_S_S_S_S_S_S_S_S_S_S_S_S_S_S_S_S_S_S_S_S_S_S_S_S_S_S_S_S_S_S_S_S_S_S_S_S_S_S_S_S_S_S_S_S_S_S_S_S_S_S_S_S_S_S_S_S_S_S_S_S_S_S_S_S_S_S_S_S_S_S_S_S_S_S_S_S_S_S_S_S_S_S_S_S_S_S_S_S_S_S_S_S_S_S_S_S_S_S_S_S_S_S_S_S_S_S_S_S_S_S_S_S_S_S_S_S_S_S_S_S_S_S_S_S_S_S_S_S_S_S_S_S_S_S_S_S_S_S_S_S_S_S_S_S_S_S_S_S_S_S_S_S_S_S_S_S_S_S_S_S_S_S_S_S__param_882];
	ld.param.u64 	%rd884, [_Z4racePiS_S_S_S_S_S_S_S_S_S_S_S_S_S_S_S_S_S_S_S_S_S_S_S_S_S_S_S_S_S_S_S_S_S_S_S_S_S_S_S_S_S_S_S_S_S_S_S_S_S_S_S_S_S_S_S_S_S_S_S_S_S_S_S_S_S_S_S_S_S_S_S_S_S_S_S_S_S_S_S_S_S_S_S_S_S_S_S_S_S_S_S_S_S_S_S_S_S_S_S_S_S_S_S_S_S_S_S_S_S_S_S_S_S_S_S_S_S_S_S_S_S_S_S_S_S_S_S_S_S_S_S_S_S_S_S_S_S_S_S_S_S_S_S_S_S_S_S_S_S_S_S_S_S_S_S_S_S_S_S_S_S_S_S_S_S_S_S_S_S_S_S_S_S_S_S_S_S_S_S_S_S_S_S_S_S_S_S_S_S_S_S_S_S_S_S_S_S_S_S_S_S_S_S_S_S_S_S_S_S_S_S_S_S_S_S_S_S_S_S_S_S_S_S_S_S_S_S_S_S_S_S_S_S_S_S_S_S_S_S_S_S_S_S_S_S_S_S_S_S_S_S_S_S_S_S_S_S_S_S_S_S_S_S_S_S_S_S_S_S_S_S_S_S_S_S_S_S_S_S_S_S_S_S_S_S_S_S_S_S_S_S_S_S_S_S_S_S_S_S_S_S_S_S_S_S_S_S_S_S_S_S_S_S_S_S_S_S_S_S_S_S_S_S_S_S_S_S_S_S_S_S_S_S_S_S_S_S_S_S_S_S_S_S_S_S_S_S_S_S_S_S_S_S_S_S_S_S_S_S_S_S_S_S_S_S_S_S_S_S_S_S_S_S_S_S_S_S_S_S_S_S_S_S_S_S_S_S_S_S_S_S_S_S_S_S_S_S_S_S_S_S_S_S_S_S_S_S_S_S_S_S_S_S_S_S_S_S_S_S_S_S_S_S_S_S_S_S_S_S_S_S_S_S_S_S_S_S_S_S_S_S_S_S_S_S_S_S_S_S_S_S_S_S_S_S_S_S_S_S_S_S_S_S_S_S_S_S_S_S_S_S_S_S_S_S_S_S_S_S_S_S_S_S_S_S_S_S_S_S_S_S_S_S_S_S_S_S_S_S_S_S_S_S_S_S_S_S_S_S_S_S_S_S_S_S_S_S_S_S_S_S_S_S_S_S_S_S_S_S_S_S_S_S_S_S_S_S_S_S_S_S_S_S_S_S_S_S_S_S_S_S_S_S_S_S_S_S_S_S_S_S_S_S_S_S_S_S_S_S_S_S_S_S_S_S_S_S_S_S_S_S_S_S_S_S_S_S_S_S_S_S_S_S_S_S_S_S_S_S_S_S_S_S_S_S_S_S_S_S_S_S_S_S_S_S_S_S_S_S_S_S_S_S_S_S_S_S_S_S_S_S_S_S_S_S_S_S_S_S_S_S_S_S_S_S_S_S_S_S_S_S_S_S_S_S_S_S_S_S_S_S_S_S_S_S_S_S_S_S_S_S_S_S_S_S_S_S_S_S_S_S_S_S_S_S_S_S_S_S_S_S_S_S_S_S_S_S_S_S_S_S_S_S_S_S_S_S_S_S_S_S_S_S_S_S_S_S_S_S_S_S_S_S_S_S_S_S_S_S_S_S_S_S_S_S_S_S_S_S_S_S_S_S_S_S_S_S_S_S_S_S_S_S_S_S_S_S_S_S_S_S_S_S_S_S_S_S_S_S_S_S_S_S_S_S_S_S_S_S_S_S_S_S_S_S_S_S_S_S_S_S_S_S_S_S_S_S_S_S_S_S_S_S_S_S_S_S_S_S_S_S_S_S_S_S_S_S_S_S_S_S_S_S_S_S_S_S_S_S_S_S_S_S_S_S_S_S_S_S_S_S_S_S_S_S_S_S_S_S_S_S_S_S_S_S_S_S_S_S_S_S_S_S_S_S_S_S_S_S_S_S_S_S_S_S_S_S_S_S_S_S_S_S_S_S_S_S_S_S_S_S_S_S_S_S_S_S_S_S_S_S_S_S_S_S_S_S_S_S_S_S_S_S_S_S_S_S_S_S_S_S_S_S_S_S_S_S_S_S_S_S_S_S_S_S_S_S_S_S_S_S_S_S_S_S_S_S_S_S_S_S_S_S_S_S_S_S_S_S_S_S_S_S_S_S_S_S_S_S_S_S_S_S_S_S_S_S_S_S_S_S_S_S_S_S_S_S_S_S_S_S_S_S_S_S_S_S_S_S_S_S_S_S_S_S_S_S_S_S_S_S_S_S_S_S_S_S_S_S_S_S_S__param_883];
	ld.param.u64 	%rd885, [_Z4racePiS_S_S_S_S_S_S_S_S_S_S_S_S_S_S_S_S_S_S_S_S_S_S_S_S_S_S_S_S_S_S_S_S_S_S_S_S_S_S_S_S_S_S_S_S_S_S_S_S_S_S_S_S_S_S_S_S_S_S_S_S_S_S_S_S_S_S_S_S_S_S_S_S_S_S_S_S_S_S_S_S_S_S_S_S_S_S_S_S_S_S_S_S_S_S_S_S_S_S_S_S_S_S_S_S_S_S_S_S_S_S_S_S_S_S_S_S_S_S_S_S_S_S_S_S_S_S_S_S_S_S_S_S_S_S_S_S_S_S_S_S_S_S_S_S_S_S_S_S_S_S_S_S_S_S_S_S_S_S_S_S_S_S_S_S_S_S_S_S_S_S_S_S_S_S_S_S_S_S_S_S_S_S_S_S_S_S_S_S_S_S_S_S_S_S_S_S_S_S_S_S_S_S_S_S_S_S_S_S_S_S_S_S_S_S_S_S_S_S_S_S_S_S_S_S_S_S_S_S_S_S_S_S_S_S_S_S_S_S_S_S_S_S_S_S_S_S_S_S_S_S_S_S_S_S_S_S_S_S_S_S_S_S_S_S_S_S_S_S_S_S_S_S_S_S_S_S_S_S_S_S_S_S_S_S_S_S_S_S_S_S_S_S_S_S_S_S_S_S_S_S_S_S_S_S_S_S_S_S_S_S_S_S_S_S_S_S_S_S_S_S_S_S_S_S_S_S_S_S_S_S_S_S_S_S_S_S_S_S_S_S_S_S_S_S_S_S_S_S_S_S_S_S_S_S_S_S_S_S_S_S_S_S_S_S_S_S_S_S_S_S_S_S_S_S_S_S_S_S_S_S_S_S_S_S_S_S_S_S_S_S_S_S_S_S_S_S_S_S_S_S_S_S_S_S_S_S_S_S_S_S_S_S_S_S_S_S_S_S_S_S_S_S_S_S_S_S_S_S_S_S_S_S_S_S_S_S_S_S_S_S_S_S_S_S_S_S_S_S_S_S_S_S_S_S_S_S_S_S_S_S_S_S_S_S_S_S_S_S_S_S_S_S_S_S_S_S_S_S_S_S_S_S_S_S_S_S_S_S_S_S_S_S_S_S_S_S_S_S_S_S_S_S_S_S_S_S_S_S_S_S_S_S_S_S_S_S_S_S_S_S_S_S_S_S_S_S_S_S_S_S_S_S_S_S_S_S_S_S_S_S_S_S_S_S_S_S_S_S_S_S_S_S_S_S_S_S_S_S_S_S_S_S_S_S_S_S_S_S_S_S_S_S_S_S_S_S_S_S_S_S_S_S_S_S_S_S_S_S_S_S_S_S_S_S_S_S_S_S_S_S_S_S_S_S_S_S_S_S_S_S_S_S_S_S_S_S_S_S_S_S_S_S_S_S_S_S_S_S_S_S_S_S_S_S_S_S_S_S_S_S_S_S_S_S_S_S_S_S_S_S_S_S_S_S_S_S_S_S_S_S_S_S_S_S_S_S_S_S_S_S_S_S_S_S_S_S_S_S_S_S_S_S_S_S_S_S_S_S_S_S_S_S_S_S_S_S_S_S_S_S_S_S_S_S_S_S_S_S_S_S_S_S_S_S_S_S_S_S_S_S_S_S_S_S_S_S_S_S_S_S_S_S_S_S_S_S_S_S_S_S_S_S_S_S_S_S_S_S_S_S_S_S_S_S_S_S_S_S_S_S_S_S_S_S_S_S_S_S_S_S_S_S_S_S_S_S_S_S_S_S_S_S_S_S_S_S_S_S_S_S_S_S_S_S_S_S_S_S_S_S_S_S_S_S_S_S_S_S_S_S_S_S_S_S_S_S_S_S_S_S_S_S_S_S_S_S_S_S_S_S_S_S_S_S_S_S_S_S_S_S_S_S_S_S_S_S_S_S_S_S_S_S_S_S_S_S_S_S_S_S_S_S_S_S_S_S_S_S_S_S_S_S_S_S_S_S_S_S_S_S_S_S_S_S_S_S_S_S_S_S_S_S_S_S_S_S_S_S_S_S_S_S_S_S_S_S_S_S_S_S_S_S_S_S_S_S_S_S_S_S_S_S_S_S_S_S_S_S_S_S_S_S_S_S_S_S_S_S_S_S_S_S_S_S_S_S_S_S_S_S_S_S_S_S_S_S_S_S_S_S_S_S_S_S_S_S_S_S_S_S_S_S_S_S_S_S_S_S_S_S_S_S_S_S_S_S_S_S_S_S_S_S_S_S_S_S_S_S_S_S_S_S_S_S_S_S_S_S_S_S_S_S_S_S_S_S_S_S_S_S_S_S__param_884];
	ld.param.u64 	%rd886, [_Z4racePiS_S_S_S_S_S_S_S_S_S_S_S_S_S_S_S_S_S_S_S_S_S_S_S_S_S_S_S_S_S_S_S_S_S_S_S_S_S_S_S_S_S_S_S_S_S_S_S_S_S_S_S_S_S_S_S_S_S_S_S_S_S_S_S_S_S_S_S_S_S_S_S_S_S_S_S_S_S_S_S_S_S_S_S_S_S_S_S_S_S_S_S_S_S_S_S_S_S_S_S_S_S_S_S_S_S_S_S_S_S_S_S_S_S_S_S_S_S_S_S_S_S_S_S_S_S_S_S_S_S_S_S_S_S_S_S_S_S_S_S_S_S_S_S_S_S_S_S_S_S_S_S_S_S_S_S_S_S_S_S_S_S_S_S_S_S_S_S_S_S_S_S_S_S_S_S_S_S_S_S_S_S_S_S_S_S_S_S_S_S_S_S_S_S_S_S_S_S_S_S_S_S_S_S_S_S_S_S_S_S_S_S_S_S_S_S_S_S_S_S_S_S_S_S_S_S_S_S_S_S_S_S_S_S_S_S_S_S_S_S_S_S_S_S_S_S_S_S_S_S_S_S_S_S_S_S_S_S_S_S_S_S_S_S_S_S_S_S_S_S_S_S_S_S_S_S_S_S_S_S_S_S_S_S_S_S_S_S_S_S_S_S_S_S_S_S_S_S_S_S_S_S_S_S_S_S_S_S_S_S_S_S_S_S_S_S_S_S_S_S_S_S_S_S_S_S_S_S_S_S_S_S_S_S_S_S_S_S_S_S_S_S_S_S_S_S_S_S_S_S_S_S_S_S_S_S_S_S_S_S_S_S_S_S_S_S_S_S_S_S_S_S_S_S_S_S_S_S_S_S_S_S_S_S_S_S_S_S_S_S_S_S_S_S_S_S_S_S_S_S_S_S_S_S_S_S_S_S_S_S_S_S_S_S_S_S_S_S_S_S_S_S_S_S_S_S_S_S_S_S_S_S_S_S_S_S_S_S_S_S_S_S_S_S_S_S_S_S_S_S_S_S_S_S_S_S_S_S_S_S_S_S_S_S_S_S_S_S_S_S_S_S_S_S_S_S_S_S_S_S_S_S_S_S_S_S_S_S_S_S_S_S_S_S_S_S_S_S_S_S_S_S_S_S_S_S_S_S_S_S_S_S_S_S_S_S_S_S_S_S_S_S_S_S_S_S_S_S_S_S_S_S_S_S_S_S_S_S_S_S_S_S_S_S_S_S_S_S_S_S_S_S_S_S_S_S_S_S_S_S_S_S_S_S_S_S_S_S_S_S_S_S_S_S_S_S_S_S_S_S_S_S_S_S_S_S_S_S_S_S_S_S_S_S_S_S_S_S_S_S_S_S_S_S_S_S_S_S_S_S_S_S_S_S_S_S_S_S_S_S_S_S_S_S_S_S_S_S_S_S_S_S_S_S_S_S_S_S_S_S_S_S_S_S_S_S_S_S_S_S_S_S_S_S_S_S_S_S_S_S_S_S_S_S_S_S_S_S_S_S_S_S_S_S_S_S_S_S_S_S_S_S_S_S_S_S_S_S_S_S_S_S_S_S_S_S_S_S_S_S_S_S_S_S_S_S_S_S_S_S_S_S_S_S_S_S_S_S_S_S_S_S_S_S_S_S_S_S_S_S_S_S_S_S_S_S_S_S_S_S_S_S_S_S_S_S_S_S_S_S_S_S_S_S_S_S_S_S_S_S_S_S_S_S_S_S_S_S_S_S_S_S_S_S_S_S_S_S_S_S_S_S_S_S_S_S_S_S_S_S_S_S_S_S_S_S_S_S_S_S_S_S_S_S_S_S_S_S_S_S_S_S_S_S_S_S_S_S_S_S_S_S_S_S_S_S_S_S_S_S_S_S_S_S_S_S_S_S_S_S_S_S_S_S_S_S_S_S_S_S_S_S_S_S_S_S_S_S_S_S_S_S_S_S_S_S_S_S_S_S_S_S_S_S_S_S_S_S_S_S_S_S_S_S_S_S_S_S_S_S_S_S_S_S_S_S_S_S_S_S_S_S_S_S_S_S_S_S_S_S_S_S_S_S_S_S_S_S_S_S_S_S_S_S_S_S_S_S_S_S_S_S_S_S_S_S_S_S_S_S_S_S_S_S_S_S_S_S_S_S_S_S_S_S_S_S_S_S_S_S_S_S_S_S_S_S_S_S_S_S_S_S_S_S_S_S_S_S_S_S_S_S_S_S_S_S_S_S_S_S_S_S_S_S_S_S_S_S_S_S_S_S_S_S_S_S_S_S_S_S_S_S_S_S_S_S_S_S_S_S_S_S_S__param_885];
	ld.param.u64 	%rd887, [_Z4racePiS_S_S_S_S_S_S_S_S_S_S_S_S_S_S_S_S_S_S_S_S_S_S_S_S_S_S_S_S_S_S_S_S_S_S_S_S_S_S_S_S_S_S_S_S_S_S_S_S_S_S_S_S_S_S_S_S_S_S_S_S_S_S_S_S_S_S_S_S_S_S_S_S_S_S_S_S_S_S_S_S_S_S_S_S_S_S_S_S_S_S_S_S_S_S_S_S_S_S_S_S_S_S_S_S_S_S_S_S_S_S_S_S_S_S_S_S_S_S_S_S_S_S_S_S_S_S_S_S_S_S_S_S_S_S_S_S_S_S_S_S_S_S_S_S_S_S_S_S_S_S_S_S_S_S_S_S_S_S_S_S_S_S_S_S_S_S_S_S_S_S_S_S_S_S_S_S_S_S_S_S_S_S_S_S_S_S_S_S_S_S_S_S_S_S_S_S_S_S_S_S_S_S_S_S_S_S_S_S_S_S_S_S_S_S_S_S_S_S_S_S_S_S_S_S_S_S_S_S_S_S_S_S_S_S_S_S_S_S_S_S_S_S_S_S_S_S_S_S_S_S_S_S_S_S_S_S_S_S_S_S_S_S_S_S_S_S_S_S_S_S_S_S_S_S_S_S_S_S_S_S_S_S_S_S_S_S_S_S_S_S_S_S_S_S_S_S_S_S_S_S_S_S_S_S_S_S_S_S_S_S_S_S_S_S_S_S_S_S_S_S_S_S_S_S_S_S_S_S_S_S_S_S_S_S_S_S_S_S_S_S_S_S_S_S_S_S_S_S_S_S_S_S_S_S_S_S_S_S_S_S_S_S_S_S_S_S_S_S_S_S_S_S_S_S_S_S_S_S_S_S_S_S_S_S_S_S_S_S_S_S_S_S_S_S_S_S_S_S_S_S_S_S_S_S_S_S_S_S_S_S_S_S_S_S_S_S_S_S_S_S_S_S_S_S_S_S_S_S_S_S_S_S_S_S_S_S_S_S_S_S_S_S_S_S_S_S_S_S_S_S_S_S_S_S_S_S_S_S_S_S_S_S_S_S_S_S_S_S_S_S_S_S_S_S_S_S_S_S_S_S_S_S_S_S_S_S_S_S_S_S_S_S_S_S_S_S_S_S_S_S_S_S_S_S_S_S_S_S_S_S_S_S_S_S_S_S_S_S_S_S_S_S_S_S_S_S_S_S_S_S_S_S_S_S_S_S_S_S_S_S_S_S_S_S_S_S_S_S_S_S_S_S_S_S_S_S_S_S_S_S_S_S_S_S_S_S_S_S_S_S_S_S_S_S_S_S_S_S_S_S_S_S_S_S_S_S_S_S_S_S_S_S_S_S_S_S_S_S_S_S_S_S_S_S_S_S_S_S_S_S_S_S_S_S_S_S_S_S_S_S_S_S_S_S_S_S_S_S_S_S_S_S_S_S_S_S_S_S_S_S_S_S_S_S_S_S_S_S_S_S_S_S_S_S_S_S_S_S_S_S_S_S_S_S_S_S_S_S_S_S_S_S_S_S_S_S_S_S_S_S_S_S_S_S_S_S_S_S_S_S_S_S_S_S_S_S_S_S_S_S_S_S_S_S_S_S_S_S_S_S_S_S_S_S_S_S_S_S_S_S_S_S_S_S_S_S_S_S_S_S_S_S_S_S_S_S_S_S_S_S_S_S_S_S_S_S_S_S_S_S_S_S_S_S_S_S_S_S_S_S_S_S_S_S_S_S_S_S_S_S_S_S_S_S_S_S_S_S_S_S_S_S_S_S_S_S_S_S_S_S_S_S_S_S_S_S_S_S_S_S_S_S_S_S_S_S_S_S_S_S_S_S_S_S_S_S_S_S_S_S_S_S_S_S_S_S_S_S_S_S_S_S_S_S_S_S_S_S_S_S_S_S_S_S_S_S_S_S_S_S_S_S_S_S_S_S_S_S_S_S_S_S_S_S_S_S_S_S_S_S_S_S_S_S_S_S_S_S_S_S_S_S_S_S_S_S_S_S_S_S_S_S_S_S_S_S_S_S_S_S_S_S_S_S_S_S_S_S_S_S_S_S_S_S_S_S_S_S_S_S_S_S_S_S_S_S_S_S_S_S_S_S_S_S_S_S_S_S_S_S_S_S_S_S_S_S_S_S_S_S_S_S_S_S_S_S_S_S_S_S_S_S_S_S_S_S_S_S_S_S_S_S_S_S_S_S_S_S_S_S_S_S_S_S_S_S_S_S_S_S_S_S_S_S_S_S_S_S_S_S_S_S_S_S_S_S_S_S_S_S_S_S_S_S_S_S_S_S_S_S_S_S__param_886];
	ld.param.u64 	%rd888, [_Z4racePiS_S_S_S_S_S_S_S_S_S_S_S_S_S_S_S_S_S_S_S_S_S_S_S_S_S_S_S_S_S_S_S_S_S_S_S_S_S_S_S_S_S_S_S_S_S_S_S_S_S_S_S_S_S_S_S_S_S_S_S_S_S_S_S_S_S_S_S_S_S_S_S_S_S_S_S_S_S_S_S_S_S_S_S_S_S_S_S_S_S_S_S_S_S_S_S_S_S_S_S_S_S_S_S_S_S_S_S_S_S_S_S_S_S_S_S_S_S_S_S_S_S_S_S_S_S_S_S_S_S_S_S_S_S_S_S_S_S_S_S_S_S_S_S_S_S_S_S_S_S_S_S_S_S_S_S_S_S_S_S_S_S_S_S_S_S_S_S_S_S_S_S_S_S_S_S_S_S_S_S_S_S_S_S_S_S_S_S_S_S_S_S_S_S_S_S_S_S_S_S_S_S_S_S_S_S_S_S_S_S_S_S_S_S_S_S_S_S_S_S_S_S_S_S_S_S_S_S_S_S_S_S_S_S_S_S_S_S_S_S_S_S_S_S_S_S_S_S_S_S_S_S_S_S_S_S_S_S_S_S_S_S_S_S_S_S_S_S_S_S_S_S_S_S_S_S_S_S_S_S_S_S_S_S_S_S_S_S_S_S_S_S_S_S_S_S_S_S_S_S_S_S_S_S_S_S_S_S_S_S_S_S_S_S_S_S_S_S_S_S_S_S_S_S_S_S_S_S_S_S_S_S_S_S_S_S_S_S_S_S_S_S_S_S_S_S_S_S_S_S_S_S_S_S_S_S_S_S_S_S_S_S_S_S_S_S_S_S_S_S_S_S_S_S_S_S_S_S_S_S_S_S_S_S_S_S_S_S_S_S_S_S_S_S_S_S_S_S_S_S_S_S_S_S_S_S_S_S_S_S_S_S_S_S_S_S_S_S_S_S_S_S_S_S_S_S_S_S_S_S_S_S_S_S_S_S_S_S_S_S_S_S_S_S_S_S_S_S_S_S_S_S_S_S_S_S_S_S_S_S_S_S_S_S_S_S_S_S_S_S_S_S_S_S_S_S_S_S_S_S_S_S_S_S_S_S_S_S_S_S_S_S_S_S_S_S_S_S_S_S_S_S_S_S_S_S_S_S_S_S_S_S_S_S_S_S_S_S_S_S_S_S_S_S_S_S_S_S_S_S_S_S_S_S_S_S_S_S_S_S_S_S_S_S_S_S_S_S_S_S_S_S_S_S_S_S_S_S_S_S_S_S_S_S_S_S_S_S_S_S_S_S_S_S_S_S_S_S_S_S_S_S_S_S_S_S_S_S_S_S_S_S_S_S_S_S_S_S_S_S_S_S_S_S_S_S_S_S_S_S_S_S_S_S_S_S_S_S_S_S_S_S_S_S_S_S_S_S_S_S_S_S_S_S_S_S_S_S_S_S_S_S_S_S_S_S_S_S_S_S_S_S_S_S_S_S_S_S_S_S_S_S_S_S_S_S_S_S_S_S_S_S_S_S_S_S_S_S_S_S_S_S_S_S_S_S_S_S_S_S_S_S_S_S_S_S_S_S_S_S_S_S_S_S_S_S_S_S_S_S_S_S_S_S_S_S_S_S_S_S_S_S_S_S_S_S_S_S_S_S_S_S_S_S_S_S_S_S_S_S_S_S_S_S_S_S_S_S_S_S_S_S_S_S_S_S_S_S_S_S_S_S_S_S_S_S_S_S_S_S_S_S_S_S_S_S_S_S_S_S_S_S_S_S_S_S_S_S_S_S_S_S_S_S_S_S_S_S_S_S_S_S_S_S_S_S_S_S_S_S_S_S_S_S_S_S_S_S_S_S_S_S_S_S_S_S_S_S_S_S_S_S_S_S_S_S_S_S_S_S_S_S_S_S_S_S_S_S_S_S_S_S_S_S_S_S_S_S_S_S_S_S_S_S_S_S_S_S_S_S_S_S_S_S_S_S_S_S_S_S_S_S_S_S_S_S_S_S_S_S_S_S_S_S_S_S_S_S_S_S_S_S_S_S_S_S_S_S_S_S_S_S_S_S_S_S_S_S_S_S_S_S_S_S_S_S_S_S_S_S_S_S_S_S_S_S_S_S_S_S_S_S_S_S_S_S_S_S_S_S_S_S_S_S_S_S_S_S_S_S_S_S_S_S_S_S_S_S_S_S_S_S_S_S_S_S_S_S_S_S_S_S_S_S_S_S_S_S_S_S_S_S_S_S_S_S_S_S_S_S_S_S_S_S_S_S_S_S_S_S_S_S_S_S_S_S_S_S_S_S_S_S_S__param_887];
	ld.param.u64 	%rd889, [_Z4racePiS_S_S_S_S_S_S_S_S_S_S_S_S_S_S_S_S_S_S_S_S_S_S_S_S_S_S_S_S_S_S_S_S_S_S_S_S_S_S_S_S_S_S_S_S_S_S_S_S_S_S_S_S_S_S_S_S_S_S_S_S_S_S_S_S_S_S_S_S_S_S_S_S_S_S_S_S_S_S_S_S_S_S_S_S_S_S_S_S_S_S_S_S_S_S_S_S_S_S_S_S_S_S_S_S_S_S_S_S_S_S_S_S_S_S_S_S_S_S_S_S_S_S_S_S_S_S_S_S_S_S_S_S_S_S_S_S_S_S_S_S_S_S_S_S_S_S_S_S_S_S_S_S_S_S_S_S_S_S_S_S_S_S_S_S_S_S_S_S_S_S_S_S_S_S_S_S_S_S_S_S_S_S_S_S_S_S_S_S_S_S_S_S_S_S_S_S_S_S_S_S_S_S_S_S_S_S_S_S_S_S_S_S_S_S_S_S_S_S_S_S_S_S_S_S_S_S_S_S_S_S_S_S_S_S_S_S_S_S_S_S_S_S_S_S_S_S_S_S_S_S_S_S_S_S_S_S_S_S_S_S_S_S_S_S_S_S_S_S_S_S_S_S_S_S_S_S_S_S_S_S_S_S_S_S_S_S_S_S_S_S_S_S_S_S_S_S_S_S_S_S_S_S_S_S_S_S_S_S_S_S_S_S_S_S_S_S_S_S_S_S_S_S_S_S_S_S_S_S_S_S_S_S_S_S_S_S_S_S_S_S_S_S_S_S_S_S_S_S_S_S_S_S_S_S_S_S_S_S_S_S_S_S_S_S_S_S_S_S_S_S_S_S_S_S_S_S_S_S_S_S_S_S_S_S_S_S_S_S_S_S_S_S_S_S_S_S_S_S_S_S_S_S_S_S_S_S_S_S_S_S_S_S_S_S_S_S_S_S_S_S_S_S_S_S_S_S_S_S_S_S_S_S_S_S_S_S_S_S_S_S_S_S_S_S_S_S_S_S_S_S_S_S_S_S_S_S_S_S_S_S_S_S_S_S_S_S_S_S_S_S_S_S_S_S_S_S_S_S_S_S_S_S_S_S_S_S_S_S_S_S_S_S_S_S_S_S_S_S_S_S_S_S_S_S_S_S_S_S_S_S_S_S_S_S_S_S_S_S_S_S_S_S_S_S_S_S_S_S_S_S_S_S_S_S_S_S_S_S_S_S_S_S_S_S_S_S_S_S_S_S_S_S_S_S_S_S_S_S_S_S_S_S_S_S_S_S_S_S_S_S_S_S_S_S_S_S_S_S_S_S_S_S_S_S_S_S_S_S_S_S_S_S_S_S_S_S_S_S_S_S_S_S_S_S_S_S_S_S_S_S_S_S_S_S_S_S_S_S_S_S_S_S_S_S_S_S_S_S_S_S_S_S_S_S_S_S_S_S_S_S_S_S_S_S_S_S_S_S_S_S_S_S_S_S_S_S_S_S_S_S_S_S_S_S_S_S_S_S_S_S_S_S_S_S_S_S_S_S_S_S_S_S_S_S_S_S_S_S_S_S_S_S_S_S_S_S_S_S_S_S_S_S_S_S_S_S_S_S_S_S_S_S_S_S_S_S_S_S_S_S_S_S_S_S_S_S_S_S_S_S_S_S_S_S_S_S_S_S_S_S_S_S_S_S_S_S_S_S_S_S_S_S_S_S_S_S_S_S_S_S_S_S_S_S_S_S_S_S_S_S_S_S_S_S_S_S_S_S_S_S_S_S_S_S_S_S_S_S_S_S_S_S_S_S_S_S_S_S_S_S_S_S_S_S_S_S_S_S_S_S_S_S_S_S_S_S_S_S_S_S_S_S_S_S_S_S_S_S_S_S_S_S_S_S_S_S_S_S_S_S_S_S_S_S_S_S_S_S_S_S_S_S_S_S_S_S_S_S_S_S_S_S_S_S_S_S_S_S_S_S_S_S_S_S_S_S_S_S_S_S_S_S_S_S_S_S_S_S_S_S_S_S_S_S_S_S_S_S_S_S_S_S_S_S_S_S_S_S_S_S_S_S_S_S_S_S_S_S_S_S_S_S_S_S_S_S_S_S_S_S_S_S_S_S_S_S_S_S_S_S_S_S_S_S_S_S_S_S_S_S_S_S_S_S_S_S_S_S_S_S_S_S_S_S_S_S_S_S_S_S_S_S_S_S_S_S_S_S_S_S_S_S_S_S_S_S_S_S_S_S_S_S_S_S_S_S_S_S_S_S_S_S_S_S_S_S_S_S_S_S_S_S_S_S_S_S_S_S_S_S_S_S__param_888];
	ld.param.u64 	%rd890, [_Z4racePiS_S_S_S_S_S_S_S_S_S_S_S_S_S_S_S_S_S_S_S_S_S_S_S_S_S_S_S_S_S_S_S_S_S_S_S_S_S_S_S_S_S_S_S_S_S_S_S_S_S_S_S_S_S_S_S_S_S_S_S_S_S_S_S_S_S_S_S_S_S_S_S_S_S_S_S_S_S_S_S_S_S_S_S_S_S_S_S_S_S_S_S_S_S_S_S_S_S_S_S_S_S_S_S_S_S_S_S_S_S_S_S_S_S_S_S_S_S_S_S_S_S_S_S_S_S_S_S_S_S_S_S_S_S_S_S_S_S_S_S_S_S_S_S_S_S_S_S_S_S_S_S_S_S_S_S_S_S_S_S_S_S_S_S_S_S_S_S_S_S_S_S_S_S_S_S_S_S_S_S_S_S_S_S_S_S_S_S_S_S_S_S_S_S_S_S_S_S_S_S_S_S_S_S_S_S_S_S_S_S_S_S_S_S_S_S_S_S_S_S_S_S_S_S_S_S_S_S_S_S_S_S_S_S_S_S_S_S_S_S_S_S_S_S_S_S_S_S_S_S_S_S_S_S_S_S_S_S_S_S_S_S_S_S_S_S_S_S_S_S_S_S_S_S_S_S_S_S_S_S_S_S_S_S_S_S_S_S_S_S_S_S_S_S_S_S_S_S_S_S_S_S_S_S_S_S_S_S_S_S_S_S_S_S_S_S_S_S_S_S_S_S_S_S_S_S_S_S_S_S_S_S_S_S_S_S_S_S_S_S_S_S_S_S_S_S_S_S_S_S_S_S_S_S_S_S_S_S_S_S_S_S_S_S_S_S_S_S_S_S_S_S_S_S_S_S_S_S_S_S_S_S_S_S_S_S_S_S_S_S_S_S_S_S_S_S_S_S_S_S_S_S_S_S_S_S_S_S_S_S_S_S_S_S_S_S_S_S_S_S_S_S_S_S_S_S_S_S_S_S_S_S_S_S_S_S_S_S_S_S_S_S_S_S_S_S_S_S_S_S_S_S_S_S_S_S_S_S_S_S_S_S_S_S_S_S_S_S_S_S_S_S_S_S_S_S_S_S_S_S_S_S_S_S_S_S_S_S_S_S_S_S_S_S_S_S_S_S_S_S_S_S_S_S_S_S_S_S_S_S_S_S_S_S_S_S_S_S_S_S_S_S_S_S_S_S_S_S_S_S_S_S_S_S_S_S_S_S_S_S_S_S_S_S_S_S_S_S_S_S_S_S_S_S_S_S_S_S_S_S_S_S_S_S_S_S_S_S_S_S_S_S_S_S_S_S_S_S_S_S_S_S_S_S_S_S_S_S_S_S_S_S_S_S_S_S_S_S_S_S_S_S_S_S_S_S_S_S_S_S_S_S_S_S_S_S_S_S_S_S_S_S_S_S_S_S_S_S_S_S_S_S_S_S_S_S_S_S_S_S_S_S_S_S_S_S_S_S_S_S_S_S_S_S_S_S_S_S_S_S_S_S_S_S_S_S_S_S_S_S_S_S_S_S_S_S_S_S_S_S_S_S_S_S_S_S_S_S_S_S_S_S_S_S_S_S_S_S_S_S_S_S_S_S_S_S_S_S_S_S_S_S_S_S_S_S_S_S_S_S_S_S_S_S_S_S_S_S_S_S_S_S_S_S_S_S_S_S_S_S_S_S_S_S_S_S_S_S_S_S_S_S_S_S_S_S_S_S_S_S_S_S_S_S_S_S_S_S_S_S_S_S_S_S_S_S_S_S_S_S_S_S_S_S_S_S_S_S_S_S_S_S_S_S_S_S_S_S_S_S_S_S_S_S_S_S_S_S_S_S_S_S_S_S_S_S_S_S_S_S_S_S_S_S_S_S_S_S_S_S_S_S_S_S_S_S_S_S_S_S_S_S_S_S_S_S_S_S_S_S_S_S_S_S_S_S_S_S_S_S_S_S_S_S_S_S_S_S_S_S_S_S_S_S_S_S_S_S_S_S_S_S_S_S_S_S_S_S_S_S_S_S_S_S_S_S_S_S_S_S_S_S_S_S_S_S_S_S_S_S_S_S_S_S_S_S_S_S_S_S_S_S_S_S_S_S_S_S_S_S_S_S_S_S_S_S_S_S_S_S_S_S_S_S_S_S_S_S_S_S_S_S_S_S_S_S_S_S_S_S_S_S_S_S_S_S_S_S_S_S_S_S_S_S_S_S_S_S_S_S_S_S_S_S_S_S_S_S_S_S_S_S_S_S_S_S_S_S_S_S_S_S_S_S_S_S_S_S_S_S_S_S_S_S_S_S_S_S_S_S_S_S_S__param_889];
	ld.param.u64 	%rd891, [_Z4racePiS_S_S_S_S_S_S_S_S_S_S_S_S_S_S_S_S_S_S_S_S_S_S_S_S_S_S_S_S_S_S_S_S_S_S_S_S_S_S_S_S_S_S_S_S_S_S_S_S_S_S_S_S_S_S_S_S_S_S_S_S_S_S_S_S_S_S_S_S_S_S_S_S_S_S_S_S_S_S_S_S_S_S_S_S_S_S_S_S_S_S_S_S_S_S_S_S_S_S_S_S_S_S_S_S_S_S_S_S_S_S_S_S_S_S_S_S_S_S_S_S_S_S_S_S_S_S_S_S_S_S_S_S_S_S_S_S_S_S_S_S_S_S_S_S_S_S_S_S_S_S_S_S_S_S_S_S_S_S_S_S_S_S_S_S_S_S_S_S_S_S_S_S_S_S_S_S_S_S_S_S_S_S_S_S_S_S_S_S_S_S_S_S_S_S_S_S_S_S_S_S_S_S_S_S_S_S_S_S_S_S_S_S_S_S_S_S_S_S_S_S_S_S_S_S_S_S_S_S_S_S_S_S_S_S_S_S_S_S_S_S_S_S_S_S_S_S_S_S_S_S_S_S_S_S_S_S_S_S_S_S_S_S_S_S_S_S_S_S_S_S_S_S_S_S_S_S_S_S_S_S_S_S_S_S_S_S_S_S_S_S_S_S_S_S_S_S_S_S_S_S_S_S_S_S_S_S_S_S_S_S_S_S_S_S_S_S_S_S_S_S_S_S_S_S_S_S_S_S_S_S_S_S_S_S_S_S_S_S_S_S_S_S_S_S_S_S_S_S_S_S_S_S_S_S_S_S_S_S_S_S_S_S_S_S_S_S_S_S_S_S_S_S_S_S_S_S_S_S_S_S_S_S_S_S_S_S_S_S_S_S_S_S_S_S_S_S_S_S_S_S_S_S_S_S_S_S_S_S_S_S_S_S_S_S_S_S_S_S_S_S_S_S_S_S_S_S_S_S_S_S_S_S_S_S_S_S_S_S_S_S_S_S_S_S_S_S_S_S_S_S_S_S_S_S_S_S_S_S_S_S_S_S_S_S_S_S_S_S_S_S_S_S_S_S_S_S_S_S_S_S_S_S_S_S_S_S_S_S_S_S_S_S_S_S_S_S_S_S_S_S_S_S_S_S_S_S_S_S_S_S_S_S_S_S_S_S_S_S_S_S_S_S_S_S_S_S_S_S_S_S_S_S_S_S_S_S_S_S_S_S_S_S_S_S_S_S_S_S_S_S_S_S_S_S_S_S_S_S_S_S_S_S_S_S_S_S_S_S_S_S_S_S_S_S_S_S_S_S_S_S_S_S_S_S_S_S_S_S_S_S_S_S_S_S_S_S_S_S_S_S_S_S_S_S_S_S_S_S_S_S_S_S_S_S_S_S_S_S_S_S_S_S_S_S_S_S_S_S_S_S_S_S_S_S_S_S_S_S_S_S_S_S_S_S_S_S_S_S_S_S_S_S_S_S_S_S_S_S_S_S_S_S_S_S_S_S_S_S_S_S_S_S_S_S_S_S_S_S_S_S_S_S_S_S_S_S_S_S_S_S_S_S_S_S_S_S_S_S_S_S_S_S_S_S_S_S_S_S_S_S_S_S_S_S_S_S_S_S_S_S_S_S_S_S_S_S_S_S_S_S_S_S_S_S_S_S_S_S_S_S_S_S_S_S_S_S_S_S_S_S_S_S_S_S_S_S_S_S_S_S_S_S_S_S_S_S_S_S_S_S_S_S_S_S_S_S_S_S_S_S_S_S_S_S_S_S_S_S_S_S_S_S_S_S_S_S_S_S_S_S_S_S_S_S_S_S_S_S_S_S_S_S_S_S_S_S_S_S_S_S_S_S_S_S_S_S_S_S_S_S_S_S_S_S_S_S_S_S_S_S_S_S_S_S_S_S_S_S_S_S_S_S_S_S_S_S_S_S_S_S_S_S_S_S_S_S_S_S_S_S_S_S_S_S_S_S_S_S_S_S_S_S_S_S_S_S_S_S_S_S_S_S_S_S_S_S_S_S_S_S_S_S_S_S_S_S_S_S_S_S_S_S_S_S_S_S_S_S_S_S_S_S_S_S_S_S_S_S_S_S_S_S_S_S_S_S_S_S_S_S_S_S_S_S_S_S_S_S_S_S_S_S_S_S_S_S_S_S_S_S_S_S_S_S_S_S_S_S_S_S_S_S_S_S_S_S_S_S_S_S_S_S_S_S_S_S_S_S_S_S_S_S_S_S_S_S_S_S_S_S_S_S_S_S_S_S_S_S_S_S_S_S_S_S_S_S_S_S_S_S_S_S__param_890];
	ld.param.u64 	%rd892, [_Z4racePiS_S_S_S_S_S_S_S_S_S_S_S_S_S_S_S_S_S_S_S_S_S_S_S_S_S_S_S_S_S_S_S_S_S_S_S_S_S_S_S_S_S_S_S_S_S_S_S_S_S_S_S_S_S_S_S_S_S_S_S_S_S_S_S_S_S_S_S_S_S_S_S_S_S_S_S_S_S_S_S_S_S_S_S_S_S_S_S_S_S_S_S_S_S_S_S_S_S_S_S_S_S_S_S_S_S_S_S_S_S_S_S_S_S_S_S_S_S_S_S_S_S_S_S_S_S_S_S_S_S_S_S_S_S_S_S_S_S_S_S_S_S_S_S_S_S_S_S_S_S_S_S_S_S_S_S_S_S_S_S_S_S_S_S_S_S_S_S_S_S_S_S_S_S_S_S_S_S_S_S_S_S_S_S_S_S_S_S_S_S_S_S_S_S_S_S_S_S_S_S_S_S_S_S_S_S_S_S_S_S_S_S_S_S_S_S_S_S_S_S_S_S_S_S_S_S_S_S_S_S_S_S_S_S_S_S_S_S_S_S_S_S_S_S_S_S_S_S_S_S_S_S_S_S_S_S_S_S_S_S_S_S_S_S_S_S_S_S_S_S_S_S_S_S_S_S_S_S_S_S_S_S_S_S_S_S_S_S_S_S_S_S_S_S_S_S_S_S_S_S_S_S_S_S_S_S_S_S_S_S_S_S_S_S_S_S_S_S_S_S_S_S_S_S_S_S_S_S_S_S_S_S_S_S_S_S_S_S_S_S_S_S_S_S_S_S_S_S_S_S_S_S_S_S_S_S_S_S_S_S_S_S_S_S_S_S_S_S_S_S_S_S_S_S_S_S_S_S_S_S_S_S_S_S_S_S_S_S_S_S_S_S_S_S_S_S_S_S_S_S_S_S_S_S_S_S_S_S_S_S_S_S_S_S_S_S_S_S_S_S_S_S_S_S_S_S_S_S_S_S_S_S_S_S_S_S_S_S_S_S_S_S_S_S_S_S_S_S_S_S_S_S_S_S_S_S_S_S_S_S_S_S_S_S_S_S_S_S_S_S_S_S_S_S_S_S_S_S_S_S_S_S_S_S_S_S_S_S_S_S_S_S_S_S_S_S_S_S_S_S_S_S_S_S_S_S_S_S_S_S_S_S_S_S_S_S_S_S_S_S_S_S_S_S_S_S_S_S_S_S_S_S_S_S_S_S_S_S_S_S_S_S_S_S_S_S_S_S_S_S_S_S_S_S_S_S_S_S_S_S_S_S_S_S_S_S_S_S_S_S_S_S_S_S_S_S_S_S_S_S_S_S_S_S_S_S_S_S_S_S_S_S_S_S_S_S_S_S_S_S_S_S_S_S_S_S_S_S_S_S_S_S_S_S_S_S_S_S_S_S_S_S_S_S_S_S_S_S_S_S_S_S_S_S_S_S_S_S_S_S_S_S_S_S_S_S_S_S_S_S_S_S_S_S_S_S_S_S_S_S_S_S_S_S_S_S_S_S_S_S_S_S_S_S_S_S_S_S_S_S_S_S_S_S_S_S_S_S_S_S_S_S_S_S_S_S_S_S_S_S_S_S_S_S_S_S_S_S_S_S_S_S_S_S_S_S_S_S_S_S_S_S_S_S_S_S_S_S_S_S_S_S_S_S_S_S_S_S_S_S_S_S_S_S_S_S_S_S_S_S_S_S_S_S_S_S_S_S_S_S_S_S_S_S_S_S_S_S_S_S_S_S_S_S_S_S_S_S_S_S_S_S_S_S_S_S_S_S_S_S_S_S_S_S_S_S_S_S_S_S_S_S_S_S_S_S_S_S_S_S_S_S_S_S_S_S_S_S_S_S_S_S_S_S_S_S_S_S_S_S_S_S_S_S_S_S_S_S_S_S_S_S_S_S_S_S_S_S_S_S_S_S_S_S_S_S_S_S_S_S_S_S_S_S_S_S_S_S_S_S_S_S_S_S_S_S_S_S_S_S_S_S_S_S_S_S_S_S_S_S_S_S_S_S_S_S_S_S_S_S_S_S_S_S_S_S_S_S_S_S_S_S_S_S_S_S_S_S_S_S_S_S_S_S_S_S_S_S_S_S_S_S_S_S_S_S_S_S_S_S_S_S_S_S_S_S_S_S_S_S_S_S_S_S_S_S_S_S_S_S_S_S_S_S_S_S_S_S_S_S_S_S_S_S_S_S_S_S_S_S_S_S_S_S_S_S_S_S_S_S_S_S_S_S_S_S_S_S_S_S_S_S_S_S_S_S_S_S_S_S_S_S_S_S_S_S_S_S_S_S_S_S_S__param_891];
	ld.param.u64 	%rd893, [_Z4racePiS_S_S_S_S_S_S_S_S_S_S_S_S_S_S_S_S_S_S_S_S_S_S_S_S_S_S_S_S_S_S_S_S_S_S_S_S_S_S_S_S_S_S_S_S_S_S_S_S_S_S_S_S_S_S_S_S_S_S_S_S_S_S_S_S_S_S_S_S_S_S_S_S_S_S_S_S_S_S_S_S_S_S_S_S_S_S_S_S_S_S_S_S_S_S_S_S_S_S_S_S_S_S_S_S_S_S_S_S_S_S_S_S_S_S_S_S_S_S_S_S_S_S_S_S_S_S_S_S_S_S_S_S_S_S_S_S_S_S_S_S_S_S_S_S_S_S_S_S_S_S_S_S_S_S_S_S_S_S_S_S_S_S_S_S_S_S_S_S_S_S_S_S_S_S_S_S_S_S_S_S_S_S_S_S_S_S_S_S_S_S_S_S_S_S_S_S_S_S_S_S_S_S_S_S_S_S_S_S_S_S_S_S_S_S_S_S_S_S_S_S_S_S_S_S_S_S_S_S_S_S_S_S_S_S_S_S_S_S_S_S_S_S_S_S_S_S_S_S_S_S_S_S_S_S_S_S_S_S_S_S_S_S_S_S_S_S_S_S_S_S_S_S_S_S_S_S_S_S_S_S_S_S_S_S_S_S_S_S_S_S_S_S_S_S_S_S_S_S_S_S_S_S_S_S_S_S_S_S_S_S_S_S_S_S_S_S_S_S_S_S_S_S_S_S_S_S_S_S_S_S_S_S_S_S_S_S_S_S_S_S_S_S_S_S_S_S_S_S_S_S_S_S_S_S_S_S_S_S_S_S_S_S_S_S_S_S_S_S_S_S_S_S_S_S_S_S_S_S_S_S_S_S_S_S_S_S_S_S_S_S_S_S_S_S_S_S_S_S_S_S_S_S_S_S_S_S_S_S_S_S_S_S_S_S_S_S_S_S_S_S_S_S_S_S_S_S_S_S_S_S_S_S_S_S_S_S_S_S_S_S_S_S_S_S_S_S_S_S_S_S_S_S_S_S_S_S_S_S_S_S_S_S_S_S_S_S_S_S_S_S_S_S_S_S_S_S_S_S_S_S_S_S_S_S_S_S_S_S_S_S_S_S_S_S_S_S_S_S_S_S_S_S_S_S_S_S_S_S_S_S_S_S_S_S_S_S_S_S_S_S_S_S_S_S_S_S_S_S_S_S_S_S_S_S_S_S_S_S_S_S_S_S_S_S_S_S_S_S_S_S_S_S_S_S_S_S_S_S_S_S_S_S_S_S_S_S_S_S_S_S_S_S_S_S_S_S_S_S_S_S_S_S_S_S_S_S_S_S_S_S_S_S_S_S_S_S_S_S_S_S_S_S_S_S_S_S_S_S_S_S_S_S_S_S_S_S_S_S_S_S_S_S_S_S_S_S_S_S_S_S_S_S_S_S_S_S_S_S_S_S_S_S_S_S_S_S_S_S_S_S_S_S_S_S_S_S_S_S_S_S_S_S_S_S_S_S_S_S_S_S_S_S_S_S_S_S_S_S_S_S_S_S_S_S_S_S_S_S_S_S_S_S_S_S_S_S_S_S_S_S_S_S_S_S_S_S_S_S_S_S_S_S_S_S_S_S_S_S_S_S_S_S_S_S_S_S_S_S_S_S_S_S_S_S_S_S_S_S_S_S_S_S_S_S_S_S_S_S_S_S_S_S_S_S_S_S_S_S_S_S_S_S_S_S_S_S_S_S_S_S_S_S_S_S_S_S_S_S_S_S_S_S_S_S_S_S_S_S_S_S_S_S_S_S_S_S_S_S_S_S_S_S_S_S_S_S_S_S_S_S_S_S_S_S_S_S_S_S_S_S_S_S_S_S_S_S_S_S_S_S_S_S_S_S_S_S_S_S_S_S_S_S_S_S_S_S_S_S_S_S_S_S_S_S_S_S_S_S_S_S_S_S_S_S_S_S_S_S_S_S_S_S_S_S_S_S_S_S_S_S_S_S_S_S_S_S_S_S_S_S_S_S_S_S_S_S_S_S_S_S_S_S_S_S_S_S_S_S_S_S_S_S_S_S_S_S_S_S_S_S_S_S_S_S_S_S_S_S_S_S_S_S_S_S_S_S_S_S_S_S_S_S_S_S_S_S_S_S_S_S_S_S_S_S_S_S_S_S_S_S_S_S_S_S_S_S_S_S_S_S_S_S_S_S_S_S_S_S_S_S_S_S_S_S_S_S_S_S_S_S_S_S_S_S_S_S_S_S_S_S_S_S_S_S_S_S_S_S_S_S_S_S_S_S_S_S_S_S_S_S_S_S__param_892];
	ld.param.u64 	%rd894, [_Z4racePiS_S_S_S_S_S_S_S_S_S_S_S_S_S_S_S_S_S_S_S_S_S_S_S_S_S_S_S_S_S_S_S_S_S_S_S_S_S_S_S_S_S_S_S_S_S_S_S_S_S_S_S_S_S_S_S_S_S_S_S_S_S_S_S_S_S_S_S_S_S_S_S_S_S_S_S_S_S_S_S_S_S_S_S_S_S_S_S_S_S_S_S_S_S_S_S_S_S_S_S_S_S_S_S_S_S_S_S_S_S_S_S_S_S_S_S_S_S_S_S_S_S_S_S_S_S_S_S_S_S_S_S_S_S_S_S_S_S_S_S_S_S_S_S_S_S_S_S_S_S_S_S_S_S_S_S_S_S_S_S_S_S_S_S_S_S_S_S_S_S_S_S_S_S_S_S_S_S_S_S_S_S_S_S_S_S_S_S_S_S_S_S_S_S_S_S_S_S_S_S_S_S_S_S_S_S_S_S_S_S_S_S_S_S_S_S_S_S_S_S_S_S_S_S_S_S_S_S_S_S_S_S_S_S_S_S_S_S_S_S_S_S_S_S_S_S_S_S_S_S_S_S_S_S_S_S_S_S_S_S_S_S_S_S_S_S_S_S_S_S_S_S_S_S_S_S_S_S_S_S_S_S_S_S_S_S_S_S_S_S_S_S_S_S_S_S_S_S_S_S_S_S_S_S_S_S_S_S_S_S_S_S_S_S_S_S_S_S_S_S_S_S_S_S_S_S_S_S_S_S_S_S_S_S_S_S_S_S_S_S_S_S_S_S_S_S_S_S_S_S_S_S_S_S_S_S_S_S_S_S_S_S_S_S_S_S_S_S_S_S_S_S_S_S_S_S_S_S_S_S_S_S_S_S_S_S_S_S_S_S_S_S_S_S_S_S_S_S_S_S_S_S_S_S_S_S_S_S_S_S_S_S_S_S_S_S_S_S_S_S_S_S_S_S_S_S_S_S_S_S_S_S_S_S_S_S_S_S_S_S_S_S_S_S_S_S_S_S_S_S_S_S_S_S_S_S_S_S_S_S_S_S_S_S_S_S_S_S_S_S_S_S_S_S_S_S_S_S_S_S_S_S_S_S_S_S_S_S_S_S_S_S_S_S_S_S_S_S_S_S_S_S_S_S_S_S_S_S_S_S_S_S_S_S_S_S_S_S_S_S_S_S_S_S_S_S_S_S_S_S_S_S_S_S_S_S_S_S_S_S_S_S_S_S_S_S_S_S_S_S_S_S_S_S_S_S_S_S_S_S_S_S_S_S_S_S_S_S_S_S_S_S_S_S_S_S_S_S_S_S_S_S_S_S_S_S_S_S_S_S_S_S_S_S_S_S_S_S_S_S_S_S_S_S_S_S_S_S_S_S_S_S_S_S_S_S_S_S_S_S_S_S_S_S_S_S_S_S_S_S_S_S_S_S_S_S_S_S_S_S_S_S_S_S_S_S_S_S_S_S_S_S_S_S_S_S_S_S_S_S_S_S_S_S_S_S_S_S_S_S_S_S_S_S_S_S_S_S_S_S_S_S_S_S_S_S_S_S_S_S_S_S_S_S_S_S_S_S_S_S_S_S_S_S_S_S_S_S_S_S_S_S_S_S_S_S_S_S_S_S_S_S_S_S_S_S_S_S_S_S_S_S_S_S_S_S_S_S_S_S_S_S_S_S_S_S_S_S_S_S_S_S_S_S_S_S_S_S_S_S_S_S_S_S_S_S_S_S_S_S_S_S_S_S_S_S_S_S_S_S_S_S_S_S_S_S_S_S_S_S_S_S_S_S_S_S_S_S_S_S_S_S_S_S_S_S_S_S_S_S_S_S_S_S_S_S_S_S_S_S_S_S_S_S_S_S_S_S_S_S_S_S_S_S_S_S_S_S_S_S_S_S_S_S_S_S_S_S_S_S_S_S_S_S_S_S_S_S_S_S_S_S_S_S_S_S_S_S_S_S_S_S_S_S_S_S_S_S_S_S_S_S_S_S_S_S_S_S_S_S_S_S_S_S_S_S_S_S_S_S_S_S_S_S_S_S_S_S_S_S_S_S_S_S_S_S_S_S_S_S_S_S_S_S_S_S_S_S_S_S_S_S_S_S_S_S_S_S_S_S_S_S_S_S_S_S_S_S_S_S_S_S_S_S_S_S_S_S_S_S_S_S_S_S_S_S_S_S_S_S_S_S_S_S_S_S_S_S_S_S_S_S_S_S_S_S_S_S_S_S_S_S_S_S_S_S_S_S_S_S_S_S_S_S_S_S_S_S_S_S_S_S_S_S_S_S_S_S_S_S_S_S_S__param_893];
	ld.param.u64 	%rd895, [_Z4racePiS_S_S_S_S_S_S_S_S_S_S_S_S_S_S_S_S_S_S_S_S_S_S_S_S_S_S_S_S_S_S_S_S_S_S_S_S_S_S_S_S_S_S_S_S_S_S_S_S_S_S_S_S_S_S_S_S_S_S_S_S_S_S_S_S_S_S_S_S_S_S_S_S_S_S_S_S_S_S_S_S_S_S_S_S_S_S_S_S_S_S_S_S_S_S_S_S_S_S_S_S_S_S_S_S_S_S_S_S_S_S_S_S_S_S_S_S_S_S_S_S_S_S_S_S_S_S_S_S_S_S_S_S_S_S_S_S_S_S_S_S_S_S_S_S_S_S_S_S_S_S_S_S_S_S_S_S_S_S_S_S_S_S_S_S_S_S_S_S_S_S_S_S_S_S_S_S_S_S_S_S_S_S_S_S_S_S_S_S_S_S_S_S_S_S_S_S_S_S_S_S_S_S_S_S_S_S_S_S_S_S_S_S_S_S_S_S_S_S_S_S_S_S_S_S_S_S_S_S_S_S_S_S_S_S_S_S_S_S_S_S_S_S_S_S_S_S_S_S_S_S_S_S_S_S_S_S_S_S_S_S_S_S_S_S_S_S_S_S_S_S_S_S_S_S_S_S_S_S_S_S_S_S_S_S_S_S_S_S_S_S_S_S_S_S_S_S_S_S_S_S_S_S_S_S_S_S_S_S_S_S_S_S_S_S_S_S_S_S_S_S_S_S_S_S_S_S_S_S_S_S_S_S_S_S_S_S_S_S_S_S_S_S_S_S_S_S_S_S_S_S_S_S_S_S_S_S_S_S_S_S_S_S_S_S_S_S_S_S_S_S_S_S_S_S_S_S_S_S_S_S_S_S_S_S_S_S_S_S_S_S_S_S_S_S_S_S_S_S_S_S_S_S_S_S_S_S_S_S_S_S_S_S_S_S_S_S_S_S_S_S_S_S_S_S_S_S_S_S_S_S_S_S_S_S_S_S_S_S_S_S_S_S_S_S_S_S_S_S_S_S_S_S_S_S_S_S_S_S_S_S_S_S_S_S_S_S_S_S_S_S_S_S_S_S_S_S_S_S_S_S_S_S_S_S_S_S_S_S_S_S_S_S_S_S_S_S_S_S_S_S_S_S_S_S_S_S_S_S_S_S_S_S_S_S_S_S_S_S_S_S_S_S_S_S_S_S_S_S_S_S_S_S_S_S_S_S_S_S_S_S_S_S_S_S_S_S_S_S_S_S_S_S_S_S_S_S_S_S_S_S_S_S_S_S_S_S_S_S_S_S_S_S_S_S_S_S_S_S_S_S_S_S_S_S_S_S_S_S_S_S_S_S_S_S_S_S_S_S_S_S_S_S_S_S_S_S_S_S_S_S_S_S_S_S_S_S_S_S_S_S_S_S_S_S_S_S_S_S_S_S_S_S_S_S_S_S_S_S_S_S_S_S_S_S_S_S_S_S_S_S_S_S_S_S_S_S_S_S_S_S_S_S_S_S_S_S_S_S_S_S_S_S_S_S_S_S_S_S_S_S_S_S_S_S_S_S_S_S_S_S_S_S_S_S_S_S_S_S_S_S_S_S_S_S_S_S_S_S_S_S_S_S_S_S_S_S_S_S_S_S_S_S_S_S_S_S_S_S_S_S_S_S_S_S_S_S_S_S_S_S_S_S_S_S_S_S_S_S_S_S_S_S_S_S_S_S_S_S_S_S_S_S_S_S_S_S_S_S_S_S_S_S_S_S_S_S_S_S_S_S_S_S_S_S_S_S_S_S_S_S_S_S_S_S_S_S_S_S_S_S_S_S_S_S_S_S_S_S_S_S_S_S_S_S_S_S_S_S_S_S_S_S_S_S_S_S_S_S_S_S_S_S_S_S_S_S_S_S_S_S_S_S_S_S_S_S_S_S_S_S_S_S_S_S_S_S_S_S_S_S_S_S_S_S_S_S_S_S_S_S_S_S_S_S_S_S_S_S_S_S_S_S_S_S_S_S_S_S_S_S_S_S_S_S_S_S_S_S_S_S_S_S_S_S_S_S_S_S_S_S_S_S_S_S_S_S_S_S_S_S_S_S_S_S_S_S_S_S_S_S_S_S_S_S_S_S_S_S_S_S_S_S_S_S_S_S_S_S_S_S_S_S_S_S_S_S_S_S_S_S_S_S_S_S_S_S_S_S_S_S_S_S_S_S_S_S_S_S_S_S_S_S_S_S_S_S_S_S_S_S_S_S_S_S_S_S_S_S_S_S_S_S_S_S_S_S_S_S_S_S_S_S_S_S_S_S_S_S_S_S_S_S__param_894];
	ld.param.u64 	%rd896, [_Z4racePiS_S_S_S_S_S_S_S_S_S_S_S_S_S_S_S_S_S_S_S_S_S_S_S_S_S_S_S_S_S_S_S_S_S_S_S_S_S_S_S_S_S_S_S_S_S_S_S_S_S_S_S_S_S_S_S_S_S_S_S_S_S_S_S_S_S_S_S_S_S_S_S_S_S_S_S_S_S_S_S_S_S_S_S_S_S_S_S_S_S_S_S_S_S_S_S_S_S_S_S_S_S_S_S_S_S_S_S_S_S_S_S_S_S_S_S_S_S_S_S_S_S_S_S_S_S_S_S_S_S_S_S_S_S_S_S_S_S_S_S_S_S_S_S_S_S_S_S_S_S_S_S_S_S_S_S_S_S_S_S_S_S_S_S_S_S_S_S_S_S_S_S_S_S_S_S_S_S_S_S_S_S_S_S_S_S_S_S_S_S_S_S_S_S_S_S_S_S_S_S_S_S_S_S_S_S_S_S_S_S_S_S_S_S_S_S_S_S_S_S_S_S_S_S_S_S_S_S_S_S_S_S_S_S_S_S_S_S_S_S_S_S_S_S_S_S_S_S_S_S_S_S_S_S_S_S_S_S_S_S_S_S_S_S_S_S_S_S_S_S_S_S_S_S_S_S_S_S_S_S_S_S_S_S_S_S_S_S_S_S_S_S_S_S_S_S_S_S_S_S_S_S_S_S_S_S_S_S_S_S_S_S_S_S_S_S_S_S_S_S_S_S_S_S_S_S_S_S_S_S_S_S_S_S_S_S_S_S_S_S_S_S_S_S_S_S_S_S_S_S_S_S_S_S_S_S_S_S_S_S_S_S_S_S_S_S_S_S_S_S_S_S_S_S_S_S_S_S_S_S_S_S_S_S_S_S_S_S_S_S_S_S_S_S_S_S_S_S_S_S_S_S_S_S_S_S_S_S_S_S_S_S_S_S_S_S_S_S_S_S_S_S_S_S_S_S_S_S_S_S_S_S_S_S_S_S_S_S_S_S_S_S_S_S_S_S_S_S_S_S_S_S_S_S_S_S_S_S_S_S_S_S_S_S_S_S_S_S_S_S_S_S_S_S_S_S_S_S_S_S_S_S_S_S_S_S_S_S_S_S_S_S_S_S_S_S_S_S_S_S_S_S_S_S_S_S_S_S_S_S_S_S_S_S_S_S_S_S_S_S_S_S_S_S_S_S_S_S_S_S_S_S_S_S_S_S_S_S_S_S_S_S_S_S_S_S_S_S_S_S_S_S_S_S_S_S_S_S_S_S_S_S_S_S_S_S_S_S_S_S_S_S_S_S_S_S_S_S_S_S_S_S_S_S_S_S_S_S_S_S_S_S_S_S_S_S_S_S_S_S_S_S_S_S_S_S_S_S_S_S_S_S_S_S_S_S_S_S_S_S_S_S_S_S_S_S_S_S_S_S_S_S_S_S_S_S_S_S_S_S_S_S_S_S_S_S_S_S_S_S_S_S_S_S_S_S_S_S_S_S_S_S_S_S_S_S_S_S_S_S_S_S_S_S_S_S_S_S_S_S_S_S_S_S_S_S_S_S_S_S_S_S_S_S_S_S_S_S_S_S_S_S_S_S_S_S_S_S_S_S_S_S_S_S_S_S_S_S_S_S_S_S_S_S_S_S_S_S_S_S_S_S_S_S_S_S_S_S_S_S_S_S_S_S_S_S_S_S_S_S_S_S_S_S_S_S_S_S_S_S_S_S_S_S_S_S_S_S_S_S_S_S_S_S_S_S_S_S_S_S_S_S_S_S_S_S_S_S_S_S_S_S_S_S_S_S_S_S_S_S_S_S_S_S_S_S_S_S_S_S_S_S_S_S_S_S_S_S_S_S_S_S_S_S_S_S_S_S_S_S_S_S_S_S_S_S_S_S_S_S_S_S_S_S_S_S_S_S_S_S_S_S_S_S_S_S_S_S_S_S_S_S_S_S_S_S_S_S_S_S_S_S_S_S_S_S_S_S_S_S_S_S_S_S_S_S_S_S_S_S_S_S_S_S_S_S_S_S_S_S_S_S_S_S_S_S_S_S_S_S_S_S_S_S_S_S_S_S_S_S_S_S_S_S_S_S_S_S_S_S_S_S_S_S_S_S_S_S_S_S_S_S_S_S_S_S_S_S_S_S_S_S_S_S_S_S_S_S_S_S_S_S_S_S_S_S_S_S_S_S_S_S_S_S_S_S_S_S_S_S_S_S_S_S_S_S_S_S_S_S_S_S_S_S_S_S_S_S_S_S_S_S_S_S_S_S_S_S_S_S_S_S_S_S_S_S_S_S_S_S_S_S_S__param_895];
	ld.param.u64 	%rd897, [_Z4racePiS_S_S_S_S_S_S_S_S_S_S_S_S_S_S_S_S_S_S_S_S_S_S_S_S_S_S_S_S_S_S_S_S_S_S_S_S_S_S_S_S_S_S_S_S_S_S_S_S_S_S_S_S_S_S_S_S_S_S_S_S_S_S_S_S_S_S_S_S_S_S_S_S_S_S_S_S_S_S_S_S_S_S_S_S_S_S_S_S_S_S_S_S_S_S_S_S_S_S_S_S_S_S_S_S_S_S_S_S_S_S_S_S_S_S_S_S_S_S_S_S_S_S_S_S_S_S_S_S_S_S_S_S_S_S_S_S_S_S_S_S_S_S_S_S_S_S_S_S_S_S_S_S_S_S_S_S_S_S_S_S_S_S_S_S_S_S_S_S_S_S_S_S_S_S_S_S_S_S_S_S_S_S_S_S_S_S_S_S_S_S_S_S_S_S_S_S_S_S_S_S_S_S_S_S_S_S_S_S_S_S_S_S_S_S_S_S_S_S_S_S_S_S_S_S_S_S_S_S_S_S_S_S_S_S_S_S_S_S_S_S_S_S_S_S_S_S_S_S_S_S_S_S_S_S_S_S_S_S_S_S_S_S_S_S_S_S_S_S_S_S_S_S_S_S_S_S_S_S_S_S_S_S_S_S_S_S_S_S_S_S_S_S_S_S_S_S_S_S_S_S_S_S_S_S_S_S_S_S_S_S_S_S_S_S_S_S_S_S_S_S_S_S_S_S_S_S_S_S_S_S_S_S_S_S_S_S_S_S_S_S_S_S_S_S_S_S_S_S_S_S_S_S_S_S_S_S_S_S_S_S_S_S_S_S_S_S_S_S_S_S_S_S_S_S_S_S_S_S_S_S_S_S_S_S_S_S_S_S_S_S_S_S_S_S_S_S_S_S_S_S_S_S_S_S_S_S_S_S_S_S_S_S_S_S_S_S_S_S_S_S_S_S_S_S_S_S_S_S_S_S_S_S_S_S_S_S_S_S_S_S_S_S_S_S_S_S_S_S_S_S_S_S_S_S_S_S_S_S_S_S_S_S_S_S_S_S_S_S_S_S_S_S_S_S_S_S_S_S_S_S_S_S_S_S_S_S_S_S_S_S_S_S_S_S_S_S_S_S_S_S_S_S_S_S_S_S_S_S_S_S_S_S_S_S_S_S_S_S_S_S_S_S_S_S_S_S_S_S_S_S_S_S_S_S_S_S_S_S_S_S_S_S_S_S_S_S_S_S_S_S_S_S_S_S_S_S_S_S_S_S_S_S_S_S_S_S_S_S_S_S_S_S_S_S_S_S_S_S_S_S_S_S_S_S_S_S_S_S_S_S_S_S_S_S_S_S_S_S_S_S_S_S_S_S_S_S_S_S_S_S_S_S_S_S_S_S_S_S_S_S_S_S_S_S_S_S_S_S_S_S_S_S_S_S_S_S_S_S_S_S_S_S_S_S_S_S_S_S_S_S_S_S_S_S_S_S_S_S_S_S_S_S_S_S_S_S_S_S_S_S_S_S_S_S_S_S_S_S_S_S_S_S_S_S_S_S_S_S_S_S_S_S_S_S_S_S_S_S_S_S_S_S_S_S_S_S_S_S_S_S_S_S_S_S_S_S_S_S_S_S_S_S_S_S_S_S_S_S_S_S_S_S_S_S_S_S_S_S_S_S_S_S_S_S_S_S_S_S_S_S_S_S_S_S_S_S_S_S_S_S_S_S_S_S_S_S_S_S_S_S_S_S_S_S_S_S_S_S_S_S_S_S_S_S_S_S_S_S_S_S_S_S_S_S_S_S_S_S_S_S_S_S_S_S_S_S_S_S_S_S_S_S_S_S_S_S_S_S_S_S_S_S_S_S_S_S_S_S_S_S_S_S_S_S_S_S_S_S_S_S_S_S_S_S_S_S_S_S_S_S_S_S_S_S_S_S_S_S_S_S_S_S_S_S_S_S_S_S_S_S_S_S_S_S_S_S_S_S_S_S_S_S_S_S_S_S_S_S_S_S_S_S_S_S_S_S_S_S_S_S_S_S_S_S_S_S_S_S_S_S_S_S_S_S_S_S_S_S_S_S_S_S_S_S_S_S_S_S_S_S_S_S_S_S_S_S_S_S_S_S_S_S_S_S_S_S_S_S_S_S_S_S_S_S_S_S_S_S_S_S_S_S_S_S_S_S_S_S_S_S_S_S_S_S_S_S_S_S_S_S_S_S_S_S_S_S_S_S_S_S_S_S_S_S_S_S_S_S_S_S_S_S_S_S_S_S_S_S_S_S_S_S_S_S_S_S_S_S_S_S_S_S__param_896];
	ld.param.u64 	%rd898, [_Z4racePiS_S_S_S_S_S_S_S_S_S_S_S_S_S_S_S_S_S_S_S_S_S_S_S_S_S_S_S_S_S_S_S_S_S_S_S_S_S_S_S_S_S_S_S_S_S_S_S_S_S_S_S_S_S_S_S_S_S_S_S_S_S_S_S_S_S_S_S_S_S_S_S_S_S_S_S_S_S_S_S_S_S_S_S_S_S_S_S_S_S_S_S_S_S_S_S_S_S_S_S_S_S_S_S_S_S_S_S_S_S_S_S_S_S_S_S_S_S_S_S_S_S_S_S_S_S_S_S_S_S_S_S_S_S_S_S_S_S_S_S_S_S_S_S_S_S_S_S_S_S_S_S_S_S_S_S_S_S_S_S_S_S_S_S_S_S_S_S_S_S_S_S_S_S_S_S_S_S_S_S_S_S_S_S_S_S_S_S_S_S_S_S_S_S_S_S_S_S_S_S_S_S_S_S_S_S_S_S_S_S_S_S_S_S_S_S_S_S_S_S_S_S_S_S_S_S_S_S_S_S_S_S_S_S_S_S_S_S_S_S_S_S_S_S_S_S_S_S_S_S_S_S_S_S_S_S_S_S_S_S_S_S_S_S_S_S_S_S_S_S_S_S_S_S_S_S_S_S_S_S_S_S_S_S_S_S_S_S_S_S_S_S_S_S_S_S_S_S_S_S_S_S_S_S_S_S_S_S_S_S_S_S_S_S_S_S_S_S_S_S_S_S_S_S_S_S_S_S_S_S_S_S_S_S_S_S_S_S_S_S_S_S_S_S_S_S_S_S_S_S_S_S_S_S_S_S_S_S_S_S_S_S_S_S_S_S_S_S_S_S_S_S_S_S_S_S_S_S_S_S_S_S_S_S_S_S_S_S_S_S_S_S_S_S_S_S_S_S_S_S_S_S_S_S_S_S_S_S_S_S_S_S_S_S_S_S_S_S_S_S_S_S_S_S_S_S_S_S_S_S_S_S_S_S_S_S_S_S_S_S_S_S_S_S_S_S_S_S_S_S_S_S_S_S_S_S_S_S_S_S_S_S_S_S_S_S_S_S_S_S_S_S_S_S_S_S_S_S_S_S_S_S_S_S_S_S_S_S_S_S_S_S_S_S_S_S_S_S_S_S_S_S_S_S_S_S_S_S_S_S_S_S_S_S_S_S_S_S_S_S_S_S_S_S_S_S_S_S_S_S_S_S_S_S_S_S_S_S_S_S_S_S_S_S_S_S_S_S_S_S_S_S_S_S_S_S_S_S_S_S_S_S_S_S_S_S_S_S_S_S_S_S_S_S_S_S_S_S_S_S_S_S_S_S_S_S_S_S_S_S_S_S_S_S_S_S_S_S_S_S_S_S_S_S_S_S_S_S_S_S_S_S_S_S_S_S_S_S_S_S_S_S_S_S_S_S_S_S_S_S_S_S_S_S_S_S_S_S_S_S_S_S_S_S_S_S_S_S_S_S_S_S_S_S_S_S_S_S_S_S_S_S_S_S_S_S_S_S_S_S_S_S_S_S_S_S_S_S_S_S_S_S_S_S_S_S_S_S_S_S_S_S_S_S_S_S_S_S_S_S_S_S_S_S_S_S_S_S_S_S_S_S_S_S_S_S_S_S_S_S_S_S_S_S_S_S_S_S_S_S_S_S_S_S_S_S_S_S_S_S_S_S_S_S_S_S_S_S_S_S_S_S_S_S_S_S_S_S_S_S_S_S_S_S_S_S_S_S_S_S_S_S_S_S_S_S_S_S_S_S_S_S_S_S_S_S_S_S_S_S_S_S_S_S_S_S_S_S_S_S_S_S_S_S_S_S_S_S_S_S_S_S_S_S_S_S_S_S_S_S_S_S_S_S_S_S_S_S_S_S_S_S_S_S_S_S_S_S_S_S_S_S_S_S_S_S_S_S_S_S_S_S_S_S_S_S_S_S_S_S_S_S_S_S_S_S_S_S_S_S_S_S_S_S_S_S_S_S_S_S_S_S_S_S_S_S_S_S_S_S_S_S_S_S_S_S_S_S_S_S_S_S_S_S_S_S_S_S_S_S_S_S_S_S_S_S_S_S_S_S_S_S_S_S_S_S_S_S_S_S_S_S_S_S_S_S_S_S_S_S_S_S_S_S_S_S_S_S_S_S_S_S_S_S_S_S_S_S_S_S_S_S_S_S_S_S_S_S_S_S_S_S_S_S_S_S_S_S_S_S_S_S_S_S_S_S_S_S_S_S_S_S_S_S_S_S_S_S_S_S_S_S_S_S_S_S_S_S_S_S_S_S_S_S_S_S_S_S_S_S_S_S_S__param_897];
	ld.param.u64 	%rd899, [_Z4racePiS_S_S_S_S_S_S_S_S_S_S_S_S_S_S_S_S_S_S_S_S_S_S_S_S_S_S_S_S_S_S_S_S_S_S_S_S_S_S_S_S_S_S_S_S_S_S_S_S_S_S_S_S_S_S_S_S_S_S_S_S_S_S_S_S_S_S_S_S_S_S_S_S_S_S_S_S_S_S_S_S_S_S_S_S_S_S_S_S_S_S_S_S_S_S_S_S_S_S_S_S_S_S_S_S_S_S_S_S_S_S_S_S_S_S_S_S_S_S_S_S_S_S_S_S_S_S_S_S_S_S_S_S_S_S_S_S_S_S_S_S_S_S_S_S_S_S_S_S_S_S_S_S_S_S_S_S_S_S_S_S_S_S_S_S_S_S_S_S_S_S_S_S_S_S_S_S_S_S_S_S_S_S_S_S_S_S_S_S_S_S_S_S_S_S_S_S_S_S_S_S_S_S_S_S_S_S_S_S_S_S_S_S_S_S_S_S_S_S_S_S_S_S_S_S_S_S_S_S_S_S_S_S_S_S_S_S_S_S_S_S_S_S_S_S_S_S_S_S_S_S_S_S_S_S_S_S_S_S_S_S_S_S_S_S_S_S_S_S_S_S_S_S_S_S_S_S_S_S_S_S_S_S_S_S_S_S_S_S_S_S_S_S_S_S_S_S_S_S_S_S_S_S_S_S_S_S_S_S_S_S_S_S_S_S_S_S_S_S_S_S_S_S_S_S_S_S_S_S_S_S_S_S_S_S_S_S_S_S_S_S_S_S_S_S_S_S_S_S_S_S_S_S_S_S_S_S_S_S_S_S_S_S_S_S_S_S_S_S_S_S_S_S_S_S_S_S_S_S_S_S_S_S_S_S_S_S_S_S_S_S_S_S_S_S_S_S_S_S_S_S_S_S_S_S_S_S_S_S_S_S_S_S_S_S_S_S_S_S_S_S_S_S_S_S_S_S_S_S_S_S_S_S_S_S_S_S_S_S_S_S_S_S_S_S_S_S_S_S_S_S_S_S_S_S_S_S_S_S_S_S_S_S_S_S_S_S_S_S_S_S_S_S_S_S_S_S_S_S_S_S_S_S_S_S_S_S_S_S_S_S_S_S_S_S_S_S_S_S_S_S_S_S_S_S_S_S_S_S_S_S_S_S_S_S_S_S_S_S_S_S_S_S_S_S_S_S_S_S_S_S_S_S_S_S_S_S_S_S_S_S_S_S_S_S_S_S_S_S_S_S_S_S_S_S_S_S_S_S_S_S_S_S_S_S_S_S_S_S_S_S_S_S_S_S_S_S_S_S_S_S_S_S_S_S_S_S_S_S_S_S_S_S_S_S_S_S_S_S_S_S_S_S_S_S_S_S_S_S_S_S_S_S_S_S_S_S_S_S_S_S_S_S_S_S_S_S_S_S_S_S_S_S_S_S_S_S_S_S_S_S_S_S_S_S_S_S_S_S_S_S_S_S_S_S_S_S_S_S_S_S_S_S_S_S_S_S_S_S_S_S_S_S_S_S_S_S_S_S_S_S_S_S_S_S_S_S_S_S_S_S_S_S_S_S_S_S_S_S_S_S_S_S_S_S_S_S_S_S_S_S_S_S_S_S_S_S_S_S_S_S_S_S_S_S_S_S_S_S_S_S_S_S_S_S_S_S_S_S_S_S_S_S_S_S_S_S_S_S_S_S_S_S_S_S_S_S_S_S_S_S_S_S_S_S_S_S_S_S_S_S_S_S_S_S_S_S_S_S_S_S_S_S_S_S_S_S_S_S_S_S_S_S_S_S_S_S_S_S_S_S_S_S_S_S_S_S_S_S_S_S_S_S_S_S_S_S_S_S_S_S_S_S_S_S_S_S_S_S_S_S_S_S_S_S_S_S_S_S_S_S_S_S_S_S_S_S_S_S_S_S_S_S_S_S_S_S_S_S_S_S_S_S_S_S_S_S_S_S_S_S_S_S_S_S_S_S_S_S_S_S_S_S_S_S_S_S_S_S_S_S_S_S_S_S_S_S_S_S_S_S_S_S_S_S_S_S_S_S_S_S_S_S_S_S_S_S_S_S_S_S_S_S_S_S_S_S_S_S_S_S_S_S_S_S_S_S_S_S_S_S_S_S_S_S_S_S_S_S_S_S_S_S_S_S_S_S_S_S_S_S_S_S_S_S_S_S_S_S_S_S_S_S_S_S_S_S_S_S_S_S_S_S_S_S_S_S_S_S_S_S_S_S_S_S_S_S_S_S_S_S_S_S_S_S_S_S_S_S_S_S_S_S_S_S_S_S_S_S_S_S_S_S__param_898];
	ld.param.u64 	%rd900, [_Z4racePiS_S_S_S_S_S_S_S_S_S_S_S_S_S_S_S_S_S_S_S_S_S_S_S_S_S_S_S_S_S_S_S_S_S_S_S_S_S_S_S_S_S_S_S_S_S_S_S_S_S_S_S_S_S_S_S_S_S_S_S_S_S_S_S_S_S_S_S_S_S_S_S_S_S_S_S_S_S_S_S_S_S_S_S_S_S_S_S_S_S_S_S_S_S_S_S_S_S_S_S_S_S_S_S_S_S_S_S_S_S_S_S_S_S_S_S_S_S_S_S_S_S_S_S_S_S_S_S_S_S_S_S_S_S_S_S_S_S_S_S_S_S_S_S_S_S_S_S_S_S_S_S_S_S_S_S_S_S_S_S_S_S_S_S_S_S_S_S_S_S_S_S_S_S_S_S_S_S_S_S_S_S_S_S_S_S_S_S_S_S_S_S_S_S_S_S_S_S_S_S_S_S_S_S_S_S_S_S_S_S_S_S_S_S_S_S_S_S_S_S_S_S_S_S_S_S_S_S_S_S_S_S_S_S_S_S_S_S_S_S_S_S_S_S_S_S_S_S_S_S_S_S_S_S_S_S_S_S_S_S_S_S_S_S_S_S_S_S_S_S_S_S_S_S_S_S_S_S_S_S_S_S_S_S_S_S_S_S_S_S_S_S_S_S_S_S_S_S_S_S_S_S_S_S_S_S_S_S_S_S_S_S_S_S_S_S_S_S_S_S_S_S_S_S_S_S_S_S_S_S_S_S_S_S_S_S_S_S_S_S_S_S_S_S_S_S_S_S_S_S_S_S_S_S_S_S_S_S_S_S_S_S_S_S_S_S_S_S_S_S_S_S_S_S_S_S_S_S_S_S_S_S_S_S_S_S_S_S_S_S_S_S_S_S_S_S_S_S_S_S_S_S_S_S_S_S_S_S_S_S_S_S_S_S_S_S_S_S_S_S_S_S_S_S_S_S_S_S_S_S_S_S_S_S_S_S_S_S_S_S_S_S_S_S_S_S_S_S_S_S_S_S_S_S_S_S_S_S_S_S_S_S_S_S_S_S_S_S_S_S_S_S_S_S_S_S_S_S_S_S_S_S_S_S_S_S_S_S_S_S_S_S_S_S_S_S_S_S_S_S_S_S_S_S_S_S_S_S_S_S_S_S_S_S_S_S_S_S_S_S_S_S_S_S_S_S_S_S_S_S_S_S_S_S_S_S_S_S_S_S_S_S_S_S_S_S_S_S_S_S_S_S_S_S_S_S_S_S_S_S_S_S_S_S_S_S_S_S_S_S_S_S_S_S_S_S_S_S_S_S_S_S_S_S_S_S_S_S_S_S_S_S_S_S_S_S_S_S_S_S_S_S_S_S_S_S_S_S_S_S_S_S_S_S_S_S_S_S_S_S_S_S_S_S_S_S_S_S_S_S_S_S_S_S_S_S_S_S_S_S_S_S_S_S_S_S_S_S_S_S_S_S_S_S_S_S_S_S_S_S_S_S_S_S_S_S_S_S_S_S_S_S_S_S_S_S_S_S_S_S_S_S_S_S_S_S_S_S_S_S_S_S_S_S_S_S_S_S_S_S_S_S_S_S_S_S_S_S_S_S_S_S_S_S_S_S_S_S_S_S_S_S_S_S_S_S_S_S_S_S_S_S_S_S_S_S_S_S_S_S_S_S_S_S_S_S_S_S_S_S_S_S_S_S_S_S_S_S_S_S_S_S_S_S_S_S_S_S_S_S_S_S_S_S_S_S_S_S_S_S_S_S_S_S_S_S_S_S_S_S_S_S_S_S_S_S_S_S_S_S_S_S_S_S_S_S_S_S_S_S_S_S_S_S_S_S_S_S_S_S_S_S_S_S_S_S_S_S_S_S_S_S_S_S_S_S_S_S_S_S_S_S_S_S_S_S_S_S_S_S_S_S_S_S_S_S_S_S_S_S_S_S_S_S_S_S_S_S_S_S_S_S_S_S_S_S_S_S_S_S_S_S_S_S_S_S_S_S_S_S_S_S_S_S_S_S_S_S_S_S_S_S_S_S_S_S_S_S_S_S_S_S_S_S_S_S_S_S_S_S_S_S_S_S_S_S_S_S_S_S_S_S_S_S_S_S_S_S_S_S_S_S_S_S_S_S_S_S_S_S_S_S_S_S_S_S_S_S_S_S_S_S_S_S_S_S_S_S_S_S_S_S_S_S_S_S_S_S_S_S_S_S_S_S_S_S_S_S_S_S_S_S_S_S_S_S_S_S_S_S_S_S_S_S_S_S_S_S_S_S_S_S_S_S_S_S_S_S_S_S_S_S_S__param_899];
	ld.param.u64 	%rd901, [_Z4racePiS_S_S_S_S_S_S_S_S_S_S_S_S_S_S_S_S_S_S_S_S_S_S_S_S_S_S_S_S_S_S_S_S_S_S_S_S_S_S_S_S_S_S_S_S_S_S_S_S_S_S_S_S_S_S_S_S_S_S_S_S_S_S_S_S_S_S_S_S_S_S_S_S_S_S_S_S_S_S_S_S_S_S_S_S_S_S_S_S_S_S_S_S_S_S_S_S_S_S_S_S_S_S_S_S_S_S_S_S_S_S_S_S_S_S_S_S_S_S_S_S_S_S_S_S_S_S_S_S_S_S_S_S_S_S_S_S_S_S_S_S_S_S_S_S_S_S_S_S_S_S_S_S_S_S_S_S_S_S_S_S_S_S_S_S_S_S_S_S_S_S_S_S_S_S_S_S_S_S_S_S_S_S_S_S_S_S_S_S_S_S_S_S_S_S_S_S_S_S_S_S_S_S_S_S_S_S_S_S_S_S_S_S_S_S_S_S_S_S_S_S_S_S_S_S_S_S_S_S_S_S_S_S_S_S_S_S_S_S_S_S_S_S_S_S_S_S_S_S_S_S_S_S_S_S_S_S_S_S_S_S_S_S_S_S_S_S_S_S_S_S_S_S_S_S_S_S_S_S_S_S_S_S_S_S_S_S_S_S_S_S_S_S_S_S_S_S_S_S_S_S_S_S_S_S_S_S_S_S_S_S_S_S_S_S_S_S_S_S_S_S_S_S_S_S_S_S_S_S_S_S_S_S_S_S_S_S_S_S_S_S_S_S_S_S_S_S_S_S_S_S_S_S_S_S_S_S_S_S_S_S_S_S_S_S_S_S_S_S_S_S_S_S_S_S_S_S_S_S_S_S_S_S_S_S_S_S_S_S_S_S_S_S_S_S_S_S_S_S_S_S_S_S_S_S_S_S_S_S_S_S_S_S_S_S_S_S_S_S_S_S_S_S_S_S_S_S_S_S_S_S_S_S_S_S_S_S_S_S_S_S_S_S_S_S_S_S_S_S_S_S_S_S_S_S_S_S_S_S_S_S_S_S_S_S_S_S_S_S_S_S_S_S_S_S_S_S_S_S_S_S_S_S_S_S_S_S_S_S_S_S_S_S_S_S_S_S_S_S_S_S_S_S_S_S_S_S_S_S_S_S_S_S_S_S_S_S_S_S_S_S_S_S_S_S_S_S_S_S_S_S_S_S_S_S_S_S_S_S_S_S_S_S_S_S_S_S_S_S_S_S_S_S_S_S_S_S_S_S_S_S_S_S_S_S_S_S_S_S_S_S_S_S_S_S_S_S_S_S_S_S_S_S_S_S_S_S_S_S_S_S_S_S_S_S_S_S_S_S_S_S_S_S_S_S_S_S_S_S_S_S_S_S_S_S_S_S_S_S_S_S_S_S_S_S_S_S_S_S_S_S_S_S_S_S_S_S_S_S_S_S_S_S_S_S_S_S_S_S_S_S_S_S_S_S_S_S_S_S_S_S_S_S_S_S_S_S_S_S_S_S_S_S_S_S_S_S_S_S_S_S_S_S_S_S_S_S_S_S_S_S_S_S_S_S_S_S_S_S_S_S_S_S_S_S_S_S_S_S_S_S_S_S_S_S_S_S_S_S_S_S_S_S_S_S_S_S_S_S_S_S_S_S_S_S_S_S_S_S_S_S_S_S_S_S_S_S_S_S_S_S_S_S_S_S_S_S_S_S_S_S_S_S_S_S_S_S_S_S_S_S_S_S_S_S_S_S_S_S_S_S_S_S_S_S_S_S_S_S_S_S_S_S_S_S_S_S_S_S_S_S_S_S_S_S_S_S_S_S_S_S_S_S_S_S_S_S_S_S_S_S_S_S_S_S_S_S_S_S_S_S_S_S_S_S_S_S_S_S_S_S_S_S_S_S_S_S_S_S_S_S_S_S_S_S_S_S_S_S_S_S_S_S_S_S_S_S_S_S_S_S_S_S_S_S_S_S_S_S_S_S_S_S_S_S_S_S_S_S_S_S_S_S_S_S_S_S_S_S_S_S_S_S_S_S_S_S_S_S_S_S_S_S_S_S_S_S_S_S_S_S_S_S_S_S_S_S_S_S_S_S_S_S_S_S_S_S_S_S_S_S_S_S_S_S_S_S_S_S_S_S_S_S_S_S_S_S_S_S_S_S_S_S_S_S_S_S_S_S_S_S_S_S_S_S_S_S_S_S_S_S_S_S_S_S_S_S_S_S_S_S_S_S_S_S_S_S_S_S_S_S_S_S_S_S_S_S_S_S_S_S_S_S_S_S_S_S_S_S_S_S_S_S__param_900];
	ld.param.u64 	%rd902, [_Z4racePiS_S_S_S_S_S_S_S_S_S_S_S_S_S_S_S_S_S_S_S_S_S_S_S_S_S_S_S_S_S_S_S_S_S_S_S_S_S_S_S_S_S_S_S_S_S_S_S_S_S_S_S_S_S_S_S_S_S_S_S_S_S_S_S_S_S_S_S_S_S_S_S_S_S_S_S_S_S_S_S_S_S_S_S_S_S_S_S_S_S_S_S_S_S_S_S_S_S_S_S_S_S_S_S_S_S_S_S_S_S_S_S_S_S_S_S_S_S_S_S_S_S_S_S_S_S_S_S_S_S_S_S_S_S_S_S_S_S_S_S_S_S_S_S_S_S_S_S_S_S_S_S_S_S_S_S_S_S_S_S_S_S_S_S_S_S_S_S_S_S_S_S_S_S_S_S_S_S_S_S_S_S_S_S_S_S_S_S_S_S_S_S_S_S_S_S_S_S_S_S_S_S_S_S_S_S_S_S_S_S_S_S_S_S_S_S_S_S_S_S_S_S_S_S_S_S_S_S_S_S_S_S_S_S_S_S_S_S_S_S_S_S_S_S_S_S_S_S_S_S_S_S_S_S_S_S_S_S_S_S_S_S_S_S_S_S_S_S_S_S_S_S_S_S_S_S_S_S_S_S_S_S_S_S_S_S_S_S_S_S_S_S_S_S_S_S_S_S_S_S_S_S_S_S_S_S_S_S_S_S_S_S_S_S_S_S_S_S_S_S_S_S_S_S_S_S_S_S_S_S_S_S_S_S_S_S_S_S_S_S_S_S_S_S_S_S_S_S_S_S_S_S_S_S_S_S_S_S_S_S_S_S_S_S_S_S_S_S_S_S_S_S_S_S_S_S_S_S_S_S_S_S_S_S_S_S_S_S_S_S_S_S_S_S_S_S_S_S_S_S_S_S_S_S_S_S_S_S_S_S_S_S_S_S_S_S_S_S_S_S_S_S_S_S_S_S_S_S_S_S_S_S_S_S_S_S_S_S_S_S_S_S_S_S_S_S_S_S_S_S_S_S_S_S_S_S_S_S_S_S_S_S_S_S_S_S_S_S_S_S_S_S_S_S_S_S_S_S_S_S_S_S_S_S_S_S_S_S_S_S_S_S_S_S_S_S_S_S_S_S_S_S_S_S_S_S_S_S_S_S_S_S_S_S_S_S_S_S_S_S_S_S_S_S_S_S_S_S_S_S_S_S_S_S_S_S_S_S_S_S_S_S_S_S_S_S_S_S_S_S_S_S_S_S_S_S_S_S_S_S_S_S_S_S_S_S_S_S_S_S_S_S_S_S_S_S_S_S_S_S_S_S_S_S_S_S_S_S_S_S_S_S_S_S_S_S_S_S_S_S_S_S_S_S_S_S_S_S_S_S_S_S_S_S_S_S_S_S_S_S_S_S_S_S_S_S_S_S_S_S_S_S_S_S_S_S_S_S_S_S_S_S_S_S_S_S_S_S_S_S_S_S_S_S_S_S_S_S_S_S_S_S_S_S_S_S_S_S_S_S_S_S_S_S_S_S_S_S_S_S_S_S_S_S_S_S_S_S_S_S_S_S_S_S_S_S_S_S_S_S_S_S_S_S_S_S_S_S_S_S_S_S_S_S_S_S_S_S_S_S_S_S_S_S_S_S_S_S_S_S_S_S_S_S_S_S_S_S_S_S_S_S_S_S_S_S_S_S_S_S_S_S_S_S_S_S_S_S_S_S_S_S_S_S_S_S_S_S_S_S_S_S_S_S_S_S_S_S_S_S_S_S_S_S_S_S_S_S_S_S_S_S_S_S_S_S_S_S_S_S_S_S_S_S_S_S_S_S_S_S_S_S_S_S_S_S_S_S_S_S_S_S_S_S_S_S_S_S_S_S_S_S_S_S_S_S_S_S_S_S_S_S_S_S_S_S_S_S_S_S_S_S_S_S_S_S_S_S_S_S_S_S_S_S_S_S_S_S_S_S_S_S_S_S_S_S_S_S_S_S_S_S_S_S_S_S_S_S_S_S_S_S_S_S_S_S_S_S_S_S_S_S_S_S_S_S_S_S_S_S_S_S_S_S_S_S_S_S_S_S_S_S_S_S_S_S_S_S_S_S_S_S_S_S_S_S_S_S_S_S_S_S_S_S_S_S_S_S_S_S_S_S_S_S_S_S_S_S_S_S_S_S_S_S_S_S_S_S_S_S_S_S_S_S_S_S_S_S_S_S_S_S_S_S_S_S_S_S_S_S_S_S_S_S_S_S_S_S_S_S_S_S_S_S_S_S_S_S_S_S_S_S_S_S_S_S_S_S_S_S_S_S_S__param_901];
	ld.param.u64 	%rd903, [_Z4racePiS_S_S_S_S_S_S_S_S_S_S_S_S_S_S_S_S_S_S_S_S_S_S_S_S_S_S_S_S_S_S_S_S_S_S_S_S_S_S_S_S_S_S_S_S_S_S_S_S_S_S_S_S_S_S_S_S_S_S_S_S_S_S_S_S_S_S_S_S_S_S_S_S_S_S_S_S_S_S_S_S_S_S_S_S_S_S_S_S_S_S_S_S_S_S_S_S_S_S_S_S_S_S_S_S_S_S_S_S_S_S_S_S_S_S_S_S_S_S_S_S_S_S_S_S_S_S_S_S_S_S_S_S_S_S_S_S_S_S_S_S_S_S_S_S_S_S_S_S_S_S_S_S_S_S_S_S_S_S_S_S_S_S_S_S_S_S_S_S_S_S_S_S_S_S_S_S_S_S_S_S_S_S_S_S_S_S_S_S_S_S_S_S_S_S_S_S_S_S_S_S_S_S_S_S_S_S_S_S_S_S_S_S_S_S_S_S_S_S_S_S_S_S_S_S_S_S_S_S_S_S_S_S_S_S_S_S_S_S_S_S_S_S_S_S_S_S_S_S_S_S_S_S_S_S_S_S_S_S_S_S_S_S_S_S_S_S_S_S_S_S_S_S_S_S_S_S_S_S_S_S_S_S_S_S_S_S_S_S_S_S_S_S_S_S_S_S_S_S_S_S_S_S_S_S_S_S_S_S_S_S_S_S_S_S_S_S_S_S_S_S_S_S_S_S_S_S_S_S_S_S_S_S_S_S_S_S_S_S_S_S_S_S_S_S_S_S_S_S_S_S_S_S_S_S_S_S_S_S_S_S_S_S_S_S_S_S_S_S_S_S_S_S_S_S_S_S_S_S_S_S_S_S_S_S_S_S_S_S_S_S_S_S_S_S_S_S_S_S_S_S_S_S_S_S_S_S_S_S_S_S_S_S_S_S_S_S_S_S_S_S_S_S_S_S_S_S_S_S_S_S_S_S_S_S_S_S_S_S_S_S_S_S_S_S_S_S_S_S_S_S_S_S_S_S_S_S_S_S_S_S_S_S_S_S_S_S_S_S_S_S_S_S_S_S_S_S_S_S_S_S_S_S_S_S_S_S_S_S_S_S_S_S_S_S_S_S_S_S_S_S_S_S_S_S_S_S_S_S_S_S_S_S_S_S_S_S_S_S_S_S_S_S_S_S_S_S_S_S_S_S_S_S_S_S_S_S_S_S_S_S_S_S_S_S_S_S_S_S_S_S_S_S_S_S_S_S_S_S_S_S_S_S_S_S_S_S_S_S_S_S_S_S_S_S_S_S_S_S_S_S_S_S_S_S_S_S_S_S_S_S_S_S_S_S_S_S_S_S_S_S_S_S_S_S_S_S_S_S_S_S_S_S_S_S_S_S_S_S_S_S_S_S_S_S_S_S_S_S_S_S_S_S_S_S_S_S_S_S_S_S_S_S_S_S_S_S_S_S_S_S_S_S_S_S_S_S_S_S_S_S_S_S_S_S_S_S_S_S_S_S_S_S_S_S_S_S_S_S_S_S_S_S_S_S_S_S_S_S_S_S_S_S_S_S_S_S_S_S_S_S_S_S_S_S_S_S_S_S_S_S_S_S_S_S_S_S_S_S_S_S_S_S_S_S_S_S_S_S_S_S_S_S_S_S_S_S_S_S_S_S_S_S_S_S_S_S_S_S_S_S_S_S_S_S_S_S_S_S_S_S_S_S_S_S_S_S_S_S_S_S_S_S_S_S_S_S_S_S_S_S_S_S_S_S_S_S_S_S_S_S_S_S_S_S_S_S_S_S_S_S_S_S_S_S_S_S_S_S_S_S_S_S_S_S_S_S_S_S_S_S_S_S_S_S_S_S_S_S_S_S_S_S_S_S_S_S_S_S_S_S_S_S_S_S_S_S_S_S_S_S_S_S_S_S_S_S_S_S_S_S_S_S_S_S_S_S_S_S_S_S_S_S_S_S_S_S_S_S_S_S_S_S_S_S_S_S_S_S_S_S_S_S_S_S_S_S_S_S_S_S_S_S_S_S_S_S_S_S_S_S_S_S_S_S_S_S_S_S_S_S_S_S_S_S_S_S_S_S_S_S_S_S_S_S_S_S_S_S_S_S_S_S_S_S_S_S_S_S_S_S_S_S_S_S_S_S_S_S_S_S_S_S_S_S_S_S_S_S_S_S_S_S_S_S_S_S_S_S_S_S_S_S_S_S_S_S_S_S_S_S_S_S_S_S_S_S_S_S_S_S_S_S_S_S_S_S_S_S_S_S_S_S_S_S_S_S_S_S_S_S_S_S__param_902];
	ld.param.u64 	%rd904, [_Z4racePiS_S_S_S_S_S_S_S_S_S_S_S_S_S_S_S_S_S_S_S_S_S_S_S_S_S_S_S_S_S_S_S_S_S_S_S_S_S_S_S_S_S_S_S_S_S_S_S_S_S_S_S_S_S_S_S_S_S_S_S_S_S_S_S_S_S_S_S_S_S_S_S_S_S_S_S_S_S_S_S_S_S_S_S_S_S_S_S_S_S_S_S_S_S_S_S_S_S_S_S_S_S_S_S_S_S_S_S_S_S_S_S_S_S_S_S_S_S_S_S_S_S_S_S_S_S_S_S_S_S_S_S_S_S_S_S_S_S_S_S_S_S_S_S_S_S_S_S_S_S_S_S_S_S_S_S_S_S_S_S_S_S_S_S_S_S_S_S_S_S_S_S_S_S_S_S_S_S_S_S_S_S_S_S_S_S_S_S_S_S_S_S_S_S_S_S_S_S_S_S_S_S_S_S_S_S_S_S_S_S_S_S_S_S_S_S_S_S_S_S_S_S_S_S_S_S_S_S_S_S_S_S_S_S_S_S_S_S_S_S_S_S_S_S_S_S_S_S_S_S_S_S_S_S_S_S_S_S_S_S_S_S_S_S_S_S_S_S_S_S_S_S_S_S_S_S_S_S_S_S_S_S_S_S_S_S_S_S_S_S_S_S_S_S_S_S_S_S_S_S_S_S_S_S_S_S_S_S_S_S_S_S_S_S_S_S_S_S_S_S_S_S_S_S_S_S_S_S_S_S_S_S_S_S_S_S_S_S_S_S_S_S_S_S_S_S_S_S_S_S_S_S_S_S_S_S_S_S_S_S_S_S_S_S_S_S_S_S_S_S_S_S_S_S_S_S_S_S_S_S_S_S_S_S_S_S_S_S_S_S_S_S_S_S_S_S_S_S_S_S_S_S_S_S_S_S_S_S_S_S_S_S_S_S_S_S_S_S_S_S_S_S_S_S_S_S_S_S_S_S_S_S_S_S_S_S_S_S_S_S_S_S_S_S_S_S_S_S_S_S_S_S_S_S_S_S_S_S_S_S_S_S_S_S_S_S_S_S_S_S_S_S_S_S_S_S_S_S_S_S_S_S_S_S_S_S_S_S_S_S_S_S_S_S_S_S_S_S_S_S_S_S_S_S_S_S_S_S_S_S_S_S_S_S_S_S_S_S_S_S_S_S_S_S_S_S_S_S_S_S_S_S_S_S_S_S_S_S_S_S_S_S_S_S_S_S_S_S_S_S_S_S_S_S_S_S_S_S_S_S_S_S_S_S_S_S_S_S_S_S_S_S_S_S_S_S_S_S_S_S_S_S_S_S_S_S_S_S_S_S_S_S_S_S_S_S_S_S_S_S_S_S_S_S_S_S_S_S_S_S_S_S_S_S_S_S_S_S_S_S_S_S_S_S_S_S_S_S_S_S_S_S_S_S_S_S_S_S_S_S_S_S_S_S_S_S_S_S_S_S_S_S_S_S_S_S_S_S_S_S_S_S_S_S_S_S_S_S_S_S_S_S_S_S_S_S_S_S_S_S_S_S_S_S_S_S_S_S_S_S_S_S_S_S_S_S_S_S_S_S_S_S_S_S_S_S_S_S_S_S_S_S_S_S_S_S_S_S_S_S_S_S_S_S_S_S_S_S_S_S_S_S_S_S_S_S_S_S_S_S_S_S_S_S_S_S_S_S_S_S_S_S_S_S_S_S_S_S_S_S_S_S_S_S_S_S_S_S_S_S_S_S_S_S_S_S_S_S_S_S_S_S_S_S_S_S_S_S_S_S_S_S_S_S_S_S_S_S_S_S_S_S_S_S_S_S_S_S_S_S_S_S_S_S_S_S_S_S_S_S_S_S_S_S_S_S_S_S_S_S_S_S_S_S_S_S_S_S_S_S_S_S_S_S_S_S_S_S_S_S_S_S_S_S_S_S_S_S_S_S_S_S_S_S_S_S_S_S_S_S_S_S_S_S_S_S_S_S_S_S_S_S_S_S_S_S_S_S_S_S_S_S_S_S_S_S_S_S_S_S_S_S_S_S_S_S_S_S_S_S_S_S_S_S_S_S_S_S_S_S_S_S_S_S_S_S_S_S_S_S_S_S_S_S_S_S_S_S_S_S_S_S_S_S_S_S_S_S_S_S_S_S_S_S_S_S_S_S_S_S_S_S_S_S_S_S_S_S_S_S_S_S_S_S_S_S_S_S_S_S_S_S_S_S_S_S_S_S_S_S_S_S_S_S_S_S_S_S_S_S_S_S_S_S_S_S_S_S_S_S_S_S_S_S_S_S_S_S_S_S_S_S_S__param_903];
	ld.param.u64 	%rd905, [_Z4racePiS_S_S_S_S_S_S_S_S_S_S_S_S_S_S_S_S_S_S_S_S_S_S_S_S_S_S_S_S_S_S_S_S_S_S_S_S_S_S_S_S_S_S_S_S_S_S_S_S_S_S_S_S_S_S_S_S_S_S_S_S_S_S_S_S_S_S_S_S_S_S_S_S_S_S_S_S_S_S_S_S_S_S_S_S_S_S_S_S_S_S_S_S_S_S_S_S_S_S_S_S_S_S_S_S_S_S_S_S_S_S_S_S_S_S_S_S_S_S_S_S_S_S_S_S_S_S_S_S_S_S_S_S_S_S_S_S_S_S_S_S_S_S_S_S_S_S_S_S_S_S_S_S_S_S_S_S_S_S_S_S_S_S_S_S_S_S_S_S_S_S_S_S_S_S_S_S_S_S_S_S_S_S_S_S_S_S_S_S_S_S_S_S_S_S_S_S_S_S_S_S_S_S_S_S_S_S_S_S_S_S_S_S_S_S_S_S_S_S_S_S_S_S_S_S_S_S_S_S_S_S_S_S_S_S_S_S_S_S_S_S_S_S_S_S_S_S_S_S_S_S_S_S_S_S_S_S_S_S_S_S_S_S_S_S_S_S_S_S_S_S_S_S_S_S_S_S_S_S_S_S_S_S_S_S_S_S_S_S_S_S_S_S_S_S_S_S_S_S_S_S_S_S_S_S_S_S_S_S_S_S_S_S_S_S_S_S_S_S_S_S_S_S_S_S_S_S_S_S_S_S_S_S_S_S_S_S_S_S_S_S_S_S_S_S_S_S_S_S_S_S_S_S_S_S_S_S_S_S_S_S_S_S_S_S_S_S_S_S_S_S_S_S_S_S_S_S_S_S_S_S_S_S_S_S_S_S_S_S_S_S_S_S_S_S_S_S_S_S_S_S_S_S_S_S_S_S_S_S_S_S_S_S_S_S_S_S_S_S_S_S_S_S_S_S_S_S_S_S_S_S_S_S_S_S_S_S_S_S_S_S_S_S_S_S_S_S_S_S_S_S_S_S_S_S_S_S_S_S_S_S_S_S_S_S_S_S_S_S_S_S_S_S_S_S_S_S_S_S_S_S_S_S_S_S_S_S_S_S_S_S_S_S_S_S_S_S_S_S_S_S_S_S_S_S_S_S_S_S_S_S_S_S_S_S_S_S_S_S_S_S_S_S_S_S_S_S_S_S_S_S_S_S_S_S_S_S_S_S_S_S_S_S_S_S_S_S_S_S_S_S_S_S_S_S_S_S_S_S_S_S_S_S_S_S_S_S_S_S_S_S_S_S_S_S_S_S_S_S_S_S_S_S_S_S_S_S_S_S_S_S_S_S_S_S_S_S_S_S_S_S_S_S_S_S_S_S_S_S_S_S_S_S_S_S_S_S_S_S_S_S_S_S_S_S_S_S_S_S_S_S_S_S_S_S_S_S_S_S_S_S_S_S_S_S_S_S_S_S_S_S_S_S_S_S_S_S_S_S_S_S_S_S_S_S_S_S_S_S_S_S_S_S_S_S_S_S_S_S_S_S_S_S_S_S_S_S_S_S_S_S_S_S_S_S_S_S_S_S_S_S_S_S_S_S_S_S_S_S_S_S_S_S_S_S_S_S_S_S_S_S_S_S_S_S_S_S_S_S_S_S_S_S_S_S_S_S_S_S_S_S_S_S_S_S_S_S_S_S_S_S_S_S_S_S_S_S_S_S_S_S_S_S_S_S_S_S_S_S_S_S_S_S_S_S_S_S_S_S_S_S_S_S_S_S_S_S_S_S_S_S_S_S_S_S_S_S_S_S_S_S_S_S_S_S_S_S_S_S_S_S_S_S_S_S_S_S_S_S_S_S_S_S_S_S_S_S_S_S_S_S_S_S_S_S_S_S_S_S_S_S_S_S_S_S_S_S_S_S_S_S_S_S_S_S_S_S_S_S_S_S_S_S_S_S_S_S_S_S_S_S_S_S_S_S_S_S_S_S_S_S_S_S_S_S_S_S_S_S_S_S_S_S_S_S_S_S_S_S_S_S_S_S_S_S_S_S_S_S_S_S_S_S_S_S_S_S_S_S_S_S_S_S_S_S_S_S_S_S_S_S_S_S_S_S_S_S_S_S_S_S_S_S_S_S_S_S_S_S_S_S_S_S_S_S_S_S_S_S_S_S_S_S_S_S_S_S_S_S_S_S_S_S_S_S_S_S_S_S_S_S_S_S_S_S_S_S_S_S_S_S_S_S_S_S_S_S_S_S_S_S_S_S_S_S_S_S_S_S_S_S_S_S_S_S_S_S_S_S_S_S_S_S__param_904];
	ld.param.u64 	%rd906, [_Z4racePiS_S_S_S_S_S_S_S_S_S_S_S_S_S_S_S_S_S_S_S_S_S_S_S_S_S_S_S_S_S_S_S_S_S_S_S_S_S_S_S_S_S_S_S_S_S_S_S_S_S_S_S_S_S_S_S_S_S_S_S_S_S_S_S_S_S_S_S_S_S_S_S_S_S_S_S_S_S_S_S_S_S_S_S_S_S_S_S_S_S_S_S_S_S_S_S_S_S_S_S_S_S_S_S_S_S_S_S_S_S_S_S_S_S_S_S_S_S_S_S_S_S_S_S_S_S_S_S_S_S_S_S_S_S_S_S_S_S_S_S_S_S_S_S_S_S_S_S_S_S_S_S_S_S_S_S_S_S_S_S_S_S_S_S_S_S_S_S_S_S_S_S_S_S_S_S_S_S_S_S_S_S_S_S_S_S_S_S_S_S_S_S_S_S_S_S_S_S_S_S_S_S_S_S_S_S_S_S_S_S_S_S_S_S_S_S_S_S_S_S_S_S_S_S_S_S_S_S_S_S_S_S_S_S_S_S_S_S_S_S_S_S_S_S_S_S_S_S_S_S_S_S_S_S_S_S_S_S_S_S_S_S_S_S_S_S_S_S_S_S_S_S_S_S_S_S_S_S_S_S_S_S_S_S_S_S_S_S_S_S_S_S_S_S_S_S_S_S_S_S_S_S_S_S_S_S_S_S_S_S_S_S_S_S_S_S_S_S_S_S_S_S_S_S_S_S_S_S_S_S_S_S_S_S_S_S_S_S_S_S_S_S_S_S_S_S_S_S_S_S_S_S_S_S_S_S_S_S_S_S_S_S_S_S_S_S_S_S_S_S_S_S_S_S_S_S_S_S_S_S_S_S_S_S_S_S_S_S_S_S_S_S_S_S_S_S_S_S_S_S_S_S_S_S_S_S_S_S_S_S_S_S_S_S_S_S_S_S_S_S_S_S_S_S_S_S_S_S_S_S_S_S_S_S_S_S_S_S_S_S_S_S_S_S_S_S_S_S_S_S_S_S_S_S_S_S_S_S_S_S_S_S_S_S_S_S_S_S_S_S_S_S_S_S_S_S_S_S_S_S_S_S_S_S_S_S_S_S_S_S_S_S_S_S_S_S_S_S_S_S_S_S_S_S_S_S_S_S_S_S_S_S_S_S_S_S_S_S_S_S_S_S_S_S_S_S_S_S_S_S_S_S_S_S_S_S_S_S_S_S_S_S_S_S_S_S_S_S_S_S_S_S_S_S_S_S_S_S_S_S_S_S_S_S_S_S_S_S_S_S_S_S_S_S_S_S_S_S_S_S_S_S_S_S_S_S_S_S_S_S_S_S_S_S_S_S_S_S_S_S_S_S_S_S_S_S_S_S_S_S_S_S_S_S_S_S_S_S_S_S_S_S_S_S_S_S_S_S_S_S_S_S_S_S_S_S_S_S_S_S_S_S_S_S_S_S_S_S_S_S_S_S_S_S_S_S_S_S_S_S_S_S_S_S_S_S_S_S_S_S_S_S_S_S_S_S_S_S_S_S_S_S_S_S_S_S_S_S_S_S_S_S_S_S_S_S_S_S_S_S_S_S_S_S_S_S_S_S_S_S_S_S_S_S_S_S_S_S_S_S_S_S_S_S_S_S_S_S_S_S_S_S_S_S_S_S_S_S_S_S_S_S_S_S_S_S_S_S_S_S_S_S_S_S_S_S_S_S_S_S_S_S_S_S_S_S_S_S_S_S_S_S_S_S_S_S_S_S_S_S_S_S_S_S_S_S_S_S_S_S_S_S_S_S_S_S_S_S_S_S_S_S_S_S_S_S_S_S_S_S_S_S_S_S_S_S_S_S_S_S_S_S_S_S_S_S_S_S_S_S_S_S_S_S_S_S_S_S_S_S_S_S_S_S_S_S_S_S_S_S_S_S_S_S_S_S_S_S_S_S_S_S_S_S_S_S_S_S_S_S_S_S_S_S_S_S_S_S_S_S_S_S_S_S_S_S_S_S_S_S_S_S_S_S_S_S_S_S_S_S_S_S_S_S_S_S_S_S_S_S_S_S_S_S_S_S_S_S_S_S_S_S_S_S_S_S_S_S_S_S_S_S_S_S_S_S_S_S_S_S_S_S_S_S_S_S_S_S_S_S_S_S_S_S_S_S_S_S_S_S_S_S_S_S_S_S_S_S_S_S_S_S_S_S_S_S_S_S_S_S_S_S_S_S_S_S_S_S_S_S_S_S_S_S_S_S_S_S_S_S_S_S_S_S_S_S_S_S_S_S_S_S_S_S_S_S_S_S_S_S_S_S_S__param_905];
	ld.param.u64 	%rd907, [_Z4racePiS_S_S_S_S_S_S_S_S_S_S_S_S_S_S_S_S_S_S_S_S_S_S_S_S_S_S_S_S_S_S_S_S_S_S_S_S_S_S_S_S_S_S_S_S_S_S_S_S_S_S_S_S_S_S_S_S_S_S_S_S_S_S_S_S_S_S_S_S_S_S_S_S_S_S_S_S_S_S_S_S_S_S_S_S_S_S_S_S_S_S_S_S_S_S_S_S_S_S_S_S_S_S_S_S_S_S_S_S_S_S_S_S_S_S_S_S_S_S_S_S_S_S_S_S_S_S_S_S_S_S_S_S_S_S_S_S_S_S_S_S_S_S_S_S_S_S_S_S_S_S_S_S_S_S_S_S_S_S_S_S_S_S_S_S_S_S_S_S_S_S_S_S_S_S_S_S_S_S_S_S_S_S_S_S_S_S_S_S_S_S_S_S_S_S_S_S_S_S_S_S_S_S_S_S_S_S_S_S_S_S_S_S_S_S_S_S_S_S_S_S_S_S_S_S_S_S_S_S_S_S_S_S_S_S_S_S_S_S_S_S_S_S_S_S_S_S_S_S_S_S_S_S_S_S_S_S_S_S_S_S_S_S_S_S_S_S_S_S_S_S_S_S_S_S_S_S_S_S_S_S_S_S_S_S_S_S_S_S_S_S_S_S_S_S_S_S_S_S_S_S_S_S_S_S_S_S_S_S_S_S_S_S_S_S_S_S_S_S_S_S_S_S_S_S_S_S_S_S_S_S_S_S_S_S_S_S_S_S_S_S_S_S_S_S_S_S_S_S_S_S_S_S_S_S_S_S_S_S_S_S_S_S_S_S_S_S_S_S_S_S_S_S_S_S_S_S_S_S_S_S_S_S_S_S_S_S_S_S_S_S_S_S_S_S_S_S_S_S_S_S_S_S_S_S_S_S_S_S_S_S_S_S_S_S_S_S_S_S_S_S_S_S_S_S_S_S_S_S_S_S_S_S_S_S_S_S_S_S_S_S_S_S_S_S_S_S_S_S_S_S_S_S_S_S_S_S_S_S_S_S_S_S_S_S_S_S_S_S_S_S_S_S_S_S_S_S_S_S_S_S_S_S_S_S_S_S_S_S_S_S_S_S_S_S_S_S_S_S_S_S_S_S_S_S_S_S_S_S_S_S_S_S_S_S_S_S_S_S_S_S_S_S_S_S_S_S_S_S_S_S_S_S_S_S_S_S_S_S_S_S_S_S_S_S_S_S_S_S_S_S_S_S_S_S_S_S_S_S_S_S_S_S_S_S_S_S_S_S_S_S_S_S_S_S_S_S_S_S_S_S_S_S_S_S_S_S_S_S_S_S_S_S_S_S_S_S_S_S_S_S_S_S_S_S_S_S_S_S_S_S_S_S_S_S_S_S_S_S_S_S_S_S_S_S_S_S_S_S_S_S_S_S_S_S_S_S_S_S_S_S_S_S_S_S_S_S_S_S_S_S_S_S_S_S_S_S_S_S_S_S_S_S_S_S_S_S_S_S_S_S_S_S_S_S_S_S_S_S_S_S_S_S_S_S_S_S_S_S_S_S_S_S_S_S_S_S_S_S_S_S_S_S_S_S_S_S_S_S_S_S_S_S_S_S_S_S_S_S_S_S_S_S_S_S_S_S_S_S_S_S_S_S_S_S_S_S_S_S_S_S_S_S_S_S_S_S_S_S_S_S_S_S_S_S_S_S_S_S_S_S_S_S_S_S_S_S_S_S_S_S_S_S_S_S_S_S_S_S_S_S_S_S_S_S_S_S_S_S_S_S_S_S_S_S_S_S_S_S_S_S_S_S_S_S_S_S_S_S_S_S_S_S_S_S_S_S_S_S_S_S_S_S_S_S_S_S_S_S_S_S_S_S_S_S_S_S_S_S_S_S_S_S_S_S_S_S_S_S_S_S_S_S_S_S_S_S_S_S_S_S_S_S_S_S_S_S_S_S_S_S_S_S_S_S_S_S_S_S_S_S_S_S_S_S_S_S_S_S_S_S_S_S_S_S_S_S_S_S_S_S_S_S_S_S_S_S_S_S_S_S_S_S_S_S_S_S_S_S_S_S_S_S_S_S_S_S_S_S_S_S_S_S_S_S_S_S_S_S_S_S_S_S_S_S_S_S_S_S_S_S_S_S_S_S_S_S_S_S_S_S_S_S_S_S_S_S_S_S_S_S_S_S_S_S_S_S_S_S_S_S_S_S_S_S_S_S_S_S_S_S_S_S_S_S_S_S_S_S_S_S_S_S_S_S_S_S_S_S_S_S_S_S_S_S_S_S_S_S_S_S_S_S__param_906];
	ld.param.u64 	%rd908, [_Z4racePiS_S_S_S_S_S_S_S_S_S_S_S_S_S_S_S_S_S_S_S_S_S_S_S_S_S_S_S_S_S_S_S_S_S_S_S_S_S_S_S_S_S_S_S_S_S_S_S_S_S_S_S_S_S_S_S_S_S_S_S_S_S_S_S_S_S_S_S_S_S_S_S_S_S_S_S_S_S_S_S_S_S_S_S_S_S_S_S_S_S_S_S_S_S_S_S_S_S_S_S_S_S_S_S_S_S_S_S_S_S_S_S_S_S_S_S_S_S_S_S_S_S_S_S_S_S_S_S_S_S_S_S_S_S_S_S_S_S_S_S_S_S_S_S_S_S_S_S_S_S_S_S_S_S_S_S_S_S_S_S_S_S_S_S_S_S_S_S_S_S_S_S_S_S_S_S_S_S_S_S_S_S_S_S_S_S_S_S_S_S_S_S_S_S_S_S_S_S_S_S_S_S_S_S_S_S_S_S_S_S_S_S_S_S_S_S_S_S_S_S_S_S_S_S_S_S_S_S_S_S_S_S_S_S_S_S_S_S_S_S_S_S_S_S_S_S_S_S_S_S_S_S_S_S_S_S_S_S_S_S_S_S_S_S_S_S_S_S_S_S_S_S_S_S_S_S_S_S_S_S_S_S_S_S_S_S_S_S_S_S_S_S_S_S_S_S_S_S_S_S_S_S_S_S_S_S_S_S_S_S_S_S_S_S_S_S_S_S_S_S_S_S_S_S_S_S_S_S_S_S_S_S_S_S_S_S_S_S_S_S_S_S_S_S_S_S_S_S_S_S_S_S_S_S_S_S_S_S_S_S_S_S_S_S_S_S_S_S_S_S_S_S_S_S_S_S_S_S_S_S_S_S_S_S_S_S_S_S_S_S_S_S_S_S_S_S_S_S_S_S_S_S_S_S_S_S_S_S_S_S_S_S_S_S_S_S_S_S_S_S_S_S_S_S_S_S_S_S_S_S_S_S_S_S_S_S_S_S_S_S_S_S_S_S_S_S_S_S_S_S_S_S_S_S_S_S_S_S_S_S_S_S_S_S_S_S_S_S_S_S_S_S_S_S_S_S_S_S_S_S_S_S_S_S_S_S_S_S_S_S_S_S_S_S_S_S_S_S_S_S_S_S_S_S_S_S_S_S_S_S_S_S_S_S_S_S_S_S_S_S_S_S_S_S_S_S_S_S_S_S_S_S_S_S_S_S_S_S_S_S_S_S_S_S_S_S_S_S_S_S_S_S_S_S_S_S_S_S_S_S_S_S_S_S_S_S_S_S_S_S_S_S_S_S_S_S_S_S_S_S_S_S_S_S_S_S_S_S_S_S_S_S_S_S_S_S_S_S_S_S_S_S_S_S_S_S_S_S_S_S_S_S_S_S_S_S_S_S_S_S_S_S_S_S_S_S_S_S_S_S_S_S_S_S_S_S_S_S_S_S_S_S_S_S_S_S_S_S_S_S_S_S_S_S_S_S_S_S_S_S_S_S_S_S_S_S_S_S_S_S_S_S_S_S_S_S_S_S_S_S_S_S_S_S_S_S_S_S_S_S_S_S_S_S_S_S_S_S_S_S_S_S_S_S_S_S_S_S_S_S_S_S_S_S_S_S_S_S_S_S_S_S_S_S_S_S_S_S_S_S_S_S_S_S_S_S_S_S_S_S_S_S_S_S_S_S_S_S_S_S_S_S_S_S_S_S_S_S_S_S_S_S_S_S_S_S_S_S_S_S_S_S_S_S_S_S_S_S_S_S_S_S_S_S_S_S_S_S_S_S_S_S_S_S_S_S_S_S_S_S_S_S_S_S_S_S_S_S_S_S_S_S_S_S_S_S_S_S_S_S_S_S_S_S_S_S_S_S_S_S_S_S_S_S_S_S_S_S_S_S_S_S_S_S_S_S_S_S_S_S_S_S_S_S_S_S_S_S_S_S_S_S_S_S_S_S_S_S_S_S_S_S_S_S_S_S_S_S_S_S_S_S_S_S_S_S_S_S_S_S_S_S_S_S_S_S_S_S_S_S_S_S_S_S_S_S_S_S_S_S_S_S_S_S_S_S_S_S_S_S_S_S_S_S_S_S_S_S_S_S_S_S_S_S_S_S_S_S_S_S_S_S_S_S_S_S_S_S_S_S_S_S_S_S_S_S_S_S_S_S_S_S_S_S_S_S_S_S_S_S_S_S_S_S_S_S_S_S_S_S_S_S_S_S_S_S_S_S_S_S_S_S_S_S_S_S_S_S_S_S_S_S_S_S_S_S_S_S_S_S_S_S_S_S_S_S_S_S_S_S_S_S_S__param_907];
	ld.param.u64 	%rd909, [_Z4racePiS_S_S_S_S_S_S_S_S_S_S_S_S_S_S_S_S_S_S_S_S_S_S_S_S_S_S_S_S_S_S_S_S_S_S_S_S_S_S_S_S_S_S_S_S_S_S_S_S_S_S_S_S_S_S_S_S_S_S_S_S_S_S_S_S_S_S_S_S_S_S_S_S_S_S_S_S_S_S_S_S_S_S_S_S_S_S_S_S_S_S_S_S_S_S_S_S_S_S_S_S_S_S_S_S_S_S_S_S_S_S_S_S_S_S_S_S_S_S_S_S_S_S_S_S_S_S_S_S_S_S_S_S_S_S_S_S_S_S_S_S_S_S_S_S_S_S_S_S_S_S_S_S_S_S_S_S_S_S_S_S_S_S_S_S_S_S_S_S_S_S_S_S_S_S_S_S_S_S_S_S_S_S_S_S_S_S_S_S_S_S_S_S_S_S_S_S_S_S_S_S_S_S_S_S_S_S_S_S_S_S_S_S_S_S_S_S_S_S_S_S_S_S_S_S_S_S_S_S_S_S_S_S_S_S_S_S_S_S_S_S_S_S_S_S_S_S_S_S_S_S_S_S_S_S_S_S_S_S_S_S_S_S_S_S_S_S_S_S_S_S_S_S_S_S_S_S_S_S_S_S_S_S_S_S_S_S_S_S_S_S_S_S_S_S_S_S_S_S_S_S_S_S_S_S_S_S_S_S_S_S_S_S_S_S_S_S_S_S_S_S_S_S_S_S_S_S_S_S_S_S_S_S_S_S_S_S_S_S_S_S_S_S_S_S_S_S_S_S_S_S_S_S_S_S_S_S_S_S_S_S_S_S_S_S_S_S_S_S_S_S_S_S_S_S_S_S_S_S_S_S_S_S_S_S_S_S_S_S_S_S_S_S_S_S_S_S_S_S_S_S_S_S_S_S_S_S_S_S_S_S_S_S_S_S_S_S_S_S_S_S_S_S_S_S_S_S_S_S_S_S_S_S_S_S_S_S_S_S_S_S_S_S_S_S_S_S_S_S_S_S_S_S_S_S_S_S_S_S_S_S_S_S_S_S_S_S_S_S_S_S_S_S_S_S_S_S_S_S_S_S_S_S_S_S_S_S_S_S_S_S_S_S_S_S_S_S_S_S_S_S_S_S_S_S_S_S_S_S_S_S_S_S_S_S_S_S_S_S_S_S_S_S_S_S_S_S_S_S_S_S_S_S_S_S_S_S_S_S_S_S_S_S_S_S_S_S_S_S_S_S_S_S_S_S_S_S_S_S_S_S_S_S_S_S_S_S_S_S_S_S_S_S_S_S_S_S_S_S_S_S_S_S_S_S_S_S_S_S_S_S_S_S_S_S_S_S_S_S_S_S_S_S_S_S_S_S_S_S_S_S_S_S_S_S_S_S_S_S_S_S_S_S_S_S_S_S_S_S_S_S_S_S_S_S_S_S_S_S_S_S_S_S_S_S_S_S_S_S_S_S_S_S_S_S_S_S_S_S_S_S_S_S_S_S_S_S_S_S_S_S_S_S_S_S_S_S_S_S_S_S_S_S_S_S_S_S_S_S_S_S_S_S_S_S_S_S_S_S_S_S_S_S_S_S_S_S_S_S_S_S_S_S_S_S_S_S_S_S_S_S_S_S_S_S_S_S_S_S_S_S_S_S_S_S_S_S_S_S_S_S_S_S_S_S_S_S_S_S_S_S_S_S_S_S_S_S_S_S_S_S_S_S_S_S_S_S_S_S_S_S_S_S_S_S_S_S_S_S_S_S_S_S_S_S_S_S_S_S_S_S_S_S_S_S_S_S_S_S_S_S_S_S_S_S_S_S_S_S_S_S_S_S_S_S_S_S_S_S_S_S_S_S_S_S_S_S_S_S_S_S_S_S_S_S_S_S_S_S_S_S_S_S_S_S_S_S_S_S_S_S_S_S_S_S_S_S_S_S_S_S_S_S_S_S_S_S_S_S_S_S_S_S_S_S_S_S_S_S_S_S_S_S_S_S_S_S_S_S_S_S_S_S_S_S_S_S_S_S_S_S_S_S_S_S_S_S_S_S_S_S_S_S_S_S_S_S_S_S_S_S_S_S_S_S_S_S_S_S_S_S_S_S_S_S_S_S_S_S_S_S_S_S_S_S_S_S_S_S_S_S_S_S_S_S_S_S_S_S_S_S_S_S_S_S_S_S_S_S_S_S_S_S_S_S_S_S_S_S_S_S_S_S_S_S_S_S_S_S_S_S_S_S_S_S_S_S_S_S_S_S_S_S_S_S_S_S_S_S_S_S_S_S_S_S_S_S_S_S_S_S_S_S__param_908];
	ld.param.u64 	%rd910, [_Z4racePiS_S_S_S_S_S_S_S_S_S_S_S_S_S_S_S_S_S_S_S_S_S_S_S_S_S_S_S_S_S_S_S_S_S_S_S_S_S_S_S_S_S_S_S_S_S_S_S_S_S_S_S_S_S_S_S_S_S_S_S_S_S_S_S_S_S_S_S_S_S_S_S_S_S_S_S_S_S_S_S_S_S_S_S_S_S_S_S_S_S_S_S_S_S_S_S_S_S_S_S_S_S_S_S_S_S_S_S_S_S_S_S_S_S_S_S_S_S_S_S_S_S_S_S_S_S_S_S_S_S_S_S_S_S_S_S_S_S_S_S_S_S_S_S_S_S_S_S_S_S_S_S_S_S_S_S_S_S_S_S_S_S_S_S_S_S_S_S_S_S_S_S_S_S_S_S_S_S_S_S_S_S_S_S_S_S_S_S_S_S_S_S_S_S_S_S_S_S_S_S_S_S_S_S_S_S_S_S_S_S_S_S_S_S_S_S_S_S_S_S_S_S_S_S_S_S_S_S_S_S_S_S_S_S_S_S_S_S_S_S_S_S_S_S_S_S_S_S_S_S_S_S_S_S_S_S_S_S_S_S_S_S_S_S_S_S_S_S_S_S_S_S_S_S_S_S_S_S_S_S_S_S_S_S_S_S_S_S_S_S_S_S_S_S_S_S_S_S_S_S_S_S_S_S_S_S_S_S_S_S_S_S_S_S_S_S_S_S_S_S_S_S_S_S_S_S_S_S_S_S_S_S_S_S_S_S_S_S_S_S_S_S_S_S_S_S_S_S_S_S_S_S_S_S_S_S_S_S_S_S_S_S_S_S_S_S_S_S_S_S_S_S_S_S_S_S_S_S_S_S_S_S_S_S_S_S_S_S_S_S_S_S_S_S_S_S_S_S_S_S_S_S_S_S_S_S_S_S_S_S_S_S_S_S_S_S_S_S_S_S_S_S_S_S_S_S_S_S_S_S_S_S_S_S_S_S_S_S_S_S_S_S_S_S_S_S_S_S_S_S_S_S_S_S_S_S_S_S_S_S_S_S_S_S_S_S_S_S_S_S_S_S_S_S_S_S_S_S_S_S_S_S_S_S_S_S_S_S_S_S_S_S_S_S_S_S_S_S_S_S_S_S_S_S_S_S_S_S_S_S_S_S_S_S_S_S_S_S_S_S_S_S_S_S_S_S_S_S_S_S_S_S_S_S_S_S_S_S_S_S_S_S_S_S_S_S_S_S_S_S_S_S_S_S_S_S_S_S_S_S_S_S_S_S_S_S_S_S_S_S_S_S_S_S_S_S_S_S_S_S_S_S_S_S_S_S_S_S_S_S_S_S_S_S_S_S_S_S_S_S_S_S_S_S_S_S_S_S_S_S_S_S_S_S_S_S_S_S_S_S_S_S_S_S_S_S_S_S_S_S_S_S_S_S_S_S_S_S_S_S_S_S_S_S_S_S_S_S_S_S_S_S_S_S_S_S_S_S_S_S_S_S_S_S_S_S_S_S_S_S_S_S_S_S_S_S_S_S_S_S_S_S_S_S_S_S_S_S_S_S_S_S_S_S_S_S_S_S_S_S_S_S_S_S_S_S_S_S_S_S_S_S_S_S_S_S_S_S_S_S_S_S_S_S_S_S_S_S_S_S_S_S_S_S_S_S_S_S_S_S_S_S_S_S_S_S_S_S_S_S_S_S_S_S_S_S_S_S_S_S_S_S_S_S_S_S_S_S_S_S_S_S_S_S_S_S_S_S_S_S_S_S_S_S_S_S_S_S_S_S_S_S_S_S_S_S_S_S_S_S_S_S_S_S_S_S_S_S_S_S_S_S_S_S_S_S_S_S_S_S_S_S_S_S_S_S_S_S_S_S_S_S_S_S_S_S_S_S_S_S_S_S_S_S_S_S_S_S_S_S_S_S_S_S_S_S_S_S_S_S_S_S_S_S_S_S_S_S_S_S_S_S_S_S_S_S_S_S_S_S_S_S_S_S_S_S_S_S_S_S_S_S_S_S_S_S_S_S_S_S_S_S_S_S_S_S_S_S_S_S_S_S_S_S_S_S_S_S_S_S_S_S_S_S_S_S_S_S_S_S_S_S_S_S_S_S_S_S_S_S_S_S_S_S_S_S_S_S_S_S_S_S_S_S_S_S_S_S_S_S_S_S_S_S_S_S_S_S_S_S_S_S_S_S_S_S_S_S_S_S_S_S_S_S_S_S_S_S_S_S_S_S_S_S_S_S_S_S_S_S_S_S_S_S_S_S_S_S_S_S_S_S_S_S_S_S_S_S_S_S_S_S_S__param_909];
	ld.param.u64 	%rd911, [_Z4racePiS_S_S_S_S_S_S_S_S_S_S_S_S_S_S_S_S_S_S_S_S_S_S_S_S_S_S_S_S_S_S_S_S_S_S_S_S_S_S_S_S_S_S_S_S_S_S_S_S_S_S_S_S_S_S_S_S_S_S_S_S_S_S_S_S_S_S_S_S_S_S_S_S_S_S_S_S_S_S_S_S_S_S_S_S_S_S_S_S_S_S_S_S_S_S_S_S_S_S_S_S_S_S_S_S_S_S_S_S_S_S_S_S_S_S_S_S_S_S_S_S_S_S_S_S_S_S_S_S_S_S_S_S_S_S_S_S_S_S_S_S_S_S_S_S_S_S_S_S_S_S_S_S_S_S_S_S_S_S_S_S_S_S_S_S_S_S_S_S_S_S_S_S_S_S_S_S_S_S_S_S_S_S_S_S_S_S_S_S_S_S_S_S_S_S_S_S_S_S_S_S_S_S_S_S_S_S_S_S_S_S_S_S_S_S_S_S_S_S_S_S_S_S_S_S_S_S_S_S_S_S_S_S_S_S_S_S_S_S_S_S_S_S_S_S_S_S_S_S_S_S_S_S_S_S_S_S_S_S_S_S_S_S_S_S_S_S_S_S_S_S_S_S_S_S_S_S_S_S_S_S_S_S_S_S_S_S_S_S_S_S_S_S_S_S_S_S_S_S_S_S_S_S_S_S_S_S_S_S_S_S_S_S_S_S_S_S_S_S_S_S_S_S_S_S_S_S_S_S_S_S_S_S_S_S_S_S_S_S_S_S_S_S_S_S_S_S_S_S_S_S_S_S_S_S_S_S_S_S_S_S_S_S_S_S_S_S_S_S_S_S_S_S_S_S_S_S_S_S_S_S_S_S_S_S_S_S_S_S_S_S_S_S_S_S_S_S_S_S_S_S_S_S_S_S_S_S_S_S_S_S_S_S_S_S_S_S_S_S_S_S_S_S_S_S_S_S_S_S_S_S_S_S_S_S_S_S_S_S_S_S_S_S_S_S_S_S_S_S_S_S_S_S_S_S_S_S_S_S_S_S_S_S_S_S_S_S_S_S_S_S_S_S_S_S_S_S_S_S_S_S_S_S_S_S_S_S_S_S_S_S_S_S_S_S_S_S_S_S_S_S_S_S_S_S_S_S_S_S_S_S_S_S_S_S_S_S_S_S_S_S_S_S_S_S_S_S_S_S_S_S_S_S_S_S_S_S_S_S_S_S_S_S_S_S_S_S_S_S_S_S_S_S_S_S_S_S_S_S_S_S_S_S_S_S_S_S_S_S_S_S_S_S_S_S_S_S_S_S_S_S_S_S_S_S_S_S_S_S_S_S_S_S_S_S_S_S_S_S_S_S_S_S_S_S_S_S_S_S_S_S_S_S_S_S_S_S_S_S_S_S_S_S_S_S_S_S_S_S_S_S_S_S_S_S_S_S_S_S_S_S_S_S_S_S_S_S_S_S_S_S_S_S_S_S_S_S_S_S_S_S_S_S_S_S_S_S_S_S_S_S_S_S_S_S_S_S_S_S_S_S_S_S_S_S_S_S_S_S_S_S_S_S_S_S_S_S_S_S_S_S_S_S_S_S_S_S_S_S_S_S_S_S_S_S_S_S_S_S_S_S_S_S_S_S_S_S_S_S_S_S_S_S_S_S_S_S_S_S_S_S_S_S_S_S_S_S_S_S_S_S_S_S_S_S_S_S_S_S_S_S_S_S_S_S_S_S_S_S_S_S_S_S_S_S_S_S_S_S_S_S_S_S_S_S_S_S_S_S_S_S_S_S_S_S_S_S_S_S_S_S_S_S_S_S_S_S_S_S_S_S_S_S_S_S_S_S_S_S_S_S_S_S_S_S_S_S_S_S_S_S_S_S_S_S_S_S_S_S_S_S_S_S_S_S_S_S_S_S_S_S_S_S_S_S_S_S_S_S_S_S_S_S_S_S_S_S_S_S_S_S_S_S_S_S_S_S_S_S_S_S_S_S_S_S_S_S_S_S_S_S_S_S_S_S_S_S_S_S_S_S_S_S_S_S_S_S_S_S_S_S_S_S_S_S_S_S_S_S_S_S_S_S_S_S_S_S_S_S_S_S_S_S_S_S_S_S_S_S_S_S_S_S_S_S_S_S_S_S_S_S_S_S_S_S_S_S_S_S_S_S_S_S_S_S_S_S_S_S_S_S_S_S_S_S_S_S_S_S_S_S_S_S_S_S_S_S_S_S_S_S_S_S_S_S_S_S_S_S_S_S_S_S_S_S_S_S_S_S_S_S_S_S_S_S_S_S_S_S_S_S_S_S__param_910];
	ld.param.u64 	%rd912, [_Z4racePiS_S_S_S_S_S_S_S_S_S_S_S_S_S_S_S_S_S_S_S_S_S_S_S_S_S_S_S_S_S_S_S_S_S_S_S_S_S_S_S_S_S_S_S_S_S_S_S_S_S_S_S_S_S_S_S_S_S_S_S_S_S_S_S_S_S_S_S_S_S_S_S_S_S_S_S_S_S_S_S_S_S_S_S_S_S_S_S_S_S_S_S_S_S_S_S_S_S_S_S_S_S_S_S_S_S_S_S_S_S_S_S_S_S_S_S_S_S_S_S_S_S_S_S_S_S_S_S_S_S_S_S_S_S_S_S_S_S_S_S_S_S_S_S_S_S_S_S_S_S_S_S_S_S_S_S_S_S_S_S_S_S_S_S_S_S_S_S_S_S_S_S_S_S_S_S_S_S_S_S_S_S_S_S_S_S_S_S_S_S_S_S_S_S_S_S_S_S_S_S_S_S_S_S_S_S_S_S_S_S_S_S_S_S_S_S_S_S_S_S_S_S_S_S_S_S_S_S_S_S_S_S_S_S_S_S_S_S_S_S_S_S_S_S_S_S_S_S_S_S_S_S_S_S_S_S_S_S_S_S_S_S_S_S_S_S_S_S_S_S_S_S_S_S_S_S_S_S_S_S_S_S_S_S_S_S_S_S_S_S_S_S_S_S_S_S_S_S_S_S_S_S_S_S_S_S_S_S_S_S_S_S_S_S_S_S_S_S_S_S_S_S_S_S_S_S_S_S_S_S_S_S_S_S_S_S_S_S_S_S_S_S_S_S_S_S_S_S_S_S_S_S_S_S_S_S_S_S_S_S_S_S_S_S_S_S_S_S_S_S_S_S_S_S_S_S_S_S_S_S_S_S_S_S_S_S_S_S_S_S_S_S_S_S_S_S_S_S_S_S_S_S_S_S_S_S_S_S_S_S_S_S_S_S_S_S_S_S_S_S_S_S_S_S_S_S_S_S_S_S_S_S_S_S_S_S_S_S_S_S_S_S_S_S_S_S_S_S_S_S_S_S_S_S_S_S_S_S_S_S_S_S_S_S_S_S_S_S_S_S_S_S_S_S_S_S_S_S_S_S_S_S_S_S_S_S_S_S_S_S_S_S_S_S_S_S_S_S_S_S_S_S_S_S_S_S_S_S_S_S_S_S_S_S_S_S_S_S_S_S_S_S_S_S_S_S_S_S_S_S_S_S_S_S_S_S_S_S_S_S_S_S_S_S_S_S_S_S_S_S_S_S_S_S_S_S_S_S_S_S_S_S_S_S_S_S_S_S_S_S_S_S_S_S_S_S_S_S_S_S_S_S_S_S_S_S_S_S_S_S_S_S_S_S_S_S_S_S_S_S_S_S_S_S_S_S_S_S_S_S_S_S_S_S_S_S_S_S_S_S_S_S_S_S_S_S_S_S_S_S_S_S_S_S_S_S_S_S_S_S_S_S_S_S_S_S_S_S_S_S_S_S_S_S_S_S_S_S_S_S_S_S_S_S_S_S_S_S_S_S_S_S_S_S_S_S_S_S_S_S_S_S_S_S_S_S_S_S_S_S_S_S_S_S_S_S_S_S_S_S_S_S_S_S_S_S_S_S_S_S_S_S_S_S_S_S_S_S_S_S_S_S_S_S_S_S_S_S_S_S_S_S_S_S_S_S_S_S_S_S_S_S_S_S_S_S_S_S_S_S_S_S_S_S_S_S_S_S_S_S_S_S_S_S_S_S_S_S_S_S_S_S_S_S_S_S_S_S_S_S_S_S_S_S_S_S_S_S_S_S_S_S_S_S_S_S_S_S_S_S_S_S_S_S_S_S_S_S_S_S_S_S_S_S_S_S_S_S_S_S_S_S_S_S_S_S_S_S_S_S_S_S_S_S_S_S_S_S_S_S_S_S_S_S_S_S_S_S_S_S_S_S_S_S_S_S_S_S_S_S_S_S_S_S_S_S_S_S_S_S_S_S_S_S_S_S_S_S_S_S_S_S_S_S_S_S_S_S_S_S_S_S_S_S_S_S_S_S_S_S_S_S_S_S_S_S_S_S_S_S_S_S_S_S_S_S_S_S_S_S_S_S_S_S_S_S_S_S_S_S_S_S_S_S_S_S_S_S_S_S_S_S_S_S_S_S_S_S_S_S_S_S_S_S_S_S_S_S_S_S_S_S_S_S_S_S_S_S_S_S_S_S_S_S_S_S_S_S_S_S_S_S_S_S_S_S_S_S_S_S_S_S_S_S_S_S_S_S_S_S_S_S_S_S_S_S_S_S_S_S_S_S_S_S_S_S_S_S_S_S_S_S_S__param_911];
	ld.param.u64 	%rd913, [_Z4racePiS_S_S_S_S_S_S_S_S_S_S_S_S_S_S_S_S_S_S_S_S_S_S_S_S_S_S_S_S_S_S_S_S_S_S_S_S_S_S_S_S_S_S_S_S_S_S_S_S_S_S_S_S_S_S_S_S_S_S_S_S_S_S_S_S_S_S_S_S_S_S_S_S_S_S_S_S_S_S_S_S_S_S_S_S_S_S_S_S_S_S_S_S_S_S_S_S_S_S_S_S_S_S_S_S_S_S_S_S_S_S_S_S_S_S_S_S_S_S_S_S_S_S_S_S_S_S_S_S_S_S_S_S_S_S_S_S_S_S_S_S_S_S_S_S_S_S_S_S_S_S_S_S_S_S_S_S_S_S_S_S_S_S_S_S_S_S_S_S_S_S_S_S_S_S_S_S_S_S_S_S_S_S_S_S_S_S_S_S_S_S_S_S_S_S_S_S_S_S_S_S_S_S_S_S_S_S_S_S_S_S_S_S_S_S_S_S_S_S_S_S_S_S_S_S_S_S_S_S_S_S_S_S_S_S_S_S_S_S_S_S_S_S_S_S_S_S_S_S_S_S_S_S_S_S_S_S_S_S_S_S_S_S_S_S_S_S_S_S_S_S_S_S_S_S_S_S_S_S_S_S_S_S_S_S_S_S_S_S_S_S_S_S_S_S_S_S_S_S_S_S_S_S_S_S_S_S_S_S_S_S_S_S_S_S_S_S_S_S_S_S_S_S_S_S_S_S_S_S_S_S_S_S_S_S_S_S_S_S_S_S_S_S_S_S_S_S_S_S_S_S_S_S_S_S_S_S_S_S_S_S_S_S_S_S_S_S_S_S_S_S_S_S_S_S_S_S_S_S_S_S_S_S_S_S_S_S_S_S_S_S_S_S_S_S_S_S_S_S_S_S_S_S_S_S_S_S_S_S_S_S_S_S_S_S_S_S_S_S_S_S_S_S_S_S_S_S_S_S_S_S_S_S_S_S_S_S_S_S_S_S_S_S_S_S_S_S_S_S_S_S_S_S_S_S_S_S_S_S_S_S_S_S_S_S_S_S_S_S_S_S_S_S_S_S_S_S_S_S_S_S_S_S_S_S_S_S_S_S_S_S_S_S_S_S_S_S_S_S_S_S_S_S_S_S_S_S_S_S_S_S_S_S_S_S_S_S_S_S_S_S_S_S_S_S_S_S_S_S_S_S_S_S_S_S_S_S_S_S_S_S_S_S_S_S_S_S_S_S_S_S_S_S_S_S_S_S_S_S_S_S_S_S_S_S_S_S_S_S_S_S_S_S_S_S_S_S_S_S_S_S_S_S_S_S_S_S_S_S_S_S_S_S_S_S_S_S_S_S_S_S_S_S_S_S_S_S_S_S_S_S_S_S_S_S_S_S_S_S_S_S_S_S_S_S_S_S_S_S_S_S_S_S_S_S_S_S_S_S_S_S_S_S_S_S_S_S_S_S_S_S_S_S_S_S_S_S_S_S_S_S_S_S_S_S_S_S_S_S_S_S_S_S_S_S_S_S_S_S_S_S_S_S_S_S_S_S_S_S_S_S_S_S_S_S_S_S_S_S_S_S_S_S_S_S_S_S_S_S_S_S_S_S_S_S_S_S_S_S_S_S_S_S_S_S_S_S_S_S_S_S_S_S_S_S_S_S_S_S_S_S_S_S_S_S_S_S_S_S_S_S_S_S_S_S_S_S_S_S_S_S_S_S_S_S_S_S_S_S_S_S_S_S_S_S_S_S_S_S_S_S_S_S_S_S_S_S_S_S_S_S_S_S_S_S_S_S_S_S_S_S_S_S_S_S_S_S_S_S_S_S_S_S_S_S_S_S_S_S_S_S_S_S_S_S_S_S_S_S_S_S_S_S_S_S_S_S_S_S_S_S_S_S_S_S_S_S_S_S_S_S_S_S_S_S_S_S_S_S_S_S_S_S_S_S_S_S_S_S_S_S_S_S_S_S_S_S_S_S_S_S_S_S_S_S_S_S_S_S_S_S_S_S_S_S_S_S_S_S_S_S_S_S_S_S_S_S_S_S_S_S_S_S_S_S_S_S_S_S_S_S_S_S_S_S_S_S_S_S_S_S_S_S_S_S_S_S_S_S_S_S_S_S_S_S_S_S_S_S_S_S_S_S_S_S_S_S_S_S_S_S_S_S_S_S_S_S_S_S_S_S_S_S_S_S_S_S_S_S_S_S_S_S_S_S_S_S_S_S_S_S_S_S_S_S_S_S_S_S_S_S_S_S_S_S_S_S_S_S_S_S_S_S_S_S_S_S_S_S_S_S_S_S__param_912];
	ld.param.u64 	%rd914, [_Z4racePiS_S_S_S_S_S_S_S_S_S_S_S_S_S_S_S_S_S_S_S_S_S_S_S_S_S_S_S_S_S_S_S_S_S_S_S_S_S_S_S_S_S_S_S_S_S_S_S_S_S_S_S_S_S_S_S_S_S_S_S_S_S_S_S_S_S_S_S_S_S_S_S_S_S_S_S_S_S_S_S_S_S_S_S_S_S_S_S_S_S_S_S_S_S_S_S_S_S_S_S_S_S_S_S_S_S_S_S_S_S_S_S_S_S_S_S_S_S_S_S_S_S_S_S_S_S_S_S_S_S_S_S_S_S_S_S_S_S_S_S_S_S_S_S_S_S_S_S_S_S_S_S_S_S_S_S_S_S_S_S_S_S_S_S_S_S_S_S_S_S_S_S_S_S_S_S_S_S_S_S_S_S_S_S_S_S_S_S_S_S_S_S_S_S_S_S_S_S_S_S_S_S_S_S_S_S_S_S_S_S_S_S_S_S_S_S_S_S_S_S_S_S_S_S_S_S_S_S_S_S_S_S_S_S_S_S_S_S_S_S_S_S_S_S_S_S_S_S_S_S_S_S_S_S_S_S_S_S_S_S_S_S_S_S_S_S_S_S_S_S_S_S_S_S_S_S_S_S_S_S_S_S_S_S_S_S_S_S_S_S_S_S_S_S_S_S_S_S_S_S_S_S_S_S_S_S_S_S_S_S_S_S_S_S_S_S_S_S_S_S_S_S_S_S_S_S_S_S_S_S_S_S_S_S_S_S_S_S_S_S_S_S_S_S_S_S_S_S_S_S_S_S_S_S_S_S_S_S_S_S_S_S_S_S_S_S_S_S_S_S_S_S_S_S_S_S_S_S_S_S_S_S_S_S_S_S_S_S_S_S_S_S_S_S_S_S_S_S_S_S_S_S_S_S_S_S_S_S_S_S_S_S_S_S_S_S_S_S_S_S_S_S_S_S_S_S_S_S_S_S_S_S_S_S_S_S_S_S_S_S_S_S_S_S_S_S_S_S_S_S_S_S_S_S_S_S_S_S_S_S_S_S_S_S_S_S_S_S_S_S_S_S_S_S_S_S_S_S_S_S_S_S_S_S_S_S_S_S_S_S_S_S_S_S_S_S_S_S_S_S_S_S_S_S_S_S_S_S_S_S_S_S_S_S_S_S_S_S_S_S_S_S_S_S_S_S_S_S_S_S_S_S_S_S_S_S_S_S_S_S_S_S_S_S_S_S_S_S_S_S_S_S_S_S_S_S_S_S_S_S_S_S_S_S_S_S_S_S_S_S_S_S_S_S_S_S_S_S_S_S_S_S_S_S_S_S_S_S_S_S_S_S_S_S_S_S_S_S_S_S_S_S_S_S_S_S_S_S_S_S_S_S_S_S_S_S_S_S_S_S_S_S_S_S_S_S_S_S_S_S_S_S_S_S_S_S_S_S_S_S_S_S_S_S_S_S_S_S_S_S_S_S_S_S_S_S_S_S_S_S_S_S_S_S_S_S_S_S_S_S_S_S_S_S_S_S_S_S_S_S_S_S_S_S_S_S_S_S_S_S_S_S_S_S_S_S_S_S_S_S_S_S_S_S_S_S_S_S_S_S_S_S_S_S_S_S_S_S_S_S_S_S_S_S_S_S_S_S_S_S_S_S_S_S_S_S_S_S_S_S_S_S_S_S_S_S_S_S_S_S_S_S_S_S_S_S_S_S_S_S_S_S_S_S_S_S_S_S_S_S_S_S_S_S_S_S_S_S_S_S_S_S_S_S_S_S_S_S_S_S_S_S_S_S_S_S_S_S_S_S_S_S_S_S_S_S_S_S_S_S_S_S_S_S_S_S_S_S_S_S_S_S_S_S_S_S_S_S_S_S_S_S_S_S_S_S_S_S_S_S_S_S_S_S_S_S_S_S_S_S_S_S_S_S_S_S_S_S_S_S_S_S_S_S_S_S_S_S_S_S_S_S_S_S_S_S_S_S_S_S_S_S_S_S_S_S_S_S_S_S_S_S_S_S_S_S_S_S_S_S_S_S_S_S_S_S_S_S_S_S_S_S_S_S_S_S_S_S_S_S_S_S_S_S_S_S_S_S_S_S_S_S_S_S_S_S_S_S_S_S_S_S_S_S_S_S_S_S_S_S_S_S_S_S_S_S_S_S_S_S_S_S_S_S_S_S_S_S_S_S_S_S_S_S_S_S_S_S_S_S_S_S_S_S_S_S_S_S_S_S_S_S_S_S_S_S_S_S_S_S_S_S_S_S_S_S_S_S_S_S_S_S_S_S_S_S_S_S_S_S_S_S_S__param_913];
	ld.param.u64 	%rd915, [_Z4racePiS_S_S_S_S_S_S_S_S_S_S_S_S_S_S_S_S_S_S_S_S_S_S_S_S_S_S_S_S_S_S_S_S_S_S_S_S_S_S_S_S_S_S_S_S_S_S_S_S_S_S_S_S_S_S_S_S_S_S_S_S_S_S_S_S_S_S_S_S_S_S_S_S_S_S_S_S_S_S_S_S_S_S_S_S_S_S_S_S_S_S_S_S_S_S_S_S_S_S_S_S_S_S_S_S_S_S_S_S_S_S_S_S_S_S_S_S_S_S_S_S_S_S_S_S_S_S_S_S_S_S_S_S_S_S_S_S_S_S_S_S_S_S_S_S_S_S_S_S_S_S_S_S_S_S_S_S_S_S_S_S_S_S_S_S_S_S_S_S_S_S_S_S_S_S_S_S_S_S_S_S_S_S_S_S_S_S_S_S_S_S_S_S_S_S_S_S_S_S_S_S_S_S_S_S_S_S_S_S_S_S_S_S_S_S_S_S_S_S_S_S_S_S_S_S_S_S_S_S_S_S_S_S_S_S_S_S_S_S_S_S_S_S_S_S_S_S_S_S_S_S_S_S_S_S_S_S_S_S_S_S_S_S_S_S_S_S_S_S_S_S_S_S_S_S_S_S_S_S_S_S_S_S_S_S_S_S_S_S_S_S_S_S_S_S_S_S_S_S_S_S_S_S_S_S_S_S_S_S_S_S_S_S_S_S_S_S_S_S_S_S_S_S_S_S_S_S_S_S_S_S_S_S_S_S_S_S_S_S_S_S_S_S_S_S_S_S_S_S_S_S_S_S_S_S_S_S_S_S_S_S_S_S_S_S_S_S_S_S_S_S_S_S_S_S_S_S_S_S_S_S_S_S_S_S_S_S_S_S_S_S_S_S_S_S_S_S_S_S_S_S_S_S_S_S_S_S_S_S_S_S_S_S_S_S_S_S_S_S_S_S_S_S_S_S_S_S_S_S_S_S_S_S_S_S_S_S_S_S_S_S_S_S_S_S_S_S_S_S_S_S_S_S_S_S_S_S_S_S_S_S_S_S_S_S_S_S_S_S_S_S_S_S_S_S_S_S_S_S_S_S_S_S_S_S_S_S_S_S_S_S_S_S_S_S_S_S_S_S_S_S_S_S_S_S_S_S_S_S_S_S_S_S_S_S_S_S_S_S_S_S_S_S_S_S_S_S_S_S_S_S_S_S_S_S_S_S_S_S_S_S_S_S_S_S_S_S_S_S_S_S_S_S_S_S_S_S_S_S_S_S_S_S_S_S_S_S_S_S_S_S_S_S_S_S_S_S_S_S_S_S_S_S_S_S_S_S_S_S_S_S_S_S_S_S_S_S_S_S_S_S_S_S_S_S_S_S_S_S_S_S_S_S_S_S_S_S_S_S_S_S_S_S_S_S_S_S_S_S_S_S_S_S_S_S_S_S_S_S_S_S_S_S_S_S_S_S_S_S_S_S_S_S_S_S_S_S_S_S_S_S_S_S_S_S_S_S_S_S_S_S_S_S_S_S_S_S_S_S_S_S_S_S_S_S_S_S_S_S_S_S_S_S_S_S_S_S_S_S_S_S_S_S_S_S_S_S_S_S_S_S_S_S_S_S_S_S_S_S_S_S_S_S_S_S_S_S_S_S_S_S_S_S_S_S_S_S_S_S_S_S_S_S_S_S_S_S_S_S_S_S_S_S_S_S_S_S_S_S_S_S_S_S_S_S_S_S_S_S_S_S_S_S_S_S_S_S_S_S_S_S_S_S_S_S_S_S_S_S_S_S_S_S_S_S_S_S_S_S_S_S_S_S_S_S_S_S_S_S_S_S_S_S_S_S_S_S_S_S_S_S_S_S_S_S_S_S_S_S_S_S_S_S_S_S_S_S_S_S_S_S_S_S_S_S_S_S_S_S_S_S_S_S_S_S_S_S_S_S_S_S_S_S_S_S_S_S_S_S_S_S_S_S_S_S_S_S_S_S_S_S_S_S_S_S_S_S_S_S_S_S_S_S_S_S_S_S_S_S_S_S_S_S_S_S_S_S_S_S_S_S_S_S_S_S_S_S_S_S_S_S_S_S_S_S_S_S_S_S_S_S_S_S_S_S_S_S_S_S_S_S_S_S_S_S_S_S_S_S_S_S_S_S_S_S_S_S_S_S_S_S_S_S_S_S_S_S_S_S_S_S_S_S_S_S_S_S_S_S_S_S_S_S_S_S_S_S_S_S_S_S_S_S_S_S_S_S_S_S_S_S_S_S_S_S_S_S_S_S_S_S_S_S_S_S_S_S_S_S_S_S_S_S__param_914];
	ld.param.u64 	%rd916, [_Z4racePiS_S_S_S_S_S_S_S_S_S_S_S_S_S_S_S_S_S_S_S_S_S_S_S_S_S_S_S_S_S_S_S_S_S_S_S_S_S_S_S_S_S_S_S_S_S_S_S_S_S_S_S_S_S_S_S_S_S_S_S_S_S_S_S_S_S_S_S_S_S_S_S_S_S_S_S_S_S_S_S_S_S_S_S_S_S_S_S_S_S_S_S_S_S_S_S_S_S_S_S_S_S_S_S_S_S_S_S_S_S_S_S_S_S_S_S_S_S_S_S_S_S_S_S_S_S_S_S_S_S_S_S_S_S_S_S_S_S_S_S_S_S_S_S_S_S_S_S_S_S_S_S_S_S_S_S_S_S_S_S_S_S_S_S_S_S_S_S_S_S_S_S_S_S_S_S_S_S_S_S_S_S_S_S_S_S_S_S_S_S_S_S_S_S_S_S_S_S_S_S_S_S_S_S_S_S_S_S_S_S_S_S_S_S_S_S_S_S_S_S_S_S_S_S_S_S_S_S_S_S_S_S_S_S_S_S_S_S_S_S_S_S_S_S_S_S_S_S_S_S_S_S_S_S_S_S_S_S_S_S_S_S_S_S_S_S_S_S_S_S_S_S_S_S_S_S_S_S_S_S_S_S_S_S_S_S_S_S_S_S_S_S_S_S_S_S_S_S_S_S_S_S_S_S_S_S_S_S_S_S_S_S_S_S_S_S_S_S_S_S_S_S_S_S_S_S_S_S_S_S_S_S_S_S_S_S_S_S_S_S_S_S_S_S_S_S_S_S_S_S_S_S_S_S_S_S_S_S_S_S_S_S_S_S_S_S_S_S_S_S_S_S_S_S_S_S_S_S_S_S_S_S_S_S_S_S_S_S_S_S_S_S_S_S_S_S_S_S_S_S_S_S_S_S_S_S_S_S_S_S_S_S_S_S_S_S_S_S_S_S_S_S_S_S_S_S_S_S_S_S_S_S_S_S_S_S_S_S_S_S_S_S_S_S_S_S_S_S_S_S_S_S_S_S_S_S_S_S_S_S_S_S_S_S_S_S_S_S_S_S_S_S_S_S_S_S_S_S_S_S_S_S_S_S_S_S_S_S_S_S_S_S_S_S_S_S_S_S_S_S_S_S_S_S_S_S_S_S_S_S_S_S_S_S_S_S_S_S_S_S_S_S_S_S_S_S_S_S_S_S_S_S_S_S_S_S_S_S_S_S_S_S_S_S_S_S_S_S_S_S_S_S_S_S_S_S_S_S_S_S_S_S_S_S_S_S_S_S_S_S_S_S_S_S_S_S_S_S_S_S_S_S_S_S_S_S_S_S_S_S_S_S_S_S_S_S_S_S_S_S_S_S_S_S_S_S_S_S_S_S_S_S_S_S_S_S_S_S_S_S_S_S_S_S_S_S_S_S_S_S_S_S_S_S_S_S_S_S_S_S_S_S_S_S_S_S_S_S_S_S_S_S_S_S_S_S_S_S_S_S_S_S_S_S_S_S_S_S_S_S_S_S_S_S_S_S_S_S_S_S_S_S_S_S_S_S_S_S_S_S_S_S_S_S_S_S_S_S_S_S_S_S_S_S_S_S_S_S_S_S_S_S_S_S_S_S_S_S_S_S_S_S_S_S_S_S_S_S_S_S_S_S_S_S_S_S_S_S_S_S_S_S_S_S_S_S_S_S_S_S_S_S_S_S_S_S_S_S_S_S_S_S_S_S_S_S_S_S_S_S_S_S_S_S_S_S_S_S_S_S_S_S_S_S_S_S_S_S_S_S_S_S_S_S_S_S_S_S_S_S_S_S_S_S_S_S_S_S_S_S_S_S_S_S_S_S_S_S_S_S_S_S_S_S_S_S_S_S_S_S_S_S_S_S_S_S_S_S_S_S_S_S_S_S_S_S_S_S_S_S_S_S_S_S_S_S_S_S_S_S_S_S_S_S_S_S_S_S_S_S_S_S_S_S_S_S_S_S_S_S_S_S_S_S_S_S_S_S_S_S_S_S_S_S_S_S_S_S_S_S_S_S_S_S_S_S_S_S_S_S_S_S_S_S_S_S_S_S_S_S_S_S_S_S_S_S_S_S_S_S_S_S_S_S_S_S_S_S_S_S_S_S_S_S_S_S_S_S_S_S_S_S_S_S_S_S_S_S_S_S_S_S_S_S_S_S_S_S_S_S_S_S_S_S_S_S_S_S_S_S_S_S_S_S_S_S_S_S_S_S_S_S_S_S_S_S_S_S_S_S_S_S_S_S_S_S_S_S_S_S_S_S_S_S_S_S_S_S_S_S_S_S_S__param_915];
	ld.param.u64 	%rd917, [_Z4racePiS_S_S_S_S_S_S_S_S_S_S_S_S_S_S_S_S_S_S_S_S_S_S_S_S_S_S_S_S_S_S_S_S_S_S_S_S_S_S_S_S_S_S_S_S_S_S_S_S_S_S_S_S_S_S_S_S_S_S_S_S_S_S_S_S_S_S_S_S_S_S_S_S_S_S_S_S_S_S_S_S_S_S_S_S_S_S_S_S_S_S_S_S_S_S_S_S_S_S_S_S_S_S_S_S_S_S_S_S_S_S_S_S_S_S_S_S_S_S_S_S_S_S_S_S_S_S_S_S_S_S_S_S_S_S_S_S_S_S_S_S_S_S_S_S_S_S_S_S_S_S_S_S_S_S_S_S_S_S_S_S_S_S_S_S_S_S_S_S_S_S_S_S_S_S_S_S_S_S_S_S_S_S_S_S_S_S_S_S_S_S_S_S_S_S_S_S_S_S_S_S_S_S_S_S_S_S_S_S_S_S_S_S_S_S_S_S_S_S_S_S_S_S_S_S_S_S_S_S_S_S_S_S_S_S_S_S_S_S_S_S_S_S_S_S_S_S_S_S_S_S_S_S_S_S_S_S_S_S_S_S_S_S_S_S_S_S_S_S_S_S_S_S_S_S_S_S_S_S_S_S_S_S_S_S_S_S_S_S_S_S_S_S_S_S_S_S_S_S_S_S_S_S_S_S_S_S_S_S_S_S_S_S_S_S_S_S_S_S_S_S_S_S_S_S_S_S_S_S_S_S_S_S_S_S_S_S_S_S_S_S_S_S_S_S_S_S_S_S_S_S_S_S_S_S_S_S_S_S_S_S_S_S_S_S_S_S_S_S_S_S_S_S_S_S_S_S_S_S_S_S_S_S_S_S_S_S_S_S_S_S_S_S_S_S_S_S_S_S_S_S_S_S_S_S_S_S_S_S_S_S_S_S_S_S_S_S_S_S_S_S_S_S_S_S_S_S_S_S_S_S_S_S_S_S_S_S_S_S_S_S_S_S_S_S_S_S_S_S_S_S_S_S_S_S_S_S_S_S_S_S_S_S_S_S_S_S_S_S_S_S_S_S_S_S_S_S_S_S_S_S_S_S_S_S_S_S_S_S_S_S_S_S_S_S_S_S_S_S_S_S_S_S_S_S_S_S_S_S_S_S_S_S_S_S_S_S_S_S_S_S_S_S_S_S_S_S_S_S_S_S_S_S_S_S_S_S_S_S_S_S_S_S_S_S_S_S_S_S_S_S_S_S_S_S_S_S_S_S_S_S_S_S_S_S_S_S_S_S_S_S_S_S_S_S_S_S_S_S_S_S_S_S_S_S_S_S_S_S_S_S_S_S_S_S_S_S_S_S_S_S_S_S_S_S_S_S_S_S_S_S_S_S_S_S_S_S_S_S_S_S_S_S_S_S_S_S_S_S_S_S_S_S_S_S_S_S_S_S_S_S_S_S_S_S_S_S_S_S_S_S_S_S_S_S_S_S_S_S_S_S_S_S_S_S_S_S_S_S_S_S_S_S_S_S_S_S_S_S_S_S_S_S_S_S_S_S_S_S_S_S_S_S_S_S_S_S_S_S_S_S_S_S_S_S_S_S_S_S_S_S_S_S_S_S_S_S_S_S_S_S_S_S_S_S_S_S_S_S_S_S_S_S_S_S_S_S_S_S_S_S_S_S_S_S_S_S_S_S_S_S_S_S_S_S_S_S_S_S_S_S_S_S_S_S_S_S_S_S_S_S_S_S_S_S_S_S_S_S_S_S_S_S_S_S_S_S_S_S_S_S_S_S_S_S_S_S_S_S_S_S_S_S_S_S_S_S_S_S_S_S_S_S_S_S_S_S_S_S_S_S_S_S_S_S_S_S_S_S_S_S_S_S_S_S_S_S_S_S_S_S_S_S_S_S_S_S_S_S_S_S_S_S_S_S_S_S_S_S_S_S_S_S_S_S_S_S_S_S_S_S_S_S_S_S_S_S_S_S_S_S_S_S_S_S_S_S_S_S_S_S_S_S_S_S_S_S_S_S_S_S_S_S_S_S_S_S_S_S_S_S_S_S_S_S_S_S_S_S_S_S_S_S_S_S_S_S_S_S_S_S_S_S_S_S_S_S_S_S_S_S_S_S_S_S_S_S_S_S_S_S_S_S_S_S_S_S_S_S_S_S_S_S_S_S_S_S_S_S_S_S_S_S_S_S_S_S_S_S_S_S_S_S_S_S_S_S_S_S_S_S_S_S_S_S_S_S_S_S_S_S_S_S_S_S_S_S_S_S_S_S_S_S_S_S_S_S_S_S_S_S_S_S__param_916];
	ld.param.u64 	%rd918, [_Z4racePiS_S_S_S_S_S_S_S_S_S_S_S_S_S_S_S_S_S_S_S_S_S_S_S_S_S_S_S_S_S_S_S_S_S_S_S_S_S_S_S_S_S_S_S_S_S_S_S_S_S_S_S_S_S_S_S_S_S_S_S_S_S_S_S_S_S_S_S_S_S_S_S_S_S_S_S_S_S_S_S_S_S_S_S_S_S_S_S_S_S_S_S_S_S_S_S_S_S_S_S_S_S_S_S_S_S_S_S_S_S_S_S_S_S_S_S_S_S_S_S_S_S_S_S_S_S_S_S_S_S_S_S_S_S_S_S_S_S_S_S_S_S_S_S_S_S_S_S_S_S_S_S_S_S_S_S_S_S_S_S_S_S_S_S_S_S_S_S_S_S_S_S_S_S_S_S_S_S_S_S_S_S_S_S_S_S_S_S_S_S_S_S_S_S_S_S_S_S_S_S_S_S_S_S_S_S_S_S_S_S_S_S_S_S_S_S_S_S_S_S_S_S_S_S_S_S_S_S_S_S_S_S_S_S_S_S_S_S_S_S_S_S_S_S_S_S_S_S_S_S_S_S_S_S_S_S_S_S_S_S_S_S_S_S_S_S_S_S_S_S_S_S_S_S_S_S_S_S_S_S_S_S_S_S_S_S_S_S_S_S_S_S_S_S_S_S_S_S_S_S_S_S_S_S_S_S_S_S_S_S_S_S_S_S_S_S_S_S_S_S_S_S_S_S_S_S_S_S_S_S_S_S_S_S_S_S_S_S_S_S_S_S_S_S_S_S_S_S_S_S_S_S_S_S_S_S_S_S_S_S_S_S_S_S_S_S_S_S_S_S_S_S_S_S_S_S_S_S_S_S_S_S_S_S_S_S_S_S_S_S_S_S_S_S_S_S_S_S_S_S_S_S_S_S_S_S_S_S_S_S_S_S_S_S_S_S_S_S_S_S_S_S_S_S_S_S_S_S_S_S_S_S_S_S_S_S_S_S_S_S_S_S_S_S_S_S_S_S_S_S_S_S_S_S_S_S_S_S_S_S_S_S_S_S_S_S_S_S_S_S_S_S_S_S_S_S_S_S_S_S_S_S_S_S_S_S_S_S_S_S_S_S_S_S_S_S_S_S_S_S_S_S_S_S_S_S_S_S_S_S_S_S_S_S_S_S_S_S_S_S_S_S_S_S_S_S_S_S_S_S_S_S_S_S_S_S_S_S_S_S_S_S_S_S_S_S_S_S_S_S_S_S_S_S_S_S_S_S_S_S_S_S_S_S_S_S_S_S_S_S_S_S_S_S_S_S_S_S_S_S_S_S_S_S_S_S_S_S_S_S_S_S_S_S_S_S_S_S_S_S_S_S_S_S_S_S_S_S_S_S_S_S_S_S_S_S_S_S_S_S_S_S_S_S_S_S_S_S_S_S_S_S_S_S_S_S_S_S_S_S_S_S_S_S_S_S_S_S_S_S_S_S_S_S_S_S_S_S_S_S_S_S_S_S_S_S_S_S_S_S_S_S_S_S_S_S_S_S_S_S_S_S_S_S_S_S_S_S_S_S_S_S_S_S_S_S_S_S_S_S_S_S_S_S_S_S_S_S_S_S_S_S_S_S_S_S_S_S_S_S_S_S_S_S_S_S_S_S_S_S_S_S_S_S_S_S_S_S_S_S_S_S_S_S_S_S_S_S_S_S_S_S_S_S_S_S_S_S_S_S_S_S_S_S_S_S_S_S_S_S_S_S_S_S_S_S_S_S_S_S_S_S_S_S_S_S_S_S_S_S_S_S_S_S_S_S_S_S_S_S_S_S_S_S_S_S_S_S_S_S_S_S_S_S_S_S_S_S_S_S_S_S_S_S_S_S_S_S_S_S_S_S_S_S_S_S_S_S_S_S_S_S_S_S_S_S_S_S_S_S_S_S_S_S_S_S_S_S_S_S_S_S_S_S_S_S_S_S_S_S_S_S_S_S_S_S_S_S_S_S_S_S_S_S_S_S_S_S_S_S_S_S_S_S_S_S_S_S_S_S_S_S_S_S_S_S_S_S_S_S_S_S_S_S_S_S_S_S_S_S_S_S_S_S_S_S_S_S_S_S_S_S_S_S_S_S_S_S_S_S_S_S_S_S_S_S_S_S_S_S_S_S_S_S_S_S_S_S_S_S_S_S_S_S_S_S_S_S_S_S_S_S_S_S_S_S_S_S_S_S_S_S_S_S_S_S_S_S_S_S_S_S_S_S_S_S_S_S_S_S_S_S_S_S_S_S_S_S_S_S_S_S_S_S_S_S_S_S_S_S_S_S_S__param_917];
	ld.param.u64 	%rd919, [_Z4racePiS_S_S_S_S_S_S_S_S_S_S_S_S_S_S_S_S_S_S_S_S_S_S_S_S_S_S_S_S_S_S_S_S_S_S_S_S_S_S_S_S_S_S_S_S_S_S_S_S_S_S_S_S_S_S_S_S_S_S_S_S_S_S_S_S_S_S_S_S_S_S_S_S_S_S_S_S_S_S_S_S_S_S_S_S_S_S_S_S_S_S_S_S_S_S_S_S_S_S_S_S_S_S_S_S_S_S_S_S_S_S_S_S_S_S_S_S_S_S_S_S_S_S_S_S_S_S_S_S_S_S_S_S_S_S_S_S_S_S_S_S_S_S_S_S_S_S_S_S_S_S_S_S_S_S_S_S_S_S_S_S_S_S_S_S_S_S_S_S_S_S_S_S_S_S_S_S_S_S_S_S_S_S_S_S_S_S_S_S_S_S_S_S_S_S_S_S_S_S_S_S_S_S_S_S_S_S_S_S_S_S_S_S_S_S_S_S_S_S_S_S_S_S_S_S_S_S_S_S_S_S_S_S_S_S_S_S_S_S_S_S_S_S_S_S_S_S_S_S_S_S_S_S_S_S_S_S_S_S_S_S_S_S_S_S_S_S_S_S_S_S_S_S_S_S_S_S_S_S_S_S_S_S_S_S_S_S_S_S_S_S_S_S_S_S_S_S_S_S_S_S_S_S_S_S_S_S_S_S_S_S_S_S_S_S_S_S_S_S_S_S_S_S_S_S_S_S_S_S_S_S_S_S_S_S_S_S_S_S_S_S_S_S_S_S_S_S_S_S_S_S_S_S_S_S_S_S_S_S_S_S_S_S_S_S_S_S_S_S_S_S_S_S_S_S_S_S_S_S_S_S_S_S_S_S_S_S_S_S_S_S_S_S_S_S_S_S_S_S_S_S_S_S_S_S_S_S_S_S_S_S_S_S_S_S_S_S_S_S_S_S_S_S_S_S_S_S_S_S_S_S_S_S_S_S_S_S_S_S_S_S_S_S_S_S_S_S_S_S_S_S_S_S_S_S_S_S_S_S_S_S_S_S_S_S_S_S_S_S_S_S_S_S_S_S_S_S_S_S_S_S_S_S_S_S_S_S_S_S_S_S_S_S_S_S_S_S_S_S_S_S_S_S_S_S_S_S_S_S_S_S_S_S_S_S_S_S_S_S_S_S_S_S_S_S_S_S_S_S_S_S_S_S_S_S_S_S_S_S_S_S_S_S_S_S_S_S_S_S_S_S_S_S_S_S_S_S_S_S_S_S_S_S_S_S_S_S_S_S_S_S_S_S_S_S_S_S_S_S_S_S_S_S_S_S_S_S_S_S_S_S_S_S_S_S_S_S_S_S_S_S_S_S_S_S_S_S_S_S_S_S_S_S_S_S_S_S_S_S_S_S_S_S_S_S_S_S_S_S_S_S_S_S_S_S_S_S_S_S_S_S_S_S_S_S_S_S_S_S_S_S_S_S_S_S_S_S_S_S_S_S_S_S_S_S_S_S_S_S_S_S_S_S_S_S_S_S_S_S_S_S_S_S_S_S_S_S_S_S_S_S_S_S_S_S_S_S_S_S_S_S_S_S_S_S_S_S_S_S_S_S_S_S_S_S_S_S_S_S_S_S_S_S_S_S_S_S_S_S_S_S_S_S_S_S_S_S_S_S_S_S_S_S_S_S_S_S_S_S_S_S_S_S_S_S_S_S_S_S_S_S_S_S_S_S_S_S_S_S_S_S_S_S_S_S_S_S_S_S_S_S_S_S_S_S_S_S_S_S_S_S_S_S_S_S_S_S_S_S_S_S_S_S_S_S_S_S_S_S_S_S_S_S_S_S_S_S_S_S_S_S_S_S_S_S_S_S_S_S_S_S_S_S_S_S_S_S_S_S_S_S_S_S_S_S_S_S_S_S_S_S_S_S_S_S_S_S_S_S_S_S_S_S_S_S_S_S_S_S_S_S_S_S_S_S_S_S_S_S_S_S_S_S_S_S_S_S_S_S_S_S_S_S_S_S_S_S_S_S_S_S_S_S_S_S_S_S_S_S_S_S_S_S_S_S_S_S_S_S_S_S_S_S_S_S_S_S_S_S_S_S_S_S_S_S_S_S_S_S_S_S_S_S_S_S_S_S_S_S_S_S_S_S_S_S_S_S_S_S_S_S_S_S_S_S_S_S_S_S_S_S_S_S_S_S_S_S_S_S_S_S_S_S_S_S_S_S_S_S_S_S_S_S_S_S_S_S_S_S_S_S_S_S_S_S_S_S_S_S_S_S_S_S_S_S_S_S_S_S_S_S_S_S__param_918];
	ld.param.u64 	%rd920, [_Z4racePiS_S_S_S_S_S_S_S_S_S_S_S_S_S_S_S_S_S_S_S_S_S_S_S_S_S_S_S_S_S_S_S_S_S_S_S_S_S_S_S_S_S_S_S_S_S_S_S_S_S_S_S_S_S_S_S_S_S_S_S_S_S_S_S_S_S_S_S_S_S_S_S_S_S_S_S_S_S_S_S_S_S_S_S_S_S_S_S_S_S_S_S_S_S_S_S_S_S_S_S_S_S_S_S_S_S_S_S_S_S_S_S_S_S_S_S_S_S_S_S_S_S_S_S_S_S_S_S_S_S_S_S_S_S_S_S_S_S_S_S_S_S_S_S_S_S_S_S_S_S_S_S_S_S_S_S_S_S_S_S_S_S_S_S_S_S_S_S_S_S_S_S_S_S_S_S_S_S_S_S_S_S_S_S_S_S_S_S_S_S_S_S_S_S_S_S_S_S_S_S_S_S_S_S_S_S_S_S_S_S_S_S_S_S_S_S_S_S_S_S_S_S_S_S_S_S_S_S_S_S_S_S_S_S_S_S_S_S_S_S_S_S_S_S_S_S_S_S_S_S_S_S_S_S_S_S_S_S_S_S_S_S_S_S_S_S_S_S_S_S_S_S_S_S_S_S_S_S_S_S_S_S_S_S_S_S_S_S_S_S_S_S_S_S_S_S_S_S_S_S_S_S_S_S_S_S_S_S_S_S_S_S_S_S_S_S_S_S_S_S_S_S_S_S_S_S_S_S_S_S_S_S_S_S_S_S_S_S_S_S_S_S_S_S_S_S_S_S_S_S_S_S_S_S_S_S_S_S_S_S_S_S_S_S_S_S_S_S_S_S_S_S_S_S_S_S_S_S_S_S_S_S_S_S_S_S_S_S_S_S_S_S_S_S_S_S_S_S_S_S_S_S_S_S_S_S_S_S_S_S_S_S_S_S_S_S_S_S_S_S_S_S_S_S_S_S_S_S_S_S_S_S_S_S_S_S_S_S_S_S_S_S_S_S_S_S_S_S_S_S_S_S_S_S_S_S_S_S_S_S_S_S_S_S_S_S_S_S_S_S_S_S_S_S_S_S_S_S_S_S_S_S_S_S_S_S_S_S_S_S_S_S_S_S_S_S_S_S_S_S_S_S_S_S_S_S_S_S_S_S_S_S_S_S_S_S_S_S_S_S_S_S_S_S_S_S_S_S_S_S_S_S_S_S_S_S_S_S_S_S_S_S_S_S_S_S_S_S_S_S_S_S_S_S_S_S_S_S_S_S_S_S_S_S_S_S_S_S_S_S_S_S_S_S_S_S_S_S_S_S_S_S_S_S_S_S_S_S_S_S_S_S_S_S_S_S_S_S_S_S_S_S_S_S_S_S_S_S_S_S_S_S_S_S_S_S_S_S_S_S_S_S_S_S_S_S_S_S_S_S_S_S_S_S_S_S_S_S_S_S_S_S_S_S_S_S_S_S_S_S_S_S_S_S_S_S_S_S_S_S_S_S_S_S_S_S_S_S_S_S_S_S_S_S_S_S_S_S_S_S_S_S_S_S_S_S_S_S_S_S_S_S_S_S_S_S_S_S_S_S_S_S_S_S_S_S_S_S_S_S_S_S_S_S_S_S_S_S_S_S_S_S_S_S_S_S_S_S_S_S_S_S_S_S_S_S_S_S_S_S_S_S_S_S_S_S_S_S_S_S_S_S_S_S_S_S_S_S_S_S_S_S_S_S_S_S_S_S_S_S_S_S_S_S_S_S_S_S_S_S_S_S_S_S_S_S_S_S_S_S_S_S_S_S_S_S_S_S_S_S_S_S_S_S_S_S_S_S_S_S_S_S_S_S_S_S_S_S_S_S_S_S_S_S_S_S_S_S_S_S_S_S_S_S_S_S_S_S_S_S_S_S_S_S_S_S_S_S_S_S_S_S_S_S_S_S_S_S_S_S_S_S_S_S_S_S_S_S_S_S_S_S_S_S_S_S_S_S_S_S_S_S_S_S_S_S_S_S_S_S_S_S_S_S_S_S_S_S_S_S_S_S_S_S_S_S_S_S_S_S_S_S_S_S_S_S_S_S_S_S_S_S_S_S_S_S_S_S_S_S_S_S_S_S_S_S_S_S_S_S_S_S_S_S_S_S_S_S_S_S_S_S_S_S_S_S_S_S_S_S_S_S_S_S_S_S_S_S_S_S_S_S_S_S_S_S_S_S_S_S_S_S_S_S_S_S_S_S_S_S_S_S_S_S_S_S_S_S_S_S_S_S_S_S_S_S_S_S_S_S_S_S_S_S_S_S_S_S_S_S_S_S_S__param_919];
	ld.param.u64 	%rd921, [_Z4racePiS_S_S_S_S_S_S_S_S_S_S_S_S_S_S_S_S_S_S_S_S_S_S_S_S_S_S_S_S_S_S_S_S_S_S_S_S_S_S_S_S_S_S_S_S_S_S_S_S_S_S_S_S_S_S_S_S_S_S_S_S_S_S_S_S_S_S_S_S_S_S_S_S_S_S_S_S_S_S_S_S_S_S_S_S_S_S_S_S_S_S_S_S_S_S_S_S_S_S_S_S_S_S_S_S_S_S_S_S_S_S_S_S_S_S_S_S_S_S_S_S_S_S_S_S_S_S_S_S_S_S_S_S_S_S_S_S_S_S_S_S_S_S_S_S_S_S_S_S_S_S_S_S_S_S_S_S_S_S_S_S_S_S_S_S_S_S_S_S_S_S_S_S_S_S_S_S_S_S_S_S_S_S_S_S_S_S_S_S_S_S_S_S_S_S_S_S_S_S_S_S_S_S_S_S_S_S_S_S_S_S_S_S_S_S_S_S_S_S_S_S_S_S_S_S_S_S_S_S_S_S_S_S_S_S_S_S_S_S_S_S_S_S_S_S_S_S_S_S_S_S_S_S_S_S_S_S_S_S_S_S_S_S_S_S_S_S_S_S_S_S_S_S_S_S_S_S_S_S_S_S_S_S_S_S_S_S_S_S_S_S_S_S_S_S_S_S_S_S_S_S_S_S_S_S_S_S_S_S_S_S_S_S_S_S_S_S_S_S_S_S_S_S_S_S_S_S_S_S_S_S_S_S_S_S_S_S_S_S_S_S_S_S_S_S_S_S_S_S_S_S_S_S_S_S_S_S_S_S_S_S_S_S_S_S_S_S_S_S_S_S_S_S_S_S_S_S_S_S_S_S_S_S_S_S_S_S_S_S_S_S_S_S_S_S_S_S_S_S_S_S_S_S_S_S_S_S_S_S_S_S_S_S_S_S_S_S_S_S_S_S_S_S_S_S_S_S_S_S_S_S_S_S_S_S_S_S_S_S_S_S_S_S_S_S_S_S_S_S_S_S_S_S_S_S_S_S_S_S_S_S_S_S_S_S_S_S_S_S_S_S_S_S_S_S_S_S_S_S_S_S_S_S_S_S_S_S_S_S_S_S_S_S_S_S_S_S_S_S_S_S_S_S_S_S_S_S_S_S_S_S_S_S_S_S_S_S_S_S_S_S_S_S_S_S_S_S_S_S_S_S_S_S_S_S_S_S_S_S_S_S_S_S_S_S_S_S_S_S_S_S_S_S_S_S_S_S_S_S_S_S_S_S_S_S_S_S_S_S_S_S_S_S_S_S_S_S_S_S_S_S_S_S_S_S_S_S_S_S_S_S_S_S_S_S_S_S_S_S_S_S_S_S_S_S_S_S_S_S_S_S_S_S_S_S_S_S_S_S_S_S_S_S_S_S_S_S_S_S_S_S_S_S_S_S_S_S_S_S_S_S_S_S_S_S_S_S_S_S_S_S_S_S_S_S_S_S_S_S_S_S_S_S_S_S_S_S_S_S_S_S_S_S_S_S_S_S_S_S_S_S_S_S_S_S_S_S_S_S_S_S_S_S_S_S_S_S_S_S_S_S_S_S_S_S_S_S_S_S_S_S_S_S_S_S_S_S_S_S_S_S_S_S_S_S_S_S_S_S_S_S_S_S_S_S_S_S_S_S_S_S_S_S_S_S_S_S_S_S_S_S_S_S_S_S_S_S_S_S_S_S_S_S_S_S_S_S_S_S_S_S_S_S_S_S_S_S_S_S_S_S_S_S_S_S_S_S_S_S_S_S_S_S_S_S_S_S_S_S_S_S_S_S_S_S_S_S_S_S_S_S_S_S_S_S_S_S_S_S_S_S_S_S_S_S_S_S_S_S_S_S_S_S_S_S_S_S_S_S_S_S_S_S_S_S_S_S_S_S_S_S_S_S_S_S_S_S_S_S_S_S_S_S_S_S_S_S_S_S_S_S_S_S_S_S_S_S_S_S_S_S_S_S_S_S_S_S_S_S_S_S_S_S_S_S_S_S_S_S_S_S_S_S_S_S_S_S_S_S_S_S_S_S_S_S_S_S_S_S_S_S_S_S_S_S_S_S_S_S_S_S_S_S_S_S_S_S_S_S_S_S_S_S_S_S_S_S_S_S_S_S_S_S_S_S_S_S_S_S_S_S_S_S_S_S_S_S_S_S_S_S_S_S_S_S_S_S_S_S_S_S_S_S_S_S_S_S_S_S_S_S_S_S_S_S_S_S_S_S_S_S_S_S_S_S_S_S_S_S_S_S_S_S_S_S_S_S_S_S_S_S_S_S__param_920];
	ld.param.u64 	%rd922, [_Z4racePiS_S_S_S_S_S_S_S_S_S_S_S_S_S_S_S_S_S_S_S_S_S_S_S_S_S_S_S_S_S_S_S_S_S_S_S_S_S_S_S_S_S_S_S_S_S_S_S_S_S_S_S_S_S_S_S_S_S_S_S_S_S_S_S_S_S_S_S_S_S_S_S_S_S_S_S_S_S_S_S_S_S_S_S_S_S_S_S_S_S_S_S_S_S_S_S_S_S_S_S_S_S_S_S_S_S_S_S_S_S_S_S_S_S_S_S_S_S_S_S_S_S_S_S_S_S_S_S_S_S_S_S_S_S_S_S_S_S_S_S_S_S_S_S_S_S_S_S_S_S_S_S_S_S_S_S_S_S_S_S_S_S_S_S_S_S_S_S_S_S_S_S_S_S_S_S_S_S_S_S_S_S_S_S_S_S_S_S_S_S_S_S_S_S_S_S_S_S_S_S_S_S_S_S_S_S_S_S_S_S_S_S_S_S_S_S_S_S_S_S_S_S_S_S_S_S_S_S_S_S_S_S_S_S_S_S_S_S_S_S_S_S_S_S_S_S_S_S_S_S_S_S_S_S_S_S_S_S_S_S_S_S_S_S_S_S_S_S_S_S_S_S_S_S_S_S_S_S_S_S_S_S_S_S_S_S_S_S_S_S_S_S_S_S_S_S_S_S_S_S_S_S_S_S_S_S_S_S_S_S_S_S_S_S_S_S_S_S_S_S_S_S_S_S_S_S_S_S_S_S_S_S_S_S_S_S_S_S_S_S_S_S_S_S_S_S_S_S_S_S_S_S_S_S_S_S_S_S_S_S_S_S_S_S_S_S_S_S_S_S_S_S_S_S_S_S_S_S_S_S_S_S_S_S_S_S_S_S_S_S_S_S_S_S_S_S_S_S_S_S_S_S_S_S_S_S_S_S_S_S_S_S_S_S_S_S_S_S_S_S_S_S_S_S_S_S_S_S_S_S_S_S_S_S_S_S_S_S_S_S_S_S_S_S_S_S_S_S_S_S_S_S_S_S_S_S_S_S_S_S_S_S_S_S_S_S_S_S_S_S_S_S_S_S_S_S_S_S_S_S_S_S_S_S_S_S_S_S_S_S_S_S_S_S_S_S_S_S_S_S_S_S_S_S_S_S_S_S_S_S_S_S_S_S_S_S_S_S_S_S_S_S_S_S_S_S_S_S_S_S_S_S_S_S_S_S_S_S_S_S_S_S_S_S_S_S_S_S_S_S_S_S_S_S_S_S_S_S_S_S_S_S_S_S_S_S_S_S_S_S_S_S_S_S_S_S_S_S_S_S_S_S_S_S_S_S_S_S_S_S_S_S_S_S_S_S_S_S_S_S_S_S_S_S_S_S_S_S_S_S_S_S_S_S_S_S_S_S_S_S_S_S_S_S_S_S_S_S_S_S_S_S_S_S_S_S_S_S_S_S_S_S_S_S_S_S_S_S_S_S_S_S_S_S_S_S_S_S_S_S_S_S_S_S_S_S_S_S_S_S_S_S_S_S_S_S_S_S_S_S_S_S_S_S_S_S_S_S_S_S_S_S_S_S_S_S_S_S_S_S_S_S_S_S_S_S_S_S_S_S_S_S_S_S_S_S_S_S_S_S_S_S_S_S_S_S_S_S_S_S_S_S_S_S_S_S_S_S_S_S_S_S_S_S_S_S_S_S_S_S_S_S_S_S_S_S_S_S_S_S_S_S_S_S_S_S_S_S_S_S_S_S_S_S_S_S_S_S_S_S_S_S_S_S_S_S_S_S_S_S_S_S_S_S_S_S_S_S_S_S_S_S_S_S_S_S_S_S_S_S_S_S_S_S_S_S_S_S_S_S_S_S_S_S_S_S_S_S_S_S_S_S_S_S_S_S_S_S_S_S_S_S_S_S_S_S_S_S_S_S_S_S_S_S_S_S_S_S_S_S_S_S_S_S_S_S_S_S_S_S_S_S_S_S_S_S_S_S_S_S_S_S_S_S_S_S_S_S_S_S_S_S_S_S_S_S_S_S_S_S_S_S_S_S_S_S_S_S_S_S_S_S_S_S_S_S_S_S_S_S_S_S_S_S_S_S_S_S_S_S_S_S_S_S_S_S_S_S_S_S_S_S_S_S_S_S_S_S_S_S_S_S_S_S_S_S_S_S_S_S_S_S_S_S_S_S_S_S_S_S_S_S_S_S_S_S_S_S_S_S_S_S_S_S_S_S_S_S_S_S_S_S_S_S_S_S_S_S_S_S_S_S_S_S_S_S_S_S_S_S_S_S_S_S_S_S_S_S_S_S_S_S_S__param_921];
	ld.param.u64 	%rd923, [_Z4racePiS_S_S_S_S_S_S_S_S_S_S_S_S_S_S_S_S_S_S_S_S_S_S_S_S_S_S_S_S_S_S_S_S_S_S_S_S_S_S_S_S_S_S_S_S_S_S_S_S_S_S_S_S_S_S_S_S_S_S_S_S_S_S_S_S_S_S_S_S_S_S_S_S_S_S_S_S_S_S_S_S_S_S_S_S_S_S_S_S_S_S_S_S_S_S_S_S_S_S_S_S_S_S_S_S_S_S_S_S_S_S_S_S_S_S_S_S_S_S_S_S_S_S_S_S_S_S_S_S_S_S_S_S_S_S_S_S_S_S_S_S_S_S_S_S_S_S_S_S_S_S_S_S_S_S_S_S_S_S_S_S_S_S_S_S_S_S_S_S_S_S_S_S_S_S_S_S_S_S_S_S_S_S_S_S_S_S_S_S_S_S_S_S_S_S_S_S_S_S_S_S_S_S_S_S_S_S_S_S_S_S_S_S_S_S_S_S_S_S_S_S_S_S_S_S_S_S_S_S_S_S_S_S_S_S_S_S_S_S_S_S_S_S_S_S_S_S_S_S_S_S_S_S_S_S_S_S_S_S_S_S_S_S_S_S_S_S_S_S_S_S_S_S_S_S_S_S_S_S_S_S_S_S_S_S_S_S_S_S_S_S_S_S_S_S_S_S_S_S_S_S_S_S_S_S_S_S_S_S_S_S_S_S_S_S_S_S_S_S_S_S_S_S_S_S_S_S_S_S_S_S_S_S_S_S_S_S_S_S_S_S_S_S_S_S_S_S_S_S_S_S_S_S_S_S_S_S_S_S_S_S_S_S_S_S_S_S_S_S_S_S_S_S_S_S_S_S_S_S_S_S_S_S_S_S_S_S_S_S_S_S_S_S_S_S_S_S_S_S_S_S_S_S_S_S_S_S_S_S_S_S_S_S_S_S_S_S_S_S_S_S_S_S_S_S_S_S_S_S_S_S_S_S_S_S_S_S_S_S_S_S_S_S_S_S_S_S_S_S_S_S_S_S_S_S_S_S_S_S_S_S_S_S_S_S_S_S_S_S_S_S_S_S_S_S_S_S_S_S_S_S_S_S_S_S_S_S_S_S_S_S_S_S_S_S_S_S_S_S_S_S_S_S_S_S_S_S_S_S_S_S_S_S_S_S_S_S_S_S_S_S_S_S_S_S_S_S_S_S_S_S_S_S_S_S_S_S_S_S_S_S_S_S_S_S_S_S_S_S_S_S_S_S_S_S_S_S_S_S_S_S_S_S_S_S_S_S_S_S_S_S_S_S_S_S_S_S_S_S_S_S_S_S_S_S_S_S_S_S_S_S_S_S_S_S_S_S_S_S_S_S_S_S_S_S_S_S_S_S_S_S_S_S_S_S_S_S_S_S_S_S_S_S_S_S_S_S_S_S_S_S_S_S_S_S_S_S_S_S_S_S_S_S_S_S_S_S_S_S_S_S_S_S_S_S_S_S_S_S_S_S_S_S_S_S_S_S_S_S_S_S_S_S_S_S_S_S_S_S_S_S_S_S_S_S_S_S_S_S_S_S_S_S_S_S_S_S_S_S_S_S_S_S_S_S_S_S_S_S_S_S_S_S_S_S_S_S_S_S_S_S_S_S_S_S_S_S_S_S_S_S_S_S_S_S_S_S_S_S_S_S_S_S_S_S_S_S_S_S_S_S_S_S_S_S_S_S_S_S_S_S_S_S_S_S_S_S_S_S_S_S_S_S_S_S_S_S_S_S_S_S_S_S_S_S_S_S_S_S_S_S_S_S_S_S_S_S_S_S_S_S_S_S_S_S_S_S_S_S_S_S_S_S_S_S_S_S_S_S_S_S_S_S_S_S_S_S_S_S_S_S_S_S_S_S_S_S_S_S_S_S_S_S_S_S_S_S_S_S_S_S_S_S_S_S_S_S_S_S_S_S_S_S_S_S_S_S_S_S_S_S_S_S_S_S_S_S_S_S_S_S_S_S_S_S_S_S_S_S_S_S_S_S_S_S_S_S_S_S_S_S_S_S_S_S_S_S_S_S_S_S_S_S_S_S_S_S_S_S_S_S_S_S_S_S_S_S_S_S_S_S_S_S_S_S_S_S_S_S_S_S_S_S_S_S_S_S_S_S_S_S_S_S_S_S_S_S_S_S_S_S_S_S_S_S_S_S_S_S_S_S_S_S_S_S_S_S_S_S_S_S_S_S_S_S_S_S_S_S_S_S_S_S_S_S_S_S_S_S_S_S_S_S_S_S_S_S_S_S_S_S_S_S_S_S_S_S_S_S_S_S_S_S__param_922];
	ld.param.u64 	%rd924, [_Z4racePiS_S_S_S_S_S_S_S_S_S_S_S_S_S_S_S_S_S_S_S_S_S_S_S_S_S_S_S_S_S_S_S_S_S_S_S_S_S_S_S_S_S_S_S_S_S_S_S_S_S_S_S_S_S_S_S_S_S_S_S_S_S_S_S_S_S_S_S_S_S_S_S_S_S_S_S_S_S_S_S_S_S_S_S_S_S_S_S_S_S_S_S_S_S_S_S_S_S_S_S_S_S_S_S_S_S_S_S_S_S_S_S_S_S_S_S_S_S_S_S_S_S_S_S_S_S_S_S_S_S_S_S_S_S_S_S_S_S_S_S_S_S_S_S_S_S_S_S_S_S_S_S_S_S_S_S_S_S_S_S_S_S_S_S_S_S_S_S_S_S_S_S_S_S_S_S_S_S_S_S_S_S_S_S_S_S_S_S_S_S_S_S_S_S_S_S_S_S_S_S_S_S_S_S_S_S_S_S_S_S_S_S_S_S_S_S_S_S_S_S_S_S_S_S_S_S_S_S_S_S_S_S_S_S_S_S_S_S_S_S_S_S_S_S_S_S_S_S_S_S_S_S_S_S_S_S_S_S_S_S_S_S_S_S_S_S_S_S_S_S_S_S_S_S_S_S_S_S_S_S_S_S_S_S_S_S_S_S_S_S_S_S_S_S_S_S_S_S_S_S_S_S_S_S_S_S_S_S_S_S_S_S_S_S_S_S_S_S_S_S_S_S_S_S_S_S_S_S_S_S_S_S_S_S_S_S_S_S_S_S_S_S_S_S_S_S_S_S_S_S_S_S_S_S_S_S_S_S_S_S_S_S_S_S_S_S_S_S_S_S_S_S_S_S_S_S_S_S_S_S_S_S_S_S_S_S_S_S_S_S_S_S_S_S_S_S_S_S_S_S_S_S_S_S_S_S_S_S_S_S_S_S_S_S_S_S_S_S_S_S_S_S_S_S_S_S_S_S_S_S_S_S_S_S_S_S_S_S_S_S_S_S_S_S_S_S_S_S_S_S_S_S_S_S_S_S_S_S_S_S_S_S_S_S_S_S_S_S_S_S_S_S_S_S_S_S_S_S_S_S_S_S_S_S_S_S_S_S_S_S_S_S_S_S_S_S_S_S_S_S_S_S_S_S_S_S_S_S_S_S_S_S_S_S_S_S_S_S_S_S_S_S_S_S_S_S_S_S_S_S_S_S_S_S_S_S_S_S_S_S_S_S_S_S_S_S_S_S_S_S_S_S_S_S_S_S_S_S_S_S_S_S_S_S_S_S_S_S_S_S_S_S_S_S_S_S_S_S_S_S_S_S_S_S_S_S_S_S_S_S_S_S_S_S_S_S_S_S_S_S_S_S_S_S_S_S_S_S_S_S_S_S_S_S_S_S_S_S_S_S_S_S_S_S_S_S_S_S_S_S_S_S_S_S_S_S_S_S_S_S_S_S_S_S_S_S_S_S_S_S_S_S_S_S_S_S_S_S_S_S_S_S_S_S_S_S_S_S_S_S_S_S_S_S_S_S_S_S_S_S_S_S_S_S_S_S_S_S_S_S_S_S_S_S_S_S_S_S_S_S_S_S_S_S_S_S_S_S_S_S_S_S_S_S_S_S_S_S_S_S_S_S_S_S_S_S_S_S_S_S_S_S_S_S_S_S_S_S_S_S_S_S_S_S_S_S_S_S_S_S_S_S_S_S_S_S_S_S_S_S_S_S_S_S_S_S_S_S_S_S_S_S_S_S_S_S_S_S_S_S_S_S_S_S_S_S_S_S_S_S_S_S_S_S_S_S_S_S_S_S_S_S_S_S_S_S_S_S_S_S_S_S_S_S_S_S_S_S_S_S_S_S_S_S_S_S_S_S_S_S_S_S_S_S_S_S_S_S_S_S_S_S_S_S_S_S_S_S_S_S_S_S_S_S_S_S_S_S_S_S_S_S_S_S_S_S_S_S_S_S_S_S_S_S_S_S_S_S_S_S_S_S_S_S_S_S_S_S_S_S_S_S_S_S_S_S_S_S_S_S_S_S_S_S_S_S_S_S_S_S_S_S_S_S_S_S_S_S_S_S_S_S_S_S_S_S_S_S_S_S_S_S_S_S_S_S_S_S_S_S_S_S_S_S_S_S_S_S_S_S_S_S_S_S_S_S_S_S_S_S_S_S_S_S_S_S_S_S_S_S_S_S_S_S_S_S_S_S_S_S_S_S_S_S_S_S_S_S_S_S_S_S_S_S_S_S_S_S_S_S_S_S_S_S_S_S_S_S_S_S_S_S_S_S_S_S_S_S_S_S_S_S_S__param_923];
	ld.param.u64 	%rd925, [_Z4racePiS_S_S_S_S_S_S_S_S_S_S_S_S_S_S_S_S_S_S_S_S_S_S_S_S_S_S_S_S_S_S_S_S_S_S_S_S_S_S_S_S_S_S_S_S_S_S_S_S_S_S_S_S_S_S_S_S_S_S_S_S_S_S_S_S_S_S_S_S_S_S_S_S_S_S_S_S_S_S_S_S_S_S_S_S_S_S_S_S_S_S_S_S_S_S_S_S_S_S_S_S_S_S_S_S_S_S_S_S_S_S_S_S_S_S_S_S_S_S_S_S_S_S_S_S_S_S_S_S_S_S_S_S_S_S_S_S_S_S_S_S_S_S_S_S_S_S_S_S_S_S_S_S_S_S_S_S_S_S_S_S_S_S_S_S_S_S_S_S_S_S_S_S_S_S_S_S_S_S_S_S_S_S_S_S_S_S_S_S_S_S_S_S_S_S_S_S_S_S_S_S_S_S_S_S_S_S_S_S_S_S_S_S_S_S_S_S_S_S_S_S_S_S_S_S_S_S_S_S_S_S_S_S_S_S_S_S_S_S_S_S_S_S_S_S_S_S_S_S_S_S_S_S_S_S_S_S_S_S_S_S_S_S_S_S_S_S_S_S_S_S_S_S_S_S_S_S_S_S_S_S_S_S_S_S_S_S_S_S_S_S_S_S_S_S_S_S_S_S_S_S_S_S_S_S_S_S_S_S_S_S_S_S_S_S_S_S_S_S_S_S_S_S_S_S_S_S_S_S_S_S_S_S_S_S_S_S_S_S_S_S_S_S_S_S_S_S_S_S_S_S_S_S_S_S_S_S_S_S_S_S_S_S_S_S_S_S_S_S_S_S_S_S_S_S_S_S_S_S_S_S_S_S_S_S_S_S_S_S_S_S_S_S_S_S_S_S_S_S_S_S_S_S_S_S_S_S_S_S_S_S_S_S_S_S_S_S_S_S_S_S_S_S_S_S_S_S_S_S_S_S_S_S_S_S_S_S_S_S_S_S_S_S_S_S_S_S_S_S_S_S_S_S_S_S_S_S_S_S_S_S_S_S_S_S_S_S_S_S_S_S_S_S_S_S_S_S_S_S_S_S_S_S_S_S_S_S_S_S_S_S_S_S_S_S_S_S_S_S_S_S_S_S_S_S_S_S_S_S_S_S_S_S_S_S_S_S_S_S_S_S_S_S_S_S_S_S_S_S_S_S_S_S_S_S_S_S_S_S_S_S_S_S_S_S_S_S_S_S_S_S_S_S_S_S_S_S_S_S_S_S_S_S_S_S_S_S_S_S_S_S_S_S_S_S_S_S_S_S_S_S_S_S_S_S_S_S_S_S_S_S_S_S_S_S_S_S_S_S_S_S_S_S_S_S_S_S_S_S_S_S_S_S_S_S_S_S_S_S_S_S_S_S_S_S_S_S_S_S_S_S_S_S_S_S_S_S_S_S_S_S_S_S_S_S_S_S_S_S_S_S_S_S_S_S_S_S_S_S_S_S_S_S_S_S_S_S_S_S_S_S_S_S_S_S_S_S_S_S_S_S_S_S_S_S_S_S_S_S_S_S_S_S_S_S_S_S_S_S_S_S_S_S_S_S_S_S_S_S_S_S_S_S_S_S_S_S_S_S_S_S_S_S_S_S_S_S_S_S_S_S_S_S_S_S_S_S_S_S_S_S_S_S_S_S_S_S_S_S_S_S_S_S_S_S_S_S_S_S_S_S_S_S_S_S_S_S_S_S_S_S_S_S_S_S_S_S_S_S_S_S_S_S_S_S_S_S_S_S_S_S_S_S_S_S_S_S_S_S_S_S_S_S_S_S_S_S_S_S_S_S_S_S_S_S_S_S_S_S_S_S_S_S_S_S_S_S_S_S_S_S_S_S_S_S_S_S_S_S_S_S_S_S_S_S_S_S_S_S_S_S_S_S_S_S_S_S_S_S_S_S_S_S_S_S_S_S_S_S_S_S_S_S_S_S_S_S_S_S_S_S_S_S_S_S_S_S_S_S_S_S_S_S_S_S_S_S_S_S_S_S_S_S_S_S_S_S_S_S_S_S_S_S_S_S_S_S_S_S_S_S_S_S_S_S_S_S_S_S_S_S_S_S_S_S_S_S_S_S_S_S_S_S_S_S_S_S_S_S_S_S_S_S_S_S_S_S_S_S_S_S_S_S_S_S_S_S_S_S_S_S_S_S_S_S_S_S_S_S_S_S_S_S_S_S_S_S_S_S_S_S_S_S_S_S_S_S_S_S_S_S_S_S_S_S_S_S_S_S_S_S_S_S_S_S_S_S_S_S_S_S_S_S__param_924];
	ld.param.u64 	%rd926, [_Z4racePiS_S_S_S_S_S_S_S_S_S_S_S_S_S_S_S_S_S_S_S_S_S_S_S_S_S_S_S_S_S_S_S_S_S_S_S_S_S_S_S_S_S_S_S_S_S_S_S_S_S_S_S_S_S_S_S_S_S_S_S_S_S_S_S_S_S_S_S_S_S_S_S_S_S_S_S_S_S_S_S_S_S_S_S_S_S_S_S_S_S_S_S_S_S_S_S_S_S_S_S_S_S_S_S_S_S_S_S_S_S_S_S_S_S_S_S_S_S_S_S_S_S_S_S_S_S_S_S_S_S_S_S_S_S_S_S_S_S_S_S_S_S_S_S_S_S_S_S_S_S_S_S_S_S_S_S_S_S_S_S_S_S_S_S_S_S_S_S_S_S_S_S_S_S_S_S_S_S_S_S_S_S_S_S_S_S_S_S_S_S_S_S_S_S_S_S_S_S_S_S_S_S_S_S_S_S_S_S_S_S_S_S_S_S_S_S_S_S_S_S_S_S_S_S_S_S_S_S_S_S_S_S_S_S_S_S_S_S_S_S_S_S_S_S_S_S_S_S_S_S_S_S_S_S_S_S_S_S_S_S_S_S_S_S_S_S_S_S_S_S_S_S_S_S_S_S_S_S_S_S_S_S_S_S_S_S_S_S_S_S_S_S_S_S_S_S_S_S_S_S_S_S_S_S_S_S_S_S_S_S_S_S_S_S_S_S_S_S_S_S_S_S_S_S_S_S_S_S_S_S_S_S_S_S_S_S_S_S_S_S_S_S_S_S_S_S_S_S_S_S_S_S_S_S_S_S_S_S_S_S_S_S_S_S_S_S_S_S_S_S_S_S_S_S_S_S_S_S_S_S_S_S_S_S_S_S_S_S_S_S_S_S_S_S_S_S_S_S_S_S_S_S_S_S_S_S_S_S_S_S_S_S_S_S_S_S_S_S_S_S_S_S_S_S_S_S_S_S_S_S_S_S_S_S_S_S_S_S_S_S_S_S_S_S_S_S_S_S_S_S_S_S_S_S_S_S_S_S_S_S_S_S_S_S_S_S_S_S_S_S_S_S_S_S_S_S_S_S_S_S_S_S_S_S_S_S_S_S_S_S_S_S_S_S_S_S_S_S_S_S_S_S_S_S_S_S_S_S_S_S_S_S_S_S_S_S_S_S_S_S_S_S_S_S_S_S_S_S_S_S_S_S_S_S_S_S_S_S_S_S_S_S_S_S_S_S_S_S_S_S_S_S_S_S_S_S_S_S_S_S_S_S_S_S_S_S_S_S_S_S_S_S_S_S_S_S_S_S_S_S_S_S_S_S_S_S_S_S_S_S_S_S_S_S_S_S_S_S_S_S_S_S_S_S_S_S_S_S_S_S_S_S_S_S_S_S_S_S_S_S_S_S_S_S_S_S_S_S_S_S_S_S_S_S_S_S_S_S_S_S_S_S_S_S_S_S_S_S_S_S_S_S_S_S_S_S_S_S_S_S_S_S_S_S_S_S_S_S_S_S_S_S_S_S_S_S_S_S_S_S_S_S_S_S_S_S_S_S_S_S_S_S_S_S_S_S_S_S_S_S_S_S_S_S_S_S_S_S_S_S_S_S_S_S_S_S_S_S_S_S_S_S_S_S_S_S_S_S_S_S_S_S_S_S_S_S_S_S_S_S_S_S_S_S_S_S_S_S_S_S_S_S_S_S_S_S_S_S_S_S_S_S_S_S_S_S_S_S_S_S_S_S_S_S_S_S_S_S_S_S_S_S_S_S_S_S_S_S_S_S_S_S_S_S_S_S_S_S_S_S_S_S_S_S_S_S_S_S_S_S_S_S_S_S_S_S_S_S_S_S_S_S_S_S_S_S_S_S_S_S_S_S_S_S_S_S_S_S_S_S_S_S_S_S_S_S_S_S_S_S_S_S_S_S_S_S_S_S_S_S_S_S_S_S_S_S_S_S_S_S_S_S_S_S_S_S_S_S_S_S_S_S_S_S_S_S_S_S_S_S_S_S_S_S_S_S_S_S_S_S_S_S_S_S_S_S_S_S_S_S_S_S_S_S_S_S_S_S_S_S_S_S_S_S_S_S_S_S_S_S_S_S_S_S_S_S_S_S_S_S_S_S_S_S_S_S_S_S_S_S_S_S_S_S_S_S_S_S_S_S_S_S_S_S_S_S_S_S_S_S_S_S_S_S_S_S_S_S_S_S_S_S_S_S_S_S_S_S_S_S_S_S_S_S_S_S_S_S_S_S_S_S_S_S_S_S_S_S_S_S_S_S_S_S_S_S_S_S_S_S_S_S_S__param_925];
	ld.param.u64 	%rd927, [_Z4racePiS_S_S_S_S_S_S_S_S_S_S_S_S_S_S_S_S_S_S_S_S_S_S_S_S_S_S_S_S_S_S_S_S_S_S_S_S_S_S_S_S_S_S_S_S_S_S_S_S_S_S_S_S_S_S_S_S_S_S_S_S_S_S_S_S_S_S_S_S_S_S_S_S_S_S_S_S_S_S_S_S_S_S_S_S_S_S_S_S_S_S_S_S_S_S_S_S_S_S_S_S_S_S_S_S_S_S_S_S_S_S_S_S_S_S_S_S_S_S_S_S_S_S_S_S_S_S_S_S_S_S_S_S_S_S_S_S_S_S_S_S_S_S_S_S_S_S_S_S_S_S_S_S_S_S_S_S_S_S_S_S_S_S_S_S_S_S_S_S_S_S_S_S_S_S_S_S_S_S_S_S_S_S_S_S_S_S_S_S_S_S_S_S_S_S_S_S_S_S_S_S_S_S_S_S_S_S_S_S_S_S_S_S_S_S_S_S_S_S_S_S_S_S_S_S_S_S_S_S_S_S_S_S_S_S_S_S_S_S_S_S_S_S_S_S_S_S_S_S_S_S_S_S_S_S_S_S_S_S_S_S_S_S_S_S_S_S_S_S_S_S_S_S_S_S_S_S_S_S_S_S_S_S_S_S_S_S_S_S_S_S_S_S_S_S_S_S_S_S_S_S_S_S_S_S_S_S_S_S_S_S_S_S_S_S_S_S_S_S_S_S_S_S_S_S_S_S_S_S_S_S_S_S_S_S_S_S_S_S_S_S_S_S_S_S_S_S_S_S_S_S_S_S_S_S_S_S_S_S_S_S_S_S_S_S_S_S_S_S_S_S_S_S_S_S_S_S_S_S_S_S_S_S_S_S_S_S_S_S_S_S_S_S_S_S_S_S_S_S_S_S_S_S_S_S_S_S_S_S_S_S_S_S_S_S_S_S_S_S_S_S_S_S_S_S_S_S_S_S_S_S_S_S_S_S_S_S_S_S_S_S_S_S_S_S_S_S_S_S_S_S_S_S_S_S_S_S_S_S_S_S_S_S_S_S_S_S_S_S_S_S_S_S_S_S_S_S_S_S_S_S_S_S_S_S_S_S_S_S_S_S_S_S_S_S_S_S_S_S_S_S_S_S_S_S_S_S_S_S_S_S_S_S_S_S_S_S_S_S_S_S_S_S_S_S_S_S_S_S_S_S_S_S_S_S_S_S_S_S_S_S_S_S_S_S_S_S_S_S_S_S_S_S_S_S_S_S_S_S_S_S_S_S_S_S_S_S_S_S_S_S_S_S_S_S_S_S_S_S_S_S_S_S_S_S_S_S_S_S_S_S_S_S_S_S_S_S_S_S_S_S_S_S_S_S_S_S_S_S_S_S_S_S_S_S_S_S_S_S_S_S_S_S_S_S_S_S_S_S_S_S_S_S_S_S_S_S_S_S_S_S_S_S_S_S_S_S_S_S_S_S_S_S_S_S_S_S_S_S_S_S_S_S_S_S_S_S_S_S_S_S_S_S_S_S_S_S_S_S_S_S_S_S_S_S_S_S_S_S_S_S_S_S_S_S_S_S_S_S_S_S_S_S_S_S_S_S_S_S_S_S_S_S_S_S_S_S_S_S_S_S_S_S_S_S_S_S_S_S_S_S_S_S_S_S_S_S_S_S_S_S_S_S_S_S_S_S_S_S_S_S_S_S_S_S_S_S_S_S_S_S_S_S_S_S_S_S_S_S_S_S_S_S_S_S_S_S_S_S_S_S_S_S_S_S_S_S_S_S_S_S_S_S_S_S_S_S_S_S_S_S_S_S_S_S_S_S_S_S_S_S_S_S_S_S_S_S_S_S_S_S_S_S_S_S_S_S_S_S_S_S_S_S_S_S_S_S_S_S_S_S_S_S_S_S_S_S_S_S_S_S_S_S_S_S_S_S_S_S_S_S_S_S_S_S_S_S_S_S_S_S_S_S_S_S_S_S_S_S_S_S_S_S_S_S_S_S_S_S_S_S_S_S_S_S_S_S_S_S_S_S_S_S_S_S_S_S_S_S_S_S_S_S_S_S_S_S_S_S_S_S_S_S_S_S_S_S_S_S_S_S_S_S_S_S_S_S_S_S_S_S_S_S_S_S_S_S_S_S_S_S_S_S_S_S_S_S_S_S_S_S_S_S_S_S_S_S_S_S_S_S_S_S_S_S_S_S_S_S_S_S_S_S_S_S_S_S_S_S_S_S_S_S_S_S_S_S_S_S_S_S_S_S_S_S_S_S_S_S_S_S_S_S_S_S_S_S_S_S_S_S_S_S__param_926];
	ld.param.u64 	%rd928, [_Z4racePiS_S_S_S_S_S_S_S_S_S_S_S_S_S_S_S_S_S_S_S_S_S_S_S_S_S_S_S_S_S_S_S_S_S_S_S_S_S_S_S_S_S_S_S_S_S_S_S_S_S_S_S_S_S_S_S_S_S_S_S_S_S_S_S_S_S_S_S_S_S_S_S_S_S_S_S_S_S_S_S_S_S_S_S_S_S_S_S_S_S_S_S_S_S_S_S_S_S_S_S_S_S_S_S_S_S_S_S_S_S_S_S_S_S_S_S_S_S_S_S_S_S_S_S_S_S_S_S_S_S_S_S_S_S_S_S_S_S_S_S_S_S_S_S_S_S_S_S_S_S_S_S_S_S_S_S_S_S_S_S_S_S_S_S_S_S_S_S_S_S_S_S_S_S_S_S_S_S_S_S_S_S_S_S_S_S_S_S_S_S_S_S_S_S_S_S_S_S_S_S_S_S_S_S_S_S_S_S_S_S_S_S_S_S_S_S_S_S_S_S_S_S_S_S_S_S_S_S_S_S_S_S_S_S_S_S_S_S_S_S_S_S_S_S_S_S_S_S_S_S_S_S_S_S_S_S_S_S_S_S_S_S_S_S_S_S_S_S_S_S_S_S_S_S_S_S_S_S_S_S_S_S_S_S_S_S_S_S_S_S_S_S_S_S_S_S_S_S_S_S_S_S_S_S_S_S_S_S_S_S_S_S_S_S_S_S_S_S_S_S_S_S_S_S_S_S_S_S_S_S_S_S_S_S_S_S_S_S_S_S_S_S_S_S_S_S_S_S_S_S_S_S_S_S_S_S_S_S_S_S_S_S_S_S_S_S_S_S_S_S_S_S_S_S_S_S_S_S_S_S_S_S_S_S_S_S_S_S_S_S_S_S_S_S_S_S_S_S_S_S_S_S_S_S_S_S_S_S_S_S_S_S_S_S_S_S_S_S_S_S_S_S_S_S_S_S_S_S_S_S_S_S_S_S_S_S_S_S_S_S_S_S_S_S_S_S_S_S_S_S_S_S_S_S_S_S_S_S_S_S_S_S_S_S_S_S_S_S_S_S_S_S_S_S_S_S_S_S_S_S_S_S_S_S_S_S_S_S_S_S_S_S_S_S_S_S_S_S_S_S_S_S_S_S_S_S_S_S_S_S_S_S_S_S_S_S_S_S_S_S_S_S_S_S_S_S_S_S_S_S_S_S_S_S_S_S_S_S_S_S_S_S_S_S_S_S_S_S_S_S_S_S_S_S_S_S_S_S_S_S_S_S_S_S_S_S_S_S_S_S_S_S_S_S_S_S_S_S_S_S_S_S_S_S_S_S_S_S_S_S_S_S_S_S_S_S_S_S_S_S_S_S_S_S_S_S_S_S_S_S_S_S_S_S_S_S_S_S_S_S_S_S_S_S_S_S_S_S_S_S_S_S_S_S_S_S_S_S_S_S_S_S_S_S_S_S_S_S_S_S_S_S_S_S_S_S_S_S_S_S_S_S_S_S_S_S_S_S_S_S_S_S_S_S_S_S_S_S_S_S_S_S_S_S_S_S_S_S_S_S_S_S_S_S_S_S_S_S_S_S_S_S_S_S_S_S_S_S_S_S_S_S_S_S_S_S_S_S_S_S_S_S_S_S_S_S_S_S_S_S_S_S_S_S_S_S_S_S_S_S_S_S_S_S_S_S_S_S_S_S_S_S_S_S_S_S_S_S_S_S_S_S_S_S_S_S_S_S_S_S_S_S_S_S_S_S_S_S_S_S_S_S_S_S_S_S_S_S_S_S_S_S_S_S_S_S_S_S_S_S_S_S_S_S_S_S_S_S_S_S_S_S_S_S_S_S_S_S_S_S_S_S_S_S_S_S_S_S_S_S_S_S_S_S_S_S_S_S_S_S_S_S_S_S_S_S_S_S_S_S_S_S_S_S_S_S_S_S_S_S_S_S_S_S_S_S_S_S_S_S_S_S_S_S_S_S_S_S_S_S_S_S_S_S_S_S_S_S_S_S_S_S_S_S_S_S_S_S_S_S_S_S_S_S_S_S_S_S_S_S_S_S_S_S_S_S_S_S_S_S_S_S_S_S_S_S_S_S_S_S_S_S_S_S_S_S_S_S_S_S_S_S_S_S_S_S_S_S_S_S_S_S_S_S_S_S_S_S_S_S_S_S_S_S_S_S_S_S_S_S_S_S_S_S_S_S_S_S_S_S_S_S_S_S_S_S_S_S_S_S_S_S_S_S_S_S_S_S_S_S_S_S_S_S_S_S_S_S_S_S_S_S_S_S_S_S_S_S_S_S_S_S_S__param_927];
	ld.param.u64 	%rd929, [_Z4racePiS_S_S_S_S_S_S_S_S_S_S_S_S_S_S_S_S_S_S_S_S_S_S_S_S_S_S_S_S_S_S_S_S_S_S_S_S_S_S_S_S_S_S_S_S_S_S_S_S_S_S_S_S_S_S_S_S_S_S_S_S_S_S_S_S_S_S_S_S_S_S_S_S_S_S_S_S_S_S_S_S_S_S_S_S_S_S_S_S_S_S_S_S_S_S_S_S_S_S_S_S_S_S_S_S_S_S_S_S_S_S_S_S_S_S_S_S_S_S_S_S_S_S_S_S_S_S_S_S_S_S_S_S_S_S_S_S_S_S_S_S_S_S_S_S_S_S_S_S_S_S_S_S_S_S_S_S_S_S_S_S_S_S_S_S_S_S_S_S_S_S_S_S_S_S_S_S_S_S_S_S_S_S_S_S_S_S_S_S_S_S_S_S_S_S_S_S_S_S_S_S_S_S_S_S_S_S_S_S_S_S_S_S_S_S_S_S_S_S_S_S_S_S_S_S_S_S_S_S_S_S_S_S_S_S_S_S_S_S_S_S_S_S_S_S_S_S_S_S_S_S_S_S_S_S_S_S_S_S_S_S_S_S_S_S_S_S_S_S_S_S_S_S_S_S_S_S_S_S_S_S_S_S_S_S_S_S_S_S_S_S_S_S_S_S_S_S_S_S_S_S_S_S_S_S_S_S_S_S_S_S_S_S_S_S_S_S_S_S_S_S_S_S_S_S_S_S_S_S_S_S_S_S_S_S_S_S_S_S_S_S_S_S_S_S_S_S_S_S_S_S_S_S_S_S_S_S_S_S_S_S_S_S_S_S_S_S_S_S_S_S_S_S_S_S_S_S_S_S_S_S_S_S_S_S_S_S_S_S_S_S_S_S_S_S_S_S_S_S_S_S_S_S_S_S_S_S_S_S_S_S_S_S_S_S_S_S_S_S_S_S_S_S_S_S_S_S_S_S_S_S_S_S_S_S_S_S_S_S_S_S_S_S_S_S_S_S_S_S_S_S_S_S_S_S_S_S_S_S_S_S_S_S_S_S_S_S_S_S_S_S_S_S_S_S_S_S_S_S_S_S_S_S_S_S_S_S_S_S_S_S_S_S_S_S_S_S_S_S_S_S_S_S_S_S_S_S_S_S_S_S_S_S_S_S_S_S_S_S_S_S_S_S_S_S_S_S_S_S_S_S_S_S_S_S_S_S_S_S_S_S_S_S_S_S_S_S_S_S_S_S_S_S_S_S_S_S_S_S_S_S_S_S_S_S_S_S_S_S_S_S_S_S_S_S_S_S_S_S_S_S_S_S_S_S_S_S_S_S_S_S_S_S_S_S_S_S_S_S_S_S_S_S_S_S_S_S_S_S_S_S_S_S_S_S_S_S_S_S_S_S_S_S_S_S_S_S_S_S_S_S_S_S_S_S_S_S_S_S_S_S_S_S_S_S_S_S_S_S_S_S_S_S_S_S_S_S_S_S_S_S_S_S_S_S_S_S_S_S_S_S_S_S_S_S_S_S_S_S_S_S_S_S_S_S_S_S_S_S_S_S_S_S_S_S_S_S_S_S_S_S_S_S_S_S_S_S_S_S_S_S_S_S_S_S_S_S_S_S_S_S_S_S_S_S_S_S_S_S_S_S_S_S_S_S_S_S_S_S_S_S_S_S_S_S_S_S_S_S_S_S_S_S_S_S_S_S_S_S_S_S_S_S_S_S_S_S_S_S_S_S_S_S_S_S_S_S_S_S_S_S_S_S_S_S_S_S_S_S_S_S_S_S_S_S_S_S_S_S_S_S_S_S_S_S_S_S_S_S_S_S_S_S_S_S_S_S_S_S_S_S_S_S_S_S_S_S_S_S_S_S_S_S_S_S_S_S_S_S_S_S_S_S_S_S_S_S_S_S_S_S_S_S_S_S_S_S_S_S_S_S_S_S_S_S_S_S_S_S_S_S_S_S_S_S_S_S_S_S_S_S_S_S_S_S_S_S_S_S_S_S_S_S_S_S_S_S_S_S_S_S_S_S_S_S_S_S_S_S_S_S_S_S_S_S_S_S_S_S_S_S_S_S_S_S_S_S_S_S_S_S_S_S_S_S_S_S_S_S_S_S_S_S_S_S_S_S_S_S_S_S_S_S_S_S_S_S_S_S_S_S_S_S_S_S_S_S_S_S_S_S_S_S_S_S_S_S_S_S_S_S_S_S_S_S_S_S_S_S_S_S_S_S_S_S_S_S_S_S_S_S_S_S_S_S_S_S_S_S_S_S_S_S_S_S_S_S_S_S_S_S_S_S__param_928];
	ld.param.u64 	%rd930, [_Z4racePiS_S_S_S_S_S_S_S_S_S_S_S_S_S_S_S_S_S_S_S_S_S_S_S_S_S_S_S_S_S_S_S_S_S_S_S_S_S_S_S_S_S_S_S_S_S_S_S_S_S_S_S_S_S_S_S_S_S_S_S_S_S_S_S_S_S_S_S_S_S_S_S_S_S_S_S_S_S_S_S_S_S_S_S_S_S_S_S_S_S_S_S_S_S_S_S_S_S_S_S_S_S_S_S_S_S_S_S_S_S_S_S_S_S_S_S_S_S_S_S_S_S_S_S_S_S_S_S_S_S_S_S_S_S_S_S_S_S_S_S_S_S_S_S_S_S_S_S_S_S_S_S_S_S_S_S_S_S_S_S_S_S_S_S_S_S_S_S_S_S_S_S_S_S_S_S_S_S_S_S_S_S_S_S_S_S_S_S_S_S_S_S_S_S_S_S_S_S_S_S_S_S_S_S_S_S_S_S_S_S_S_S_S_S_S_S_S_S_S_S_S_S_S_S_S_S_S_S_S_S_S_S_S_S_S_S_S_S_S_S_S_S_S_S_S_S_S_S_S_S_S_S_S_S_S_S_S_S_S_S_S_S_S_S_S_S_S_S_S_S_S_S_S_S_S_S_S_S_S_S_S_S_S_S_S_S_S_S_S_S_S_S_S_S_S_S_S_S_S_S_S_S_S_S_S_S_S_S_S_S_S_S_S_S_S_S_S_S_S_S_S_S_S_S_S_S_S_S_S_S_S_S_S_S_S_S_S_S_S_S_S_S_S_S_S_S_S_S_S_S_S_S_S_S_S_S_S_S_S_S_S_S_S_S_S_S_S_S_S_S_S_S_S_S_S_S_S_S_S_S_S_S_S_S_S_S_S_S_S_S_S_S_S_S_S_S_S_S_S_S_S_S_S_S_S_S_S_S_S_S_S_S_S_S_S_S_S_S_S_S_S_S_S_S_S_S_S_S_S_S_S_S_S_S_S_S_S_S_S_S_S_S_S_S_S_S_S_S_S_S_S_S_S_S_S_S_S_S_S_S_S_S_S_S_S_S_S_S_S_S_S_S_S_S_S_S_S_S_S_S_S_S_S_S_S_S_S_S_S_S_S_S_S_S_S_S_S_S_S_S_S_S_S_S_S_S_S_S_S_S_S_S_S_S_S_S_S_S_S_S_S_S_S_S_S_S_S_S_S_S_S_S_S_S_S_S_S_S_S_S_S_S_S_S_S_S_S_S_S_S_S_S_S_S_S_S_S_S_S_S_S_S_S_S_S_S_S_S_S_S_S_S_S_S_S_S_S_S_S_S_S_S_S_S_S_S_S_S_S_S_S_S_S_S_S_S_S_S_S_S_S_S_S_S_S_S_S_S_S_S_S_S_S_S_S_S_S_S_S_S_S_S_S_S_S_S_S_S_S_S_S_S_S_S_S_S_S_S_S_S_S_S_S_S_S_S_S_S_S_S_S_S_S_S_S_S_S_S_S_S_S_S_S_S_S_S_S_S_S_S_S_S_S_S_S_S_S_S_S_S_S_S_S_S_S_S_S_S_S_S_S_S_S_S_S_S_S_S_S_S_S_S_S_S_S_S_S_S_S_S_S_S_S_S_S_S_S_S_S_S_S_S_S_S_S_S_S_S_S_S_S_S_S_S_S_S_S_S_S_S_S_S_S_S_S_S_S_S_S_S_S_S_S_S_S_S_S_S_S_S_S_S_S_S_S_S_S_S_S_S_S_S_S_S_S_S_S_S_S_S_S_S_S_S_S_S_S_S_S_S_S_S_S_S_S_S_S_S_S_S_S_S_S_S_S_S_S_S_S_S_S_S_S_S_S_S_S_S_S_S_S_S_S_S_S_S_S_S_S_S_S_S_S_S_S_S_S_S_S_S_S_S_S_S_S_S_S_S_S_S_S_S_S_S_S_S_S_S_S_S_S_S_S_S_S_S_S_S_S_S_S_S_S_S_S_S_S_S_S_S_S_S_S_S_S_S_S_S_S_S_S_S_S_S_S_S_S_S_S_S_S_S_S_S_S_S_S_S_S_S_S_S_S_S_S_S_S_S_S_S_S_S_S_S_S_S_S_S_S_S_S_S_S_S_S_S_S_S_S_S_S_S_S_S_S_S_S_S_S_S_S_S_S_S_S_S_S_S_S_S_S_S_S_S_S_S_S_S_S_S_S_S_S_S_S_S_S_S_S_S_S_S_S_S_S_S_S_S_S_S_S_S_S_S_S_S_S_S_S_S_S_S_S_S_S_S_S_S_S_S_S_S_S_S_S_S_S_S_S_S_S_S_S__param_929];
	ld.param.u64 	%rd931, [_Z4racePiS_S_S_S_S_S_S_S_S_S_S_S_S_S_S_S_S_S_S_S_S_S_S_S_S_S_S_S_S_S_S_S_S_S_S_S_S_S_S_S_S_S_S_S_S_S_S_S_S_S_S_S_S_S_S_S_S_S_S_S_S_S_S_S_S_S_S_S_S_S_S_S_S_S_S_S_S_S_S_S_S_S_S_S_S_S_S_S_S_S_S_S_S_S_S_S_S_S_S_S_S_S_S_S_S_S_S_S_S_S_S_S_S_S_S_S_S_S_S_S_S_S_S_S_S_S_S_S_S_S_S_S_S_S_S_S_S_S_S_S_S_S_S_S_S_S_S_S_S_S_S_S_S_S_S_S_S_S_S_S_S_S_S_S_S_S_S_S_S_S_S_S_S_S_S_S_S_S_S_S_S_S_S_S_S_S_S_S_S_S_S_S_S_S_S_S_S_S_S_S_S_S_S_S_S_S_S_S_S_S_S_S_S_S_S_S_S_S_S_S_S_S_S_S_S_S_S_S_S_S_S_S_S_S_S_S_S_S_S_S_S_S_S_S_S_S_S_S_S_S_S_S_S_S_S_S_S_S_S_S_S_S_S_S_S_S_S_S_S_S_S_S_S_S_S_S_S_S_S_S_S_S_S_S_S_S_S_S_S_S_S_S_S_S_S_S_S_S_S_S_S_S_S_S_S_S_S_S_S_S_S_S_S_S_S_S_S_S_S_S_S_S_S_S_S_S_S_S_S_S_S_S_S_S_S_S_S_S_S_S_S_S_S_S_S_S_S_S_S_S_S_S_S_S_S_S_S_S_S_S_S_S_S_S_S_S_S_S_S_S_S_S_S_S_S_S_S_S_S_S_S_S_S_S_S_S_S_S_S_S_S_S_S_S_S_S_S_S_S_S_S_S_S_S_S_S_S_S_S_S_S_S_S_S_S_S_S_S_S_S_S_S_S_S_S_S_S_S_S_S_S_S_S_S_S_S_S_S_S_S_S_S_S_S_S_S_S_S_S_S_S_S_S_S_S_S_S_S_S_S_S_S_S_S_S_S_S_S_S_S_S_S_S_S_S_S_S_S_S_S_S_S_S_S_S_S_S_S_S_S_S_S_S_S_S_S_S_S_S_S_S_S_S_S_S_S_S_S_S_S_S_S_S_S_S_S_S_S_S_S_S_S_S_S_S_S_S_S_S_S_S_S_S_S_S_S_S_S_S_S_S_S_S_S_S_S_S_S_S_S_S_S_S_S_S_S_S_S_S_S_S_S_S_S_S_S_S_S_S_S_S_S_S_S_S_S_S_S_S_S_S_S_S_S_S_S_S_S_S_S_S_S_S_S_S_S_S_S_S_S_S_S_S_S_S_S_S_S_S_S_S_S_S_S_S_S_S_S_S_S_S_S_S_S_S_S_S_S_S_S_S_S_S_S_S_S_S_S_S_S_S_S_S_S_S_S_S_S_S_S_S_S_S_S_S_S_S_S_S_S_S_S_S_S_S_S_S_S_S_S_S_S_S_S_S_S_S_S_S_S_S_S_S_S_S_S_S_S_S_S_S_S_S_S_S_S_S_S_S_S_S_S_S_S_S_S_S_S_S_S_S_S_S_S_S_S_S_S_S_S_S_S_S_S_S_S_S_S_S_S_S_S_S_S_S_S_S_S_S_S_S_S_S_S_S_S_S_S_S_S_S_S_S_S_S_S_S_S_S_S_S_S_S_S_S_S_S_S_S_S_S_S_S_S_S_S_S_S_S_S_S_S_S_S_S_S_S_S_S_S_S_S_S_S_S_S_S_S_S_S_S_S_S_S_S_S_S_S_S_S_S_S_S_S_S_S_S_S_S_S_S_S_S_S_S_S_S_S_S_S_S_S_S_S_S_S_S_S_S_S_S_S_S_S_S_S_S_S_S_S_S_S_S_S_S_S_S_S_S_S_S_S_S_S_S_S_S_S_S_S_S_S_S_S_S_S_S_S_S_S_S_S_S_S_S_S_S_S_S_S_S_S_S_S_S_S_S_S_S_S_S_S_S_S_S_S_S_S_S_S_S_S_S_S_S_S_S_S_S_S_S_S_S_S_S_S_S_S_S_S_S_S_S_S_S_S_S_S_S_S_S_S_S_S_S_S_S_S_S_S_S_S_S_S_S_S_S_S_S_S_S_S_S_S_S_S_S_S_S_S_S_S_S_S_S_S_S_S_S_S_S_S_S_S_S_S_S_S_S_S_S_S_S_S_S_S_S_S_S_S_S_S_S_S_S_S_S_S_S_S_S_S_S_S_S_S_S_S_S_S_S_S_S__param_930];
	ld.param.u64 	%rd932, [_Z4racePiS_S_S_S_S_S_S_S_S_S_S_S_S_S_S_S_S_S_S_S_S_S_S_S_S_S_S_S_S_S_S_S_S_S_S_S_S_S_S_S_S_S_S_S_S_S_S_S_S_S_S_S_S_S_S_S_S_S_S_S_S_S_S_S_S_S_S_S_S_S_S_S_S_S_S_S_S_S_S_S_S_S_S_S_S_S_S_S_S_S_S_S_S_S_S_S_S_S_S_S_S_S_S_S_S_S_S_S_S_S_S_S_S_S_S_S_S_S_S_S_S_S_S_S_S_S_S_S_S_S_S_S_S_S_S_S_S_S_S_S_S_S_S_S_S_S_S_S_S_S_S_S_S_S_S_S_S_S_S_S_S_S_S_S_S_S_S_S_S_S_S_S_S_S_S_S_S_S_S_S_S_S_S_S_S_S_S_S_S_S_S_S_S_S_S_S_S_S_S_S_S_S_S_S_S_S_S_S_S_S_S_S_S_S_S_S_S_S_S_S_S_S_S_S_S_S_S_S_S_S_S_S_S_S_S_S_S_S_S_S_S_S_S_S_S_S_S_S_S_S_S_S_S_S_S_S_S_S_S_S_S_S_S_S_S_S_S_S_S_S_S_S_S_S_S_S_S_S_S_S_S_S_S_S_S_S_S_S_S_S_S_S_S_S_S_S_S_S_S_S_S_S_S_S_S_S_S_S_S_S_S_S_S_S_S_S_S_S_S_S_S_S_S_S_S_S_S_S_S_S_S_S_S_S_S_S_S_S_S_S_S_S_S_S_S_S_S_S_S_S_S_S_S_S_S_S_S_S_S_S_S_S_S_S_S_S_S_S_S_S_S_S_S_S_S_S_S_S_S_S_S_S_S_S_S_S_S_S_S_S_S_S_S_S_S_S_S_S_S_S_S_S_S_S_S_S_S_S_S_S_S_S_S_S_S_S_S_S_S_S_S_S_S_S_S_S_S_S_S_S_S_S_S_S_S_S_S_S_S_S_S_S_S_S_S_S_S_S_S_S_S_S_S_S_S_S_S_S_S_S_S_S_S_S_S_S_S_S_S_S_S_S_S_S_S_S_S_S_S_S_S_S_S_S_S_S_S_S_S_S_S_S_S_S_S_S_S_S_S_S_S_S_S_S_S_S_S_S_S_S_S_S_S_S_S_S_S_S_S_S_S_S_S_S_S_S_S_S_S_S_S_S_S_S_S_S_S_S_S_S_S_S_S_S_S_S_S_S_S_S_S_S_S_S_S_S_S_S_S_S_S_S_S_S_S_S_S_S_S_S_S_S_S_S_S_S_S_S_S_S_S_S_S_S_S_S_S_S_S_S_S_S_S_S_S_S_S_S_S_S_S_S_S_S_S_S_S_S_S_S_S_S_S_S_S_S_S_S_S_S_S_S_S_S_S_S_S_S_S_S_S_S_S_S_S_S_S_S_S_S_S_S_S_S_S_S_S_S_S_S_S_S_S_S_S_S_S_S_S_S_S_S_S_S_S_S_S_S_S_S_S_S_S_S_S_S_S_S_S_S_S_S_S_S_S_S_S_S_S_S_S_S_S_S_S_S_S_S_S_S_S_S_S_S_S_S_S_S_S_S_S_S_S_S_S_S_S_S_S_S_S_S_S_S_S_S_S_S_S_S_S_S_S_S_S_S_S_S_S_S_S_S_S_S_S_S_S_S_S_S_S_S_S_S_S_S_S_S_S_S_S_S_S_S_S_S_S_S_S_S_S_S_S_S_S_S_S_S_S_S_S_S_S_S_S_S_S_S_S_S_S_S_S_S_S_S_S_S_S_S_S_S_S_S_S_S_S_S_S_S_S_S_S_S_S_S_S_S_S_S_S_S_S_S_S_S_S_S_S_S_S_S_S_S_S_S_S_S_S_S_S_S_S_S_S_S_S_S_S_S_S_S_S_S_S_S_S_S_S_S_S_S_S_S_S_S_S_S_S_S_S_S_S_S_S_S_S_S_S_S_S_S_S_S_S_S_S_S_S_S_S_S_S_S_S_S_S_S_S_S_S_S_S_S_S_S_S_S_S_S_S_S_S_S_S_S_S_S_S_S_S_S_S_S_S_S_S_S_S_S_S_S_S_S_S_S_S_S_S_S_S_S_S_S_S_S_S_S_S_S_S_S_S_S_S_S_S_S_S_S_S_S_S_S_S_S_S_S_S_S_S_S_S_S_S_S_S_S_S_S_S_S_S_S_S_S_S_S_S_S_S_S_S_S_S_S_S_S_S_S_S_S_S_S_S_S_S_S_S_S_S_S_S_S_S_S_S_S_S_S_S_S_S__param_931];
	ld.param.u64 	%rd933, [_Z4racePiS_S_S_S_S_S_S_S_S_S_S_S_S_S_S_S_S_S_S_S_S_S_S_S_S_S_S_S_S_S_S_S_S_S_S_S_S_S_S_S_S_S_S_S_S_S_S_S_S_S_S_S_S_S_S_S_S_S_S_S_S_S_S_S_S_S_S_S_S_S_S_S_S_S_S_S_S_S_S_S_S_S_S_S_S_S_S_S_S_S_S_S_S_S_S_S_S_S_S_S_S_S_S_S_S_S_S_S_S_S_S_S_S_S_S_S_S_S_S_S_S_S_S_S_S_S_S_S_S_S_S_S_S_S_S_S_S_S_S_S_S_S_S_S_S_S_S_S_S_S_S_S_S_S_S_S_S_S_S_S_S_S_S_S_S_S_S_S_S_S_S_S_S_S_S_S_S_S_S_S_S_S_S_S_S_S_S_S_S_S_S_S_S_S_S_S_S_S_S_S_S_S_S_S_S_S_S_S_S_S_S_S_S_S_S_S_S_S_S_S_S_S_S_S_S_S_S_S_S_S_S_S_S_S_S_S_S_S_S_S_S_S_S_S_S_S_S_S_S_S_S_S_S_S_S_S_S_S_S_S_S_S_S_S_S_S_S_S_S_S_S_S_S_S_S_S_S_S_S_S_S_S_S_S_S_S_S_S_S_S_S_S_S_S_S_S_S_S_S_S_S_S_S_S_S_S_S_S_S_S_S_S_S_S_S_S_S_S_S_S_S_S_S_S_S_S_S_S_S_S_S_S_S_S_S_S_S_S_S_S_S_S_S_S_S_S_S_S_S_S_S_S_S_S_S_S_S_S_S_S_S_S_S_S_S_S_S_S_S_S_S_S_S_S_S_S_S_S_S_S_S_S_S_S_S_S_S_S_S_S_S_S_S_S_S_S_S_S_S_S_S_S_S_S_S_S_S_S_S_S_S_S_S_S_S_S_S_S_S_S_S_S_S_S_S_S_S_S_S_S_S_S_S_S_S_S_S_S_S_S_S_S_S_S_S_S_S_S_S_S_S_S_S_S_S_S_S_S_S_S_S_S_S_S_S_S_S_S_S_S_S_S_S_S_S_S_S_S_S_S_S_S_S_S_S_S_S_S_S_S_S_S_S_S_S_S_S_S_S_S_S_S_S_S_S_S_S_S_S_S_S_S_S_S_S_S_S_S_S_S_S_S_S_S_S_S_S_S_S_S_S_S_S_S_S_S_S_S_S_S_S_S_S_S_S_S_S_S_S_S_S_S_S_S_S_S_S_S_S_S_S_S_S_S_S_S_S_S_S_S_S_S_S_S_S_S_S_S_S_S_S_S_S_S_S_S_S_S_S_S_S_S_S_S_S_S_S_S_S_S_S_S_S_S_S_S_S_S_S_S_S_S_S_S_S_S_S_S_S_S_S_S_S_S_S_S_S_S_S_S_S_S_S_S_S_S_S_S_S_S_S_S_S_S_S_S_S_S_S_S_S_S_S_S_S_S_S_S_S_S_S_S_S_S_S_S_S_S_S_S_S_S_S_S_S_S_S_S_S_S_S_S_S_S_S_S_S_S_S_S_S_S_S_S_S_S_S_S_S_S_S_S_S_S_S_S_S_S_S_S_S_S_S_S_S_S_S_S_S_S_S_S_S_S_S_S_S_S_S_S_S_S_S_S_S_S_S_S_S_S_S_S_S_S_S_S_S_S_S_S_S_S_S_S_S_S_S_S_S_S_S_S_S_S_S_S_S_S_S_S_S_S_S_S_S_S_S_S_S_S_S_S_S_S_S_S_S_S_S_S_S_S_S_S_S_S_S_S_S_S_S_S_S_S_S_S_S_S_S_S_S_S_S_S_S_S_S_S_S_S_S_S_S_S_S_S_S_S_S_S_S_S_S_S_S_S_S_S_S_S_S_S_S_S_S_S_S_S_S_S_S_S_S_S_S_S_S_S_S_S_S_S_S_S_S_S_S_S_S_S_S_S_S_S_S_S_S_S_S_S_S_S_S_S_S_S_S_S_S_S_S_S_S_S_S_S_S_S_S_S_S_S_S_S_S_S_S_S_S_S_S_S_S_S_S_S_S_S_S_S_S_S_S_S_S_S_S_S_S_S_S_S_S_S_S_S_S_S_S_S_S_S_S_S_S_S_S_S_S_S_S_S_S_S_S_S_S_S_S_S_S_S_S_S_S_S_S_S_S_S_S_S_S_S_S_S_S_S_S_S_S_S_S_S_S_S_S_S_S_S_S_S_S_S_S_S_S_S_S_S_S_S_S_S_S_S_S_S_S_S_S_S_S_S_S_S_S_S_S_S_S_S_S__param_932];
	ld.param.u64 	%rd934, [_Z4racePiS_S_S_S_S_S_S_S_S_S_S_S_S_S_S_S_S_S_S_S_S_S_S_S_S_S_S_S_S_S_S_S_S_S_S_S_S_S_S_S_S_S_S_S_S_S_S_S_S_S_S_S_S_S_S_S_S_S_S_S_S_S_S_S_S_S_S_S_S_S_S_S_S_S_S_S_S_S_S_S_S_S_S_S_S_S_S_S_S_S_S_S_S_S_S_S_S_S_S_S_S_S_S_S_S_S_S_S_S_S_S_S_S_S_S_S_S_S_S_S_S_S_S_S_S_S_S_S_S_S_S_S_S_S_S_S_S_S_S_S_S_S_S_S_S_S_S_S_S_S_S_S_S_S_S_S_S_S_S_S_S_S_S_S_S_S_S_S_S_S_S_S_S_S_S_S_S_S_S_S_S_S_S_S_S_S_S_S_S_S_S_S_S_S_S_S_S_S_S_S_S_S_S_S_S_S_S_S_S_S_S_S_S_S_S_S_S_S_S_S_S_S_S_S_S_S_S_S_S_S_S_S_S_S_S_S_S_S_S_S_S_S_S_S_S_S_S_S_S_S_S_S_S_S_S_S_S_S_S_S_S_S_S_S_S_S_S_S_S_S_S_S_S_S_S_S_S_S_S_S_S_S_S_S_S_S_S_S_S_S_S_S_S_S_S_S_S_S_S_S_S_S_S_S_S_S_S_S_S_S_S_S_S_S_S_S_S_S_S_S_S_S_S_S_S_S_S_S_S_S_S_S_S_S_S_S_S_S_S_S_S_S_S_S_S_S_S_S_S_S_S_S_S_S_S_S_S_S_S_S_S_S_S_S_S_S_S_S_S_S_S_S_S_S_S_S_S_S_S_S_S_S_S_S_S_S_S_S_S_S_S_S_S_S_S_S_S_S_S_S_S_S_S_S_S_S_S_S_S_S_S_S_S_S_S_S_S_S_S_S_S_S_S_S_S_S_S_S_S_S_S_S_S_S_S_S_S_S_S_S_S_S_S_S_S_S_S_S_S_S_S_S_S_S_S_S_S_S_S_S_S_S_S_S_S_S_S_S_S_S_S_S_S_S_S_S_S_S_S_S_S_S_S_S_S_S_S_S_S_S_S_S_S_S_S_S_S_S_S_S_S_S_S_S_S_S_S_S_S_S_S_S_S_S_S_S_S_S_S_S_S_S_S_S_S_S_S_S_S_S_S_S_S_S_S_S_S_S_S_S_S_S_S_S_S_S_S_S_S_S_S_S_S_S_S_S_S_S_S_S_S_S_S_S_S_S_S_S_S_S_S_S_S_S_S_S_S_S_S_S_S_S_S_S_S_S_S_S_S_S_S_S_S_S_S_S_S_S_S_S_S_S_S_S_S_S_S_S_S_S_S_S_S_S_S_S_S_S_S_S_S_S_S_S_S_S_S_S_S_S_S_S_S_S_S_S_S_S_S_S_S_S_S_S_S_S_S_S_S_S_S_S_S_S_S_S_S_S_S_S_S_S_S_S_S_S_S_S_S_S_S_S_S_S_S_S_S_S_S_S_S_S_S_S_S_S_S_S_S_S_S_S_S_S_S_S_S_S_S_S_S_S_S_S_S_S_S_S_S_S_S_S_S_S_S_S_S_S_S_S_S_S_S_S_S_S_S_S_S_S_S_S_S_S_S_S_S_S_S_S_S_S_S_S_S_S_S_S_S_S_S_S_S_S_S_S_S_S_S_S_S_S_S_S_S_S_S_S_S_S_S_S_S_S_S_S_S_S_S_S_S_S_S_S_S_S_S_S_S_S_S_S_S_S_S_S_S_S_S_S_S_S_S_S_S_S_S_S_S_S_S_S_S_S_S_S_S_S_S_S_S_S_S_S_S_S_S_S_S_S_S_S_S_S_S_S_S_S_S_S_S_S_S_S_S_S_S_S_S_S_S_S_S_S_S_S_S_S_S_S_S_S_S_S_S_S_S_S_S_S_S_S_S_S_S_S_S_S_S_S_S_S_S_S_S_S_S_S_S_S_S_S_S_S_S_S_S_S_S_S_S_S_S_S_S_S_S_S_S_S_S_S_S_S_S_S_S_S_S_S_S_S_S_S_S_S_S_S_S_S_S_S_S_S_S_S_S_S_S_S_S_S_S_S_S_S_S_S_S_S_S_S_S_S_S_S_S_S_S_S_S_S_S_S_S_S_S_S_S_S_S_S_S_S_S_S_S_S_S_S_S_S_S_S_S_S_S_S_S_S_S_S_S_S_S_S_S_S_S_S_S_S_S_S_S_S_S_S_S_S_S_S_S_S_S_S_S_S_S_S_S_S_S__param_933];
	ld.param.u64 	%rd935, [_Z4racePiS_S_S_S_S_S_S_S_S_S_S_S_S_S_S_S_S_S_S_S_S_S_S_S_S_S_S_S_S_S_S_S_S_S_S_S_S_S_S_S_S_S_S_S_S_S_S_S_S_S_S_S_S_S_S_S_S_S_S_S_S_S_S_S_S_S_S_S_S_S_S_S_S_S_S_S_S_S_S_S_S_S_S_S_S_S_S_S_S_S_S_S_S_S_S_S_S_S_S_S_S_S_S_S_S_S_S_S_S_S_S_S_S_S_S_S_S_S_S_S_S_S_S_S_S_S_S_S_S_S_S_S_S_S_S_S_S_S_S_S_S_S_S_S_S_S_S_S_S_S_S_S_S_S_S_S_S_S_S_S_S_S_S_S_S_S_S_S_S_S_S_S_S_S_S_S_S_S_S_S_S_S_S_S_S_S_S_S_S_S_S_S_S_S_S_S_S_S_S_S_S_S_S_S_S_S_S_S_S_S_S_S_S_S_S_S_S_S_S_S_S_S_S_S_S_S_S_S_S_S_S_S_S_S_S_S_S_S_S_S_S_S_S_S_S_S_S_S_S_S_S_S_S_S_S_S_S_S_S_S_S_S_S_S_S_S_S_S_S_S_S_S_S_S_S_S_S_S_S_S_S_S_S_S_S_S_S_S_S_S_S_S_S_S_S_S_S_S_S_S_S_S_S_S_S_S_S_S_S_S_S_S_S_S_S_S_S_S_S_S_S_S_S_S_S_S_S_S_S_S_S_S_S_S_S_S_S_S_S_S_S_S_S_S_S_S_S_S_S_S_S_S_S_S_S_S_S_S_S_S_S_S_S_S_S_S_S_S_S_S_S_S_S_S_S_S_S_S_S_S_S_S_S_S_S_S_S_S_S_S_S_S_S_S_S_S_S_S_S_S_S_S_S_S_S_S_S_S_S_S_S_S_S_S_S_S_S_S_S_S_S_S_S_S_S_S_S_S_S_S_S_S_S_S_S_S_S_S_S_S_S_S_S_S_S_S_S_S_S_S_S_S_S_S_S_S_S_S_S_S_S_S_S_S_S_S_S_S_S_S_S_S_S_S_S_S_S_S_S_S_S_S_S_S_S_S_S_S_S_S_S_S_S_S_S_S_S_S_S_S_S_S_S_S_S_S_S_S_S_S_S_S_S_S_S_S_S_S_S_S_S_S_S_S_S_S_S_S_S_S_S_S_S_S_S_S_S_S_S_S_S_S_S_S_S_S_S_S_S_S_S_S_S_S_S_S_S_S_S_S_S_S_S_S_S_S_S_S_S_S_S_S_S_S_S_S_S_S_S_S_S_S_S_S_S_S_S_S_S_S_S_S_S_S_S_S_S_S_S_S_S_S_S_S_S_S_S_S_S_S_S_S_S_S_S_S_S_S_S_S_S_S_S_S_S_S_S_S_S_S_S_S_S_S_S_S_S_S_S_S_S_S_S_S_S_S_S_S_S_S_S_S_S_S_S_S_S_S_S_S_S_S_S_S_S_S_S_S_S_S_S_S_S_S_S_S_S_S_S_S_S_S_S_S_S_S_S_S_S_S_S_S_S_S_S_S_S_S_S_S_S_S_S_S_S_S_S_S_S_S_S_S_S_S_S_S_S_S_S_S_S_S_S_S_S_S_S_S_S_S_S_S_S_S_S_S_S_S_S_S_S_S_S_S_S_S_S_S_S_S_S_S_S_S_S_S_S_S_S_S_S_S_S_S_S_S_S_S_S_S_S_S_S_S_S_S_S_S_S_S_S_S_S_S_S_S_S_S_S_S_S_S_S_S_S_S_S_S_S_S_S_S_S_S_S_S_S_S_S_S_S_S_S_S_S_S_S_S_S_S_S_S_S_S_S_S_S_S_S_S_S_S_S_S_S_S_S_S_S_S_S_S_S_S_S_S_S_S_S_S_S_S_S_S_S_S_S_S_S_S_S_S_S_S_S_S_S_S_S_S_S_S_S_S_S_S_S_S_S_S_S_S_S_S_S_S_S_S_S_S_S_S_S_S_S_S_S_S_S_S_S_S_S_S_S_S_S_S_S_S_S_S_S_S_S_S_S_S_S_S_S_S_S_S_S_S_S_S_S_S_S_S_S_S_S_S_S_S_S_S_S_S_S_S_S_S_S_S_S_S_S_S_S_S_S_S_S_S_S_S_S_S_S_S_S_S_S_S_S_S_S_S_S_S_S_S_S_S_S_S_S_S_S_S_S_S_S_S_S_S_S_S_S_S_S_S_S_S_S_S_S_S_S_S_S_S_S_S_S_S_S_S_S_S_S_S_S_S_S_S_S_S_S__param_934];
	ld.param.u64 	%rd936, [_Z4racePiS_S_S_S_S_S_S_S_S_S_S_S_S_S_S_S_S_S_S_S_S_S_S_S_S_S_S_S_S_S_S_S_S_S_S_S_S_S_S_S_S_S_S_S_S_S_S_S_S_S_S_S_S_S_S_S_S_S_S_S_S_S_S_S_S_S_S_S_S_S_S_S_S_S_S_S_S_S_S_S_S_S_S_S_S_S_S_S_S_S_S_S_S_S_S_S_S_S_S_S_S_S_S_S_S_S_S_S_S_S_S_S_S_S_S_S_S_S_S_S_S_S_S_S_S_S_S_S_S_S_S_S_S_S_S_S_S_S_S_S_S_S_S_S_S_S_S_S_S_S_S_S_S_S_S_S_S_S_S_S_S_S_S_S_S_S_S_S_S_S_S_S_S_S_S_S_S_S_S_S_S_S_S_S_S_S_S_S_S_S_S_S_S_S_S_S_S_S_S_S_S_S_S_S_S_S_S_S_S_S_S_S_S_S_S_S_S_S_S_S_S_S_S_S_S_S_S_S_S_S_S_S_S_S_S_S_S_S_S_S_S_S_S_S_S_S_S_S_S_S_S_S_S_S_S_S_S_S_S_S_S_S_S_S_S_S_S_S_S_S_S_S_S_S_S_S_S_S_S_S_S_S_S_S_S_S_S_S_S_S_S_S_S_S_S_S_S_S_S_S_S_S_S_S_S_S_S_S_S_S_S_S_S_S_S_S_S_S_S_S_S_S_S_S_S_S_S_S_S_S_S_S_S_S_S_S_S_S_S_S_S_S_S_S_S_S_S_S_S_S_S_S_S_S_S_S_S_S_S_S_S_S_S_S_S_S_S_S_S_S_S_S_S_S_S_S_S_S_S_S_S_S_S_S_S_S_S_S_S_S_S_S_S_S_S_S_S_S_S_S_S_S_S_S_S_S_S_S_S_S_S_S_S_S_S_S_S_S_S_S_S_S_S_S_S_S_S_S_S_S_S_S_S_S_S_S_S_S_S_S_S_S_S_S_S_S_S_S_S_S_S_S_S_S_S_S_S_S_S_S_S_S_S_S_S_S_S_S_S_S_S_S_S_S_S_S_S_S_S_S_S_S_S_S_S_S_S_S_S_S_S_S_S_S_S_S_S_S_S_S_S_S_S_S_S_S_S_S_S_S_S_S_S_S_S_S_S_S_S_S_S_S_S_S_S_S_S_S_S_S_S_S_S_S_S_S_S_S_S_S_S_S_S_S_S_S_S_S_S_S_S_S_S_S_S_S_S_S_S_S_S_S_S_S_S_S_S_S_S_S_S_S_S_S_S_S_S_S_S_S_S_S_S_S_S_S_S_S_S_S_S_S_S_S_S_S_S_S_S_S_S_S_S_S_S_S_S_S_S_S_S_S_S_S_S_S_S_S_S_S_S_S_S_S_S_S_S_S_S_S_S_S_S_S_S_S_S_S_S_S_S_S_S_S_S_S_S_S_S_S_S_S_S_S_S_S_S_S_S_S_S_S_S_S_S_S_S_S_S_S_S_S_S_S_S_S_S_S_S_S_S_S_S_S_S_S_S_S_S_S_S_S_S_S_S_S_S_S_S_S_S_S_S_S_S_S_S_S_S_S_S_S_S_S_S_S_S_S_S_S_S_S_S_S_S_S_S_S_S_S_S_S_S_S_S_S_S_S_S_S_S_S_S_S_S_S_S_S_S_S_S_S_S_S_S_S_S_S_S_S_S_S_S_S_S_S_S_S_S_S_S_S_S_S_S_S_S_S_S_S_S_S_S_S_S_S_S_S_S_S_S_S_S_S_S_S_S_S_S_S_S_S_S_S_S_S_S_S_S_S_S_S_S_S_S_S_S_S_S_S_S_S_S_S_S_S_S_S_S_S_S_S_S_S_S_S_S_S_S_S_S_S_S_S_S_S_S_S_S_S_S_S_S_S_S_S_S_S_S_S_S_S_S_S_S_S_S_S_S_S_S_S_S_S_S_S_S_S_S_S_S_S_S_S_S_S_S_S_S_S_S_S_S_S_S_S_S_S_S_S_S_S_S_S_S_S_S_S_S_S_S_S_S_S_S_S_S_S_S_S_S_S_S_S_S_S_S_S_S_S_S_S_S_S_S_S_S_S_S_S_S_S_S_S_S_S_S_S_S_S_S_S_S_S_S_S_S_S_S_S_S_S_S_S_S_S_S_S_S_S_S_S_S_S_S_S_S_S_S_S_S_S_S_S_S_S_S_S_S_S_S_S_S_S_S_S_S_S_S_S_S_S_S_S_S_S_S_S_S_S_S_S_S_S_S_S_S_S_S_S_S_S_S__param_935];
	ld.param.u64 	%rd937, [_Z4racePiS_S_S_S_S_S_S_S_S_S_S_S_S_S_S_S_S_S_S_S_S_S_S_S_S_S_S_S_S_S_S_S_S_S_S_S_S_S_S_S_S_S_S_S_S_S_S_S_S_S_S_S_S_S_S_S_S_S_S_S_S_S_S_S_S_S_S_S_S_S_S_S_S_S_S_S_S_S_S_S_S_S_S_S_S_S_S_S_S_S_S_S_S_S_S_S_S_S_S_S_S_S_S_S_S_S_S_S_S_S_S_S_S_S_S_S_S_S_S_S_S_S_S_S_S_S_S_S_S_S_S_S_S_S_S_S_S_S_S_S_S_S_S_S_S_S_S_S_S_S_S_S_S_S_S_S_S_S_S_S_S_S_S_S_S_S_S_S_S_S_S_S_S_S_S_S_S_S_S_S_S_S_S_S_S_S_S_S_S_S_S_S_S_S_S_S_S_S_S_S_S_S_S_S_S_S_S_S_S_S_S_S_S_S_S_S_S_S_S_S_S_S_S_S_S_S_S_S_S_S_S_S_S_S_S_S_S_S_S_S_S_S_S_S_S_S_S_S_S_S_S_S_S_S_S_S_S_S_S_S_S_S_S_S_S_S_S_S_S_S_S_S_S_S_S_S_S_S_S_S_S_S_S_S_S_S_S_S_S_S_S_S_S_S_S_S_S_S_S_S_S_S_S_S_S_S_S_S_S_S_S_S_S_S_S_S_S_S_S_S_S_S_S_S_S_S_S_S_S_S_S_S_S_S_S_S_S_S_S_S_S_S_S_S_S_S_S_S_S_S_S_S_S_S_S_S_S_S_S_S_S_S_S_S_S_S_S_S_S_S_S_S_S_S_S_S_S_S_S_S_S_S_S_S_S_S_S_S_S_S_S_S_S_S_S_S_S_S_S_S_S_S_S_S_S_S_S_S_S_S_S_S_S_S_S_S_S_S_S_S_S_S_S_S_S_S_S_S_S_S_S_S_S_S_S_S_S_S_S_S_S_S_S_S_S_S_S_S_S_S_S_S_S_S_S_S_S_S_S_S_S_S_S_S_S_S_S_S_S_S_S_S_S_S_S_S_S_S_S_S_S_S_S_S_S_S_S_S_S_S_S_S_S_S_S_S_S_S_S_S_S_S_S_S_S_S_S_S_S_S_S_S_S_S_S_S_S_S_S_S_S_S_S_S_S_S_S_S_S_S_S_S_S_S_S_S_S_S_S_S_S_S_S_S_S_S_S_S_S_S_S_S_S_S_S_S_S_S_S_S_S_S_S_S_S_S_S_S_S_S_S_S_S_S_S_S_S_S_S_S_S_S_S_S_S_S_S_S_S_S_S_S_S_S_S_S_S_S_S_S_S_S_S_S_S_S_S_S_S_S_S_S_S_S_S_S_S_S_S_S_S_S_S_S_S_S_S_S_S_S_S_S_S_S_S_S_S_S_S_S_S_S_S_S_S_S_S_S_S_S_S_S_S_S_S_S_S_S_S_S_S_S_S_S_S_S_S_S_S_S_S_S_S_S_S_S_S_S_S_S_S_S_S_S_S_S_S_S_S_S_S_S_S_S_S_S_S_S_S_S_S_S_S_S_S_S_S_S_S_S_S_S_S_S_S_S_S_S_S_S_S_S_S_S_S_S_S_S_S_S_S_S_S_S_S_S_S_S_S_S_S_S_S_S_S_S_S_S_S_S_S_S_S_S_S_S_S_S_S_S_S_S_S_S_S_S_S_S_S_S_S_S_S_S_S_S_S_S_S_S_S_S_S_S_S_S_S_S_S_S_S_S_S_S_S_S_S_S_S_S_S_S_S_S_S_S_S_S_S_S_S_S_S_S_S_S_S_S_S_S_S_S_S_S_S_S_S_S_S_S_S_S_S_S_S_S_S_S_S_S_S_S_S_S_S_S_S_S_S_S_S_S_S_S_S_S_S_S_S_S_S_S_S_S_S_S_S_S_S_S_S_S_S_S_S_S_S_S_S_S_S_S_S_S_S_S_S_S_S_S_S_S_S_S_S_S_S_S_S_S_S_S_S_S_S_S_S_S_S_S_S_S_S_S_S_S_S_S_S_S_S_S_S_S_S_S_S_S_S_S_S_S_S_S_S_S_S_S_S_S_S_S_S_S_S_S_S_S_S_S_S_S_S_S_S_S_S_S_S_S_S_S_S_S_S_S_S_S_S_S_S_S_S_S_S_S_S_S_S_S_S_S_S_S_S_S_S_S_S_S_S_S_S_S_S_S_S_S_S_S_S_S_S_S_S_S_S_S_S_S_S_S_S_S_S_S_S_S_S_S_S_S_S__param_936];
	ld.param.u64 	%rd938, [_Z4racePiS_S_S_S_S_S_S_S_S_S_S_S_S_S_S_S_S_S_S_S_S_S_S_S_S_S_S_S_S_S_S_S_S_S_S_S_S_S_S_S_S_S_S_S_S_S_S_S_S_S_S_S_S_S_S_S_S_S_S_S_S_S_S_S_S_S_S_S_S_S_S_S_S_S_S_S_S_S_S_S_S_S_S_S_S_S_S_S_S_S_S_S_S_S_S_S_S_S_S_S_S_S_S_S_S_S_S_S_S_S_S_S_S_S_S_S_S_S_S_S_S_S_S_S_S_S_S_S_S_S_S_S_S_S_S_S_S_S_S_S_S_S_S_S_S_S_S_S_S_S_S_S_S_S_S_S_S_S_S_S_S_S_S_S_S_S_S_S_S_S_S_S_S_S_S_S_S_S_S_S_S_S_S_S_S_S_S_S_S_S_S_S_S_S_S_S_S_S_S_S_S_S_S_S_S_S_S_S_S_S_S_S_S_S_S_S_S_S_S_S_S_S_S_S_S_S_S_S_S_S_S_S_S_S_S_S_S_S_S_S_S_S_S_S_S_S_S_S_S_S_S_S_S_S_S_S_S_S_S_S_S_S_S_S_S_S_S_S_S_S_S_S_S_S_S_S_S_S_S_S_S_S_S_S_S_S_S_S_S_S_S_S_S_S_S_S_S_S_S_S_S_S_S_S_S_S_S_S_S_S_S_S_S_S_S_S_S_S_S_S_S_S_S_S_S_S_S_S_S_S_S_S_S_S_S_S_S_S_S_S_S_S_S_S_S_S_S_S_S_S_S_S_S_S_S_S_S_S_S_S_S_S_S_S_S_S_S_S_S_S_S_S_S_S_S_S_S_S_S_S_S_S_S_S_S_S_S_S_S_S_S_S_S_S_S_S_S_S_S_S_S_S_S_S_S_S_S_S_S_S_S_S_S_S_S_S_S_S_S_S_S_S_S_S_S_S_S_S_S_S_S_S_S_S_S_S_S_S_S_S_S_S_S_S_S_S_S_S_S_S_S_S_S_S_S_S_S_S_S_S_S_S_S_S_S_S_S_S_S_S_S_S_S_S_S_S_S_S_S_S_S_S_S_S_S_S_S_S_S_S_S_S_S_S_S_S_S_S_S_S_S_S_S_S_S_S_S_S_S_S_S_S_S_S_S_S_S_S_S_S_S_S_S_S_S_S_S_S_S_S_S_S_S_S_S_S_S_S_S_S_S_S_S_S_S_S_S_S_S_S_S_S_S_S_S_S_S_S_S_S_S_S_S_S_S_S_S_S_S_S_S_S_S_S_S_S_S_S_S_S_S_S_S_S_S_S_S_S_S_S_S_S_S_S_S_S_S_S_S_S_S_S_S_S_S_S_S_S_S_S_S_S_S_S_S_S_S_S_S_S_S_S_S_S_S_S_S_S_S_S_S_S_S_S_S_S_S_S_S_S_S_S_S_S_S_S_S_S_S_S_S_S_S_S_S_S_S_S_S_S_S_S_S_S_S_S_S_S_S_S_S_S_S_S_S_S_S_S_S_S_S_S_S_S_S_S_S_S_S_S_S_S_S_S_S_S_S_S_S_S_S_S_S_S_S_S_S_S_S_S_S_S_S_S_S_S_S_S_S_S_S_S_S_S_S_S_S_S_S_S_S_S_S_S_S_S_S_S_S_S_S_S_S_S_S_S_S_S_S_S_S_S_S_S_S_S_S_S_S_S_S_S_S_S_S_S_S_S_S_S_S_S_S_S_S_S_S_S_S_S_S_S_S_S_S_S_S_S_S_S_S_S_S_S_S_S_S_S_S_S_S_S_S_S_S_S_S_S_S_S_S_S_S_S_S_S_S_S_S_S_S_S_S_S_S_S_S_S_S_S_S_S_S_S_S_S_S_S_S_S_S_S_S_S_S_S_S_S_S_S_S_S_S_S_S_S_S_S_S_S_S_S_S_S_S_S_S_S_S_S_S_S_S_S_S_S_S_S_S_S_S_S_S_S_S_S_S_S_S_S_S_S_S_S_S_S_S_S_S_S_S_S_S_S_S_S_S_S_S_S_S_S_S_S_S_S_S_S_S_S_S_S_S_S_S_S_S_S_S_S_S_S_S_S_S_S_S_S_S_S_S_S_S_S_S_S_S_S_S_S_S_S_S_S_S_S_S_S_S_S_S_S_S_S_S_S_S_S_S_S_S_S_S_S_S_S_S_S_S_S_S_S_S_S_S_S_S_S_S_S_S_S_S_S_S_S_S_S_S_S_S_S_S_S_S_S_S_S_S_S_S_S_S_S_S_S_S_S_S_S_S_S_S__param_937];
	ld.param.u64 	%rd939, [_Z4racePiS_S_S_S_S_S_S_S_S_S_S_S_S_S_S_S_S_S_S_S_S_S_S_S_S_S_S_S_S_S_S_S_S_S_S_S_S_S_S_S_S_S_S_S_S_S_S_S_S_S_S_S_S_S_S_S_S_S_S_S_S_S_S_S_S_S_S_S_S_S_S_S_S_S_S_S_S_S_S_S_S_S_S_S_S_S_S_S_S_S_S_S_S_S_S_S_S_S_S_S_S_S_S_S_S_S_S_S_S_S_S_S_S_S_S_S_S_S_S_S_S_S_S_S_S_S_S_S_S_S_S_S_S_S_S_S_S_S_S_S_S_S_S_S_S_S_S_S_S_S_S_S_S_S_S_S_S_S_S_S_S_S_S_S_S_S_S_S_S_S_S_S_S_S_S_S_S_S_S_S_S_S_S_S_S_S_S_S_S_S_S_S_S_S_S_S_S_S_S_S_S_S_S_S_S_S_S_S_S_S_S_S_S_S_S_S_S_S_S_S_S_S_S_S_S_S_S_S_S_S_S_S_S_S_S_S_S_S_S_S_S_S_S_S_S_S_S_S_S_S_S_S_S_S_S_S_S_S_S_S_S_S_S_S_S_S_S_S_S_S_S_S_S_S_S_S_S_S_S_S_S_S_S_S_S_S_S_S_S_S_S_S_S_S_S_S_S_S_S_S_S_S_S_S_S_S_S_S_S_S_S_S_S_S_S_S_S_S_S_S_S_S_S_S_S_S_S_S_S_S_S_S_S_S_S_S_S_S_S_S_S_S_S_S_S_S_S_S_S_S_S_S_S_S_S_S_S_S_S_S_S_S_S_S_S_S_S_S_S_S_S_S_S_S_S_S_S_S_S_S_S_S_S_S_S_S_S_S_S_S_S_S_S_S_S_S_S_S_S_S_S_S_S_S_S_S_S_S_S_S_S_S_S_S_S_S_S_S_S_S_S_S_S_S_S_S_S_S_S_S_S_S_S_S_S_S_S_S_S_S_S_S_S_S_S_S_S_S_S_S_S_S_S_S_S_S_S_S_S_S_S_S_S_S_S_S_S_S_S_S_S_S_S_S_S_S_S_S_S_S_S_S_S_S_S_S_S_S_S_S_S_S_S_S_S_S_S_S_S_S_S_S_S_S_S_S_S_S_S_S_S_S_S_S_S_S_S_S_S_S_S_S_S_S_S_S_S_S_S_S_S_S_S_S_S_S_S_S_S_S_S_S_S_S_S_S_S_S_S_S_S_S_S_S_S_S_S_S_S_S_S_S_S_S_S_S_S_S_S_S_S_S_S_S_S_S_S_S_S_S_S_S_S_S_S_S_S_S_S_S_S_S_S_S_S_S_S_S_S_S_S_S_S_S_S_S_S_S_S_S_S_S_S_S_S_S_S_S_S_S_S_S_S_S_S_S_S_S_S_S_S_S_S_S_S_S_S_S_S_S_S_S_S_S_S_S_S_S_S_S_S_S_S_S_S_S_S_S_S_S_S_S_S_S_S_S_S_S_S_S_S_S_S_S_S_S_S_S_S_S_S_S_S_S_S_S_S_S_S_S_S_S_S_S_S_S_S_S_S_S_S_S_S_S_S_S_S_S_S_S_S_S_S_S_S_S_S_S_S_S_S_S_S_S_S_S_S_S_S_S_S_S_S_S_S_S_S_S_S_S_S_S_S_S_S_S_S_S_S_S_S_S_S_S_S_S_S_S_S_S_S_S_S_S_S_S_S_S_S_S_S_S_S_S_S_S_S_S_S_S_S_S_S_S_S_S_S_S_S_S_S_S_S_S_S_S_S_S_S_S_S_S_S_S_S_S_S_S_S_S_S_S_S_S_S_S_S_S_S_S_S_S_S_S_S_S_S_S_S_S_S_S_S_S_S_S_S_S_S_S_S_S_S_S_S_S_S_S_S_S_S_S_S_S_S_S_S_S_S_S_S_S_S_S_S_S_S_S_S_S_S_S_S_S_S_S_S_S_S_S_S_S_S_S_S_S_S_S_S_S_S_S_S_S_S_S_S_S_S_S_S_S_S_S_S_S_S_S_S_S_S_S_S_S_S_S_S_S_S_S_S_S_S_S_S_S_S_S_S_S_S_S_S_S_S_S_S_S_S_S_S_S_S_S_S_S_S_S_S_S_S_S_S_S_S_S_S_S_S_S_S_S_S_S_S_S_S_S_S_S_S_S_S_S_S_S_S_S_S_S_S_S_S_S_S_S_S_S_S_S_S_S_S_S_S_S_S_S_S_S_S_S_S_S_S_S_S_S_S_S_S_S_S_S_S_S_S_S_S_S_S_S_S__param_938];
	ld.param.u64 	%rd940, [_Z4racePiS_S_S_S_S_S_S_S_S_S_S_S_S_S_S_S_S_S_S_S_S_S_S_S_S_S_S_S_S_S_S_S_S_S_S_S_S_S_S_S_S_S_S_S_S_S_S_S_S_S_S_S_S_S_S_S_S_S_S_S_S_S_S_S_S_S_S_S_S_S_S_S_S_S_S_S_S_S_S_S_S_S_S_S_S_S_S_S_S_S_S_S_S_S_S_S_S_S_S_S_S_S_S_S_S_S_S_S_S_S_S_S_S_S_S_S_S_S_S_S_S_S_S_S_S_S_S_S_S_S_S_S_S_S_S_S_S_S_S_S_S_S_S_S_S_S_S_S_S_S_S_S_S_S_S_S_S_S_S_S_S_S_S_S_S_S_S_S_S_S_S_S_S_S_S_S_S_S_S_S_S_S_S_S_S_S_S_S_S_S_S_S_S_S_S_S_S_S_S_S_S_S_S_S_S_S_S_S_S_S_S_S_S_S_S_S_S_S_S_S_S_S_S_S_S_S_S_S_S_S_S_S_S_S_S_S_S_S_S_S_S_S_S_S_S_S_S_S_S_S_S_S_S_S_S_S_S_S_S_S_S_S_S_S_S_S_S_S_S_S_S_S_S_S_S_S_S_S_S_S_S_S_S_S_S_S_S_S_S_S_S_S_S_S_S_S_S_S_S_S_S_S_S_S_S_S_S_S_S_S_S_S_S_S_S_S_S_S_S_S_S_S_S_S_S_S_S_S_S_S_S_S_S_S_S_S_S_S_S_S_S_S_S_S_S_S_S_S_S_S_S_S_S_S_S_S_S_S_S_S_S_S_S_S_S_S_S_S_S_S_S_S_S_S_S_S_S_S_S_S_S_S_S_S_S_S_S_S_S_S_S_S_S_S_S_S_S_S_S_S_S_S_S_S_S_S_S_S_S_S_S_S_S_S_S_S_S_S_S_S_S_S_S_S_S_S_S_S_S_S_S_S_S_S_S_S_S_S_S_S_S_S_S_S_S_S_S_S_S_S_S_S_S_S_S_S_S_S_S_S_S_S_S_S_S_S_S_S_S_S_S_S_S_S_S_S_S_S_S_S_S_S_S_S_S_S_S_S_S_S_S_S_S_S_S_S_S_S_S_S_S_S_S_S_S_S_S_S_S_S_S_S_S_S_S_S_S_S_S_S_S_S_S_S_S_S_S_S_S_S_S_S_S_S_S_S_S_S_S_S_S_S_S_S_S_S_S_S_S_S_S_S_S_S_S_S_S_S_S_S_S_S_S_S_S_S_S_S_S_S_S_S_S_S_S_S_S_S_S_S_S_S_S_S_S_S_S_S_S_S_S_S_S_S_S_S_S_S_S_S_S_S_S_S_S_S_S_S_S_S_S_S_S_S_S_S_S_S_S_S_S_S_S_S_S_S_S_S_S_S_S_S_S_S_S_S_S_S_S_S_S_S_S_S_S_S_S_S_S_S_S_S_S_S_S_S_S_S_S_S_S_S_S_S_S_S_S_S_S_S_S_S_S_S_S_S_S_S_S_S_S_S_S_S_S_S_S_S_S_S_S_S_S_S_S_S_S_S_S_S_S_S_S_S_S_S_S_S_S_S_S_S_S_S_S_S_S_S_S_S_S_S_S_S_S_S_S_S_S_S_S_S_S_S_S_S_S_S_S_S_S_S_S_S_S_S_S_S_S_S_S_S_S_S_S_S_S_S_S_S_S_S_S_S_S_S_S_S_S_S_S_S_S_S_S_S_S_S_S_S_S_S_S_S_S_S_S_S_S_S_S_S_S_S_S_S_S_S_S_S_S_S_S_S_S_S_S_S_S_S_S_S_S_S_S_S_S_S_S_S_S_S_S_S_S_S_S_S_S_S_S_S_S_S_S_S_S_S_S_S_S_S_S_S_S_S_S_S_S_S_S_S_S_S_S_S_S_S_S_S_S_S_S_S_S_S_S_S_S_S_S_S_S_S_S_S_S_S_S_S_S_S_S_S_S_S_S_S_S_S_S_S_S_S_S_S_S_S_S_S_S_S_S_S_S_S_S_S_S_S_S_S_S_S_S_S_S_S_S_S_S_S_S_S_S_S_S_S_S_S_S_S_S_S_S_S_S_S_S_S_S_S_S_S_S_S_S_S_S_S_S_S_S_S_S_S_S_S_S_S_S_S_S_S_S_S_S_S_S_S_S_S_S_S_S_S_S_S_S_S_S_S_S_S_S_S_S_S_S_S_S_S_S_S_S_S_S_S_S_S_S_S_S_S_S_S_S_S_S_S_S_S_S_S_S_S_S_S_S_S_S_S_S__param_939];
	ld.param.u64 	%rd941, [_Z4racePiS_S_S_S_S_S_S_S_S_S_S_S_S_S_S_S_S_S_S_S_S_S_S_S_S_S_S_S_S_S_S_S_S_S_S_S_S_S_S_S_S_S_S_S_S_S_S_S_S_S_S_S_S_S_S_S_S_S_S_S_S_S_S_S_S_S_S_S_S_S_S_S_S_S_S_S_S_S_S_S_S_S_S_S_S_S_S_S_S_S_S_S_S_S_S_S_S_S_S_S_S_S_S_S_S_S_S_S_S_S_S_S_S_S_S_S_S_S_S_S_S_S_S_S_S_S_S_S_S_S_S_S_S_S_S_S_S_S_S_S_S_S_S_S_S_S_S_S_S_S_S_S_S_S_S_S_S_S_S_S_S_S_S_S_S_S_S_S_S_S_S_S_S_S_S_S_S_S_S_S_S_S_S_S_S_S_S_S_S_S_S_S_S_S_S_S_S_S_S_S_S_S_S_S_S_S_S_S_S_S_S_S_S_S_S_S_S_S_S_S_S_S_S_S_S_S_S_S_S_S_S_S_S_S_S_S_S_S_S_S_S_S_S_S_S_S_S_S_S_S_S_S_S_S_S_S_S_S_S_S_S_S_S_S_S_S_S_S_S_S_S_S_S_S_S_S_S_S_S_S_S_S_S_S_S_S_S_S_S_S_S_S_S_S_S_S_S_S_S_S_S_S_S_S_S_S_S_S_S_S_S_S_S_S_S_S_S_S_S_S_S_S_S_S_S_S_S_S_S_S_S_S_S_S_S_S_S_S_S_S_S_S_S_S_S_S_S_S_S_S_S_S_S_S_S_S_S_S_S_S_S_S_S_S_S_S_S_S_S_S_S_S_S_S_S_S_S_S_S_S_S_S_S_S_S_S_S_S_S_S_S_S_S_S_S_S_S_S_S_S_S_S_S_S_S_S_S_S_S_S_S_S_S_S_S_S_S_S_S_S_S_S_S_S_S_S_S_S_S_S_S_S_S_S_S_S_S_S_S_S_S_S_S_S_S_S_S_S_S_S_S_S_S_S_S_S_S_S_S_S_S_S_S_S_S_S_S_S_S_S_S_S_S_S_S_S_S_S_S_S_S_S_S_S_S_S_S_S_S_S_S_S_S_S_S_S_S_S_S_S_S_S_S_S_S_S_S_S_S_S_S_S_S_S_S_S_S_S_S_S_S_S_S_S_S_S_S_S_S_S_S_S_S_S_S_S_S_S_S_S_S_S_S_S_S_S_S_S_S_S_S_S_S_S_S_S_S_S_S_S_S_S_S_S_S_S_S_S_S_S_S_S_S_S_S_S_S_S_S_S_S_S_S_S_S_S_S_S_S_S_S_S_S_S_S_S_S_S_S_S_S_S_S_S_S_S_S_S_S_S_S_S_S_S_S_S_S_S_S_S_S_S_S_S_S_S_S_S_S_S_S_S_S_S_S_S_S_S_S_S_S_S_S_S_S_S_S_S_S_S_S_S_S_S_S_S_S_S_S_S_S_S_S_S_S_S_S_S_S_S_S_S_S_S_S_S_S_S_S_S_S_S_S_S_S_S_S_S_S_S_S_S_S_S_S_S_S_S_S_S_S_S_S_S_S_S_S_S_S_S_S_S_S_S_S_S_S_S_S_S_S_S_S_S_S_S_S_S_S_S_S_S_S_S_S_S_S_S_S_S_S_S_S_S_S_S_S_S_S_S_S_S_S_S_S_S_S_S_S_S_S_S_S_S_S_S_S_S_S_S_S_S_S_S_S_S_S_S_S_S_S_S_S_S_S_S_S_S_S_S_S_S_S_S_S_S_S_S_S_S_S_S_S_S_S_S_S_S_S_S_S_S_S_S_S_S_S_S_S_S_S_S_S_S_S_S_S_S_S_S_S_S_S_S_S_S_S_S_S_S_S_S_S_S_S_S_S_S_S_S_S_S_S_S_S_S_S_S_S_S_S_S_S_S_S_S_S_S_S_S_S_S_S_S_S_S_S_S_S_S_S_S_S_S_S_S_S_S_S_S_S_S_S_S_S_S_S_S_S_S_S_S_S_S_S_S_S_S_S_S_S_S_S_S_S_S_S_S_S_S_S_S_S_S_S_S_S_S_S_S_S_S_S_S_S_S_S_S_S_S_S_S_S_S_S_S_S_S_S_S_S_S_S_S_S_S_S_S_S_S_S_S_S_S_S_S_S_S_S_S_S_S_S_S_S_S_S_S_S_S_S_S_S_S_S_S_S_S_S_S_S_S_S_S_S_S_S_S_S_S_S_S_S_S_S_S_S_S_S_S_S_S_S_S_S_S_S_S_S_S_S_S_S__param_940];
	ld.param.u64 	%rd942, [_Z4racePiS_S_S_S_S_S_S_S_S_S_S_S_S_S_S_S_S_S_S_S_S_S_S_S_S_S_S_S_S_S_S_S_S_S_S_S_S_S_S_S_S_S_S_S_S_S_S_S_S_S_S_S_S_S_S_S_S_S_S_S_S_S_S_S_S_S_S_S_S_S_S_S_S_S_S_S_S_S_S_S_S_S_S_S_S_S_S_S_S_S_S_S_S_S_S_S_S_S_S_S_S_S_S_S_S_S_S_S_S_S_S_S_S_S_S_S_S_S_S_S_S_S_S_S_S_S_S_S_S_S_S_S_S_S_S_S_S_S_S_S_S_S_S_S_S_S_S_S_S_S_S_S_S_S_S_S_S_S_S_S_S_S_S_S_S_S_S_S_S_S_S_S_S_S_S_S_S_S_S_S_S_S_S_S_S_S_S_S_S_S_S_S_S_S_S_S_S_S_S_S_S_S_S_S_S_S_S_S_S_S_S_S_S_S_S_S_S_S_S_S_S_S_S_S_S_S_S_S_S_S_S_S_S_S_S_S_S_S_S_S_S_S_S_S_S_S_S_S_S_S_S_S_S_S_S_S_S_S_S_S_S_S_S_S_S_S_S_S_S_S_S_S_S_S_S_S_S_S_S_S_S_S_S_S_S_S_S_S_S_S_S_S_S_S_S_S_S_S_S_S_S_S_S_S_S_S_S_S_S_S_S_S_S_S_S_S_S_S_S_S_S_S_S_S_S_S_S_S_S_S_S_S_S_S_S_S_S_S_S_S_S_S_S_S_S_S_S_S_S_S_S_S_S_S_S_S_S_S_S_S_S_S_S_S_S_S_S_S_S_S_S_S_S_S_S_S_S_S_S_S_S_S_S_S_S_S_S_S_S_S_S_S_S_S_S_S_S_S_S_S_S_S_S_S_S_S_S_S_S_S_S_S_S_S_S_S_S_S_S_S_S_S_S_S_S_S_S_S_S_S_S_S_S_S_S_S_S_S_S_S_S_S_S_S_S_S_S_S_S_S_S_S_S_S_S_S_S_S_S_S_S_S_S_S_S_S_S_S_S_S_S_S_S_S_S_S_S_S_S_S_S_S_S_S_S_S_S_S_S_S_S_S_S_S_S_S_S_S_S_S_S_S_S_S_S_S_S_S_S_S_S_S_S_S_S_S_S_S_S_S_S_S_S_S_S_S_S_S_S_S_S_S_S_S_S_S_S_S_S_S_S_S_S_S_S_S_S_S_S_S_S_S_S_S_S_S_S_S_S_S_S_S_S_S_S_S_S_S_S_S_S_S_S_S_S_S_S_S_S_S_S_S_S_S_S_S_S_S_S_S_S_S_S_S_S_S_S_S_S_S_S_S_S_S_S_S_S_S_S_S_S_S_S_S_S_S_S_S_S_S_S_S_S_S_S_S_S_S_S_S_S_S_S_S_S_S_S_S_S_S_S_S_S_S_S_S_S_S_S_S_S_S_S_S_S_S_S_S_S_S_S_S_S_S_S_S_S_S_S_S_S_S_S_S_S_S_S_S_S_S_S_S_S_S_S_S_S_S_S_S_S_S_S_S_S_S_S_S_S_S_S_S_S_S_S_S_S_S_S_S_S_S_S_S_S_S_S_S_S_S_S_S_S_S_S_S_S_S_S_S_S_S_S_S_S_S_S_S_S_S_S_S_S_S_S_S_S_S_S_S_S_S_S_S_S_S_S_S_S_S_S_S_S_S_S_S_S_S_S_S_S_S_S_S_S_S_S_S_S_S_S_S_S_S_S_S_S_S_S_S_S_S_S_S_S_S_S_S_S_S_S_S_S_S_S_S_S_S_S_S_S_S_S_S_S_S_S_S_S_S_S_S_S_S_S_S_S_S_S_S_S_S_S_S_S_S_S_S_S_S_S_S_S_S_S_S_S_S_S_S_S_S_S_S_S_S_S_S_S_S_S_S_S_S_S_S_S_S_S_S_S_S_S_S_S_S_S_S_S_S_S_S_S_S_S_S_S_S_S_S_S_S_S_S_S_S_S_S_S_S_S_S_S_S_S_S_S_S_S_S_S_S_S_S_S_S_S_S_S_S_S_S_S_S_S_S_S_S_S_S_S_S_S_S_S_S_S_S_S_S_S_S_S_S_S_S_S_S_S_S_S_S_S_S_S_S_S_S_S_S_S_S_S_S_S_S_S_S_S_S_S_S_S_S_S_S_S_S_S_S_S_S_S_S_S_S_S_S_S_S_S_S_S_S_S_S_S_S_S_S_S_S_S_S_S_S_S_S_S_S_S_S_S_S_S_S_S_S_S_S_S_S_S__param_941];
	ld.param.u64 	%rd943, [_Z4racePiS_S_S_S_S_S_S_S_S_S_S_S_S_S_S_S_S_S_S_S_S_S_S_S_S_S_S_S_S_S_S_S_S_S_S_S_S_S_S_S_S_S_S_S_S_S_S_S_S_S_S_S_S_S_S_S_S_S_S_S_S_S_S_S_S_S_S_S_S_S_S_S_S_S_S_S_S_S_S_S_S_S_S_S_S_S_S_S_S_S_S_S_S_S_S_S_S_S_S_S_S_S_S_S_S_S_S_S_S_S_S_S_S_S_S_S_S_S_S_S_S_S_S_S_S_S_S_S_S_S_S_S_S_S_S_S_S_S_S_S_S_S_S_S_S_S_S_S_S_S_S_S_S_S_S_S_S_S_S_S_S_S_S_S_S_S_S_S_S_S_S_S_S_S_S_S_S_S_S_S_S_S_S_S_S_S_S_S_S_S_S_S_S_S_S_S_S_S_S_S_S_S_S_S_S_S_S_S_S_S_S_S_S_S_S_S_S_S_S_S_S_S_S_S_S_S_S_S_S_S_S_S_S_S_S_S_S_S_S_S_S_S_S_S_S_S_S_S_S_S_S_S_S_S_S_S_S_S_S_S_S_S_S_S_S_S_S_S_S_S_S_S_S_S_S_S_S_S_S_S_S_S_S_S_S_S_S_S_S_S_S_S_S_S_S_S_S_S_S_S_S_S_S_S_S_S_S_S_S_S_S_S_S_S_S_S_S_S_S_S_S_S_S_S_S_S_S_S_S_S_S_S_S_S_S_S_S_S_S_S_S_S_S_S_S_S_S_S_S_S_S_S_S_S_S_S_S_S_S_S_S_S_S_S_S_S_S_S_S_S_S_S_S_S_S_S_S_S_S_S_S_S_S_S_S_S_S_S_S_S_S_S_S_S_S_S_S_S_S_S_S_S_S_S_S_S_S_S_S_S_S_S_S_S_S_S_S_S_S_S_S_S_S_S_S_S_S_S_S_S_S_S_S_S_S_S_S_S_S_S_S_S_S_S_S_S_S_S_S_S_S_S_S_S_S_S_S_S_S_S_S_S_S_S_S_S_S_S_S_S_S_S_S_S_S_S_S_S_S_S_S_S_S_S_S_S_S_S_S_S_S_S_S_S_S_S_S_S_S_S_S_S_S_S_S_S_S_S_S_S_S_S_S_S_S_S_S_S_S_S_S_S_S_S_S_S_S_S_S_S_S_S_S_S_S_S_S_S_S_S_S_S_S_S_S_S_S_S_S_S_S_S_S_S_S_S_S_S_S_S_S_S_S_S_S_S_S_S_S_S_S_S_S_S_S_S_S_S_S_S_S_S_S_S_S_S_S_S_S_S_S_S_S_S_S_S_S_S_S_S_S_S_S_S_S_S_S_S_S_S_S_S_S_S_S_S_S_S_S_S_S_S_S_S_S_S_S_S_S_S_S_S_S_S_S_S_S_S_S_S_S_S_S_S_S_S_S_S_S_S_S_S_S_S_S_S_S_S_S_S_S_S_S_S_S_S_S_S_S_S_S_S_S_S_S_S_S_S_S_S_S_S_S_S_S_S_S_S_S_S_S_S_S_S_S_S_S_S_S_S_S_S_S_S_S_S_S_S_S_S_S_S_S_S_S_S_S_S_S_S_S_S_S_S_S_S_S_S_S_S_S_S_S_S_S_S_S_S_S_S_S_S_S_S_S_S_S_S_S_S_S_S_S_S_S_S_S_S_S_S_S_S_S_S_S_S_S_S_S_S_S_S_S_S_S_S_S_S_S_S_S_S_S_S_S_S_S_S_S_S_S_S_S_S_S_S_S_S_S_S_S_S_S_S_S_S_S_S_S_S_S_S_S_S_S_S_S_S_S_S_S_S_S_S_S_S_S_S_S_S_S_S_S_S_S_S_S_S_S_S_S_S_S_S_S_S_S_S_S_S_S_S_S_S_S_S_S_S_S_S_S_S_S_S_S_S_S_S_S_S_S_S_S_S_S_S_S_S_S_S_S_S_S_S_S_S_S_S_S_S_S_S_S_S_S_S_S_S_S_S_S_S_S_S_S_S_S_S_S_S_S_S_S_S_S_S_S_S_S_S_S_S_S_S_S_S_S_S_S_S_S_S_S_S_S_S_S_S_S_S_S_S_S_S_S_S_S_S_S_S_S_S_S_S_S_S_S_S_S_S_S_S_S_S_S_S_S_S_S_S_S_S_S_S_S_S_S_S_S_S_S_S_S_S_S_S_S_S_S_S_S_S_S_S_S_S_S_S_S_S_S_S_S_S_S_S_S_S_S_S_S_S_S_S_S_S_S_S_S_S_S_S_S__param_942];
	ld.param.u64 	%rd944, [_Z4racePiS_S_S_S_S_S_S_S_S_S_S_S_S_S_S_S_S_S_S_S_S_S_S_S_S_S_S_S_S_S_S_S_S_S_S_S_S_S_S_S_S_S_S_S_S_S_S_S_S_S_S_S_S_S_S_S_S_S_S_S_S_S_S_S_S_S_S_S_S_S_S_S_S_S_S_S_S_S_S_S_S_S_S_S_S_S_S_S_S_S_S_S_S_S_S_S_S_S_S_S_S_S_S_S_S_S_S_S_S_S_S_S_S_S_S_S_S_S_S_S_S_S_S_S_S_S_S_S_S_S_S_S_S_S_S_S_S_S_S_S_S_S_S_S_S_S_S_S_S_S_S_S_S_S_S_S_S_S_S_S_S_S_S_S_S_S_S_S_S_S_S_S_S_S_S_S_S_S_S_S_S_S_S_S_S_S_S_S_S_S_S_S_S_S_S_S_S_S_S_S_S_S_S_S_S_S_S_S_S_S_S_S_S_S_S_S_S_S_S_S_S_S_S_S_S_S_S_S_S_S_S_S_S_S_S_S_S_S_S_S_S_S_S_S_S_S_S_S_S_S_S_S_S_S_S_S_S_S_S_S_S_S_S_S_S_S_S_S_S_S_S_S_S_S_S_S_S_S_S_S_S_S_S_S_S_S_S_S_S_S_S_S_S_S_S_S_S_S_S_S_S_S_S_S_S_S_S_S_S_S_S_S_S_S_S_S_S_S_S_S_S_S_S_S_S_S_S_S_S_S_S_S_S_S_S_S_S_S_S_S_S_S_S_S_S_S_S_S_S_S_S_S_S_S_S_S_S_S_S_S_S_S_S_S_S_S_S_S_S_S_S_S_S_S_S_S_S_S_S_S_S_S_S_S_S_S_S_S_S_S_S_S_S_S_S_S_S_S_S_S_S_S_S_S_S_S_S_S_S_S_S_S_S_S_S_S_S_S_S_S_S_S_S_S_S_S_S_S_S_S_S_S_S_S_S_S_S_S_S_S_S_S_S_S_S_S_S_S_S_S_S_S_S_S_S_S_S_S_S_S_S_S_S_S_S_S_S_S_S_S_S_S_S_S_S_S_S_S_S_S_S_S_S_S_S_S_S_S_S_S_S_S_S_S_S_S_S_S_S_S_S_S_S_S_S_S_S_S_S_S_S_S_S_S_S_S_S_S_S_S_S_S_S_S_S_S_S_S_S_S_S_S_S_S_S_S_S_S_S_S_S_S_S_S_S_S_S_S_S_S_S_S_S_S_S_S_S_S_S_S_S_S_S_S_S_S_S_S_S_S_S_S_S_S_S_S_S_S_S_S_S_S_S_S_S_S_S_S_S_S_S_S_S_S_S_S_S_S_S_S_S_S_S_S_S_S_S_S_S_S_S_S_S_S_S_S_S_S_S_S_S_S_S_S_S_S_S_S_S_S_S_S_S_S_S_S_S_S_S_S_S_S_S_S_S_S_S_S_S_S_S_S_S_S_S_S_S_S_S_S_S_S_S_S_S_S_S_S_S_S_S_S_S_S_S_S_S_S_S_S_S_S_S_S_S_S_S_S_S_S_S_S_S_S_S_S_S_S_S_S_S_S_S_S_S_S_S_S_S_S_S_S_S_S_S_S_S_S_S_S_S_S_S_S_S_S_S_S_S_S_S_S_S_S_S_S_S_S_S_S_S_S_S_S_S_S_S_S_S_S_S_S_S_S_S_S_S_S_S_S_S_S_S_S_S_S_S_S_S_S_S_S_S_S_S_S_S_S_S_S_S_S_S_S_S_S_S_S_S_S_S_S_S_S_S_S_S_S_S_S_S_S_S_S_S_S_S_S_S_S_S_S_S_S_S_S_S_S_S_S_S_S_S_S_S_S_S_S_S_S_S_S_S_S_S_S_S_S_S_S_S_S_S_S_S_S_S_S_S_S_S_S_S_S_S_S_S_S_S_S_S_S_S_S_S_S_S_S_S_S_S_S_S_S_S_S_S_S_S_S_S_S_S_S_S_S_S_S_S_S_S_S_S_S_S_S_S_S_S_S_S_S_S_S_S_S_S_S_S_S_S_S_S_S_S_S_S_S_S_S_S_S_S_S_S_S_S_S_S_S_S_S_S_S_S_S_S_S_S_S_S_S_S_S_S_S_S_S_S_S_S_S_S_S_S_S_S_S_S_S_S_S_S_S_S_S_S_S_S_S_S_S_S_S_S_S_S_S_S_S_S_S_S_S_S_S_S_S_S_S_S_S_S_S_S_S_S_S_S_S_S_S_S_S_S_S_S_S_S_S_S_S_S_S_S_S_S_S_S_S_S_S_S__param_943];
	ld.param.u64 	%rd945, [_Z4racePiS_S_S_S_S_S_S_S_S_S_S_S_S_S_S_S_S_S_S_S_S_S_S_S_S_S_S_S_S_S_S_S_S_S_S_S_S_S_S_S_S_S_S_S_S_S_S_S_S_S_S_S_S_S_S_S_S_S_S_S_S_S_S_S_S_S_S_S_S_S_S_S_S_S_S_S_S_S_S_S_S_S_S_S_S_S_S_S_S_S_S_S_S_S_S_S_S_S_S_S_S_S_S_S_S_S_S_S_S_S_S_S_S_S_S_S_S_S_S_S_S_S_S_S_S_S_S_S_S_S_S_S_S_S_S_S_S_S_S_S_S_S_S_S_S_S_S_S_S_S_S_S_S_S_S_S_S_S_S_S_S_S_S_S_S_S_S_S_S_S_S_S_S_S_S_S_S_S_S_S_S_S_S_S_S_S_S_S_S_S_S_S_S_S_S_S_S_S_S_S_S_S_S_S_S_S_S_S_S_S_S_S_S_S_S_S_S_S_S_S_S_S_S_S_S_S_S_S_S_S_S_S_S_S_S_S_S_S_S_S_S_S_S_S_S_S_S_S_S_S_S_S_S_S_S_S_S_S_S_S_S_S_S_S_S_S_S_S_S_S_S_S_S_S_S_S_S_S_S_S_S_S_S_S_S_S_S_S_S_S_S_S_S_S_S_S_S_S_S_S_S_S_S_S_S_S_S_S_S_S_S_S_S_S_S_S_S_S_S_S_S_S_S_S_S_S_S_S_S_S_S_S_S_S_S_S_S_S_S_S_S_S_S_S_S_S_S_S_S_S_S_S_S_S_S_S_S_S_S_S_S_S_S_S_S_S_S_S_S_S_S_S_S_S_S_S_S_S_S_S_S_S_S_S_S_S_S_S_S_S_S_S_S_S_S_S_S_S_S_S_S_S_S_S_S_S_S_S_S_S_S_S_S_S_S_S_S_S_S_S_S_S_S_S_S_S_S_S_S_S_S_S_S_S_S_S_S_S_S_S_S_S_S_S_S_S_S_S_S_S_S_S_S_S_S_S_S_S_S_S_S_S_S_S_S_S_S_S_S_S_S_S_S_S_S_S_S_S_S_S_S_S_S_S_S_S_S_S_S_S_S_S_S_S_S_S_S_S_S_S_S_S_S_S_S_S_S_S_S_S_S_S_S_S_S_S_S_S_S_S_S_S_S_S_S_S_S_S_S_S_S_S_S_S_S_S_S_S_S_S_S_S_S_S_S_S_S_S_S_S_S_S_S_S_S_S_S_S_S_S_S_S_S_S_S_S_S_S_S_S_S_S_S_S_S_S_S_S_S_S_S_S_S_S_S_S_S_S_S_S_S_S_S_S_S_S_S_S_S_S_S_S_S_S_S_S_S_S_S_S_S_S_S_S_S_S_S_S_S_S_S_S_S_S_S_S_S_S_S_S_S_S_S_S_S_S_S_S_S_S_S_S_S_S_S_S_S_S_S_S_S_S_S_S_S_S_S_S_S_S_S_S_S_S_S_S_S_S_S_S_S_S_S_S_S_S_S_S_S_S_S_S_S_S_S_S_S_S_S_S_S_S_S_S_S_S_S_S_S_S_S_S_S_S_S_S_S_S_S_S_S_S_S_S_S_S_S_S_S_S_S_S_S_S_S_S_S_S_S_S_S_S_S_S_S_S_S_S_S_S_S_S_S_S_S_S_S_S_S_S_S_S_S_S_S_S_S_S_S_S_S_S_S_S_S_S_S_S_S_S_S_S_S_S_S_S_S_S_S_S_S_S_S_S_S_S_S_S_S_S_S_S_S_S_S_S_S_S_S_S_S_S_S_S_S_S_S_S_S_S_S_S_S_S_S_S_S_S_S_S_S_S_S_S_S_S_S_S_S_S_S_S_S_S_S_S_S_S_S_S_S_S_S_S_S_S_S_S_S_S_S_S_S_S_S_S_S_S_S_S_S_S_S_S_S_S_S_S_S_S_S_S_S_S_S_S_S_S_S_S_S_S_S_S_S_S_S_S_S_S_S_S_S_S_S_S_S_S_S_S_S_S_S_S_S_S_S_S_S_S_S_S_S_S_S_S_S_S_S_S_S_S_S_S_S_S_S_S_S_S_S_S_S_S_S_S_S_S_S_S_S_S_S_S_S_S_S_S_S_S_S_S_S_S_S_S_S_S_S_S_S_S_S_S_S_S_S_S_S_S_S_S_S_S_S_S_S_S_S_S_S_S_S_S_S_S_S_S_S_S_S_S_S_S_S_S_S_S_S_S_S_S_S_S_S_S_S_S_S_S_S_S_S_S_S_S_S_S_S_S_S_S_S__param_944];
	ld.param.u64 	%rd946, [_Z4racePiS_S_S_S_S_S_S_S_S_S_S_S_S_S_S_S_S_S_S_S_S_S_S_S_S_S_S_S_S_S_S_S_S_S_S_S_S_S_S_S_S_S_S_S_S_S_S_S_S_S_S_S_S_S_S_S_S_S_S_S_S_S_S_S_S_S_S_S_S_S_S_S_S_S_S_S_S_S_S_S_S_S_S_S_S_S_S_S_S_S_S_S_S_S_S_S_S_S_S_S_S_S_S_S_S_S_S_S_S_S_S_S_S_S_S_S_S_S_S_S_S_S_S_S_S_S_S_S_S_S_S_S_S_S_S_S_S_S_S_S_S_S_S_S_S_S_S_S_S_S_S_S_S_S_S_S_S_S_S_S_S_S_S_S_S_S_S_S_S_S_S_S_S_S_S_S_S_S_S_S_S_S_S_S_S_S_S_S_S_S_S_S_S_S_S_S_S_S_S_S_S_S_S_S_S_S_S_S_S_S_S_S_S_S_S_S_S_S_S_S_S_S_S_S_S_S_S_S_S_S_S_S_S_S_S_S_S_S_S_S_S_S_S_S_S_S_S_S_S_S_S_S_S_S_S_S_S_S_S_S_S_S_S_S_S_S_S_S_S_S_S_S_S_S_S_S_S_S_S_S_S_S_S_S_S_S_S_S_S_S_S_S_S_S_S_S_S_S_S_S_S_S_S_S_S_S_S_S_S_S_S_S_S_S_S_S_S_S_S_S_S_S_S_S_S_S_S_S_S_S_S_S_S_S_S_S_S_S_S_S_S_S_S_S_S_S_S_S_S_S_S_S_S_S_S_S_S_S_S_S_S_S_S_S_S_S_S_S_S_S_S_S_S_S_S_S_S_S_S_S_S_S_S_S_S_S_S_S_S_S_S_S_S_S_S_S_S_S_S_S_S_S_S_S_S_S_S_S_S_S_S_S_S_S_S_S_S_S_S_S_S_S_S_S_S_S_S_S_S_S_S_S_S_S_S_S_S_S_S_S_S_S_S_S_S_S_S_S_S_S_S_S_S_S_S_S_S_S_S_S_S_S_S_S_S_S_S_S_S_S_S_S_S_S_S_S_S_S_S_S_S_S_S_S_S_S_S_S_S_S_S_S_S_S_S_S_S_S_S_S_S_S_S_S_S_S_S_S_S_S_S_S_S_S_S_S_S_S_S_S_S_S_S_S_S_S_S_S_S_S_S_S_S_S_S_S_S_S_S_S_S_S_S_S_S_S_S_S_S_S_S_S_S_S_S_S_S_S_S_S_S_S_S_S_S_S_S_S_S_S_S_S_S_S_S_S_S_S_S_S_S_S_S_S_S_S_S_S_S_S_S_S_S_S_S_S_S_S_S_S_S_S_S_S_S_S_S_S_S_S_S_S_S_S_S_S_S_S_S_S_S_S_S_S_S_S_S_S_S_S_S_S_S_S_S_S_S_S_S_S_S_S_S_S_S_S_S_S_S_S_S_S_S_S_S_S_S_S_S_S_S_S_S_S_S_S_S_S_S_S_S_S_S_S_S_S_S_S_S_S_S_S_S_S_S_S_S_S_S_S_S_S_S_S_S_S_S_S_S_S_S_S_S_S_S_S_S_S_S_S_S_S_S_S_S_S_S_S_S_S_S_S_S_S_S_S_S_S_S_S_S_S_S_S_S_S_S_S_S_S_S_S_S_S_S_S_S_S_S_S_S_S_S_S_S_S_S_S_S_S_S_S_S_S_S_S_S_S_S_S_S_S_S_S_S_S_S_S_S_S_S_S_S_S_S_S_S_S_S_S_S_S_S_S_S_S_S_S_S_S_S_S_S_S_S_S_S_S_S_S_S_S_S_S_S_S_S_S_S_S_S_S_S_S_S_S_S_S_S_S_S_S_S_S_S_S_S_S_S_S_S_S_S_S_S_S_S_S_S_S_S_S_S_S_S_S_S_S_S_S_S_S_S_S_S_S_S_S_S_S_S_S_S_S_S_S_S_S_S_S_S_S_S_S_S_S_S_S_S_S_S_S_S_S_S_S_S_S_S_S_S_S_S_S_S_S_S_S_S_S_S_S_S_S_S_S_S_S_S_S_S_S_S_S_S_S_S_S_S_S_S_S_S_S_S_S_S_S_S_S_S_S_S_S_S_S_S_S_S_S_S_S_S_S_S_S_S_S_S_S_S_S_S_S_S_S_S_S_S_S_S_S_S_S_S_S_S_S_S_S_S_S_S_S_S_S_S_S_S_S_S_S_S_S_S_S_S_S_S_S_S_S_S_S_S_S_S_S_S_S_S_S_S_S_S_S_S_S_S_S_S_S_S__param_945];
	ld.param.u64 	%rd947, [_Z4racePiS_S_S_S_S_S_S_S_S_S_S_S_S_S_S_S_S_S_S_S_S_S_S_S_S_S_S_S_S_S_S_S_S_S_S_S_S_S_S_S_S_S_S_S_S_S_S_S_S_S_S_S_S_S_S_S_S_S_S_S_S_S_S_S_S_S_S_S_S_S_S_S_S_S_S_S_S_S_S_S_S_S_S_S_S_S_S_S_S_S_S_S_S_S_S_S_S_S_S_S_S_S_S_S_S_S_S_S_S_S_S_S_S_S_S_S_S_S_S_S_S_S_S_S_S_S_S_S_S_S_S_S_S_S_S_S_S_S_S_S_S_S_S_S_S_S_S_S_S_S_S_S_S_S_S_S_S_S_S_S_S_S_S_S_S_S_S_S_S_S_S_S_S_S_S_S_S_S_S_S_S_S_S_S_S_S_S_S_S_S_S_S_S_S_S_S_S_S_S_S_S_S_S_S_S_S_S_S_S_S_S_S_S_S_S_S_S_S_S_S_S_S_S_S_S_S_S_S_S_S_S_S_S_S_S_S_S_S_S_S_S_S_S_S_S_S_S_S_S_S_S_S_S_S_S_S_S_S_S_S_S_S_S_S_S_S_S_S_S_S_S_S_S_S_S_S_S_S_S_S_S_S_S_S_S_S_S_S_S_S_S_S_S_S_S_S_S_S_S_S_S_S_S_S_S_S_S_S_S_S_S_S_S_S_S_S_S_S_S_S_S_S_S_S_S_S_S_S_S_S_S_S_S_S_S_S_S_S_S_S_S_S_S_S_S_S_S_S_S_S_S_S_S_S_S_S_S_S_S_S_S_S_S_S_S_S_S_S_S_S_S_S_S_S_S_S_S_S_S_S_S_S_S_S_S_S_S_S_S_S_S_S_S_S_S_S_S_S_S_S_S_S_S_S_S_S_S_S_S_S_S_S_S_S_S_S_S_S_S_S_S_S_S_S_S_S_S_S_S_S_S_S_S_S_S_S_S_S_S_S_S_S_S_S_S_S_S_S_S_S_S_S_S_S_S_S_S_S_S_S_S_S_S_S_S_S_S_S_S_S_S_S_S_S_S_S_S_S_S_S_S_S_S_S_S_S_S_S_S_S_S_S_S_S_S_S_S_S_S_S_S_S_S_S_S_S_S_S_S_S_S_S_S_S_S_S_S_S_S_S_S_S_S_S_S_S_S_S_S_S_S_S_S_S_S_S_S_S_S_S_S_S_S_S_S_S_S_S_S_S_S_S_S_S_S_S_S_S_S_S_S_S_S_S_S_S_S_S_S_S_S_S_S_S_S_S_S_S_S_S_S_S_S_S_S_S_S_S_S_S_S_S_S_S_S_S_S_S_S_S_S_S_S_S_S_S_S_S_S_S_S_S_S_S_S_S_S_S_S_S_S_S_S_S_S_S_S_S_S_S_S_S_S_S_S_S_S_S_S_S_S_S_S_S_S_S_S_S_S_S_S_S_S_S_S_S_S_S_S_S_S_S_S_S_S_S_S_S_S_S_S_S_S_S_S_S_S_S_S_S_S_S_S_S_S_S_S_S_S_S_S_S_S_S_S_S_S_S_S_S_S_S_S_S_S_S_S_S_S_S_S_S_S_S_S_S_S_S_S_S_S_S_S_S_S_S_S_S_S_S_S_S_S_S_S_S_S_S_S_S_S_S_S_S_S_S_S_S_S_S_S_S_S_S_S_S_S_S_S_S_S_S_S_S_S_S_S_S_S_S_S_S_S_S_S_S_S_S_S_S_S_S_S_S_S_S_S_S_S_S_S_S_S_S_S_S_S_S_S_S_S_S_S_S_S_S_S_S_S_S_S_S_S_S_S_S_S_S_S_S_S_S_S_S_S_S_S_S_S_S_S_S_S_S_S_S_S_S_S_S_S_S_S_S_S_S_S_S_S_S_S_S_S_S_S_S_S_S_S_S_S_S_S_S_S_S_S_S_S_S_S_S_S_S_S_S_S_S_S_S_S_S_S_S_S_S_S_S_S_S_S_S_S_S_S_S_S_S_S_S_S_S_S_S_S_S_S_S_S_S_S_S_S_S_S_S_S_S_S_S_S_S_S_S_S_S_S_S_S_S_S_S_S_S_S_S_S_S_S_S_S_S_S_S_S_S_S_S_S_S_S_S_S_S_S_S_S_S_S_S_S_S_S_S_S_S_S_S_S_S_S_S_S_S_S_S_S_S_S_S_S_S_S_S_S_S_S_S_S_S_S_S_S_S_S_S_S_S_S_S_S_S_S_S_S_S_S_S_S_S_S_S_S_S_S_S_S_S_S_S_S_S_S__param_946];
	ld.param.u64 	%rd948, [_Z4racePiS_S_S_S_S_S_S_S_S_S_S_S_S_S_S_S_S_S_S_S_S_S_S_S_S_S_S_S_S_S_S_S_S_S_S_S_S_S_S_S_S_S_S_S_S_S_S_S_S_S_S_S_S_S_S_S_S_S_S_S_S_S_S_S_S_S_S_S_S_S_S_S_S_S_S_S_S_S_S_S_S_S_S_S_S_S_S_S_S_S_S_S_S_S_S_S_S_S_S_S_S_S_S_S_S_S_S_S_S_S_S_S_S_S_S_S_S_S_S_S_S_S_S_S_S_S_S_S_S_S_S_S_S_S_S_S_S_S_S_S_S_S_S_S_S_S_S_S_S_S_S_S_S_S_S_S_S_S_S_S_S_S_S_S_S_S_S_S_S_S_S_S_S_S_S_S_S_S_S_S_S_S_S_S_S_S_S_S_S_S_S_S_S_S_S_S_S_S_S_S_S_S_S_S_S_S_S_S_S_S_S_S_S_S_S_S_S_S_S_S_S_S_S_S_S_S_S_S_S_S_S_S_S_S_S_S_S_S_S_S_S_S_S_S_S_S_S_S_S_S_S_S_S_S_S_S_S_S_S_S_S_S_S_S_S_S_S_S_S_S_S_S_S_S_S_S_S_S_S_S_S_S_S_S_S_S_S_S_S_S_S_S_S_S_S_S_S_S_S_S_S_S_S_S_S_S_S_S_S_S_S_S_S_S_S_S_S_S_S_S_S_S_S_S_S_S_S_S_S_S_S_S_S_S_S_S_S_S_S_S_S_S_S_S_S_S_S_S_S_S_S_S_S_S_S_S_S_S_S_S_S_S_S_S_S_S_S_S_S_S_S_S_S_S_S_S_S_S_S_S_S_S_S_S_S_S_S_S_S_S_S_S_S_S_S_S_S_S_S_S_S_S_S_S_S_S_S_S_S_S_S_S_S_S_S_S_S_S_S_S_S_S_S_S_S_S_S_S_S_S_S_S_S_S_S_S_S_S_S_S_S_S_S_S_S_S_S_S_S_S_S_S_S_S_S_S_S_S_S_S_S_S_S_S_S_S_S_S_S_S_S_S_S_S_S_S_S_S_S_S_S_S_S_S_S_S_S_S_S_S_S_S_S_S_S_S_S_S_S_S_S_S_S_S_S_S_S_S_S_S_S_S_S_S_S_S_S_S_S_S_S_S_S_S_S_S_S_S_S_S_S_S_S_S_S_S_S_S_S_S_S_S_S_S_S_S_S_S_S_S_S_S_S_S_S_S_S_S_S_S_S_S_S_S_S_S_S_S_S_S_S_S_S_S_S_S_S_S_S_S_S_S_S_S_S_S_S_S_S_S_S_S_S_S_S_S_S_S_S_S_S_S_S_S_S_S_S_S_S_S_S_S_S_S_S_S_S_S_S_S_S_S_S_S_S_S_S_S_S_S_S_S_S_S_S_S_S_S_S_S_S_S_S_S_S_S_S_S_S_S_S_S_S_S_S_S_S_S_S_S_S_S_S_S_S_S_S_S_S_S_S_S_S_S_S_S_S_S_S_S_S_S_S_S_S_S_S_S_S_S_S_S_S_S_S_S_S_S_S_S_S_S_S_S_S_S_S_S_S_S_S_S_S_S_S_S_S_S_S_S_S_S_S_S_S_S_S_S_S_S_S_S_S_S_S_S_S_S_S_S_S_S_S_S_S_S_S_S_S_S_S_S_S_S_S_S_S_S_S_S_S_S_S_S_S_S_S_S_S_S_S_S_S_S_S_S_S_S_S_S_S_S_S_S_S_S_S_S_S_S_S_S_S_S_S_S_S_S_S_S_S_S_S_S_S_S_S_S_S_S_S_S_S_S_S_S_S_S_S_S_S_S_S_S_S_S_S_S_S_S_S_S_S_S_S_S_S_S_S_S_S_S_S_S_S_S_S_S_S_S_S_S_S_S_S_S_S_S_S_S_S_S_S_S_S_S_S_S_S_S_S_S_S_S_S_S_S_S_S_S_S_S_S_S_S_S_S_S_S_S_S_S_S_S_S_S_S_S_S_S_S_S_S_S_S_S_S_S_S_S_S_S_S_S_S_S_S_S_S_S_S_S_S_S_S_S_S_S_S_S_S_S_S_S_S_S_S_S_S_S_S_S_S_S_S_S_S_S_S_S_S_S_S_S_S_S_S_S_S_S_S_S_S_S_S_S_S_S_S_S_S_S_S_S_S_S_S_S_S_S_S_S_S_S_S_S_S_S_S_S_S_S_S_S_S_S_S_S_S_S_S_S_S_S_S_S_S_S_S_S_S_S_S_S_S_S_S_S_S_S_S_S_S__param_947];
	ld.param.u64 	%rd949, [_Z4racePiS_S_S_S_S_S_S_S_S_S_S_S_S_S_S_S_S_S_S_S_S_S_S_S_S_S_S_S_S_S_S_S_S_S_S_S_S_S_S_S_S_S_S_S_S_S_S_S_S_S_S_S_S_S_S_S_S_S_S_S_S_S_S_S_S_S_S_S_S_S_S_S_S_S_S_S_S_S_S_S_S_S_S_S_S_S_S_S_S_S_S_S_S_S_S_S_S_S_S_S_S_S_S_S_S_S_S_S_S_S_S_S_S_S_S_S_S_S_S_S_S_S_S_S_S_S_S_S_S_S_S_S_S_S_S_S_S_S_S_S_S_S_S_S_S_S_S_S_S_S_S_S_S_S_S_S_S_S_S_S_S_S_S_S_S_S_S_S_S_S_S_S_S_S_S_S_S_S_S_S_S_S_S_S_S_S_S_S_S_S_S_S_S_S_S_S_S_S_S_S_S_S_S_S_S_S_S_S_S_S_S_S_S_S_S_S_S_S_S_S_S_S_S_S_S_S_S_S_S_S_S_S_S_S_S_S_S_S_S_S_S_S_S_S_S_S_S_S_S_S_S_S_S_S_S_S_S_S_S_S_S_S_S_S_S_S_S_S_S_S_S_S_S_S_S_S_S_S_S_S_S_S_S_S_S_S_S_S_S_S_S_S_S_S_S_S_S_S_S_S_S_S_S_S_S_S_S_S_S_S_S_S_S_S_S_S_S_S_S_S_S_S_S_S_S_S_S_S_S_S_S_S_S_S_S_S_S_S_S_S_S_S_S_S_S_S_S_S_S_S_S_S_S_S_S_S_S_S_S_S_S_S_S_S_S_S_S_S_S_S_S_S_S_S_S_S_S_S_S_S_S_S_S_S_S_S_S_S_S_S_S_S_S_S_S_S_S_S_S_S_S_S_S_S_S_S_S_S_S_S_S_S_S_S_S_S_S_S_S_S_S_S_S_S_S_S_S_S_S_S_S_S_S_S_S_S_S_S_S_S_S_S_S_S_S_S_S_S_S_S_S_S_S_S_S_S_S_S_S_S_S_S_S_S_S_S_S_S_S_S_S_S_S_S_S_S_S_S_S_S_S_S_S_S_S_S_S_S_S_S_S_S_S_S_S_S_S_S_S_S_S_S_S_S_S_S_S_S_S_S_S_S_S_S_S_S_S_S_S_S_S_S_S_S_S_S_S_S_S_S_S_S_S_S_S_S_S_S_S_S_S_S_S_S_S_S_S_S_S_S_S_S_S_S_S_S_S_S_S_S_S_S_S_S_S_S_S_S_S_S_S_S_S_S_S_S_S_S_S_S_S_S_S_S_S_S_S_S_S_S_S_S_S_S_S_S_S_S_S_S_S_S_S_S_S_S_S_S_S_S_S_S_S_S_S_S_S_S_S_S_S_S_S_S_S_S_S_S_S_S_S_S_S_S_S_S_S_S_S_S_S_S_S_S_S_S_S_S_S_S_S_S_S_S_S_S_S_S_S_S_S_S_S_S_S_S_S_S_S_S_S_S_S_S_S_S_S_S_S_S_S_S_S_S_S_S_S_S_S_S_S_S_S_S_S_S_S_S_S_S_S_S_S_S_S_S_S_S_S_S_S_S_S_S_S_S_S_S_S_S_S_S_S_S_S_S_S_S_S_S_S_S_S_S_S_S_S_S_S_S_S_S_S_S_S_S_S_S_S_S_S_S_S_S_S_S_S_S_S_S_S_S_S_S_S_S_S_S_S_S_S_S_S_S_S_S_S_S_S_S_S_S_S_S_S_S_S_S_S_S_S_S_S_S_S_S_S_S_S_S_S_S_S_S_S_S_S_S_S_S_S_S_S_S_S_S_S_S_S_S_S_S_S_S_S_S_S_S_S_S_S_S_S_S_S_S_S_S_S_S_S_S_S_S_S_S_S_S_S_S_S_S_S_S_S_S_S_S_S_S_S_S_S_S_S_S_S_S_S_S_S_S_S_S_S_S_S_S_S_S_S_S_S_S_S_S_S_S_S_S_S_S_S_S_S_S_S_S_S_S_S_S_S_S_S_S_S_S_S_S_S_S_S_S_S_S_S_S_S_S_S_S_S_S_S_S_S_S_S_S_S_S_S_S_S_S_S_S_S_S_S_S_S_S_S_S_S_S_S_S_S_S_S_S_S_S_S_S_S_S_S_S_S_S_S_S_S_S_S_S_S_S_S_S_S_S_S_S_S_S_S_S_S_S_S_S_S_S_S_S_S_S_S_S_S_S_S_S_S_S_S_S_S_S_S_S_S_S_S_S_S_S_S_S_S_S_S_S_S_S_S_S_S__param_948];
	ld.param.u64 	%rd950, [_Z4racePiS_S_S_S_S_S_S_S_S_S_S_S_S_S_S_S_S_S_S_S_S_S_S_S_S_S_S_S_S_S_S_S_S_S_S_S_S_S_S_S_S_S_S_S_S_S_S_S_S_S_S_S_S_S_S_S_S_S_S_S_S_S_S_S_S_S_S_S_S_S_S_S_S_S_S_S_S_S_S_S_S_S_S_S_S_S_S_S_S_S_S_S_S_S_S_S_S_S_S_S_S_S_S_S_S_S_S_S_S_S_S_S_S_S_S_S_S_S_S_S_S_S_S_S_S_S_S_S_S_S_S_S_S_S_S_S_S_S_S_S_S_S_S_S_S_S_S_S_S_S_S_S_S_S_S_S_S_S_S_S_S_S_S_S_S_S_S_S_S_S_S_S_S_S_S_S_S_S_S_S_S_S_S_S_S_S_S_S_S_S_S_S_S_S_S_S_S_S_S_S_S_S_S_S_S_S_S_S_S_S_S_S_S_S_S_S_S_S_S_S_S_S_S_S_S_S_S_S_S_S_S_S_S_S_S_S_S_S_S_S_S_S_S_S_S_S_S_S_S_S_S_S_S_S_S_S_S_S_S_S_S_S_S_S_S_S_S_S_S_S_S_S_S_S_S_S_S_S_S_S_S_S_S_S_S_S_S_S_S_S_S_S_S_S_S_S_S_S_S_S_S_S_S_S_S_S_S_S_S_S_S_S_S_S_S_S_S_S_S_S_S_S_S_S_S_S_S_S_S_S_S_S_S_S_S_S_S_S_S_S_S_S_S_S_S_S_S_S_S_S_S_S_S_S_S_S_S_S_S_S_S_S_S_S_S_S_S_S_S_S_S_S_S_S_S_S_S_S_S_S_S_S_S_S_S_S_S_S_S_S_S_S_S_S_S_S_S_S_S_S_S_S_S_S_S_S_S_S_S_S_S_S_S_S_S_S_S_S_S_S_S_S_S_S_S_S_S_S_S_S_S_S_S_S_S_S_S_S_S_S_S_S_S_S_S_S_S_S_S_S_S_S_S_S_S_S_S_S_S_S_S_S_S_S_S_S_S_S_S_S_S_S_S_S_S_S_S_S_S_S_S_S_S_S_S_S_S_S_S_S_S_S_S_S_S_S_S_S_S_S_S_S_S_S_S_S_S_S_S_S_S_S_S_S_S_S_S_S_S_S_S_S_S_S_S_S_S_S_S_S_S_S_S_S_S_S_S_S_S_S_S_S_S_S_S_S_S_S_S_S_S_S_S_S_S_S_S_S_S_S_S_S_S_S_S_S_S_S_S_S_S_S_S_S_S_S_S_S_S_S_S_S_S_S_S_S_S_S_S_S_S_S_S_S_S_S_S_S_S_S_S_S_S_S_S_S_S_S_S_S_S_S_S_S_S_S_S_S_S_S_S_S_S_S_S_S_S_S_S_S_S_S_S_S_S_S_S_S_S_S_S_S_S_S_S_S_S_S_S_S_S_S_S_S_S_S_S_S_S_S_S_S_S_S_S_S_S_S_S_S_S_S_S_S_S_S_S_S_S_S_S_S_S_S_S_S_S_S_S_S_S_S_S_S_S_S_S_S_S_S_S_S_S_S_S_S_S_S_S_S_S_S_S_S_S_S_S_S_S_S_S_S_S_S_S_S_S_S_S_S_S_S_S_S_S_S_S_S_S_S_S_S_S_S_S_S_S_S_S_S_S_S_S_S_S_S_S_S_S_S_S_S_S_S_S_S_S_S_S_S_S_S_S_S_S_S_S_S_S_S_S_S_S_S_S_S_S_S_S_S_S_S_S_S_S_S_S_S_S_S_S_S_S_S_S_S_S_S_S_S_S_S_S_S_S_S_S_S_S_S_S_S_S_S_S_S_S_S_S_S_S_S_S_S_S_S_S_S_S_S_S_S_S_S_S_S_S_S_S_S_S_S_S_S_S_S_S_S_S_S_S_S_S_S_S_S_S_S_S_S_S_S_S_S_S_S_S_S_S_S_S_S_S_S_S_S_S_S_S_S_S_S_S_S_S_S_S_S_S_S_S_S_S_S_S_S_S_S_S_S_S_S_S_S_S_S_S_S_S_S_S_S_S_S_S_S_S_S_S_S_S_S_S_S_S_S_S_S_S_S_S_S_S_S_S_S_S_S_S_S_S_S_S_S_S_S_S_S_S_S_S_S_S_S_S_S_S_S_S_S_S_S_S_S_S_S_S_S_S_S_S_S_S_S_S_S_S_S_S_S_S_S_S_S_S_S_S_S_S_S_S_S_S_S_S_S_S_S_S_S_S_S_S_S_S_S_S_S_S_S_S_S_S__param_949];
	ld.param.u64 	%rd951, [_Z4racePiS_S_S_S_S_S_S_S_S_S_S_S_S_S_S_S_S_S_S_S_S_S_S_S_S_S_S_S_S_S_S_S_S_S_S_S_S_S_S_S_S_S_S_S_S_S_S_S_S_S_S_S_S_S_S_S_S_S_S_S_S_S_S_S_S_S_S_S_S_S_S_S_S_S_S_S_S_S_S_S_S_S_S_S_S_S_S_S_S_S_S_S_S_S_S_S_S_S_S_S_S_S_S_S_S_S_S_S_S_S_S_S_S_S_S_S_S_S_S_S_S_S_S_S_S_S_S_S_S_S_S_S_S_S_S_S_S_S_S_S_S_S_S_S_S_S_S_S_S_S_S_S_S_S_S_S_S_S_S_S_S_S_S_S_S_S_S_S_S_S_S_S_S_S_S_S_S_S_S_S_S_S_S_S_S_S_S_S_S_S_S_S_S_S_S_S_S_S_S_S_S_S_S_S_S_S_S_S_S_S_S_S_S_S_S_S_S_S_S_S_S_S_S_S_S_S_S_S_S_S_S_S_S_S_S_S_S_S_S_S_S_S_S_S_S_S_S_S_S_S_S_S_S_S_S_S_S_S_S_S_S_S_S_S_S_S_S_S_S_S_S_S_S_S_S_S_S_S_S_S_S_S_S_S_S_S_S_S_S_S_S_S_S_S_S_S_S_S_S_S_S_S_S_S_S_S_S_S_S_S_S_S_S_S_S_S_S_S_S_S_S_S_S_S_S_S_S_S_S_S_S_S_S_S_S_S_S_S_S_S_S_S_S_S_S_S_S_S_S_S_S_S_S_S_S_S_S_S_S_S_S_S_S_S_S_S_S_S_S_S_S_S_S_S_S_S_S_S_S_S_S_S_S_S_S_S_S_S_S_S_S_S_S_S_S_S_S_S_S_S_S_S_S_S_S_S_S_S_S_S_S_S_S_S_S_S_S_S_S_S_S_S_S_S_S_S_S_S_S_S_S_S_S_S_S_S_S_S_S_S_S_S_S_S_S_S_S_S_S_S_S_S_S_S_S_S_S_S_S_S_S_S_S_S_S_S_S_S_S_S_S_S_S_S_S_S_S_S_S_S_S_S_S_S_S_S_S_S_S_S_S_S_S_S_S_S_S_S_S_S_S_S_S_S_S_S_S_S_S_S_S_S_S_S_S_S_S_S_S_S_S_S_S_S_S_S_S_S_S_S_S_S_S_S_S_S_S_S_S_S_S_S_S_S_S_S_S_S_S_S_S_S_S_S_S_S_S_S_S_S_S_S_S_S_S_S_S_S_S_S_S_S_S_S_S_S_S_S_S_S_S_S_S_S_S_S_S_S_S_S_S_S_S_S_S_S_S_S_S_S_S_S_S_S_S_S_S_S_S_S_S_S_S_S_S_S_S_S_S_S_S_S_S_S_S_S_S_S_S_S_S_S_S_S_S_S_S_S_S_S_S_S_S_S_S_S_S_S_S_S_S_S_S_S_S_S_S_S_S_S_S_S_S_S_S_S_S_S_S_S_S_S_S_S_S_S_S_S_S_S_S_S_S_S_S_S_S_S_S_S_S_S_S_S_S_S_S_S_S_S_S_S_S_S_S_S_S_S_S_S_S_S_S_S_S_S_S_S_S_S_S_S_S_S_S_S_S_S_S_S_S_S_S_S_S_S_S_S_S_S_S_S_S_S_S_S_S_S_S_S_S_S_S_S_S_S_S_S_S_S_S_S_S_S_S_S_S_S_S_S_S_S_S_S_S_S_S_S_S_S_S_S_S_S_S_S_S_S_S_S_S_S_S_S_S_S_S_S_S_S_S_S_S_S_S_S_S_S_S_S_S_S_S_S_S_S_S_S_S_S_S_S_S_S_S_S_S_S_S_S_S_S_S_S_S_S_S_S_S_S_S_S_S_S_S_S_S_S_S_S_S_S_S_S_S_S_S_S_S_S_S_S_S_S_S_S_S_S_S_S_S_S_S_S_S_S_S_S_S_S_S_S_S_S_S_S_S_S_S_S_S_S_S_S_S_S_S_S_S_S_S_S_S_S_S_S_S_S_S_S_S_S_S_S_S_S_S_S_S_S_S_S_S_S_S_S_S_S_S_S_S_S_S_S_S_S_S_S_S_S_S_S_S_S_S_S_S_S_S_S_S_S_S_S_S_S_S_S_S_S_S_S_S_S_S_S_S_S_S_S_S_S_S_S_S_S_S_S_S_S_S_S_S_S_S_S_S_S_S_S_S_S_S_S_S_S_S_S_S_S_S_S_S_S_S_S_S_S_S_S_S_S_S_S_S_S_S_S_S_S_S_S_S__param_950];
	ld.param.u64 	%rd952, [_Z4racePiS_S_S_S_S_S_S_S_S_S_S_S_S_S_S_S_S_S_S_S_S_S_S_S_S_S_S_S_S_S_S_S_S_S_S_S_S_S_S_S_S_S_S_S_S_S_S_S_S_S_S_S_S_S_S_S_S_S_S_S_S_S_S_S_S_S_S_S_S_S_S_S_S_S_S_S_S_S_S_S_S_S_S_S_S_S_S_S_S_S_S_S_S_S_S_S_S_S_S_S_S_S_S_S_S_S_S_S_S_S_S_S_S_S_S_S_S_S_S_S_S_S_S_S_S_S_S_S_S_S_S_S_S_S_S_S_S_S_S_S_S_S_S_S_S_S_S_S_S_S_S_S_S_S_S_S_S_S_S_S_S_S_S_S_S_S_S_S_S_S_S_S_S_S_S_S_S_S_S_S_S_S_S_S_S_S_S_S_S_S_S_S_S_S_S_S_S_S_S_S_S_S_S_S_S_S_S_S_S_S_S_S_S_S_S_S_S_S_S_S_S_S_S_S_S_S_S_S_S_S_S_S_S_S_S_S_S_S_S_S_S_S_S_S_S_S_S_S_S_S_S_S_S_S_S_S_S_S_S_S_S_S_S_S_S_S_S_S_S_S_S_S_S_S_S_S_S_S_S_S_S_S_S_S_S_S_S_S_S_S_S_S_S_S_S_S_S_S_S_S_S_S_S_S_S_S_S_S_S_S_S_S_S_S_S_S_S_S_S_S_S_S_S_S_S_S_S_S_S_S_S_S_S_S_S_S_S_S_S_S_S_S_S_S_S_S_S_S_S_S_S_S_S_S_S_S_S_S_S_S_S_S_S_S_S_S_S_S_S_S_S_S_S_S_S_S_S_S_S_S_S_S_S_S_S_S_S_S_S_S_S_S_S_S_S_S_S_S_S_S_S_S_S_S_S_S_S_S_S_S_S_S_S_S_S_S_S_S_S_S_S_S_S_S_S_S_S_S_S_S_S_S_S_S_S_S_S_S_S_S_S_S_S_S_S_S_S_S_S_S_S_S_S_S_S_S_S_S_S_S_S_S_S_S_S_S_S_S_S_S_S_S_S_S_S_S_S_S_S_S_S_S_S_S_S_S_S_S_S_S_S_S_S_S_S_S_S_S_S_S_S_S_S_S_S_S_S_S_S_S_S_S_S_S_S_S_S_S_S_S_S_S_S_S_S_S_S_S_S_S_S_S_S_S_S_S_S_S_S_S_S_S_S_S_S_S_S_S_S_S_S_S_S_S_S_S_S_S_S_S_S_S_S_S_S_S_S_S_S_S_S_S_S_S_S_S_S_S_S_S_S_S_S_S_S_S_S_S_S_S_S_S_S_S_S_S_S_S_S_S_S_S_S_S_S_S_S_S_S_S_S_S_S_S_S_S_S_S_S_S_S_S_S_S_S_S_S_S_S_S_S_S_S_S_S_S_S_S_S_S_S_S_S_S_S_S_S_S_S_S_S_S_S_S_S_S_S_S_S_S_S_S_S_S_S_S_S_S_S_S_S_S_S_S_S_S_S_S_S_S_S_S_S_S_S_S_S_S_S_S_S_S_S_S_S_S_S_S_S_S_S_S_S_S_S_S_S_S_S_S_S_S_S_S_S_S_S_S_S_S_S_S_S_S_S_S_S_S_S_S_S_S_S_S_S_S_S_S_S_S_S_S_S_S_S_S_S_S_S_S_S_S_S_S_S_S_S_S_S_S_S_S_S_S_S_S_S_S_S_S_S_S_S_S_S_S_S_S_S_S_S_S_S_S_S_S_S_S_S_S_S_S_S_S_S_S_S_S_S_S_S_S_S_S_S_S_S_S_S_S_S_S_S_S_S_S_S_S_S_S_S_S_S_S_S_S_S_S_S_S_S_S_S_S_S_S_S_S_S_S_S_S_S_S_S_S_S_S_S_S_S_S_S_S_S_S_S_S_S_S_S_S_S_S_S_S_S_S_S_S_S_S_S_S_S_S_S_S_S_S_S_S_S_S_S_S_S_S_S_S_S_S_S_S_S_S_S_S_S_S_S_S_S_S_S_S_S_S_S_S_S_S_S_S_S_S_S_S_S_S_S_S_S_S_S_S_S_S_S_S_S_S_S_S_S_S_S_S_S_S_S_S_S_S_S_S_S_S_S_S_S_S_S_S_S_S_S_S_S_S_S_S_S_S_S_S_S_S_S_S_S_S_S_S_S_S_S_S_S_S_S_S_S_S_S_S_S_S_S_S_S_S_S_S_S_S_S_S_S_S_S_S_S_S_S_S_S_S_S_S_S_S_S_S_S_S_S_S_S_S_S_S_S__param_951];
	ld.param.u64 	%rd953, [_Z4racePiS_S_S_S_S_S_S_S_S_S_S_S_S_S_S_S_S_S_S_S_S_S_S_S_S_S_S_S_S_S_S_S_S_S_S_S_S_S_S_S_S_S_S_S_S_S_S_S_S_S_S_S_S_S_S_S_S_S_S_S_S_S_S_S_S_S_S_S_S_S_S_S_S_S_S_S_S_S_S_S_S_S_S_S_S_S_S_S_S_S_S_S_S_S_S_S_S_S_S_S_S_S_S_S_S_S_S_S_S_S_S_S_S_S_S_S_S_S_S_S_S_S_S_S_S_S_S_S_S_S_S_S_S_S_S_S_S_S_S_S_S_S_S_S_S_S_S_S_S_S_S_S_S_S_S_S_S_S_S_S_S_S_S_S_S_S_S_S_S_S_S_S_S_S_S_S_S_S_S_S_S_S_S_S_S_S_S_S_S_S_S_S_S_S_S_S_S_S_S_S_S_S_S_S_S_S_S_S_S_S_S_S_S_S_S_S_S_S_S_S_S_S_S_S_S_S_S_S_S_S_S_S_S_S_S_S_S_S_S_S_S_S_S_S_S_S_S_S_S_S_S_S_S_S_S_S_S_S_S_S_S_S_S_S_S_S_S_S_S_S_S_S_S_S_S_S_S_S_S_S_S_S_S_S_S_S_S_S_S_S_S_S_S_S_S_S_S_S_S_S_S_S_S_S_S_S_S_S_S_S_S_S_S_S_S_S_S_S_S_S_S_S_S_S_S_S_S_S_S_S_S_S_S_S_S_S_S_S_S_S_S_S_S_S_S_S_S_S_S_S_S_S_S_S_S_S_S_S_S_S_S_S_S_S_S_S_S_S_S_S_S_S_S_S_S_S_S_S_S_S_S_S_S_S_S_S_S_S_S_S_S_S_S_S_S_S_S_S_S_S_S_S_S_S_S_S_S_S_S_S_S_S_S_S_S_S_S_S_S_S_S_S_S_S_S_S_S_S_S_S_S_S_S_S_S_S_S_S_S_S_S_S_S_S_S_S_S_S_S_S_S_S_S_S_S_S_S_S_S_S_S_S_S_S_S_S_S_S_S_S_S_S_S_S_S_S_S_S_S_S_S_S_S_S_S_S_S_S_S_S_S_S_S_S_S_S_S_S_S_S_S_S_S_S_S_S_S_S_S_S_S_S_S_S_S_S_S_S_S_S_S_S_S_S_S_S_S_S_S_S_S_S_S_S_S_S_S_S_S_S_S_S_S_S_S_S_S_S_S_S_S_S_S_S_S_S_S_S_S_S_S_S_S_S_S_S_S_S_S_S_S_S_S_S_S_S_S_S_S_S_S_S_S_S_S_S_S_S_S_S_S_S_S_S_S_S_S_S_S_S_S_S_S_S_S_S_S_S_S_S_S_S_S_S_S_S_S_S_S_S_S_S_S_S_S_S_S_S_S_S_S_S_S_S_S_S_S_S_S_S_S_S_S_S_S_S_S_S_S_S_S_S_S_S_S_S_S_S_S_S_S_S_S_S_S_S_S_S_S_S_S_S_S_S_S_S_S_S_S_S_S_S_S_S_S_S_S_S_S_S_S_S_S_S_S_S_S_S_S_S_S_S_S_S_S_S_S_S_S_S_S_S_S_S_S_S_S_S_S_S_S_S_S_S_S_S_S_S_S_S_S_S_S_S_S_S_S_S_S_S_S_S_S_S_S_S_S_S_S_S_S_S_S_S_S_S_S_S_S_S_S_S_S_S_S_S_S_S_S_S_S_S_S_S_S_S_S_S_S_S_S_S_S_S_S_S_S_S_S_S_S_S_S_S_S_S_S_S_S_S_S_S_S_S_S_S_S_S_S_S_S_S_S_S_S_S_S_S_S_S_S_S_S_S_S_S_S_S_S_S_S_S_S_S_S_S_S_S_S_S_S_S_S_S_S_S_S_S_S_S_S_S_S_S_S_S_S_S_S_S_S_S_S_S_S_S_S_S_S_S_S_S_S_S_S_S_S_S_S_S_S_S_S_S_S_S_S_S_S_S_S_S_S_S_S_S_S_S_S_S_S_S_S_S_S_S_S_S_S_S_S_S_S_S_S_S_S_S_S_S_S_S_S_S_S_S_S_S_S_S_S_S_S_S_S_S_S_S_S_S_S_S_S_S_S_S_S_S_S_S_S_S_S_S_S_S_S_S_S_S_S_S_S_S_S_S_S_S_S_S_S_S_S_S_S_S_S_S_S_S_S_S_S_S_S_S_S_S_S_S_S_S_S_S_S_S_S_S_S_S_S_S_S_S_S_S_S_S_S_S_S_S_S_S_S_S_S_S_S_S_S_S_S__param_952];
	ld.param.u64 	%rd954, [_Z4racePiS_S_S_S_S_S_S_S_S_S_S_S_S_S_S_S_S_S_S_S_S_S_S_S_S_S_S_S_S_S_S_S_S_S_S_S_S_S_S_S_S_S_S_S_S_S_S_S_S_S_S_S_S_S_S_S_S_S_S_S_S_S_S_S_S_S_S_S_S_S_S_S_S_S_S_S_S_S_S_S_S_S_S_S_S_S_S_S_S_S_S_S_S_S_S_S_S_S_S_S_S_S_S_S_S_S_S_S_S_S_S_S_S_S_S_S_S_S_S_S_S_S_S_S_S_S_S_S_S_S_S_S_S_S_S_S_S_S_S_S_S_S_S_S_S_S_S_S_S_S_S_S_S_S_S_S_S_S_S_S_S_S_S_S_S_S_S_S_S_S_S_S_S_S_S_S_S_S_S_S_S_S_S_S_S_S_S_S_S_S_S_S_S_S_S_S_S_S_S_S_S_S_S_S_S_S_S_S_S_S_S_S_S_S_S_S_S_S_S_S_S_S_S_S_S_S_S_S_S_S_S_S_S_S_S_S_S_S_S_S_S_S_S_S_S_S_S_S_S_S_S_S_S_S_S_S_S_S_S_S_S_S_S_S_S_S_S_S_S_S_S_S_S_S_S_S_S_S_S_S_S_S_S_S_S_S_S_S_S_S_S_S_S_S_S_S_S_S_S_S_S_S_S_S_S_S_S_S_S_S_S_S_S_S_S_S_S_S_S_S_S_S_S_S_S_S_S_S_S_S_S_S_S_S_S_S_S_S_S_S_S_S_S_S_S_S_S_S_S_S_S_S_S_S_S_S_S_S_S_S_S_S_S_S_S_S_S_S_S_S_S_S_S_S_S_S_S_S_S_S_S_S_S_S_S_S_S_S_S_S_S_S_S_S_S_S_S_S_S_S_S_S_S_S_S_S_S_S_S_S_S_S_S_S_S_S_S_S_S_S_S_S_S_S_S_S_S_S_S_S_S_S_S_S_S_S_S_S_S_S_S_S_S_S_S_S_S_S_S_S_S_S_S_S_S_S_S_S_S_S_S_S_S_S_S_S_S_S_S_S_S_S_S_S_S_S_S_S_S_S_S_S_S_S_S_S_S_S_S_S_S_S_S_S_S_S_S_S_S_S_S_S_S_S_S_S_S_S_S_S_S_S_S_S_S_S_S_S_S_S_S_S_S_S_S_S_S_S_S_S_S_S_S_S_S_S_S_S_S_S_S_S_S_S_S_S_S_S_S_S_S_S_S_S_S_S_S_S_S_S_S_S_S_S_S_S_S_S_S_S_S_S_S_S_S_S_S_S_S_S_S_S_S_S_S_S_S_S_S_S_S_S_S_S_S_S_S_S_S_S_S_S_S_S_S_S_S_S_S_S_S_S_S_S_S_S_S_S_S_S_S_S_S_S_S_S_S_S_S_S_S_S_S_S_S_S_S_S_S_S_S_S_S_S_S_S_S_S_S_S_S_S_S_S_S_S_S_S_S_S_S_S_S_S_S_S_S_S_S_S_S_S_S_S_S_S_S_S_S_S_S_S_S_S_S_S_S_S_S_S_S_S_S_S_S_S_S_S_S_S_S_S_S_S_S_S_S_S_S_S_S_S_S_S_S_S_S_S_S_S_S_S_S_S_S_S_S_S_S_S_S_S_S_S_S_S_S_S_S_S_S_S_S_S_S_S_S_S_S_S_S_S_S_S_S_S_S_S_S_S_S_S_S_S_S_S_S_S_S_S_S_S_S_S_S_S_S_S_S_S_S_S_S_S_S_S_S_S_S_S_S_S_S_S_S_S_S_S_S_S_S_S_S_S_S_S_S_S_S_S_S_S_S_S_S_S_S_S_S_S_S_S_S_S_S_S_S_S_S_S_S_S_S_S_S_S_S_S_S_S_S_S_S_S_S_S_S_S_S_S_S_S_S_S_S_S_S_S_S_S_S_S_S_S_S_S_S_S_S_S_S_S_S_S_S_S_S_S_S_S_S_S_S_S_S_S_S_S_S_S_S_S_S_S_S_S_S_S_S_S_S_S_S_S_S_S_S_S_S_S_S_S_S_S_S_S_S_S_S_S_S_S_S_S_S_S_S_S_S_S_S_S_S_S_S_S_S_S_S_S_S_S_S_S_S_S_S_S_S_S_S_S_S_S_S_S_S_S_S_S_S_S_S_S_S_S_S_S_S_S_S_S_S_S_S_S_S_S_S_S_S_S_S_S_S_S_S_S_S_S_S_S_S_S_S_S_S_S_S_S_S_S_S_S_S_S_S_S_S_S_S_S_S_S_S_S_S_S_S_S_S_S_S__param_953];
	ld.param.u64 	%rd955, [_Z4racePiS_S_S_S_S_S_S_S_S_S_S_S_S_S_S_S_S_S_S_S_S_S_S_S_S_S_S_S_S_S_S_S_S_S_S_S_S_S_S_S_S_S_S_S_S_S_S_S_S_S_S_S_S_S_S_S_S_S_S_S_S_S_S_S_S_S_S_S_S_S_S_S_S_S_S_S_S_S_S_S_S_S_S_S_S_S_S_S_S_S_S_S_S_S_S_S_S_S_S_S_S_S_S_S_S_S_S_S_S_S_S_S_S_S_S_S_S_S_S_S_S_S_S_S_S_S_S_S_S_S_S_S_S_S_S_S_S_S_S_S_S_S_S_S_S_S_S_S_S_S_S_S_S_S_S_S_S_S_S_S_S_S_S_S_S_S_S_S_S_S_S_S_S_S_S_S_S_S_S_S_S_S_S_S_S_S_S_S_S_S_S_S_S_S_S_S_S_S_S_S_S_S_S_S_S_S_S_S_S_S_S_S_S_S_S_S_S_S_S_S_S_S_S_S_S_S_S_S_S_S_S_S_S_S_S_S_S_S_S_S_S_S_S_S_S_S_S_S_S_S_S_S_S_S_S_S_S_S_S_S_S_S_S_S_S_S_S_S_S_S_S_S_S_S_S_S_S_S_S_S_S_S_S_S_S_S_S_S_S_S_S_S_S_S_S_S_S_S_S_S_S_S_S_S_S_S_S_S_S_S_S_S_S_S_S_S_S_S_S_S_S_S_S_S_S_S_S_S_S_S_S_S_S_S_S_S_S_S_S_S_S_S_S_S_S_S_S_S_S_S_S_S_S_S_S_S_S_S_S_S_S_S_S_S_S_S_S_S_S_S_S_S_S_S_S_S_S_S_S_S_S_S_S_S_S_S_S_S_S_S_S_S_S_S_S_S_S_S_S_S_S_S_S_S_S_S_S_S_S_S_S_S_S_S_S_S_S_S_S_S_S_S_S_S_S_S_S_S_S_S_S_S_S_S_S_S_S_S_S_S_S_S_S_S_S_S_S_S_S_S_S_S_S_S_S_S_S_S_S_S_S_S_S_S_S_S_S_S_S_S_S_S_S_S_S_S_S_S_S_S_S_S_S_S_S_S_S_S_S_S_S_S_S_S_S_S_S_S_S_S_S_S_S_S_S_S_S_S_S_S_S_S_S_S_S_S_S_S_S_S_S_S_S_S_S_S_S_S_S_S_S_S_S_S_S_S_S_S_S_S_S_S_S_S_S_S_S_S_S_S_S_S_S_S_S_S_S_S_S_S_S_S_S_S_S_S_S_S_S_S_S_S_S_S_S_S_S_S_S_S_S_S_S_S_S_S_S_S_S_S_S_S_S_S_S_S_S_S_S_S_S_S_S_S_S_S_S_S_S_S_S_S_S_S_S_S_S_S_S_S_S_S_S_S_S_S_S_S_S_S_S_S_S_S_S_S_S_S_S_S_S_S_S_S_S_S_S_S_S_S_S_S_S_S_S_S_S_S_S_S_S_S_S_S_S_S_S_S_S_S_S_S_S_S_S_S_S_S_S_S_S_S_S_S_S_S_S_S_S_S_S_S_S_S_S_S_S_S_S_S_S_S_S_S_S_S_S_S_S_S_S_S_S_S_S_S_S_S_S_S_S_S_S_S_S_S_S_S_S_S_S_S_S_S_S_S_S_S_S_S_S_S_S_S_S_S_S_S_S_S_S_S_S_S_S_S_S_S_S_S_S_S_S_S_S_S_S_S_S_S_S_S_S_S_S_S_S_S_S_S_S_S_S_S_S_S_S_S_S_S_S_S_S_S_S_S_S_S_S_S_S_S_S_S_S_S_S_S_S_S_S_S_S_S_S_S_S_S_S_S_S_S_S_S_S_S_S_S_S_S_S_S_S_S_S_S_S_S_S_S_S_S_S_S_S_S_S_S_S_S_S_S_S_S_S_S_S_S_S_S_S_S_S_S_S_S_S_S_S_S_S_S_S_S_S_S_S_S_S_S_S_S_S_S_S_S_S_S_S_S_S_S_S_S_S_S_S_S_S_S_S_S_S_S_S_S_S_S_S_S_S_S_S_S_S_S_S_S_S_S_S_S_S_S_S_S_S_S_S_S_S_S_S_S_S_S_S_S_S_S_S_S_S_S_S_S_S_S_S_S_S_S_S_S_S_S_S_S_S_S_S_S_S_S_S_S_S_S_S_S_S_S_S_S_S_S_S_S_S_S_S_S_S_S_S_S_S_S_S_S_S_S_S_S_S_S_S_S_S_S_S_S_S_S_S_S_S_S_S_S_S_S_S_S_S_S_S_S_S_S_S_S_S__param_954];
	ld.param.u64 	%rd956, [_Z4racePiS_S_S_S_S_S_S_S_S_S_S_S_S_S_S_S_S_S_S_S_S_S_S_S_S_S_S_S_S_S_S_S_S_S_S_S_S_S_S_S_S_S_S_S_S_S_S_S_S_S_S_S_S_S_S_S_S_S_S_S_S_S_S_S_S_S_S_S_S_S_S_S_S_S_S_S_S_S_S_S_S_S_S_S_S_S_S_S_S_S_S_S_S_S_S_S_S_S_S_S_S_S_S_S_S_S_S_S_S_S_S_S_S_S_S_S_S_S_S_S_S_S_S_S_S_S_S_S_S_S_S_S_S_S_S_S_S_S_S_S_S_S_S_S_S_S_S_S_S_S_S_S_S_S_S_S_S_S_S_S_S_S_S_S_S_S_S_S_S_S_S_S_S_S_S_S_S_S_S_S_S_S_S_S_S_S_S_S_S_S_S_S_S_S_S_S_S_S_S_S_S_S_S_S_S_S_S_S_S_S_S_S_S_S_S_S_S_S_S_S_S_S_S_S_S_S_S_S_S_S_S_S_S_S_S_S_S_S_S_S_S_S_S_S_S_S_S_S_S_S_S_S_S_S_S_S_S_S_S_S_S_S_S_S_S_S_S_S_S_S_S_S_S_S_S_S_S_S_S_S_S_S_S_S_S_S_S_S_S_S_S_S_S_S_S_S_S_S_S_S_S_S_S_S_S_S_S_S_S_S_S_S_S_S_S_S_S_S_S_S_S_S_S_S_S_S_S_S_S_S_S_S_S_S_S_S_S_S_S_S_S_S_S_S_S_S_S_S_S_S_S_S_S_S_S_S_S_S_S_S_S_S_S_S_S_S_S_S_S_S_S_S_S_S_S_S_S_S_S_S_S_S_S_S_S_S_S_S_S_S_S_S_S_S_S_S_S_S_S_S_S_S_S_S_S_S_S_S_S_S_S_S_S_S_S_S_S_S_S_S_S_S_S_S_S_S_S_S_S_S_S_S_S_S_S_S_S_S_S_S_S_S_S_S_S_S_S_S_S_S_S_S_S_S_S_S_S_S_S_S_S_S_S_S_S_S_S_S_S_S_S_S_S_S_S_S_S_S_S_S_S_S_S_S_S_S_S_S_S_S_S_S_S_S_S_S_S_S_S_S_S_S_S_S_S_S_S_S_S_S_S_S_S_S_S_S_S_S_S_S_S_S_S_S_S_S_S_S_S_S_S_S_S_S_S_S_S_S_S_S_S_S_S_S_S_S_S_S_S_S_S_S_S_S_S_S_S_S_S_S_S_S_S_S_S_S_S_S_S_S_S_S_S_S_S_S_S_S_S_S_S_S_S_S_S_S_S_S_S_S_S_S_S_S_S_S_S_S_S_S_S_S_S_S_S_S_S_S_S_S_S_S_S_S_S_S_S_S_S_S_S_S_S_S_S_S_S_S_S_S_S_S_S_S_S_S_S_S_S_S_S_S_S_S_S_S_S_S_S_S_S_S_S_S_S_S_S_S_S_S_S_S_S_S_S_S_S_S_S_S_S_S_S_S_S_S_S_S_S_S_S_S_S_S_S_S_S_S_S_S_S_S_S_S_S_S_S_S_S_S_S_S_S_S_S_S_S_S_S_S_S_S_S_S_S_S_S_S_S_S_S_S_S_S_S_S_S_S_S_S_S_S_S_S_S_S_S_S_S_S_S_S_S_S_S_S_S_S_S_S_S_S_S_S_S_S_S_S_S_S_S_S_S_S_S_S_S_S_S_S_S_S_S_S_S_S_S_S_S_S_S_S_S_S_S_S_S_S_S_S_S_S_S_S_S_S_S_S_S_S_S_S_S_S_S_S_S_S_S_S_S_S_S_S_S_S_S_S_S_S_S_S_S_S_S_S_S_S_S_S_S_S_S_S_S_S_S_S_S_S_S_S_S_S_S_S_S_S_S_S_S_S_S_S_S_S_S_S_S_S_S_S_S_S_S_S_S_S_S_S_S_S_S_S_S_S_S_S_S_S_S_S_S_S_S_S_S_S_S_S_S_S_S_S_S_S_S_S_S_S_S_S_S_S_S_S_S_S_S_S_S_S_S_S_S_S_S_S_S_S_S_S_S_S_S_S_S_S_S_S_S_S_S_S_S_S_S_S_S_S_S_S_S_S_S_S_S_S_S_S_S_S_S_S_S_S_S_S_S_S_S_S_S_S_S_S_S_S_S_S_S_S_S_S_S_S_S_S_S_S_S_S_S_S_S_S_S_S_S_S_S_S_S_S_S_S_S_S_S_S_S_S_S_S_S_S_S_S_S_S_S_S_S_S_S_S_S_S_S_S_S_S_S__param_955];
	ld.param.u64 	%rd957, [_Z4racePiS_S_S_S_S_S_S_S_S_S_S_S_S_S_S_S_S_S_S_S_S_S_S_S_S_S_S_S_S_S_S_S_S_S_S_S_S_S_S_S_S_S_S_S_S_S_S_S_S_S_S_S_S_S_S_S_S_S_S_S_S_S_S_S_S_S_S_S_S_S_S_S_S_S_S_S_S_S_S_S_S_S_S_S_S_S_S_S_S_S_S_S_S_S_S_S_S_S_S_S_S_S_S_S_S_S_S_S_S_S_S_S_S_S_S_S_S_S_S_S_S_S_S_S_S_S_S_S_S_S_S_S_S_S_S_S_S_S_S_S_S_S_S_S_S_S_S_S_S_S_S_S_S_S_S_S_S_S_S_S_S_S_S_S_S_S_S_S_S_S_S_S_S_S_S_S_S_S_S_S_S_S_S_S_S_S_S_S_S_S_S_S_S_S_S_S_S_S_S_S_S_S_S_S_S_S_S_S_S_S_S_S_S_S_S_S_S_S_S_S_S_S_S_S_S_S_S_S_S_S_S_S_S_S_S_S_S_S_S_S_S_S_S_S_S_S_S_S_S_S_S_S_S_S_S_S_S_S_S_S_S_S_S_S_S_S_S_S_S_S_S_S_S_S_S_S_S_S_S_S_S_S_S_S_S_S_S_S_S_S_S_S_S_S_S_S_S_S_S_S_S_S_S_S_S_S_S_S_S_S_S_S_S_S_S_S_S_S_S_S_S_S_S_S_S_S_S_S_S_S_S_S_S_S_S_S_S_S_S_S_S_S_S_S_S_S_S_S_S_S_S_S_S_S_S_S_S_S_S_S_S_S_S_S_S_S_S_S_S_S_S_S_S_S_S_S_S_S_S_S_S_S_S_S_S_S_S_S_S_S_S_S_S_S_S_S_S_S_S_S_S_S_S_S_S_S_S_S_S_S_S_S_S_S_S_S_S_S_S_S_S_S_S_S_S_S_S_S_S_S_S_S_S_S_S_S_S_S_S_S_S_S_S_S_S_S_S_S_S_S_S_S_S_S_S_S_S_S_S_S_S_S_S_S_S_S_S_S_S_S_S_S_S_S_S_S_S_S_S_S_S_S_S_S_S_S_S_S_S_S_S_S_S_S_S_S_S_S_S_S_S_S_S_S_S_S_S_S_S_S_S_S_S_S_S_S_S_S_S_S_S_S_S_S_S_S_S_S_S_S_S_S_S_S_S_S_S_S_S_S_S_S_S_S_S_S_S_S_S_S_S_S_S_S_S_S_S_S_S_S_S_S_S_S_S_S_S_S_S_S_S_S_S_S_S_S_S_S_S_S_S_S_S_S_S_S_S_S_S_S_S_S_S_S_S_S_S_S_S_S_S_S_S_S_S_S_S_S_S_S_S_S_S_S_S_S_S_S_S_S_S_S_S_S_S_S_S_S_S_S_S_S_S_S_S_S_S_S_S_S_S_S_S_S_S_S_S_S_S_S_S_S_S_S_S_S_S_S_S_S_S_S_S_S_S_S_S_S_S_S_S_S_S_S_S_S_S_S_S_S_S_S_S_S_S_S_S_S_S_S_S_S_S_S_S_S_S_S_S_S_S_S_S_S_S_S_S_S_S_S_S_S_S_S_S_S_S_S_S_S_S_S_S_S_S_S_S_S_S_S_S_S_S_S_S_S_S_S_S_S_S_S_S_S_S_S_S_S_S_S_S_S_S_S_S_S_S_S_S_S_S_S_S_S_S_S_S_S_S_S_S_S_S_S_S_S_S_S_S_S_S_S_S_S_S_S_S_S_S_S_S_S_S_S_S_S_S_S_S_S_S_S_S_S_S_S_S_S_S_S_S_S_S_S_S_S_S_S_S_S_S_S_S_S_S_S_S_S_S_S_S_S_S_S_S_S_S_S_S_S_S_S_S_S_S_S_S_S_S_S_S_S_S_S_S_S_S_S_S_S_S_S_S_S_S_S_S_S_S_S_S_S_S_S_S_S_S_S_S_S_S_S_S_S_S_S_S_S_S_S_S_S_S_S_S_S_S_S_S_S_S_S_S_S_S_S_S_S_S_S_S_S_S_S_S_S_S_S_S_S_S_S_S_S_S_S_S_S_S_S_S_S_S_S_S_S_S_S_S_S_S_S_S_S_S_S_S_S_S_S_S_S_S_S_S_S_S_S_S_S_S_S_S_S_S_S_S_S_S_S_S_S_S_S_S_S_S_S_S_S_S_S_S_S_S_S_S_S_S_S_S_S_S_S_S_S_S_S_S_S_S_S_S_S_S_S_S_S_S_S_S_S_S_S_S_S_S_S_S_S_S_S_S__param_956];
	ld.param.u64 	%rd958, [_Z4racePiS_S_S_S_S_S_S_S_S_S_S_S_S_S_S_S_S_S_S_S_S_S_S_S_S_S_S_S_S_S_S_S_S_S_S_S_S_S_S_S_S_S_S_S_S_S_S_S_S_S_S_S_S_S_S_S_S_S_S_S_S_S_S_S_S_S_S_S_S_S_S_S_S_S_S_S_S_S_S_S_S_S_S_S_S_S_S_S_S_S_S_S_S_S_S_S_S_S_S_S_S_S_S_S_S_S_S_S_S_S_S_S_S_S_S_S_S_S_S_S_S_S_S_S_S_S_S_S_S_S_S_S_S_S_S_S_S_S_S_S_S_S_S_S_S_S_S_S_S_S_S_S_S_S_S_S_S_S_S_S_S_S_S_S_S_S_S_S_S_S_S_S_S_S_S_S_S_S_S_S_S_S_S_S_S_S_S_S_S_S_S_S_S_S_S_S_S_S_S_S_S_S_S_S_S_S_S_S_S_S_S_S_S_S_S_S_S_S_S_S_S_S_S_S_S_S_S_S_S_S_S_S_S_S_S_S_S_S_S_S_S_S_S_S_S_S_S_S_S_S_S_S_S_S_S_S_S_S_S_S_S_S_S_S_S_S_S_S_S_S_S_S_S_S_S_S_S_S_S_S_S_S_S_S_S_S_S_S_S_S_S_S_S_S_S_S_S_S_S_S_S_S_S_S_S_S_S_S_S_S_S_S_S_S_S_S_S_S_S_S_S_S_S_S_S_S_S_S_S_S_S_S_S_S_S_S_S_S_S_S_S_S_S_S_S_S_S_S_S_S_S_S_S_S_S_S_S_S_S_S_S_S_S_S_S_S_S_S_S_S_S_S_S_S_S_S_S_S_S_S_S_S_S_S_S_S_S_S_S_S_S_S_S_S_S_S_S_S_S_S_S_S_S_S_S_S_S_S_S_S_S_S_S_S_S_S_S_S_S_S_S_S_S_S_S_S_S_S_S_S_S_S_S_S_S_S_S_S_S_S_S_S_S_S_S_S_S_S_S_S_S_S_S_S_S_S_S_S_S_S_S_S_S_S_S_S_S_S_S_S_S_S_S_S_S_S_S_S_S_S_S_S_S_S_S_S_S_S_S_S_S_S_S_S_S_S_S_S_S_S_S_S_S_S_S_S_S_S_S_S_S_S_S_S_S_S_S_S_S_S_S_S_S_S_S_S_S_S_S_S_S_S_S_S_S_S_S_S_S_S_S_S_S_S_S_S_S_S_S_S_S_S_S_S_S_S_S_S_S_S_S_S_S_S_S_S_S_S_S_S_S_S_S_S_S_S_S_S_S_S_S_S_S_S_S_S_S_S_S_S_S_S_S_S_S_S_S_S_S_S_S_S_S_S_S_S_S_S_S_S_S_S_S_S_S_S_S_S_S_S_S_S_S_S_S_S_S_S_S_S_S_S_S_S_S_S_S_S_S_S_S_S_S_S_S_S_S_S_S_S_S_S_S_S_S_S_S_S_S_S_S_S_S_S_S_S_S_S_S_S_S_S_S_S_S_S_S_S_S_S_S_S_S_S_S_S_S_S_S_S_S_S_S_S_S_S_S_S_S_S_S_S_S_S_S_S_S_S_S_S_S_S_S_S_S_S_S_S_S_S_S_S_S_S_S_S_S_S_S_S_S_S_S_S_S_S_S_S_S_S_S_S_S_S_S_S_S_S_S_S_S_S_S_S_S_S_S_S_S_S_S_S_S_S_S_S_S_S_S_S_S_S_S_S_S_S_S_S_S_S_S_S_S_S_S_S_S_S_S_S_S_S_S_S_S_S_S_S_S_S_S_S_S_S_S_S_S_S_S_S_S_S_S_S_S_S_S_S_S_S_S_S_S_S_S_S_S_S_S_S_S_S_S_S_S_S_S_S_S_S_S_S_S_S_S_S_S_S_S_S_S_S_S_S_S_S_S_S_S_S_S_S_S_S_S_S_S_S_S_S_S_S_S_S_S_S_S_S_S_S_S_S_S_S_S_S_S_S_S_S_S_S_S_S_S_S_S_S_S_S_S_S_S_S_S_S_S_S_S_S_S_S_S_S_S_S_S_S_S_S_S_S_S_S_S_S_S_S_S_S_S_S_S_S_S_S_S_S_S_S_S_S_S_S_S_S_S_S_S_S_S_S_S_S_S_S_S_S_S_S_S_S_S_S_S_S_S_S_S_S_S_S_S_S_S_S_S_S_S_S_S_S_S_S_S_S_S_S_S_S_S_S_S_S_S_S_S_S_S_S_S_S_S_S_S_S_S_S_S_S_S_S_S_S_S_S_S_S_S_S_S_S_S__param_957];
	ld.param.u64 	%rd959, [_Z4racePiS_S_S_S_S_S_S_S_S_S_S_S_S_S_S_S_S_S_S_S_S_S_S_S_S_S_S_S_S_S_S_S_S_S_S_S_S_S_S_S_S_S_S_S_S_S_S_S_S_S_S_S_S_S_S_S_S_S_S_S_S_S_S_S_S_S_S_S_S_S_S_S_S_S_S_S_S_S_S_S_S_S_S_S_S_S_S_S_S_S_S_S_S_S_S_S_S_S_S_S_S_S_S_S_S_S_S_S_S_S_S_S_S_S_S_S_S_S_S_S_S_S_S_S_S_S_S_S_S_S_S_S_S_S_S_S_S_S_S_S_S_S_S_S_S_S_S_S_S_S_S_S_S_S_S_S_S_S_S_S_S_S_S_S_S_S_S_S_S_S_S_S_S_S_S_S_S_S_S_S_S_S_S_S_S_S_S_S_S_S_S_S_S_S_S_S_S_S_S_S_S_S_S_S_S_S_S_S_S_S_S_S_S_S_S_S_S_S_S_S_S_S_S_S_S_S_S_S_S_S_S_S_S_S_S_S_S_S_S_S_S_S_S_S_S_S_S_S_S_S_S_S_S_S_S_S_S_S_S_S_S_S_S_S_S_S_S_S_S_S_S_S_S_S_S_S_S_S_S_S_S_S_S_S_S_S_S_S_S_S_S_S_S_S_S_S_S_S_S_S_S_S_S_S_S_S_S_S_S_S_S_S_S_S_S_S_S_S_S_S_S_S_S_S_S_S_S_S_S_S_S_S_S_S_S_S_S_S_S_S_S_S_S_S_S_S_S_S_S_S_S_S_S_S_S_S_S_S_S_S_S_S_S_S_S_S_S_S_S_S_S_S_S_S_S_S_S_S_S_S_S_S_S_S_S_S_S_S_S_S_S_S_S_S_S_S_S_S_S_S_S_S_S_S_S_S_S_S_S_S_S_S_S_S_S_S_S_S_S_S_S_S_S_S_S_S_S_S_S_S_S_S_S_S_S_S_S_S_S_S_S_S_S_S_S_S_S_S_S_S_S_S_S_S_S_S_S_S_S_S_S_S_S_S_S_S_S_S_S_S_S_S_S_S_S_S_S_S_S_S_S_S_S_S_S_S_S_S_S_S_S_S_S_S_S_S_S_S_S_S_S_S_S_S_S_S_S_S_S_S_S_S_S_S_S_S_S_S_S_S_S_S_S_S_S_S_S_S_S_S_S_S_S_S_S_S_S_S_S_S_S_S_S_S_S_S_S_S_S_S_S_S_S_S_S_S_S_S_S_S_S_S_S_S_S_S_S_S_S_S_S_S_S_S_S_S_S_S_S_S_S_S_S_S_S_S_S_S_S_S_S_S_S_S_S_S_S_S_S_S_S_S_S_S_S_S_S_S_S_S_S_S_S_S_S_S_S_S_S_S_S_S_S_S_S_S_S_S_S_S_S_S_S_S_S_S_S_S_S_S_S_S_S_S_S_S_S_S_S_S_S_S_S_S_S_S_S_S_S_S_S_S_S_S_S_S_S_S_S_S_S_S_S_S_S_S_S_S_S_S_S_S_S_S_S_S_S_S_S_S_S_S_S_S_S_S_S_S_S_S_S_S_S_S_S_S_S_S_S_S_S_S_S_S_S_S_S_S_S_S_S_S_S_S_S_S_S_S_S_S_S_S_S_S_S_S_S_S_S_S_S_S_S_S_S_S_S_S_S_S_S_S_S_S_S_S_S_S_S_S_S_S_S_S_S_S_S_S_S_S_S_S_S_S_S_S_S_S_S_S_S_S_S_S_S_S_S_S_S_S_S_S_S_S_S_S_S_S_S_S_S_S_S_S_S_S_S_S_S_S_S_S_S_S_S_S_S_S_S_S_S_S_S_S_S_S_S_S_S_S_S_S_S_S_S_S_S_S_S_S_S_S_S_S_S_S_S_S_S_S_S_S_S_S_S_S_S_S_S_S_S_S_S_S_S_S_S_S_S_S_S_S_S_S_S_S_S_S_S_S_S_S_S_S_S_S_S_S_S_S_S_S_S_S_S_S_S_S_S_S_S_S_S_S_S_S_S_S_S_S_S_S_S_S_S_S_S_S_S_S_S_S_S_S_S_S_S_S_S_S_S_S_S_S_S_S_S_S_S_S_S_S_S_S_S_S_S_S_S_S_S_S_S_S_S_S_S_S_S_S_S_S_S_S_S_S_S_S_S_S_S_S_S_S_S_S_S_S_S_S_S_S_S_S_S_S_S_S_S_S_S_S_S_S_S_S_S_S_S_S_S_S_S_S_S_S_S_S_S_S_S_S_S_S_S_S_S_S_S_S_S_S_S__param_958];
	ld.param.u64 	%rd960, [_Z4racePiS_S_S_S_S_S_S_S_S_S_S_S_S_S_S_S_S_S_S_S_S_S_S_S_S_S_S_S_S_S_S_S_S_S_S_S_S_S_S_S_S_S_S_S_S_S_S_S_S_S_S_S_S_S_S_S_S_S_S_S_S_S_S_S_S_S_S_S_S_S_S_S_S_S_S_S_S_S_S_S_S_S_S_S_S_S_S_S_S_S_S_S_S_S_S_S_S_S_S_S_S_S_S_S_S_S_S_S_S_S_S_S_S_S_S_S_S_S_S_S_S_S_S_S_S_S_S_S_S_S_S_S_S_S_S_S_S_S_S_S_S_S_S_S_S_S_S_S_S_S_S_S_S_S_S_S_S_S_S_S_S_S_S_S_S_S_S_S_S_S_S_S_S_S_S_S_S_S_S_S_S_S_S_S_S_S_S_S_S_S_S_S_S_S_S_S_S_S_S_S_S_S_S_S_S_S_S_S_S_S_S_S_S_S_S_S_S_S_S_S_S_S_S_S_S_S_S_S_S_S_S_S_S_S_S_S_S_S_S_S_S_S_S_S_S_S_S_S_S_S_S_S_S_S_S_S_S_S_S_S_S_S_S_S_S_S_S_S_S_S_S_S_S_S_S_S_S_S_S_S_S_S_S_S_S_S_S_S_S_S_S_S_S_S_S_S_S_S_S_S_S_S_S_S_S_S_S_S_S_S_S_S_S_S_S_S_S_S_S_S_S_S_S_S_S_S_S_S_S_S_S_S_S_S_S_S_S_S_S_S_S_S_S_S_S_S_S_S_S_S_S_S_S_S_S_S_S_S_S_S_S_S_S_S_S_S_S_S_S_S_S_S_S_S_S_S_S_S_S_S_S_S_S_S_S_S_S_S_S_S_S_S_S_S_S_S_S_S_S_S_S_S_S_S_S_S_S_S_S_S_S_S_S_S_S_S_S_S_S_S_S_S_S_S_S_S_S_S_S_S_S_S_S_S_S_S_S_S_S_S_S_S_S_S_S_S_S_S_S_S_S_S_S_S_S_S_S_S_S_S_S_S_S_S_S_S_S_S_S_S_S_S_S_S_S_S_S_S_S_S_S_S_S_S_S_S_S_S_S_S_S_S_S_S_S_S_S_S_S_S_S_S_S_S_S_S_S_S_S_S_S_S_S_S_S_S_S_S_S_S_S_S_S_S_S_S_S_S_S_S_S_S_S_S_S_S_S_S_S_S_S_S_S_S_S_S_S_S_S_S_S_S_S_S_S_S_S_S_S_S_S_S_S_S_S_S_S_S_S_S_S_S_S_S_S_S_S_S_S_S_S_S_S_S_S_S_S_S_S_S_S_S_S_S_S_S_S_S_S_S_S_S_S_S_S_S_S_S_S_S_S_S_S_S_S_S_S_S_S_S_S_S_S_S_S_S_S_S_S_S_S_S_S_S_S_S_S_S_S_S_S_S_S_S_S_S_S_S_S_S_S_S_S_S_S_S_S_S_S_S_S_S_S_S_S_S_S_S_S_S_S_S_S_S_S_S_S_S_S_S_S_S_S_S_S_S_S_S_S_S_S_S_S_S_S_S_S_S_S_S_S_S_S_S_S_S_S_S_S_S_S_S_S_S_S_S_S_S_S_S_S_S_S_S_S_S_S_S_S_S_S_S_S_S_S_S_S_S_S_S_S_S_S_S_S_S_S_S_S_S_S_S_S_S_S_S_S_S_S_S_S_S_S_S_S_S_S_S_S_S_S_S_S_S_S_S_S_S_S_S_S_S_S_S_S_S_S_S_S_S_S_S_S_S_S_S_S_S_S_S_S_S_S_S_S_S_S_S_S_S_S_S_S_S_S_S_S_S_S_S_S_S_S_S_S_S_S_S_S_S_S_S_S_S_S_S_S_S_S_S_S_S_S_S_S_S_S_S_S_S_S_S_S_S_S_S_S_S_S_S_S_S_S_S_S_S_S_S_S_S_S_S_S_S_S_S_S_S_S_S_S_S_S_S_S_S_S_S_S_S_S_S_S_S_S_S_S_S_S_S_S_S_S_S_S_S_S_S_S_S_S_S_S_S_S_S_S_S_S_S_S_S_S_S_S_S_S_S_S_S_S_S_S_S_S_S_S_S_S_S_S_S_S_S_S_S_S_S_S_S_S_S_S_S_S_S_S_S_S_S_S_S_S_S_S_S_S_S_S_S_S_S_S_S_S_S_S_S_S_S_S_S_S_S_S_S_S_S_S_S_S_S_S_S_S_S_S_S_S_S_S_S_S_S_S_S_S_S_S_S_S_S_S_S_S_S_S_S_S_S_S_S_S__param_959];
	ld.param.u64 	%rd961, [_Z4racePiS_S_S_S_S_S_S_S_S_S_S_S_S_S_S_S_S_S_S_S_S_S_S_S_S_S_S_S_S_S_S_S_S_S_S_S_S_S_S_S_S_S_S_S_S_S_S_S_S_S_S_S_S_S_S_S_S_S_S_S_S_S_S_S_S_S_S_S_S_S_S_S_S_S_S_S_S_S_S_S_S_S_S_S_S_S_S_S_S_S_S_S_S_S_S_S_S_S_S_S_S_S_S_S_S_S_S_S_S_S_S_S_S_S_S_S_S_S_S_S_S_S_S_S_S_S_S_S_S_S_S_S_S_S_S_S_S_S_S_S_S_S_S_S_S_S_S_S_S_S_S_S_S_S_S_S_S_S_S_S_S_S_S_S_S_S_S_S_S_S_S_S_S_S_S_S_S_S_S_S_S_S_S_S_S_S_S_S_S_S_S_S_S_S_S_S_S_S_S_S_S_S_S_S_S_S_S_S_S_S_S_S_S_S_S_S_S_S_S_S_S_S_S_S_S_S_S_S_S_S_S_S_S_S_S_S_S_S_S_S_S_S_S_S_S_S_S_S_S_S_S_S_S_S_S_S_S_S_S_S_S_S_S_S_S_S_S_S_S_S_S_S_S_S_S_S_S_S_S_S_S_S_S_S_S_S_S_S_S_S_S_S_S_S_S_S_S_S_S_S_S_S_S_S_S_S_S_S_S_S_S_S_S_S_S_S_S_S_S_S_S_S_S_S_S_S_S_S_S_S_S_S_S_S_S_S_S_S_S_S_S_S_S_S_S_S_S_S_S_S_S_S_S_S_S_S_S_S_S_S_S_S_S_S_S_S_S_S_S_S_S_S_S_S_S_S_S_S_S_S_S_S_S_S_S_S_S_S_S_S_S_S_S_S_S_S_S_S_S_S_S_S_S_S_S_S_S_S_S_S_S_S_S_S_S_S_S_S_S_S_S_S_S_S_S_S_S_S_S_S_S_S_S_S_S_S_S_S_S_S_S_S_S_S_S_S_S_S_S_S_S_S_S_S_S_S_S_S_S_S_S_S_S_S_S_S_S_S_S_S_S_S_S_S_S_S_S_S_S_S_S_S_S_S_S_S_S_S_S_S_S_S_S_S_S_S_S_S_S_S_S_S_S_S_S_S_S_S_S_S_S_S_S_S_S_S_S_S_S_S_S_S_S_S_S_S_S_S_S_S_S_S_S_S_S_S_S_S_S_S_S_S_S_S_S_S_S_S_S_S_S_S_S_S_S_S_S_S_S_S_S_S_S_S_S_S_S_S_S_S_S_S_S_S_S_S_S_S_S_S_S_S_S_S_S_S_S_S_S_S_S_S_S_S_S_S_S_S_S_S_S_S_S_S_S_S_S_S_S_S_S_S_S_S_S_S_S_S_S_S_S_S_S_S_S_S_S_S_S_S_S_S_S_S_S_S_S_S_S_S_S_S_S_S_S_S_S_S_S_S_S_S_S_S_S_S_S_S_S_S_S_S_S_S_S_S_S_S_S_S_S_S_S_S_S_S_S_S_S_S_S_S_S_S_S_S_S_S_S_S_S_S_S_S_S_S_S_S_S_S_S_S_S_S_S_S_S_S_S_S_S_S_S_S_S_S_S_S_S_S_S_S_S_S_S_S_S_S_S_S_S_S_S_S_S_S_S_S_S_S_S_S_S_S_S_S_S_S_S_S_S_S_S_S_S_S_S_S_S_S_S_S_S_S_S_S_S_S_S_S_S_S_S_S_S_S_S_S_S_S_S_S_S_S_S_S_S_S_S_S_S_S_S_S_S_S_S_S_S_S_S_S_S_S_S_S_S_S_S_S_S_S_S_S_S_S_S_S_S_S_S_S_S_S_S_S_S_S_S_S_S_S_S_S_S_S_S_S_S_S_S_S_S_S_S_S_S_S_S_S_S_S_S_S_S_S_S_S_S_S_S_S_S_S_S_S_S_S_S_S_S_S_S_S_S_S_S_S_S_S_S_S_S_S_S_S_S_S_S_S_S_S_S_S_S_S_S_S_S_S_S_S_S_S_S_S_S_S_S_S_S_S_S_S_S_S_S_S_S_S_S_S_S_S_S_S_S_S_S_S_S_S_S_S_S_S_S_S_S_S_S_S_S_S_S_S_S_S_S_S_S_S_S_S_S_S_S_S_S_S_S_S_S_S_S_S_S_S_S_S_S_S_S_S_S_S_S_S_S_S_S_S_S_S_S_S_S_S_S_S_S_S_S_S_S_S_S_S_S_S_S_S_S_S_S_S_S_S_S_S_S_S_S_S_S_S_S_S_S_S_S_S_S__param_960];
	ld.param.u64 	%rd962, [_Z4racePiS_S_S_S_S_S_S_S_S_S_S_S_S_S_S_S_S_S_S_S_S_S_S_S_S_S_S_S_S_S_S_S_S_S_S_S_S_S_S_S_S_S_S_S_S_S_S_S_S_S_S_S_S_S_S_S_S_S_S_S_S_S_S_S_S_S_S_S_S_S_S_S_S_S_S_S_S_S_S_S_S_S_S_S_S_S_S_S_S_S_S_S_S_S_S_S_S_S_S_S_S_S_S_S_S_S_S_S_S_S_S_S_S_S_S_S_S_S_S_S_S_S_S_S_S_S_S_S_S_S_S_S_S_S_S_S_S_S_S_S_S_S_S_S_S_S_S_S_S_S_S_S_S_S_S_S_S_S_S_S_S_S_S_S_S_S_S_S_S_S_S_S_S_S_S_S_S_S_S_S_S_S_S_S_S_S_S_S_S_S_S_S_S_S_S_S_S_S_S_S_S_S_S_S_S_S_S_S_S_S_S_S_S_S_S_S_S_S_S_S_S_S_S_S_S_S_S_S_S_S_S_S_S_S_S_S_S_S_S_S_S_S_S_S_S_S_S_S_S_S_S_S_S_S_S_S_S_S_S_S_S_S_S_S_S_S_S_S_S_S_S_S_S_S_S_S_S_S_S_S_S_S_S_S_S_S_S_S_S_S_S_S_S_S_S_S_S_S_S_S_S_S_S_S_S_S_S_S_S_S_S_S_S_S_S_S_S_S_S_S_S_S_S_S_S_S_S_S_S_S_S_S_S_S_S_S_S_S_S_S_S_S_S_S_S_S_S_S_S_S_S_S_S_S_S_S_S_S_S_S_S_S_S_S_S_S_S_S_S_S_S_S_S_S_S_S_S_S_S_S_S_S_S_S_S_S_S_S_S_S_S_S_S_S_S_S_S_S_S_S_S_S_S_S_S_S_S_S_S_S_S_S_S_S_S_S_S_S_S_S_S_S_S_S_S_S_S_S_S_S_S_S_S_S_S_S_S_S_S_S_S_S_S_S_S_S_S_S_S_S_S_S_S_S_S_S_S_S_S_S_S_S_S_S_S_S_S_S_S_S_S_S_S_S_S_S_S_S_S_S_S_S_S_S_S_S_S_S_S_S_S_S_S_S_S_S_S_S_S_S_S_S_S_S_S_S_S_S_S_S_S_S_S_S_S_S_S_S_S_S_S_S_S_S_S_S_S_S_S_S_S_S_S_S_S_S_S_S_S_S_S_S_S_S_S_S_S_S_S_S_S_S_S_S_S_S_S_S_S_S_S_S_S_S_S_S_S_S_S_S_S_S_S_S_S_S_S_S_S_S_S_S_S_S_S_S_S_S_S_S_S_S_S_S_S_S_S_S_S_S_S_S_S_S_S_S_S_S_S_S_S_S_S_S_S_S_S_S_S_S_S_S_S_S_S_S_S_S_S_S_S_S_S_S_S_S_S_S_S_S_S_S_S_S_S_S_S_S_S_S_S_S_S_S_S_S_S_S_S_S_S_S_S_S_S_S_S_S_S_S_S_S_S_S_S_S_S_S_S_S_S_S_S_S_S_S_S_S_S_S_S_S_S_S_S_S_S_S_S_S_S_S_S_S_S_S_S_S_S_S_S_S_S_S_S_S_S_S_S_S_S_S_S_S_S_S_S_S_S_S_S_S_S_S_S_S_S_S_S_S_S_S_S_S_S_S_S_S_S_S_S_S_S_S_S_S_S_S_S_S_S_S_S_S_S_S_S_S_S_S_S_S_S_S_S_S_S_S_S_S_S_S_S_S_S_S_S_S_S_S_S_S_S_S_S_S_S_S_S_S_S_S_S_S_S_S_S_S_S_S_S_S_S_S_S_S_S_S_S_S_S_S_S_S_S_S_S_S_S_S_S_S_S_S_S_S_S_S_S_S_S_S_S_S_S_S_S_S_S_S_S_S_S_S_S_S_S_S_S_S_S_S_S_S_S_S_S_S_S_S_S_S_S_S_S_S_S_S_S_S_S_S_S_S_S_S_S_S_S_S_S_S_S_S_S_S_S_S_S_S_S_S_S_S_S_S_S_S_S_S_S_S_S_S_S_S_S_S_S_S_S_S_S_S_S_S_S_S_S_S_S_S_S_S_S_S_S_S_S_S_S_S_S_S_S_S_S_S_S_S_S_S_S_S_S_S_S_S_S_S_S_S_S_S_S_S_S_S_S_S_S_S_S_S_S_S_S_S_S_S_S_S_S_S_S_S_S_S_S_S_S_S_S_S_S_S_S_S_S_S_S_S_S_S_S_S_S_S_S_S_S_S_S_S_S_S_S_S_S_S_S_S_S__param_961];
	ld.param.u64 	%rd963, [_Z4racePiS_S_S_S_S_S_S_S_S_S_S_S_S_S_S_S_S_S_S_S_S_S_S_S_S_S_S_S_S_S_S_S_S_S_S_S_S_S_S_S_S_S_S_S_S_S_S_S_S_S_S_S_S_S_S_S_S_S_S_S_S_S_S_S_S_S_S_S_S_S_S_S_S_S_S_S_S_S_S_S_S_S_S_S_S_S_S_S_S_S_S_S_S_S_S_S_S_S_S_S_S_S_S_S_S_S_S_S_S_S_S_S_S_S_S_S_S_S_S_S_S_S_S_S_S_S_S_S_S_S_S_S_S_S_S_S_S_S_S_S_S_S_S_S_S_S_S_S_S_S_S_S_S_S_S_S_S_S_S_S_S_S_S_S_S_S_S_S_S_S_S_S_S_S_S_S_S_S_S_S_S_S_S_S_S_S_S_S_S_S_S_S_S_S_S_S_S_S_S_S_S_S_S_S_S_S_S_S_S_S_S_S_S_S_S_S_S_S_S_S_S_S_S_S_S_S_S_S_S_S_S_S_S_S_S_S_S_S_S_S_S_S_S_S_S_S_S_S_S_S_S_S_S_S_S_S_S_S_S_S_S_S_S_S_S_S_S_S_S_S_S_S_S_S_S_S_S_S_S_S_S_S_S_S_S_S_S_S_S_S_S_S_S_S_S_S_S_S_S_S_S_S_S_S_S_S_S_S_S_S_S_S_S_S_S_S_S_S_S_S_S_S_S_S_S_S_S_S_S_S_S_S_S_S_S_S_S_S_S_S_S_S_S_S_S_S_S_S_S_S_S_S_S_S_S_S_S_S_S_S_S_S_S_S_S_S_S_S_S_S_S_S_S_S_S_S_S_S_S_S_S_S_S_S_S_S_S_S_S_S_S_S_S_S_S_S_S_S_S_S_S_S_S_S_S_S_S_S_S_S_S_S_S_S_S_S_S_S_S_S_S_S_S_S_S_S_S_S_S_S_S_S_S_S_S_S_S_S_S_S_S_S_S_S_S_S_S_S_S_S_S_S_S_S_S_S_S_S_S_S_S_S_S_S_S_S_S_S_S_S_S_S_S_S_S_S_S_S_S_S_S_S_S_S_S_S_S_S_S_S_S_S_S_S_S_S_S_S_S_S_S_S_S_S_S_S_S_S_S_S_S_S_S_S_S_S_S_S_S_S_S_S_S_S_S_S_S_S_S_S_S_S_S_S_S_S_S_S_S_S_S_S_S_S_S_S_S_S_S_S_S_S_S_S_S_S_S_S_S_S_S_S_S_S_S_S_S_S_S_S_S_S_S_S_S_S_S_S_S_S_S_S_S_S_S_S_S_S_S_S_S_S_S_S_S_S_S_S_S_S_S_S_S_S_S_S_S_S_S_S_S_S_S_S_S_S_S_S_S_S_S_S_S_S_S_S_S_S_S_S_S_S_S_S_S_S_S_S_S_S_S_S_S_S_S_S_S_S_S_S_S_S_S_S_S_S_S_S_S_S_S_S_S_S_S_S_S_S_S_S_S_S_S_S_S_S_S_S_S_S_S_S_S_S_S_S_S_S_S_S_S_S_S_S_S_S_S_S_S_S_S_S_S_S_S_S_S_S_S_S_S_S_S_S_S_S_S_S_S_S_S_S_S_S_S_S_S_S_S_S_S_S_S_S_S_S_S_S_S_S_S_S_S_S_S_S_S_S_S_S_S_S_S_S_S_S_S_S_S_S_S_S_S_S_S_S_S_S_S_S_S_S_S_S_S_S_S_S_S_S_S_S_S_S_S_S_S_S_S_S_S_S_S_S_S_S_S_S_S_S_S_S_S_S_S_S_S_S_S_S_S_S_S_S_S_S_S_S_S_S_S_S_S_S_S_S_S_S_S_S_S_S_S_S_S_S_S_S_S_S_S_S_S_S_S_S_S_S_S_S_S_S_S_S_S_S_S_S_S_S_S_S_S_S_S_S_S_S_S_S_S_S_S_S_S_S_S_S_S_S_S_S_S_S_S_S_S_S_S_S_S_S_S_S_S_S_S_S_S_S_S_S_S_S_S_S_S_S_S_S_S_S_S_S_S_S_S_S_S_S_S_S_S_S_S_S_S_S_S_S_S_S_S_S_S_S_S_S_S_S_S_S_S_S_S_S_S_S_S_S_S_S_S_S_S_S_S_S_S_S_S_S_S_S_S_S_S_S_S_S_S_S_S_S_S_S_S_S_S_S_S_S_S_S_S_S_S_S_S_S_S_S_S_S_S_S_S_S_S_S_S_S_S_S_S_S_S_S_S_S_S_S_S_S_S_S_S_S_S_S_S_S_S__param_962];
	ld.param.u64 	%rd964, [_Z4racePiS_S_S_S_S_S_S_S_S_S_S_S_S_S_S_S_S_S_S_S_S_S_S_S_S_S_S_S_S_S_S_S_S_S_S_S_S_S_S_S_S_S_S_S_S_S_S_S_S_S_S_S_S_S_S_S_S_S_S_S_S_S_S_S_S_S_S_S_S_S_S_S_S_S_S_S_S_S_S_S_S_S_S_S_S_S_S_S_S_S_S_S_S_S_S_S_S_S_S_S_S_S_S_S_S_S_S_S_S_S_S_S_S_S_S_S_S_S_S_S_S_S_S_S_S_S_S_S_S_S_S_S_S_S_S_S_S_S_S_S_S_S_S_S_S_S_S_S_S_S_S_S_S_S_S_S_S_S_S_S_S_S_S_S_S_S_S_S_S_S_S_S_S_S_S_S_S_S_S_S_S_S_S_S_S_S_S_S_S_S_S_S_S_S_S_S_S_S_S_S_S_S_S_S_S_S_S_S_S_S_S_S_S_S_S_S_S_S_S_S_S_S_S_S_S_S_S_S_S_S_S_S_S_S_S_S_S_S_S_S_S_S_S_S_S_S_S_S_S_S_S_S_S_S_S_S_S_S_S_S_S_S_S_S_S_S_S_S_S_S_S_S_S_S_S_S_S_S_S_S_S_S_S_S_S_S_S_S_S_S_S_S_S_S_S_S_S_S_S_S_S_S_S_S_S_S_S_S_S_S_S_S_S_S_S_S_S_S_S_S_S_S_S_S_S_S_S_S_S_S_S_S_S_S_S_S_S_S_S_S_S_S_S_S_S_S_S_S_S_S_S_S_S_S_S_S_S_S_S_S_S_S_S_S_S_S_S_S_S_S_S_S_S_S_S_S_S_S_S_S_S_S_S_S_S_S_S_S_S_S_S_S_S_S_S_S_S_S_S_S_S_S_S_S_S_S_S_S_S_S_S_S_S_S_S_S_S_S_S_S_S_S_S_S_S_S_S_S_S_S_S_S_S_S_S_S_S_S_S_S_S_S_S_S_S_S_S_S_S_S_S_S_S_S_S_S_S_S_S_S_S_S_S_S_S_S_S_S_S_S_S_S_S_S_S_S_S_S_S_S_S_S_S_S_S_S_S_S_S_S_S_S_S_S_S_S_S_S_S_S_S_S_S_S_S_S_S_S_S_S_S_S_S_S_S_S_S_S_S_S_S_S_S_S_S_S_S_S_S_S_S_S_S_S_S_S_S_S_S_S_S_S_S_S_S_S_S_S_S_S_S_S_S_S_S_S_S_S_S_S_S_S_S_S_S_S_S_S_S_S_S_S_S_S_S_S_S_S_S_S_S_S_S_S_S_S_S_S_S_S_S_S_S_S_S_S_S_S_S_S_S_S_S_S_S_S_S_S_S_S_S_S_S_S_S_S_S_S_S_S_S_S_S_S_S_S_S_S_S_S_S_S_S_S_S_S_S_S_S_S_S_S_S_S_S_S_S_S_S_S_S_S_S_S_S_S_S_S_S_S_S_S_S_S_S_S_S_S_S_S_S_S_S_S_S_S_S_S_S_S_S_S_S_S_S_S_S_S_S_S_S_S_S_S_S_S_S_S_S_S_S_S_S_S_S_S_S_S_S_S_S_S_S_S_S_S_S_S_S_S_S_S_S_S_S_S_S_S_S_S_S_S_S_S_S_S_S_S_S_S_S_S_S_S_S_S_S_S_S_S_S_S_S_S_S_S_S_S_S_S_S_S_S_S_S_S_S_S_S_S_S_S_S_S_S_S_S_S_S_S_S_S_S_S_S_S_S_S_S_S_S_S_S_S_S_S_S_S_S_S_S_S_S_S_S_S_S_S_S_S_S_S_S_S_S_S_S_S_S_S_S_S_S_S_S_S_S_S_S_S_S_S_S_S_S_S_S_S_S_S_S_S_S_S_S_S_S_S_S_S_S_S_S_S_S_S_S_S_S_S_S_S_S_S_S_S_S_S_S_S_S_S_S_S_S_S_S_S_S_S_S_S_S_S_S_S_S_S_S_S_S_S_S_S_S_S_S_S_S_S_S_S_S_S_S_S_S_S_S_S_S_S_S_S_S_S_S_S_S_S_S_S_S_S_S_S_S_S_S_S_S_S_S_S_S_S_S_S_S_S_S_S_S_S_S_S_S_S_S_S_S_S_S_S_S_S_S_S_S_S_S_S_S_S_S_S_S_S_S_S_S_S_S_S_S_S_S_S_S_S_S_S_S_S_S_S_S_S_S_S_S_S_S_S_S_S_S_S_S_S_S_S_S_S_S_S_S_S_S_S_S_S_S_S_S_S_S_S_S_S_S_S_S__param_963];
	ld.param.u64 	%rd965, [_Z4racePiS_S_S_S_S_S_S_S_S_S_S_S_S_S_S_S_S_S_S_S_S_S_S_S_S_S_S_S_S_S_S_S_S_S_S_S_S_S_S_S_S_S_S_S_S_S_S_S_S_S_S_S_S_S_S_S_S_S_S_S_S_S_S_S_S_S_S_S_S_S_S_S_S_S_S_S_S_S_S_S_S_S_S_S_S_S_S_S_S_S_S_S_S_S_S_S_S_S_S_S_S_S_S_S_S_S_S_S_S_S_S_S_S_S_S_S_S_S_S_S_S_S_S_S_S_S_S_S_S_S_S_S_S_S_S_S_S_S_S_S_S_S_S_S_S_S_S_S_S_S_S_S_S_S_S_S_S_S_S_S_S_S_S_S_S_S_S_S_S_S_S_S_S_S_S_S_S_S_S_S_S_S_S_S_S_S_S_S_S_S_S_S_S_S_S_S_S_S_S_S_S_S_S_S_S_S_S_S_S_S_S_S_S_S_S_S_S_S_S_S_S_S_S_S_S_S_S_S_S_S_S_S_S_S_S_S_S_S_S_S_S_S_S_S_S_S_S_S_S_S_S_S_S_S_S_S_S_S_S_S_S_S_S_S_S_S_S_S_S_S_S_S_S_S_S_S_S_S_S_S_S_S_S_S_S_S_S_S_S_S_S_S_S_S_S_S_S_S_S_S_S_S_S_S_S_S_S_S_S_S_S_S_S_S_S_S_S_S_S_S_S_S_S_S_S_S_S_S_S_S_S_S_S_S_S_S_S_S_S_S_S_S_S_S_S_S_S_S_S_S_S_S_S_S_S_S_S_S_S_S_S_S_S_S_S_S_S_S_S_S_S_S_S_S_S_S_S_S_S_S_S_S_S_S_S_S_S_S_S_S_S_S_S_S_S_S_S_S_S_S_S_S_S_S_S_S_S_S_S_S_S_S_S_S_S_S_S_S_S_S_S_S_S_S_S_S_S_S_S_S_S_S_S_S_S_S_S_S_S_S_S_S_S_S_S_S_S_S_S_S_S_S_S_S_S_S_S_S_S_S_S_S_S_S_S_S_S_S_S_S_S_S_S_S_S_S_S_S_S_S_S_S_S_S_S_S_S_S_S_S_S_S_S_S_S_S_S_S_S_S_S_S_S_S_S_S_S_S_S_S_S_S_S_S_S_S_S_S_S_S_S_S_S_S_S_S_S_S_S_S_S_S_S_S_S_S_S_S_S_S_S_S_S_S_S_S_S_S_S_S_S_S_S_S_S_S_S_S_S_S_S_S_S_S_S_S_S_S_S_S_S_S_S_S_S_S_S_S_S_S_S_S_S_S_S_S_S_S_S_S_S_S_S_S_S_S_S_S_S_S_S_S_S_S_S_S_S_S_S_S_S_S_S_S_S_S_S_S_S_S_S_S_S_S_S_S_S_S_S_S_S_S_S_S_S_S_S_S_S_S_S_S_S_S_S_S_S_S_S_S_S_S_S_S_S_S_S_S_S_S_S_S_S_S_S_S_S_S_S_S_S_S_S_S_S_S_S_S_S_S_S_S_S_S_S_S_S_S_S_S_S_S_S_S_S_S_S_S_S_S_S_S_S_S_S_S_S_S_S_S_S_S_S_S_S_S_S_S_S_S_S_S_S_S_S_S_S_S_S_S_S_S_S_S_S_S_S_S_S_S_S_S_S_S_S_S_S_S_S_S_S_S_S_S_S_S_S_S_S_S_S_S_S_S_S_S_S_S_S_S_S_S_S_S_S_S_S_S_S_S_S_S_S_S_S_S_S_S_S_S_S_S_S_S_S_S_S_S_S_S_S_S_S_S_S_S_S_S_S_S_S_S_S_S_S_S_S_S_S_S_S_S_S_S_S_S_S_S_S_S_S_S_S_S_S_S_S_S_S_S_S_S_S_S_S_S_S_S_S_S_S_S_S_S_S_S_S_S_S_S_S_S_S_S_S_S_S_S_S_S_S_S_S_S_S_S_S_S_S_S_S_S_S_S_S_S_S_S_S_S_S_S_S_S_S_S_S_S_S_S_S_S_S_S_S_S_S_S_S_S_S_S_S_S_S_S_S_S_S_S_S_S_S_S_S_S_S_S_S_S_S_S_S_S_S_S_S_S_S_S_S_S_S_S_S_S_S_S_S_S_S_S_S_S_S_S_S_S_S_S_S_S_S_S_S_S_S_S_S_S_S_S_S_S_S_S_S_S_S_S_S_S_S_S_S_S_S_S_S_S_S_S_S_S_S_S_S_S_S_S_S_S_S_S_S_S_S_S_S_S_S_S_S_S_S_S_S_S_S_S_S_S_S__param_964];
	ld.param.u64 	%rd966, [_Z4racePiS_S_S_S_S_S_S_S_S_S_S_S_S_S_S_S_S_S_S_S_S_S_S_S_S_S_S_S_S_S_S_S_S_S_S_S_S_S_S_S_S_S_S_S_S_S_S_S_S_S_S_S_S_S_S_S_S_S_S_S_S_S_S_S_S_S_S_S_S_S_S_S_S_S_S_S_S_S_S_S_S_S_S_S_S_S_S_S_S_S_S_S_S_S_S_S_S_S_S_S_S_S_S_S_S_S_S_S_S_S_S_S_S_S_S_S_S_S_S_S_S_S_S_S_S_S_S_S_S_S_S_S_S_S_S_S_S_S_S_S_S_S_S_S_S_S_S_S_S_S_S_S_S_S_S_S_S_S_S_S_S_S_S_S_S_S_S_S_S_S_S_S_S_S_S_S_S_S_S_S_S_S_S_S_S_S_S_S_S_S_S_S_S_S_S_S_S_S_S_S_S_S_S_S_S_S_S_S_S_S_S_S_S_S_S_S_S_S_S_S_S_S_S_S_S_S_S_S_S_S_S_S_S_S_S_S_S_S_S_S_S_S_S_S_S_S_S_S_S_S_S_S_S_S_S_S_S_S_S_S_S_S_S_S_S_S_S_S_S_S_S_S_S_S_S_S_S_S_S_S_S_S_S_S_S_S_S_S_S_S_S_S_S_S_S_S_S_S_S_S_S_S_S_S_S_S_S_S_S_S_S_S_S_S_S_S_S_S_S_S_S_S_S_S_S_S_S_S_S_S_S_S_S_S_S_S_S_S_S_S_S_S_S_S_S_S_S_S_S_S_S_S_S_S_S_S_S_S_S_S_S_S_S_S_S_S_S_S_S_S_S_S_S_S_S_S_S_S_S_S_S_S_S_S_S_S_S_S_S_S_S_S_S_S_S_S_S_S_S_S_S_S_S_S_S_S_S_S_S_S_S_S_S_S_S_S_S_S_S_S_S_S_S_S_S_S_S_S_S_S_S_S_S_S_S_S_S_S_S_S_S_S_S_S_S_S_S_S_S_S_S_S_S_S_S_S_S_S_S_S_S_S_S_S_S_S_S_S_S_S_S_S_S_S_S_S_S_S_S_S_S_S_S_S_S_S_S_S_S_S_S_S_S_S_S_S_S_S_S_S_S_S_S_S_S_S_S_S_S_S_S_S_S_S_S_S_S_S_S_S_S_S_S_S_S_S_S_S_S_S_S_S_S_S_S_S_S_S_S_S_S_S_S_S_S_S_S_S_S_S_S_S_S_S_S_S_S_S_S_S_S_S_S_S_S_S_S_S_S_S_S_S_S_S_S_S_S_S_S_S_S_S_S_S_S_S_S_S_S_S_S_S_S_S_S_S_S_S_S_S_S_S_S_S_S_S_S_S_S_S_S_S_S_S_S_S_S_S_S_S_S_S_S_S_S_S_S_S_S_S_S_S_S_S_S_S_S_S_S_S_S_S_S_S_S_S_S_S_S_S_S_S_S_S_S_S_S_S_S_S_S_S_S_S_S_S_S_S_S_S_S_S_S_S_S_S_S_S_S_S_S_S_S_S_S_S_S_S_S_S_S_S_S_S_S_S_S_S_S_S_S_S_S_S_S_S_S_S_S_S_S_S_S_S_S_S_S_S_S_S_S_S_S_S_S_S_S_S_S_S_S_S_S_S_S_S_S_S_S_S_S_S_S_S_S_S_S_S_S_S_S_S_S_S_S_S_S_S_S_S_S_S_S_S_S_S_S_S_S_S_S_S_S_S_S_S_S_S_S_S_S_S_S_S_S_S_S_S_S_S_S_S_S_S_S_S_S_S_S_S_S_S_S_S_S_S_S_S_S_S_S_S_S_S_S_S_S_S_S_S_S_S_S_S_S_S_S_S_S_S_S_S_S_S_S_S_S_S_S_S_S_S_S_S_S_S_S_S_S_S_S_S_S_S_S_S_S_S_S_S_S_S_S_S_S_S_S_S_S_S_S_S_S_S_S_S_S_S_S_S_S_S_S_S_S_S_S_S_S_S_S_S_S_S_S_S_S_S_S_S_S_S_S_S_S_S_S_S_S_S_S_S_S_S_S_S_S_S_S_S_S_S_S_S_S_S_S_S_S_S_S_S_S_S_S_S_S_S_S_S_S_S_S_S_S_S_S_S_S_S_S_S_S_S_S_S_S_S_S_S_S_S_S_S_S_S_S_S_S_S_S_S_S_S_S_S_S_S_S_S_S_S_S_S_S_S_S_S_S_S_S_S_S_S_S_S_S_S_S_S_S_S_S_S_S_S_S_S_S_S_S_S_S_S_S_S_S_S_S_S_S_S_S__param_965];
	ld.param.u64 	%rd967, [_Z4racePiS_S_S_S_S_S_S_S_S_S_S_S_S_S_S_S_S_S_S_S_S_S_S_S_S_S_S_S_S_S_S_S_S_S_S_S_S_S_S_S_S_S_S_S_S_S_S_S_S_S_S_S_S_S_S_S_S_S_S_S_S_S_S_S_S_S_S_S_S_S_S_S_S_S_S_S_S_S_S_S_S_S_S_S_S_S_S_S_S_S_S_S_S_S_S_S_S_S_S_S_S_S_S_S_S_S_S_S_S_S_S_S_S_S_S_S_S_S_S_S_S_S_S_S_S_S_S_S_S_S_S_S_S_S_S_S_S_S_S_S_S_S_S_S_S_S_S_S_S_S_S_S_S_S_S_S_S_S_S_S_S_S_S_S_S_S_S_S_S_S_S_S_S_S_S_S_S_S_S_S_S_S_S_S_S_S_S_S_S_S_S_S_S_S_S_S_S_S_S_S_S_S_S_S_S_S_S_S_S_S_S_S_S_S_S_S_S_S_S_S_S_S_S_S_S_S_S_S_S_S_S_S_S_S_S_S_S_S_S_S_S_S_S_S_S_S_S_S_S_S_S_S_S_S_S_S_S_S_S_S_S_S_S_S_S_S_S_S_S_S_S_S_S_S_S_S_S_S_S_S_S_S_S_S_S_S_S_S_S_S_S_S_S_S_S_S_S_S_S_S_S_S_S_S_S_S_S_S_S_S_S_S_S_S_S_S_S_S_S_S_S_S_S_S_S_S_S_S_S_S_S_S_S_S_S_S_S_S_S_S_S_S_S_S_S_S_S_S_S_S_S_S_S_S_S_S_S_S_S_S_S_S_S_S_S_S_S_S_S_S_S_S_S_S_S_S_S_S_S_S_S_S_S_S_S_S_S_S_S_S_S_S_S_S_S_S_S_S_S_S_S_S_S_S_S_S_S_S_S_S_S_S_S_S_S_S_S_S_S_S_S_S_S_S_S_S_S_S_S_S_S_S_S_S_S_S_S_S_S_S_S_S_S_S_S_S_S_S_S_S_S_S_S_S_S_S_S_S_S_S_S_S_S_S_S_S_S_S_S_S_S_S_S_S_S_S_S_S_S_S_S_S_S_S_S_S_S_S_S_S_S_S_S_S_S_S_S_S_S_S_S_S_S_S_S_S_S_S_S_S_S_S_S_S_S_S_S_S_S_S_S_S_S_S_S_S_S_S_S_S_S_S_S_S_S_S_S_S_S_S_S_S_S_S_S_S_S_S_S_S_S_S_S_S_S_S_S_S_S_S_S_S_S_S_S_S_S_S_S_S_S_S_S_S_S_S_S_S_S_S_S_S_S_S_S_S_S_S_S_S_S_S_S_S_S_S_S_S_S_S_S_S_S_S_S_S_S_S_S_S_S_S_S_S_S_S_S_S_S_S_S_S_S_S_S_S_S_S_S_S_S_S_S_S_S_S_S_S_S_S_S_S_S_S_S_S_S_S_S_S_S_S_S_S_S_S_S_S_S_S_S_S_S_S_S_S_S_S_S_S_S_S_S_S_S_S_S_S_S_S_S_S_S_S_S_S_S_S_S_S_S_S_S_S_S_S_S_S_S_S_S_S_S_S_S_S_S_S_S_S_S_S_S_S_S_S_S_S_S_S_S_S_S_S_S_S_S_S_S_S_S_S_S_S_S_S_S_S_S_S_S_S_S_S_S_S_S_S_S_S_S_S_S_S_S_S_S_S_S_S_S_S_S_S_S_S_S_S_S_S_S_S_S_S_S_S_S_S_S_S_S_S_S_S_S_S_S_S_S_S_S_S_S_S_S_S_S_S_S_S_S_S_S_S_S_S_S_S_S_S_S_S_S_S_S_S_S_S_S_S_S_S_S_S_S_S_S_S_S_S_S_S_S_S_S_S_S_S_S_S_S_S_S_S_S_S_S_S_S_S_S_S_S_S_S_S_S_S_S_S_S_S_S_S_S_S_S_S_S_S_S_S_S_S_S_S_S_S_S_S_S_S_S_S_S_S_S_S_S_S_S_S_S_S_S_S_S_S_S_S_S_S_S_S_S_S_S_S_S_S_S_S_S_S_S_S_S_S_S_S_S_S_S_S_S_S_S_S_S_S_S_S_S_S_S_S_S_S_S_S_S_S_S_S_S_S_S_S_S_S_S_S_S_S_S_S_S_S_S_S_S_S_S_S_S_S_S_S_S_S_S_S_S_S_S_S_S_S_S_S_S_S_S_S_S_S_S_S_S_S_S_S_S_S_S_S_S_S_S_S_S_S_S_S_S_S_S_S_S_S_S_S_S_S_S_S_S_S_S_S_S_S_S__param_966];
	ld.param.u64 	%rd968, [_Z4racePiS_S_S_S_S_S_S_S_S_S_S_S_S_S_S_S_S_S_S_S_S_S_S_S_S_S_S_S_S_S_S_S_S_S_S_S_S_S_S_S_S_S_S_S_S_S_S_S_S_S_S_S_S_S_S_S_S_S_S_S_S_S_S_S_S_S_S_S_S_S_S_S_S_S_S_S_S_S_S_S_S_S_S_S_S_S_S_S_S_S_S_S_S_S_S_S_S_S_S_S_S_S_S_S_S_S_S_S_S_S_S_S_S_S_S_S_S_S_S_S_S_S_S_S_S_S_S_S_S_S_S_S_S_S_S_S_S_S_S_S_S_S_S_S_S_S_S_S_S_S_S_S_S_S_S_S_S_S_S_S_S_S_S_S_S_S_S_S_S_S_S_S_S_S_S_S_S_S_S_S_S_S_S_S_S_S_S_S_S_S_S_S_S_S_S_S_S_S_S_S_S_S_S_S_S_S_S_S_S_S_S_S_S_S_S_S_S_S_S_S_S_S_S_S_S_S_S_S_S_S_S_S_S_S_S_S_S_S_S_S_S_S_S_S_S_S_S_S_S_S_S_S_S_S_S_S_S_S_S_S_S_S_S_S_S_S_S_S_S_S_S_S_S_S_S_S_S_S_S_S_S_S_S_S_S_S_S_S_S_S_S_S_S_S_S_S_S_S_S_S_S_S_S_S_S_S_S_S_S_S_S_S_S_S_S_S_S_S_S_S_S_S_S_S_S_S_S_S_S_S_S_S_S_S_S_S_S_S_S_S_S_S_S_S_S_S_S_S_S_S_S_S_S_S_S_S_S_S_S_S_S_S_S_S_S_S_S_S_S_S_S_S_S_S_S_S_S_S_S_S_S_S_S_S_S_S_S_S_S_S_S_S_S_S_S_S_S_S_S_S_S_S_S_S_S_S_S_S_S_S_S_S_S_S_S_S_S_S_S_S_S_S_S_S_S_S_S_S_S_S_S_S_S_S_S_S_S_S_S_S_S_S_S_S_S_S_S_S_S_S_S_S_S_S_S_S_S_S_S_S_S_S_S_S_S_S_S_S_S_S_S_S_S_S_S_S_S_S_S_S_S_S_S_S_S_S_S_S_S_S_S_S_S_S_S_S_S_S_S_S_S_S_S_S_S_S_S_S_S_S_S_S_S_S_S_S_S_S_S_S_S_S_S_S_S_S_S_S_S_S_S_S_S_S_S_S_S_S_S_S_S_S_S_S_S_S_S_S_S_S_S_S_S_S_S_S_S_S_S_S_S_S_S_S_S_S_S_S_S_S_S_S_S_S_S_S_S_S_S_S_S_S_S_S_S_S_S_S_S_S_S_S_S_S_S_S_S_S_S_S_S_S_S_S_S_S_S_S_S_S_S_S_S_S_S_S_S_S_S_S_S_S_S_S_S_S_S_S_S_S_S_S_S_S_S_S_S_S_S_S_S_S_S_S_S_S_S_S_S_S_S_S_S_S_S_S_S_S_S_S_S_S_S_S_S_S_S_S_S_S_S_S_S_S_S_S_S_S_S_S_S_S_S_S_S_S_S_S_S_S_S_S_S_S_S_S_S_S_S_S_S_S_S_S_S_S_S_S_S_S_S_S_S_S_S_S_S_S_S_S_S_S_S_S_S_S_S_S_S_S_S_S_S_S_S_S_S_S_S_S_S_S_S_S_S_S_S_S_S_S_S_S_S_S_S_S_S_S_S_S_S_S_S_S_S_S_S_S_S_S_S_S_S_S_S_S_S_S_S_S_S_S_S_S_S_S_S_S_S_S_S_S_S_S_S_S_S_S_S_S_S_S_S_S_S_S_S_S_S_S_S_S_S_S_S_S_S_S_S_S_S_S_S_S_S_S_S_S_S_S_S_S_S_S_S_S_S_S_S_S_S_S_S_S_S_S_S_S_S_S_S_S_S_S_S_S_S_S_S_S_S_S_S_S_S_S_S_S_S_S_S_S_S_S_S_S_S_S_S_S_S_S_S_S_S_S_S_S_S_S_S_S_S_S_S_S_S_S_S_S_S_S_S_S_S_S_S_S_S_S_S_S_S_S_S_S_S_S_S_S_S_S_S_S_S_S_S_S_S_S_S_S_S_S_S_S_S_S_S_S_S_S_S_S_S_S_S_S_S_S_S_S_S_S_S_S_S_S_S_S_S_S_S_S_S_S_S_S_S_S_S_S_S_S_S_S_S_S_S_S_S_S_S_S_S_S_S_S_S_S_S_S_S_S_S_S_S_S_S_S_S_S_S_S_S_S_S_S_S_S_S_S_S_S_S_S_S_S_S_S_S_S_S__param_967];
	ld.param.u64 	%rd969, [_Z4racePiS_S_S_S_S_S_S_S_S_S_S_S_S_S_S_S_S_S_S_S_S_S_S_S_S_S_S_S_S_S_S_S_S_S_S_S_S_S_S_S_S_S_S_S_S_S_S_S_S_S_S_S_S_S_S_S_S_S_S_S_S_S_S_S_S_S_S_S_S_S_S_S_S_S_S_S_S_S_S_S_S_S_S_S_S_S_S_S_S_S_S_S_S_S_S_S_S_S_S_S_S_S_S_S_S_S_S_S_S_S_S_S_S_S_S_S_S_S_S_S_S_S_S_S_S_S_S_S_S_S_S_S_S_S_S_S_S_S_S_S_S_S_S_S_S_S_S_S_S_S_S_S_S_S_S_S_S_S_S_S_S_S_S_S_S_S_S_S_S_S_S_S_S_S_S_S_S_S_S_S_S_S_S_S_S_S_S_S_S_S_S_S_S_S_S_S_S_S_S_S_S_S_S_S_S_S_S_S_S_S_S_S_S_S_S_S_S_S_S_S_S_S_S_S_S_S_S_S_S_S_S_S_S_S_S_S_S_S_S_S_S_S_S_S_S_S_S_S_S_S_S_S_S_S_S_S_S_S_S_S_S_S_S_S_S_S_S_S_S_S_S_S_S_S_S_S_S_S_S_S_S_S_S_S_S_S_S_S_S_S_S_S_S_S_S_S_S_S_S_S_S_S_S_S_S_S_S_S_S_S_S_S_S_S_S_S_S_S_S_S_S_S_S_S_S_S_S_S_S_S_S_S_S_S_S_S_S_S_S_S_S_S_S_S_S_S_S_S_S_S_S_S_S_S_S_S_S_S_S_S_S_S_S_S_S_S_S_S_S_S_S_S_S_S_S_S_S_S_S_S_S_S_S_S_S_S_S_S_S_S_S_S_S_S_S_S_S_S_S_S_S_S_S_S_S_S_S_S_S_S_S_S_S_S_S_S_S_S_S_S_S_S_S_S_S_S_S_S_S_S_S_S_S_S_S_S_S_S_S_S_S_S_S_S_S_S_S_S_S_S_S_S_S_S_S_S_S_S_S_S_S_S_S_S_S_S_S_S_S_S_S_S_S_S_S_S_S_S_S_S_S_S_S_S_S_S_S_S_S_S_S_S_S_S_S_S_S_S_S_S_S_S_S_S_S_S_S_S_S_S_S_S_S_S_S_S_S_S_S_S_S_S_S_S_S_S_S_S_S_S_S_S_S_S_S_S_S_S_S_S_S_S_S_S_S_S_S_S_S_S_S_S_S_S_S_S_S_S_S_S_S_S_S_S_S_S_S_S_S_S_S_S_S_S_S_S_S_S_S_S_S_S_S_S_S_S_S_S_S_S_S_S_S_S_S_S_S_S_S_S_S_S_S_S_S_S_S_S_S_S_S_S_S_S_S_S_S_S_S_S_S_S_S_S_S_S_S_S_S_S_S_S_S_S_S_S_S_S_S_S_S_S_S_S_S_S_S_S_S_S_S_S_S_S_S_S_S_S_S_S_S_S_S_S_S_S_S_S_S_S_S_S_S_S_S_S_S_S_S_S_S_S_S_S_S_S_S_S_S_S_S_S_S_S_S_S_S_S_S_S_S_S_S_S_S_S_S_S_S_S_S_S_S_S_S_S_S_S_S_S_S_S_S_S_S_S_S_S_S_S_S_S_S_S_S_S_S_S_S_S_S_S_S_S_S_S_S_S_S_S_S_S_S_S_S_S_S_S_S_S_S_S_S_S_S_S_S_S_S_S_S_S_S_S_S_S_S_S_S_S_S_S_S_S_S_S_S_S_S_S_S_S_S_S_S_S_S_S_S_S_S_S_S_S_S_S_S_S_S_S_S_S_S_S_S_S_S_S_S_S_S_S_S_S_S_S_S_S_S_S_S_S_S_S_S_S_S_S_S_S_S_S_S_S_S_S_S_S_S_S_S_S_S_S_S_S_S_S_S_S_S_S_S_S_S_S_S_S_S_S_S_S_S_S_S_S_S_S_S_S_S_S_S_S_S_S_S_S_S_S_S_S_S_S_S_S_S_S_S_S_S_S_S_S_S_S_S_S_S_S_S_S_S_S_S_S_S_S_S_S_S_S_S_S_S_S_S_S_S_S_S_S_S_S_S_S_S_S_S_S_S_S_S_S_S_S_S_S_S_S_S_S_S_S_S_S_S_S_S_S_S_S_S_S_S_S_S_S_S_S_S_S_S_S_S_S_S_S_S_S_S_S_S_S_S_S_S_S_S_S_S_S_S_S_S_S_S_S_S_S_S_S_S_S_S_S_S_S_S_S_S_S_S_S_S_S_S_S_S_S_S_S_S__param_968];
	ld.param.u64 	%rd970, [_Z4racePiS_S_S_S_S_S_S_S_S_S_S_S_S_S_S_S_S_S_S_S_S_S_S_S_S_S_S_S_S_S_S_S_S_S_S_S_S_S_S_S_S_S_S_S_S_S_S_S_S_S_S_S_S_S_S_S_S_S_S_S_S_S_S_S_S_S_S_S_S_S_S_S_S_S_S_S_S_S_S_S_S_S_S_S_S_S_S_S_S_S_S_S_S_S_S_S_S_S_S_S_S_S_S_S_S_S_S_S_S_S_S_S_S_S_S_S_S_S_S_S_S_S_S_S_S_S_S_S_S_S_S_S_S_S_S_S_S_S_S_S_S_S_S_S_S_S_S_S_S_S_S_S_S_S_S_S_S_S_S_S_S_S_S_S_S_S_S_S_S_S_S_S_S_S_S_S_S_S_S_S_S_S_S_S_S_S_S_S_S_S_S_S_S_S_S_S_S_S_S_S_S_S_S_S_S_S_S_S_S_S_S_S_S_S_S_S_S_S_S_S_S_S_S_S_S_S_S_S_S_S_S_S_S_S_S_S_S_S_S_S_S_S_S_S_S_S_S_S_S_S_S_S_S_S_S_S_S_S_S_S_S_S_S_S_S_S_S_S_S_S_S_S_S_S_S_S_S_S_S_S_S_S_S_S_S_S_S_S_S_S_S_S_S_S_S_S_S_S_S_S_S_S_S_S_S_S_S_S_S_S_S_S_S_S_S_S_S_S_S_S_S_S_S_S_S_S_S_S_S_S_S_S_S_S_S_S_S_S_S_S_S_S_S_S_S_S_S_S_S_S_S_S_S_S_S_S_S_S_S_S_S_S_S_S_S_S_S_S_S_S_S_S_S_S_S_S_S_S_S_S_S_S_S_S_S_S_S_S_S_S_S_S_S_S_S_S_S_S_S_S_S_S_S_S_S_S_S_S_S_S_S_S_S_S_S_S_S_S_S_S_S_S_S_S_S_S_S_S_S_S_S_S_S_S_S_S_S_S_S_S_S_S_S_S_S_S_S_S_S_S_S_S_S_S_S_S_S_S_S_S_S_S_S_S_S_S_S_S_S_S_S_S_S_S_S_S_S_S_S_S_S_S_S_S_S_S_S_S_S_S_S_S_S_S_S_S_S_S_S_S_S_S_S_S_S_S_S_S_S_S_S_S_S_S_S_S_S_S_S_S_S_S_S_S_S_S_S_S_S_S_S_S_S_S_S_S_S_S_S_S_S_S_S_S_S_S_S_S_S_S_S_S_S_S_S_S_S_S_S_S_S_S_S_S_S_S_S_S_S_S_S_S_S_S_S_S_S_S_S_S_S_S_S_S_S_S_S_S_S_S_S_S_S_S_S_S_S_S_S_S_S_S_S_S_S_S_S_S_S_S_S_S_S_S_S_S_S_S_S_S_S_S_S_S_S_S_S_S_S_S_S_S_S_S_S_S_S_S_S_S_S_S_S_S_S_S_S_S_S_S_S_S_S_S_S_S_S_S_S_S_S_S_S_S_S_S_S_S_S_S_S_S_S_S_S_S_S_S_S_S_S_S_S_S_S_S_S_S_S_S_S_S_S_S_S_S_S_S_S_S_S_S_S_S_S_S_S_S_S_S_S_S_S_S_S_S_S_S_S_S_S_S_S_S_S_S_S_S_S_S_S_S_S_S_S_S_S_S_S_S_S_S_S_S_S_S_S_S_S_S_S_S_S_S_S_S_S_S_S_S_S_S_S_S_S_S_S_S_S_S_S_S_S_S_S_S_S_S_S_S_S_S_S_S_S_S_S_S_S_S_S_S_S_S_S_S_S_S_S_S_S_S_S_S_S_S_S_S_S_S_S_S_S_S_S_S_S_S_S_S_S_S_S_S_S_S_S_S_S_S_S_S_S_S_S_S_S_S_S_S_S_S_S_S_S_S_S_S_S_S_S_S_S_S_S_S_S_S_S_S_S_S_S_S_S_S_S_S_S_S_S_S_S_S_S_S_S_S_S_S_S_S_S_S_S_S_S_S_S_S_S_S_S_S_S_S_S_S_S_S_S_S_S_S_S_S_S_S_S_S_S_S_S_S_S_S_S_S_S_S_S_S_S_S_S_S_S_S_S_S_S_S_S_S_S_S_S_S_S_S_S_S_S_S_S_S_S_S_S_S_S_S_S_S_S_S_S_S_S_S_S_S_S_S_S_S_S_S_S_S_S_S_S_S_S_S_S_S_S_S_S_S_S_S_S_S_S_S_S_S_S_S_S_S_S_S_S_S_S_S_S_S_S_S_S_S_S_S_S_S_S_S_S_S_S_S_S_S_S_S_S_S_S__param_969];
	ld.param.u64 	%rd971, [_Z4racePiS_S_S_S_S_S_S_S_S_S_S_S_S_S_S_S_S_S_S_S_S_S_S_S_S_S_S_S_S_S_S_S_S_S_S_S_S_S_S_S_S_S_S_S_S_S_S_S_S_S_S_S_S_S_S_S_S_S_S_S_S_S_S_S_S_S_S_S_S_S_S_S_S_S_S_S_S_S_S_S_S_S_S_S_S_S_S_S_S_S_S_S_S_S_S_S_S_S_S_S_S_S_S_S_S_S_S_S_S_S_S_S_S_S_S_S_S_S_S_S_S_S_S_S_S_S_S_S_S_S_S_S_S_S_S_S_S_S_S_S_S_S_S_S_S_S_S_S_S_S_S_S_S_S_S_S_S_S_S_S_S_S_S_S_S_S_S_S_S_S_S_S_S_S_S_S_S_S_S_S_S_S_S_S_S_S_S_S_S_S_S_S_S_S_S_S_S_S_S_S_S_S_S_S_S_S_S_S_S_S_S_S_S_S_S_S_S_S_S_S_S_S_S_S_S_S_S_S_S_S_S_S_S_S_S_S_S_S_S_S_S_S_S_S_S_S_S_S_S_S_S_S_S_S_S_S_S_S_S_S_S_S_S_S_S_S_S_S_S_S_S_S_S_S_S_S_S_S_S_S_S_S_S_S_S_S_S_S_S_S_S_S_S_S_S_S_S_S_S_S_S_S_S_S_S_S_S_S_S_S_S_S_S_S_S_S_S_S_S_S_S_S_S_S_S_S_S_S_S_S_S_S_S_S_S_S_S_S_S_S_S_S_S_S_S_S_S_S_S_S_S_S_S_S_S_S_S_S_S_S_S_S_S_S_S_S_S_S_S_S_S_S_S_S_S_S_S_S_S_S_S_S_S_S_S_S_S_S_S_S_S_S_S_S_S_S_S_S_S_S_S_S_S_S_S_S_S_S_S_S_S_S_S_S_S_S_S_S_S_S_S_S_S_S_S_S_S_S_S_S_S_S_S_S_S_S_S_S_S_S_S_S_S_S_S_S_S_S_S_S_S_S_S_S_S_S_S_S_S_S_S_S_S_S_S_S_S_S_S_S_S_S_S_S_S_S_S_S_S_S_S_S_S_S_S_S_S_S_S_S_S_S_S_S_S_S_S_S_S_S_S_S_S_S_S_S_S_S_S_S_S_S_S_S_S_S_S_S_S_S_S_S_S_S_S_S_S_S_S_S_S_S_S_S_S_S_S_S_S_S_S_S_S_S_S_S_S_S_S_S_S_S_S_S_S_S_S_S_S_S_S_S_S_S_S_S_S_S_S_S_S_S_S_S_S_S_S_S_S_S_S_S_S_S_S_S_S_S_S_S_S_S_S_S_S_S_S_S_S_S_S_S_S_S_S_S_S_S_S_S_S_S_S_S_S_S_S_S_S_S_S_S_S_S_S_S_S_S_S_S_S_S_S_S_S_S_S_S_S_S_S_S_S_S_S_S_S_S_S_S_S_S_S_S_S_S_S_S_S_S_S_S_S_S_S_S_S_S_S_S_S_S_S_S_S_S_S_S_S_S_S_S_S_S_S_S_S_S_S_S_S_S_S_S_S_S_S_S_S_S_S_S_S_S_S_S_S_S_S_S_S_S_S_S_S_S_S_S_S_S_S_S_S_S_S_S_S_S_S_S_S_S_S_S_S_S_S_S_S_S_S_S_S_S_S_S_S_S_S_S_S_S_S_S_S_S_S_S_S_S_S_S_S_S_S_S_S_S_S_S_S_S_S_S_S_S_S_S_S_S_S_S_S_S_S_S_S_S_S_S_S_S_S_S_S_S_S_S_S_S_S_S_S_S_S_S_S_S_S_S_S_S_S_S_S_S_S_S_S_S_S_S_S_S_S_S_S_S_S_S_S_S_S_S_S_S_S_S_S_S_S_S_S_S_S_S_S_S_S_S_S_S_S_S_S_S_S_S_S_S_S_S_S_S_S_S_S_S_S_S_S_S_S_S_S_S_S_S_S_S_S_S_S_S_S_S_S_S_S_S_S_S_S_S_S_S_S_S_S_S_S_S_S_S_S_S_S_S_S_S_S_S_S_S_S_S_S_S_S_S_S_S_S_S_S_S_S_S_S_S_S_S_S_S_S_S_S_S_S_S_S_S_S_S_S_S_S_S_S_S_S_S_S_S_S_S_S_S_S_S_S_S_S_S_S_S_S_S_S_S_S_S_S_S_S_S_S_S_S_S_S_S_S_S_S_S_S_S_S_S_S_S_S_S_S_S_S_S_S_S_S_S_S_S_S_S_S_S_S_S_S_S_S_S_S_S_S_S_S_S_S_S_S__param_970];
	ld.param.u64 	%rd972, [_Z4racePiS_S_S_S_S_S_S_S_S_S_S_S_S_S_S_S_S_S_S_S_S_S_S_S_S_S_S_S_S_S_S_S_S_S_S_S_S_S_S_S_S_S_S_S_S_S_S_S_S_S_S_S_S_S_S_S_S_S_S_S_S_S_S_S_S_S_S_S_S_S_S_S_S_S_S_S_S_S_S_S_S_S_S_S_S_S_S_S_S_S_S_S_S_S_S_S_S_S_S_S_S_S_S_S_S_S_S_S_S_S_S_S_S_S_S_S_S_S_S_S_S_S_S_S_S_S_S_S_S_S_S_S_S_S_S_S_S_S_S_S_S_S_S_S_S_S_S_S_S_S_S_S_S_S_S_S_S_S_S_S_S_S_S_S_S_S_S_S_S_S_S_S_S_S_S_S_S_S_S_S_S_S_S_S_S_S_S_S_S_S_S_S_S_S_S_S_S_S_S_S_S_S_S_S_S_S_S_S_S_S_S_S_S_S_S_S_S_S_S_S_S_S_S_S_S_S_S_S_S_S_S_S_S_S_S_S_S_S_S_S_S_S_S_S_S_S_S_S_S_S_S_S_S_S_S_S_S_S_S_S_S_S_S_S_S_S_S_S_S_S_S_S_S_S_S_S_S_S_S_S_S_S_S_S_S_S_S_S_S_S_S_S_S_S_S_S_S_S_S_S_S_S_S_S_S_S_S_S_S_S_S_S_S_S_S_S_S_S_S_S_S_S_S_S_S_S_S_S_S_S_S_S_S_S_S_S_S_S_S_S_S_S_S_S_S_S_S_S_S_S_S_S_S_S_S_S_S_S_S_S_S_S_S_S_S_S_S_S_S_S_S_S_S_S_S_S_S_S_S_S_S_S_S_S_S_S_S_S_S_S_S_S_S_S_S_S_S_S_S_S_S_S_S_S_S_S_S_S_S_S_S_S_S_S_S_S_S_S_S_S_S_S_S_S_S_S_S_S_S_S_S_S_S_S_S_S_S_S_S_S_S_S_S_S_S_S_S_S_S_S_S_S_S_S_S_S_S_S_S_S_S_S_S_S_S_S_S_S_S_S_S_S_S_S_S_S_S_S_S_S_S_S_S_S_S_S_S_S_S_S_S_S_S_S_S_S_S_S_S_S_S_S_S_S_S_S_S_S_S_S_S_S_S_S_S_S_S_S_S_S_S_S_S_S_S_S_S_S_S_S_S_S_S_S_S_S_S_S_S_S_S_S_S_S_S_S_S_S_S_S_S_S_S_S_S_S_S_S_S_S_S_S_S_S_S_S_S_S_S_S_S_S_S_S_S_S_S_S_S_S_S_S_S_S_S_S_S_S_S_S_S_S_S_S_S_S_S_S_S_S_S_S_S_S_S_S_S_S_S_S_S_S_S_S_S_S_S_S_S_S_S_S_S_S_S_S_S_S_S_S_S_S_S_S_S_S_S_S_S_S_S_S_S_S_S_S_S_S_S_S_S_S_S_S_S_S_S_S_S_S_S_S_S_S_S_S_S_S_S_S_S_S_S_S_S_S_S_S_S_S_S_S_S_S_S_S_S_S_S_S_S_S_S_S_S_S_S_S_S_S_S_S_S_S_S_S_S_S_S_S_S_S_S_S_S_S_S_S_S_S_S_S_S_S_S_S_S_S_S_S_S_S_S_S_S_S_S_S_S_S_S_S_S_S_S_S_S_S_S_S_S_S_S_S_S_S_S_S_S_S_S_S_S_S_S_S_S_S_S_S_S_S_S_S_S_S_S_S_S_S_S_S_S_S_S_S_S_S_S_S_S_S_S_S_S_S_S_S_S_S_S_S_S_S_S_S_S_S_S_S_S_S_S_S_S_S_S_S_S_S_S_S_S_S_S_S_S_S_S_S_S_S_S_S_S_S_S_S_S_S_S_S_S_S_S_S_S_S_S_S_S_S_S_S_S_S_S_S_S_S_S_S_S_S_S_S_S_S_S_S_S_S_S_S_S_S_S_S_S_S_S_S_S_S_S_S_S_S_S_S_S_S_S_S_S_S_S_S_S_S_S_S_S_S_S_S_S_S_S_S_S_S_S_S_S_S_S_S_S_S_S_S_S_S_S_S_S_S_S_S_S_S_S_S_S_S_S_S_S_S_S_S_S_S_S_S_S_S_S_S_S_S_S_S_S_S_S_S_S_S_S_S_S_S_S_S_S_S_S_S_S_S_S_S_S_S_S_S_S_S_S_S_S_S_S_S_S_S_S_S_S_S_S_S_S_S_S_S_S_S_S_S_S_S_S_S_S_S_S_S_S_S_S_S_S_S_S_S_S_S_S_S_S__param_971];
	ld.param.u64 	%rd973, [_Z4racePiS_S_S_S_S_S_S_S_S_S_S_S_S_S_S_S_S_S_S_S_S_S_S_S_S_S_S_S_S_S_S_S_S_S_S_S_S_S_S_S_S_S_S_S_S_S_S_S_S_S_S_S_S_S_S_S_S_S_S_S_S_S_S_S_S_S_S_S_S_S_S_S_S_S_S_S_S_S_S_S_S_S_S_S_S_S_S_S_S_S_S_S_S_S_S_S_S_S_S_S_S_S_S_S_S_S_S_S_S_S_S_S_S_S_S_S_S_S_S_S_S_S_S_S_S_S_S_S_S_S_S_S_S_S_S_S_S_S_S_S_S_S_S_S_S_S_S_S_S_S_S_S_S_S_S_S_S_S_S_S_S_S_S_S_S_S_S_S_S_S_S_S_S_S_S_S_S_S_S_S_S_S_S_S_S_S_S_S_S_S_S_S_S_S_S_S_S_S_S_S_S_S_S_S_S_S_S_S_S_S_S_S_S_S_S_S_S_S_S_S_S_S_S_S_S_S_S_S_S_S_S_S_S_S_S_S_S_S_S_S_S_S_S_S_S_S_S_S_S_S_S_S_S_S_S_S_S_S_S_S_S_S_S_S_S_S_S_S_S_S_S_S_S_S_S_S_S_S_S_S_S_S_S_S_S_S_S_S_S_S_S_S_S_S_S_S_S_S_S_S_S_S_S_S_S_S_S_S_S_S_S_S_S_S_S_S_S_S_S_S_S_S_S_S_S_S_S_S_S_S_S_S_S_S_S_S_S_S_S_S_S_S_S_S_S_S_S_S_S_S_S_S_S_S_S_S_S_S_S_S_S_S_S_S_S_S_S_S_S_S_S_S_S_S_S_S_S_S_S_S_S_S_S_S_S_S_S_S_S_S_S_S_S_S_S_S_S_S_S_S_S_S_S_S_S_S_S_S_S_S_S_S_S_S_S_S_S_S_S_S_S_S_S_S_S_S_S_S_S_S_S_S_S_S_S_S_S_S_S_S_S_S_S_S_S_S_S_S_S_S_S_S_S_S_S_S_S_S_S_S_S_S_S_S_S_S_S_S_S_S_S_S_S_S_S_S_S_S_S_S_S_S_S_S_S_S_S_S_S_S_S_S_S_S_S_S_S_S_S_S_S_S_S_S_S_S_S_S_S_S_S_S_S_S_S_S_S_S_S_S_S_S_S_S_S_S_S_S_S_S_S_S_S_S_S_S_S_S_S_S_S_S_S_S_S_S_S_S_S_S_S_S_S_S_S_S_S_S_S_S_S_S_S_S_S_S_S_S_S_S_S_S_S_S_S_S_S_S_S_S_S_S_S_S_S_S_S_S_S_S_S_S_S_S_S_S_S_S_S_S_S_S_S_S_S_S_S_S_S_S_S_S_S_S_S_S_S_S_S_S_S_S_S_S_S_S_S_S_S_S_S_S_S_S_S_S_S_S_S_S_S_S_S_S_S_S_S_S_S_S_S_S_S_S_S_S_S_S_S_S_S_S_S_S_S_S_S_S_S_S_S_S_S_S_S_S_S_S_S_S_S_S_S_S_S_S_S_S_S_S_S_S_S_S_S_S_S_S_S_S_S_S_S_S_S_S_S_S_S_S_S_S_S_S_S_S_S_S_S_S_S_S_S_S_S_S_S_S_S_S_S_S_S_S_S_S_S_S_S_S_S_S_S_S_S_S_S_S_S_S_S_S_S_S_S_S_S_S_S_S_S_S_S_S_S_S_S_S_S_S_S_S_S_S_S_S_S_S_S_S_S_S_S_S_S_S_S_S_S_S_S_S_S_S_S_S_S_S_S_S_S_S_S_S_S_S_S_S_S_S_S_S_S_S_S_S_S_S_S_S_S_S_S_S_S_S_S_S_S_S_S_S_S_S_S_S_S_S_S_S_S_S_S_S_S_S_S_S_S_S_S_S_S_S_S_S_S_S_S_S_S_S_S_S_S_S_S_S_S_S_S_S_S_S_S_S_S_S_S_S_S_S_S_S_S_S_S_S_S_S_S_S_S_S_S_S_S_S_S_S_S_S_S_S_S_S_S_S_S_S_S_S_S_S_S_S_S_S_S_S_S_S_S_S_S_S_S_S_S_S_S_S_S_S_S_S_S_S_S_S_S_S_S_S_S_S_S_S_S_S_S_S_S_S_S_S_S_S_S_S_S_S_S_S_S_S_S_S_S_S_S_S_S_S_S_S_S_S_S_S_S_S_S_S_S_S_S_S_S_S_S_S_S_S_S_S_S_S_S_S_S_S_S_S_S_S_S_S_S_S_S_S_S_S_S_S_S_S_S_S_S_S_S__param_972];
	ld.param.u64 	%rd974, [_Z4racePiS_S_S_S_S_S_S_S_S_S_S_S_S_S_S_S_S_S_S_S_S_S_S_S_S_S_S_S_S_S_S_S_S_S_S_S_S_S_S_S_S_S_S_S_S_S_S_S_S_S_S_S_S_S_S_S_S_S_S_S_S_S_S_S_S_S_S_S_S_S_S_S_S_S_S_S_S_S_S_S_S_S_S_S_S_S_S_S_S_S_S_S_S_S_S_S_S_S_S_S_S_S_S_S_S_S_S_S_S_S_S_S_S_S_S_S_S_S_S_S_S_S_S_S_S_S_S_S_S_S_S_S_S_S_S_S_S_S_S_S_S_S_S_S_S_S_S_S_S_S_S_S_S_S_S_S_S_S_S_S_S_S_S_S_S_S_S_S_S_S_S_S_S_S_S_S_S_S_S_S_S_S_S_S_S_S_S_S_S_S_S_S_S_S_S_S_S_S_S_S_S_S_S_S_S_S_S_S_S_S_S_S_S_S_S_S_S_S_S_S_S_S_S_S_S_S_S_S_S_S_S_S_S_S_S_S_S_S_S_S_S_S_S_S_S_S_S_S_S_S_S_S_S_S_S_S_S_S_S_S_S_S_S_S_S_S_S_S_S_S_S_S_S_S_S_S_S_S_S_S_S_S_S_S_S_S_S_S_S_S_S_S_S_S_S_S_S_S_S_S_S_S_S_S_S_S_S_S_S_S_S_S_S_S_S_S_S_S_S_S_S_S_S_S_S_S_S_S_S_S_S_S_S_S_S_S_S_S_S_S_S_S_S_S_S_S_S_S_S_S_S_S_S_S_S_S_S_S_S_S_S_S_S_S_S_S_S_S_S_S_S_S_S_S_S_S_S_S_S_S_S_S_S_S_S_S_S_S_S_S_S_S_S_S_S_S_S_S_S_S_S_S_S_S_S_S_S_S_S_S_S_S_S_S_S_S_S_S_S_S_S_S_S_S_S_S_S_S_S_S_S_S_S_S_S_S_S_S_S_S_S_S_S_S_S_S_S_S_S_S_S_S_S_S_S_S_S_S_S_S_S_S_S_S_S_S_S_S_S_S_S_S_S_S_S_S_S_S_S_S_S_S_S_S_S_S_S_S_S_S_S_S_S_S_S_S_S_S_S_S_S_S_S_S_S_S_S_S_S_S_S_S_S_S_S_S_S_S_S_S_S_S_S_S_S_S_S_S_S_S_S_S_S_S_S_S_S_S_S_S_S_S_S_S_S_S_S_S_S_S_S_S_S_S_S_S_S_S_S_S_S_S_S_S_S_S_S_S_S_S_S_S_S_S_S_S_S_S_S_S_S_S_S_S_S_S_S_S_S_S_S_S_S_S_S_S_S_S_S_S_S_S_S_S_S_S_S_S_S_S_S_S_S_S_S_S_S_S_S_S_S_S_S_S_S_S_S_S_S_S_S_S_S_S_S_S_S_S_S_S_S_S_S_S_S_S_S_S_S_S_S_S_S_S_S_S_S_S_S_S_S_S_S_S_S_S_S_S_S_S_S_S_S_S_S_S_S_S_S_S_S_S_S_S_S_S_S_S_S_S_S_S_S_S_S_S_S_S_S_S_S_S_S_S_S_S_S_S_S_S_S_S_S_S_S_S_S_S_S_S_S_S_S_S_S_S_S_S_S_S_S_S_S_S_S_S_S_S_S_S_S_S_S_S_S_S_S_S_S_S_S_S_S_S_S_S_S_S_S_S_S_S_S_S_S_S_S_S_S_S_S_S_S_S_S_S_S_S_S_S_S_S_S_S_S_S_S_S_S_S_S_S_S_S_S_S_S_S_S_S_S_S_S_S_S_S_S_S_S_S_S_S_S_S_S_S_S_S_S_S_S_S_S_S_S_S_S_S_S_S_S_S_S_S_S_S_S_S_S_S_S_S_S_S_S_S_S_S_S_S_S_S_S_S_S_S_S_S_S_S_S_S_S_S_S_S_S_S_S_S_S_S_S_S_S_S_S_S_S_S_S_S_S_S_S_S_S_S_S_S_S_S_S_S_S_S_S_S_S_S_S_S_S_S_S_S_S_S_S_S_S_S_S_S_S_S_S_S_S_S_S_S_S_S_S_S_S_S_S_S_S_S_S_S_S_S_S_S_S_S_S_S_S_S_S_S_S_S_S_S_S_S_S_S_S_S_S_S_S_S_S_S_S_S_S_S_S_S_S_S_S_S_S_S_S_S_S_S_S_S_S_S_S_S_S_S_S_S_S_S_S_S_S_S_S_S_S_S_S_S_S_S_S_S_S_S_S_S_S_S_S_S_S_S_S_S_S_S_S_S_S_S_S__param_973];
	ld.param.u64 	%rd975, [_Z4racePiS_S_S_S_S_S_S_S_S_S_S_S_S_S_S_S_S_S_S_S_S_S_S_S_S_S_S_S_S_S_S_S_S_S_S_S_S_S_S_S_S_S_S_S_S_S_S_S_S_S_S_S_S_S_S_S_S_S_S_S_S_S_S_S_S_S_S_S_S_S_S_S_S_S_S_S_S_S_S_S_S_S_S_S_S_S_S_S_S_S_S_S_S_S_S_S_S_S_S_S_S_S_S_S_S_S_S_S_S_S_S_S_S_S_S_S_S_S_S_S_S_S_S_S_S_S_S_S_S_S_S_S_S_S_S_S_S_S_S_S_S_S_S_S_S_S_S_S_S_S_S_S_S_S_S_S_S_S_S_S_S_S_S_S_S_S_S_S_S_S_S_S_S_S_S_S_S_S_S_S_S_S_S_S_S_S_S_S_S_S_S_S_S_S_S_S_S_S_S_S_S_S_S_S_S_S_S_S_S_S_S_S_S_S_S_S_S_S_S_S_S_S_S_S_S_S_S_S_S_S_S_S_S_S_S_S_S_S_S_S_S_S_S_S_S_S_S_S_S_S_S_S_S_S_S_S_S_S_S_S_S_S_S_S_S_S_S_S_S_S_S_S_S_S_S_S_S_S_S_S_S_S_S_S_S_S_S_S_S_S_S_S_S_S_S_S_S_S_S_S_S_S_S_S_S_S_S_S_S_S_S_S_S_S_S_S_S_S_S_S_S_S_S_S_S_S_S_S_S_S_S_S_S_S_S_S_S_S_S_S_S_S_S_S_S_S_S_S_S_S_S_S_S_S_S_S_S_S_S_S_S_S_S_S_S_S_S_S_S_S_S_S_S_S_S_S_S_S_S_S_S_S_S_S_S_S_S_S_S_S_S_S_S_S_S_S_S_S_S_S_S_S_S_S_S_S_S_S_S_S_S_S_S_S_S_S_S_S_S_S_S_S_S_S_S_S_S_S_S_S_S_S_S_S_S_S_S_S_S_S_S_S_S_S_S_S_S_S_S_S_S_S_S_S_S_S_S_S_S_S_S_S_S_S_S_S_S_S_S_S_S_S_S_S_S_S_S_S_S_S_S_S_S_S_S_S_S_S_S_S_S_S_S_S_S_S_S_S_S_S_S_S_S_S_S_S_S_S_S_S_S_S_S_S_S_S_S_S_S_S_S_S_S_S_S_S_S_S_S_S_S_S_S_S_S_S_S_S_S_S_S_S_S_S_S_S_S_S_S_S_S_S_S_S_S_S_S_S_S_S_S_S_S_S_S_S_S_S_S_S_S_S_S_S_S_S_S_S_S_S_S_S_S_S_S_S_S_S_S_S_S_S_S_S_S_S_S_S_S_S_S_S_S_S_S_S_S_S_S_S_S_S_S_S_S_S_S_S_S_S_S_S_S_S_S_S_S_S_S_S_S_S_S_S_S_S_S_S_S_S_S_S_S_S_S_S_S_S_S_S_S_S_S_S_S_S_S_S_S_S_S_S_S_S_S_S_S_S_S_S_S_S_S_S_S_S_S_S_S_S_S_S_S_S_S_S_S_S_S_S_S_S_S_S_S_S_S_S_S_S_S_S_S_S_S_S_S_S_S_S_S_S_S_S_S_S_S_S_S_S_S_S_S_S_S_S_S_S_S_S_S_S_S_S_S_S_S_S_S_S_S_S_S_S_S_S_S_S_S_S_S_S_S_S_S_S_S_S_S_S_S_S_S_S_S_S_S_S_S_S_S_S_S_S_S_S_S_S_S_S_S_S_S_S_S_S_S_S_S_S_S_S_S_S_S_S_S_S_S_S_S_S_S_S_S_S_S_S_S_S_S_S_S_S_S_S_S_S_S_S_S_S_S_S_S_S_S_S_S_S_S_S_S_S_S_S_S_S_S_S_S_S_S_S_S_S_S_S_S_S_S_S_S_S_S_S_S_S_S_S_S_S_S_S_S_S_S_S_S_S_S_S_S_S_S_S_S_S_S_S_S_S_S_S_S_S_S_S_S_S_S_S_S_S_S_S_S_S_S_S_S_S_S_S_S_S_S_S_S_S_S_S_S_S_S_S_S_S_S_S_S_S_S_S_S_S_S_S_S_S_S_S_S_S_S_S_S_S_S_S_S_S_S_S_S_S_S_S_S_S_S_S_S_S_S_S_S_S_S_S_S_S_S_S_S_S_S_S_S_S_S_S_S_S_S_S_S_S_S_S_S_S_S_S_S_S_S_S_S_S_S_S_S_S_S_S_S_S_S_S_S_S_S_S_S_S_S_S_S_S_S_S_S_S_S_S_S_S_S_S_S_S_S__param_974];
	ld.param.u64 	%rd976, [_Z4racePiS_S_S_S_S_S_S_S_S_S_S_S_S_S_S_S_S_S_S_S_S_S_S_S_S_S_S_S_S_S_S_S_S_S_S_S_S_S_S_S_S_S_S_S_S_S_S_S_S_S_S_S_S_S_S_S_S_S_S_S_S_S_S_S_S_S_S_S_S_S_S_S_S_S_S_S_S_S_S_S_S_S_S_S_S_S_S_S_S_S_S_S_S_S_S_S_S_S_S_S_S_S_S_S_S_S_S_S_S_S_S_S_S_S_S_S_S_S_S_S_S_S_S_S_S_S_S_S_S_S_S_S_S_S_S_S_S_S_S_S_S_S_S_S_S_S_S_S_S_S_S_S_S_S_S_S_S_S_S_S_S_S_S_S_S_S_S_S_S_S_S_S_S_S_S_S_S_S_S_S_S_S_S_S_S_S_S_S_S_S_S_S_S_S_S_S_S_S_S_S_S_S_S_S_S_S_S_S_S_S_S_S_S_S_S_S_S_S_S_S_S_S_S_S_S_S_S_S_S_S_S_S_S_S_S_S_S_S_S_S_S_S_S_S_S_S_S_S_S_S_S_S_S_S_S_S_S_S_S_S_S_S_S_S_S_S_S_S_S_S_S_S_S_S_S_S_S_S_S_S_S_S_S_S_S_S_S_S_S_S_S_S_S_S_S_S_S_S_S_S_S_S_S_S_S_S_S_S_S_S_S_S_S_S_S_S_S_S_S_S_S_S_S_S_S_S_S_S_S_S_S_S_S_S_S_S_S_S_S_S_S_S_S_S_S_S_S_S_S_S_S_S_S_S_S_S_S_S_S_S_S_S_S_S_S_S_S_S_S_S_S_S_S_S_S_S_S_S_S_S_S_S_S_S_S_S_S_S_S_S_S_S_S_S_S_S_S_S_S_S_S_S_S_S_S_S_S_S_S_S_S_S_S_S_S_S_S_S_S_S_S_S_S_S_S_S_S_S_S_S_S_S_S_S_S_S_S_S_S_S_S_S_S_S_S_S_S_S_S_S_S_S_S_S_S_S_S_S_S_S_S_S_S_S_S_S_S_S_S_S_S_S_S_S_S_S_S_S_S_S_S_S_S_S_S_S_S_S_S_S_S_S_S_S_S_S_S_S_S_S_S_S_S_S_S_S_S_S_S_S_S_S_S_S_S_S_S_S_S_S_S_S_S_S_S_S_S_S_S_S_S_S_S_S_S_S_S_S_S_S_S_S_S_S_S_S_S_S_S_S_S_S_S_S_S_S_S_S_S_S_S_S_S_S_S_S_S_S_S_S_S_S_S_S_S_S_S_S_S_S_S_S_S_S_S_S_S_S_S_S_S_S_S_S_S_S_S_S_S_S_S_S_S_S_S_S_S_S_S_S_S_S_S_S_S_S_S_S_S_S_S_S_S_S_S_S_S_S_S_S_S_S_S_S_S_S_S_S_S_S_S_S_S_S_S_S_S_S_S_S_S_S_S_S_S_S_S_S_S_S_S_S_S_S_S_S_S_S_S_S_S_S_S_S_S_S_S_S_S_S_S_S_S_S_S_S_S_S_S_S_S_S_S_S_S_S_S_S_S_S_S_S_S_S_S_S_S_S_S_S_S_S_S_S_S_S_S_S_S_S_S_S_S_S_S_S_S_S_S_S_S_S_S_S_S_S_S_S_S_S_S_S_S_S_S_S_S_S_S_S_S_S_S_S_S_S_S_S_S_S_S_S_S_S_S_S_S_S_S_S_S_S_S_S_S_S_S_S_S_S_S_S_S_S_S_S_S_S_S_S_S_S_S_S_S_S_S_S_S_S_S_S_S_S_S_S_S_S_S_S_S_S_S_S_S_S_S_S_S_S_S_S_S_S_S_S_S_S_S_S_S_S_S_S_S_S_S_S_S_S_S_S_S_S_S_S_S_S_S_S_S_S_S_S_S_S_S_S_S_S_S_S_S_S_S_S_S_S_S_S_S_S_S_S_S_S_S_S_S_S_S_S_S_S_S_S_S_S_S_S_S_S_S_S_S_S_S_S_S_S_S_S_S_S_S_S_S_S_S_S_S_S_S_S_S_S_S_S_S_S_S_S_S_S_S_S_S_S_S_S_S_S_S_S_S_S_S_S_S_S_S_S_S_S_S_S_S_S_S_S_S_S_S_S_S_S_S_S_S_S_S_S_S_S_S_S_S_S_S_S_S_S_S_S_S_S_S_S_S_S_S_S_S_S_S_S_S_S_S_S_S_S_S_S_S_S_S_S_S_S_S_S_S_S_S_S_S_S_S_S_S_S_S_S_S_S_S_S_S_S_S_S_S__param_975];
	ld.param.u64 	%rd977, [_Z4racePiS_S_S_S_S_S_S_S_S_S_S_S_S_S_S_S_S_S_S_S_S_S_S_S_S_S_S_S_S_S_S_S_S_S_S_S_S_S_S_S_S_S_S_S_S_S_S_S_S_S_S_S_S_S_S_S_S_S_S_S_S_S_S_S_S_S_S_S_S_S_S_S_S_S_S_S_S_S_S_S_S_S_S_S_S_S_S_S_S_S_S_S_S_S_S_S_S_S_S_S_S_S_S_S_S_S_S_S_S_S_S_S_S_S_S_S_S_S_S_S_S_S_S_S_S_S_S_S_S_S_S_S_S_S_S_S_S_S_S_S_S_S_S_S_S_S_S_S_S_S_S_S_S_S_S_S_S_S_S_S_S_S_S_S_S_S_S_S_S_S_S_S_S_S_S_S_S_S_S_S_S_S_S_S_S_S_S_S_S_S_S_S_S_S_S_S_S_S_S_S_S_S_S_S_S_S_S_S_S_S_S_S_S_S_S_S_S_S_S_S_S_S_S_S_S_S_S_S_S_S_S_S_S_S_S_S_S_S_S_S_S_S_S_S_S_S_S_S_S_S_S_S_S_S_S_S_S_S_S_S_S_S_S_S_S_S_S_S_S_S_S_S_S_S_S_S_S_S_S_S_S_S_S_S_S_S_S_S_S_S_S_S_S_S_S_S_S_S_S_S_S_S_S_S_S_S_S_S_S_S_S_S_S_S_S_S_S_S_S_S_S_S_S_S_S_S_S_S_S_S_S_S_S_S_S_S_S_S_S_S_S_S_S_S_S_S_S_S_S_S_S_S_S_S_S_S_S_S_S_S_S_S_S_S_S_S_S_S_S_S_S_S_S_S_S_S_S_S_S_S_S_S_S_S_S_S_S_S_S_S_S_S_S_S_S_S_S_S_S_S_S_S_S_S_S_S_S_S_S_S_S_S_S_S_S_S_S_S_S_S_S_S_S_S_S_S_S_S_S_S_S_S_S_S_S_S_S_S_S_S_S_S_S_S_S_S_S_S_S_S_S_S_S_S_S_S_S_S_S_S_S_S_S_S_S_S_S_S_S_S_S_S_S_S_S_S_S_S_S_S_S_S_S_S_S_S_S_S_S_S_S_S_S_S_S_S_S_S_S_S_S_S_S_S_S_S_S_S_S_S_S_S_S_S_S_S_S_S_S_S_S_S_S_S_S_S_S_S_S_S_S_S_S_S_S_S_S_S_S_S_S_S_S_S_S_S_S_S_S_S_S_S_S_S_S_S_S_S_S_S_S_S_S_S_S_S_S_S_S_S_S_S_S_S_S_S_S_S_S_S_S_S_S_S_S_S_S_S_S_S_S_S_S_S_S_S_S_S_S_S_S_S_S_S_S_S_S_S_S_S_S_S_S_S_S_S_S_S_S_S_S_S_S_S_S_S_S_S_S_S_S_S_S_S_S_S_S_S_S_S_S_S_S_S_S_S_S_S_S_S_S_S_S_S_S_S_S_S_S_S_S_S_S_S_S_S_S_S_S_S_S_S_S_S_S_S_S_S_S_S_S_S_S_S_S_S_S_S_S_S_S_S_S_S_S_S_S_S_S_S_S_S_S_S_S_S_S_S_S_S_S_S_S_S_S_S_S_S_S_S_S_S_S_S_S_S_S_S_S_S_S_S_S_S_S_S_S_S_S_S_S_S_S_S_S_S_S_S_S_S_S_S_S_S_S_S_S_S_S_S_S_S_S_S_S_S_S_S_S_S_S_S_S_S_S_S_S_S_S_S_S_S_S_S_S_S_S_S_S_S_S_S_S_S_S_S_S_S_S_S_S_S_S_S_S_S_S_S_S_S_S_S_S_S_S_S_S_S_S_S_S_S_S_S_S_S_S_S_S_S_S_S_S_S_S_S_S_S_S_S_S_S_S_S_S_S_S_S_S_S_S_S_S_S_S_S_S_S_S_S_S_S_S_S_S_S_S_S_S_S_S_S_S_S_S_S_S_S_S_S_S_S_S_S_S_S_S_S_S_S_S_S_S_S_S_S_S_S_S_S_S_S_S_S_S_S_S_S_S_S_S_S_S_S_S_S_S_S_S_S_S_S_S_S_S_S_S_S_S_S_S_S_S_S_S_S_S_S_S_S_S_S_S_S_S_S_S_S_S_S_S_S_S_S_S_S_S_S_S_S_S_S_S_S_S_S_S_S_S_S_S_S_S_S_S_S_S_S_S_S_S_S_S_S_S_S_S_S_S_S_S_S_S_S_S_S_S_S_S_S_S_S_S_S_S_S_S_S_S_S_S_S_S_S_S_S_S_S_S_S_S_S_S__param_976];
	ld.param.u64 	%rd978, [_Z4racePiS_S_S_S_S_S_S_S_S_S_S_S_S_S_S_S_S_S_S_S_S_S_S_S_S_S_S_S_S_S_S_S_S_S_S_S_S_S_S_S_S_S_S_S_S_S_S_S_S_S_S_S_S_S_S_S_S_S_S_S_S_S_S_S_S_S_S_S_S_S_S_S_S_S_S_S_S_S_S_S_S_S_S_S_S_S_S_S_S_S_S_S_S_S_S_S_S_S_S_S_S_S_S_S_S_S_S_S_S_S_S_S_S_S_S_S_S_S_S_S_S_S_S_S_S_S_S_S_S_S_S_S_S_S_S_S_S_S_S_S_S_S_S_S_S_S_S_S_S_S_S_S_S_S_S_S_S_S_S_S_S_S_S_S_S_S_S_S_S_S_S_S_S_S_S_S_S_S_S_S_S_S_S_S_S_S_S_S_S_S_S_S_S_S_S_S_S_S_S_S_S_S_S_S_S_S_S_S_S_S_S_S_S_S_S_S_S_S_S_S_S_S_S_S_S_S_S_S_S_S_S_S_S_S_S_S_S_S_S_S_S_S_S_S_S_S_S_S_S_S_S_S_S_S_S_S_S_S_S_S_S_S_S_S_S_S_S_S_S_S_S_S_S_S_S_S_S_S_S_S_S_S_S_S_S_S_S_S_S_S_S_S_S_S_S_S_S_S_S_S_S_S_S_S_S_S_S_S_S_S_S_S_S_S_S_S_S_S_S_S_S_S_S_S_S_S_S_S_S_S_S_S_S_S_S_S_S_S_S_S_S_S_S_S_S_S_S_S_S_S_S_S_S_S_S_S_S_S_S_S_S_S_S_S_S_S_S_S_S_S_S_S_S_S_S_S_S_S_S_S_S_S_S_S_S_S_S_S_S_S_S_S_S_S_S_S_S_S_S_S_S_S_S_S_S_S_S_S_S_S_S_S_S_S_S_S_S_S_S_S_S_S_S_S_S_S_S_S_S_S_S_S_S_S_S_S_S_S_S_S_S_S_S_S_S_S_S_S_S_S_S_S_S_S_S_S_S_S_S_S_S_S_S_S_S_S_S_S_S_S_S_S_S_S_S_S_S_S_S_S_S_S_S_S_S_S_S_S_S_S_S_S_S_S_S_S_S_S_S_S_S_S_S_S_S_S_S_S_S_S_S_S_S_S_S_S_S_S_S_S_S_S_S_S_S_S_S_S_S_S_S_S_S_S_S_S_S_S_S_S_S_S_S_S_S_S_S_S_S_S_S_S_S_S_S_S_S_S_S_S_S_S_S_S_S_S_S_S_S_S_S_S_S_S_S_S_S_S_S_S_S_S_S_S_S_S_S_S_S_S_S_S_S_S_S_S_S_S_S_S_S_S_S_S_S_S_S_S_S_S_S_S_S_S_S_S_S_S_S_S_S_S_S_S_S_S_S_S_S_S_S_S_S_S_S_S_S_S_S_S_S_S_S_S_S_S_S_S_S_S_S_S_S_S_S_S_S_S_S_S_S_S_S_S_S_S_S_S_S_S_S_S_S_S_S_S_S_S_S_S_S_S_S_S_S_S_S_S_S_S_S_S_S_S_S_S_S_S_S_S_S_S_S_S_S_S_S_S_S_S_S_S_S_S_S_S_S_S_S_S_S_S_S_S_S_S_S_S_S_S_S_S_S_S_S_S_S_S_S_S_S_S_S_S_S_S_S_S_S_S_S_S_S_S_S_S_S_S_S_S_S_S_S_S_S_S_S_S_S_S_S_S_S_S_S_S_S_S_S_S_S_S_S_S_S_S_S_S_S_S_S_S_S_S_S_S_S_S_S_S_S_S_S_S_S_S_S_S_S_S_S_S_S_S_S_S_S_S_S_S_S_S_S_S_S_S_S_S_S_S_S_S_S_S_S_S_S_S_S_S_S_S_S_S_S_S_S_S_S_S_S_S_S_S_S_S_S_S_S_S_S_S_S_S_S_S_S_S_S_S_S_S_S_S_S_S_S_S_S_S_S_S_S_S_S_S_S_S_S_S_S_S_S_S_S_S_S_S_S_S_S_S_S_S_S_S_S_S_S_S_S_S_S_S_S_S_S_S_S_S_S_S_S_S_S_S_S_S_S_S_S_S_S_S_S_S_S_S_S_S_S_S_S_S_S_S_S_S_S_S_S_S_S_S_S_S_S_S_S_S_S_S_S_S_S_S_S_S_S_S_S_S_S_S_S_S_S_S_S_S_S_S_S_S_S_S_S_S_S_S_S_S_S_S_S_S_S_S_S_S_S_S_S_S_S_S_S_S_S_S_S_S_S_S_S_S_S_S_S_S_S_S_S__param_977];
	ld.param.u64 	%rd979, [_Z4racePiS_S_S_S_S_S_S_S_S_S_S_S_S_S_S_S_S_S_S_S_S_S_S_S_S_S_S_S_S_S_S_S_S_S_S_S_S_S_S_S_S_S_S_S_S_S_S_S_S_S_S_S_S_S_S_S_S_S_S_S_S_S_S_S_S_S_S_S_S_S_S_S_S_S_S_S_S_S_S_S_S_S_S_S_S_S_S_S_S_S_S_S_S_S_S_S_S_S_S_S_S_S_S_S_S_S_S_S_S_S_S_S_S_S_S_S_S_S_S_S_S_S_S_S_S_S_S_S_S_S_S_S_S_S_S_S_S_S_S_S_S_S_S_S_S_S_S_S_S_S_S_S_S_S_S_S_S_S_S_S_S_S_S_S_S_S_S_S_S_S_S_S_S_S_S_S_S_S_S_S_S_S_S_S_S_S_S_S_S_S_S_S_S_S_S_S_S_S_S_S_S_S_S_S_S_S_S_S_S_S_S_S_S_S_S_S_S_S_S_S_S_S_S_S_S_S_S_S_S_S_S_S_S_S_S_S_S_S_S_S_S_S_S_S_S_S_S_S_S_S_S_S_S_S_S_S_S_S_S_S_S_S_S_S_S_S_S_S_S_S_S_S_S_S_S_S_S_S_S_S_S_S_S_S_S_S_S_S_S_S_S_S_S_S_S_S_S_S_S_S_S_S_S_S_S_S_S_S_S_S_S_S_S_S_S_S_S_S_S_S_S_S_S_S_S_S_S_S_S_S_S_S_S_S_S_S_S_S_S_S_S_S_S_S_S_S_S_S_S_S_S_S_S_S_S_S_S_S_S_S_S_S_S_S_S_S_S_S_S_S_S_S_S_S_S_S_S_S_S_S_S_S_S_S_S_S_S_S_S_S_S_S_S_S_S_S_S_S_S_S_S_S_S_S_S_S_S_S_S_S_S_S_S_S_S_S_S_S_S_S_S_S_S_S_S_S_S_S_S_S_S_S_S_S_S_S_S_S_S_S_S_S_S_S_S_S_S_S_S_S_S_S_S_S_S_S_S_S_S_S_S_S_S_S_S_S_S_S_S_S_S_S_S_S_S_S_S_S_S_S_S_S_S_S_S_S_S_S_S_S_S_S_S_S_S_S_S_S_S_S_S_S_S_S_S_S_S_S_S_S_S_S_S_S_S_S_S_S_S_S_S_S_S_S_S_S_S_S_S_S_S_S_S_S_S_S_S_S_S_S_S_S_S_S_S_S_S_S_S_S_S_S_S_S_S_S_S_S_S_S_S_S_S_S_S_S_S_S_S_S_S_S_S_S_S_S_S_S_S_S_S_S_S_S_S_S_S_S_S_S_S_S_S_S_S_S_S_S_S_S_S_S_S_S_S_S_S_S_S_S_S_S_S_S_S_S_S_S_S_S_S_S_S_S_S_S_S_S_S_S_S_S_S_S_S_S_S_S_S_S_S_S_S_S_S_S_S_S_S_S_S_S_S_S_S_S_S_S_S_S_S_S_S_S_S_S_S_S_S_S_S_S_S_S_S_S_S_S_S_S_S_S_S_S_S_S_S_S_S_S_S_S_S_S_S_S_S_S_S_S_S_S_S_S_S_S_S_S_S_S_S_S_S_S_S_S_S_S_S_S_S_S_S_S_S_S_S_S_S_S_S_S_S_S_S_S_S_S_S_S_S_S_S_S_S_S_S_S_S_S_S_S_S_S_S_S_S_S_S_S_S_S_S_S_S_S_S_S_S_S_S_S_S_S_S_S_S_S_S_S_S_S_S_S_S_S_S_S_S_S_S_S_S_S_S_S_S_S_S_S_S_S_S_S_S_S_S_S_S_S_S_S_S_S_S_S_S_S_S_S_S_S_S_S_S_S_S_S_S_S_S_S_S_S_S_S_S_S_S_S_S_S_S_S_S_S_S_S_S_S_S_S_S_S_S_S_S_S_S_S_S_S_S_S_S_S_S_S_S_S_S_S_S_S_S_S_S_S_S_S_S_S_S_S_S_S_S_S_S_S_S_S_S_S_S_S_S_S_S_S_S_S_S_S_S_S_S_S_S_S_S_S_S_S_S_S_S_S_S_S_S_S_S_S_S_S_S_S_S_S_S_S_S_S_S_S_S_S_S_S_S_S_S_S_S_S_S_S_S_S_S_S_S_S_S_S_S_S_S_S_S_S_S_S_S_S_S_S_S_S_S_S_S_S_S_S_S_S_S_S_S_S_S_S_S_S_S_S_S_S_S_S_S_S_S_S_S_S_S_S_S_S_S_S_S_S_S_S_S_S_S_S_S_S_S_S_S_S_S_S_S_S_S__param_978];
	ld.param.u64 	%rd980, [_Z4racePiS_S_S_S_S_S_S_S_S_S_S_S_S_S_S_S_S_S_S_S_S_S_S_S_S_S_S_S_S_S_S_S_S_S_S_S_S_S_S_S_S_S_S_S_S_S_S_S_S_S_S_S_S_S_S_S_S_S_S_S_S_S_S_S_S_S_S_S_S_S_S_S_S_S_S_S_S_S_S_S_S_S_S_S_S_S_S_S_S_S_S_S_S_S_S_S_S_S_S_S_S_S_S_S_S_S_S_S_S_S_S_S_S_S_S_S_S_S_S_S_S_S_S_S_S_S_S_S_S_S_S_S_S_S_S_S_S_S_S_S_S_S_S_S_S_S_S_S_S_S_S_S_S_S_S_S_S_S_S_S_S_S_S_S_S_S_S_S_S_S_S_S_S_S_S_S_S_S_S_S_S_S_S_S_S_S_S_S_S_S_S_S_S_S_S_S_S_S_S_S_S_S_S_S_S_S_S_S_S_S_S_S_S_S_S_S_S_S_S_S_S_S_S_S_S_S_S_S_S_S_S_S_S_S_S_S_S_S_S_S_S_S_S_S_S_S_S_S_S_S_S_S_S_S_S_S_S_S_S_S_S_S_S_S_S_S_S_S_S_S_S_S_S_S_S_S_S_S_S_S_S_S_S_S_S_S_S_S_S_S_S_S_S_S_S_S_S_S_S_S_S_S_S_S_S_S_S_S_S_S_S_S_S_S_S_S_S_S_S_S_S_S_S_S_S_S_S_S_S_S_S_S_S_S_S_S_S_S_S_S_S_S_S_S_S_S_S_S_S_S_S_S_S_S_S_S_S_S_S_S_S_S_S_S_S_S_S_S_S_S_S_S_S_S_S_S_S_S_S_S_S_S_S_S_S_S_S_S_S_S_S_S_S_S_S_S_S_S_S_S_S_S_S_S_S_S_S_S_S_S_S_S_S_S_S_S_S_S_S_S_S_S_S_S_S_S_S_S_S_S_S_S_S_S_S_S_S_S_S_S_S_S_S_S_S_S_S_S_S_S_S_S_S_S_S_S_S_S_S_S_S_S_S_S_S_S_S_S_S_S_S_S_S_S_S_S_S_S_S_S_S_S_S_S_S_S_S_S_S_S_S_S_S_S_S_S_S_S_S_S_S_S_S_S_S_S_S_S_S_S_S_S_S_S_S_S_S_S_S_S_S_S_S_S_S_S_S_S_S_S_S_S_S_S_S_S_S_S_S_S_S_S_S_S_S_S_S_S_S_S_S_S_S_S_S_S_S_S_S_S_S_S_S_S_S_S_S_S_S_S_S_S_S_S_S_S_S_S_S_S_S_S_S_S_S_S_S_S_S_S_S_S_S_S_S_S_S_S_S_S_S_S_S_S_S_S_S_S_S_S_S_S_S_S_S_S_S_S_S_S_S_S_S_S_S_S_S_S_S_S_S_S_S_S_S_S_S_S_S_S_S_S_S_S_S_S_S_S_S_S_S_S_S_S_S_S_S_S_S_S_S_S_S_S_S_S_S_S_S_S_S_S_S_S_S_S_S_S_S_S_S_S_S_S_S_S_S_S_S_S_S_S_S_S_S_S_S_S_S_S_S_S_S_S_S_S_S_S_S_S_S_S_S_S_S_S_S_S_S_S_S_S_S_S_S_S_S_S_S_S_S_S_S_S_S_S_S_S_S_S_S_S_S_S_S_S_S_S_S_S_S_S_S_S_S_S_S_S_S_S_S_S_S_S_S_S_S_S_S_S_S_S_S_S_S_S_S_S_S_S_S_S_S_S_S_S_S_S_S_S_S_S_S_S_S_S_S_S_S_S_S_S_S_S_S_S_S_S_S_S_S_S_S_S_S_S_S_S_S_S_S_S_S_S_S_S_S_S_S_S_S_S_S_S_S_S_S_S_S_S_S_S_S_S_S_S_S_S_S_S_S_S_S_S_S_S_S_S_S_S_S_S_S_S_S_S_S_S_S_S_S_S_S_S_S_S_S_S_S_S_S_S_S_S_S_S_S_S_S_S_S_S_S_S_S_S_S_S_S_S_S_S_S_S_S_S_S_S_S_S_S_S_S_S_S_S_S_S_S_S_S_S_S_S_S_S_S_S_S_S_S_S_S_S_S_S_S_S_S_S_S_S_S_S_S_S_S_S_S_S_S_S_S_S_S_S_S_S_S_S_S_S_S_S_S_S_S_S_S_S_S_S_S_S_S_S_S_S_S_S_S_S_S_S_S_S_S_S_S_S_S_S_S_S_S_S_S_S_S_S_S_S_S_S_S_S_S_S_S_S_S_S_S_S_S_S_S_S_S_S_S_S_S__param_979];
	ld.param.u64 	%rd981, [_Z4racePiS_S_S_S_S_S_S_S_S_S_S_S_S_S_S_S_S_S_S_S_S_S_S_S_S_S_S_S_S_S_S_S_S_S_S_S_S_S_S_S_S_S_S_S_S_S_S_S_S_S_S_S_S_S_S_S_S_S_S_S_S_S_S_S_S_S_S_S_S_S_S_S_S_S_S_S_S_S_S_S_S_S_S_S_S_S_S_S_S_S_S_S_S_S_S_S_S_S_S_S_S_S_S_S_S_S_S_S_S_S_S_S_S_S_S_S_S_S_S_S_S_S_S_S_S_S_S_S_S_S_S_S_S_S_S_S_S_S_S_S_S_S_S_S_S_S_S_S_S_S_S_S_S_S_S_S_S_S_S_S_S_S_S_S_S_S_S_S_S_S_S_S_S_S_S_S_S_S_S_S_S_S_S_S_S_S_S_S_S_S_S_S_S_S_S_S_S_S_S_S_S_S_S_S_S_S_S_S_S_S_S_S_S_S_S_S_S_S_S_S_S_S_S_S_S_S_S_S_S_S_S_S_S_S_S_S_S_S_S_S_S_S_S_S_S_S_S_S_S_S_S_S_S_S_S_S_S_S_S_S_S_S_S_S_S_S_S_S_S_S_S_S_S_S_S_S_S_S_S_S_S_S_S_S_S_S_S_S_S_S_S_S_S_S_S_S_S_S_S_S_S_S_S_S_S_S_S_S_S_S_S_S_S_S_S_S_S_S_S_S_S_S_S_S_S_S_S_S_S_S_S_S_S_S_S_S_S_S_S_S_S_S_S_S_S_S_S_S_S_S_S_S_S_S_S_S_S_S_S_S_S_S_S_S_S_S_S_S_S_S_S_S_S_S_S_S_S_S_S_S_S_S_S_S_S_S_S_S_S_S_S_S_S_S_S_S_S_S_S_S_S_S_S_S_S_S_S_S_S_S_S_S_S_S_S_S_S_S_S_S_S_S_S_S_S_S_S_S_S_S_S_S_S_S_S_S_S_S_S_S_S_S_S_S_S_S_S_S_S_S_S_S_S_S_S_S_S_S_S_S_S_S_S_S_S_S_S_S_S_S_S_S_S_S_S_S_S_S_S_S_S_S_S_S_S_S_S_S_S_S_S_S_S_S_S_S_S_S_S_S_S_S_S_S_S_S_S_S_S_S_S_S_S_S_S_S_S_S_S_S_S_S_S_S_S_S_S_S_S_S_S_S_S_S_S_S_S_S_S_S_S_S_S_S_S_S_S_S_S_S_S_S_S_S_S_S_S_S_S_S_S_S_S_S_S_S_S_S_S_S_S_S_S_S_S_S_S_S_S_S_S_S_S_S_S_S_S_S_S_S_S_S_S_S_S_S_S_S_S_S_S_S_S_S_S_S_S_S_S_S_S_S_S_S_S_S_S_S_S_S_S_S_S_S_S_S_S_S_S_S_S_S_S_S_S_S_S_S_S_S_S_S_S_S_S_S_S_S_S_S_S_S_S_S_S_S_S_S_S_S_S_S_S_S_S_S_S_S_S_S_S_S_S_S_S_S_S_S_S_S_S_S_S_S_S_S_S_S_S_S_S_S_S_S_S_S_S_S_S_S_S_S_S_S_S_S_S_S_S_S_S_S_S_S_S_S_S_S_S_S_S_S_S_S_S_S_S_S_S_S_S_S_S_S_S_S_S_S_S_S_S_S_S_S_S_S_S_S_S_S_S_S_S_S_S_S_S_S_S_S_S_S_S_S_S_S_S_S_S_S_S_S_S_S_S_S_S_S_S_S_S_S_S_S_S_S_S_S_S_S_S_S_S_S_S_S_S_S_S_S_S_S_S_S_S_S_S_S_S_S_S_S_S_S_S_S_S_S_S_S_S_S_S_S_S_S_S_S_S_S_S_S_S_S_S_S_S_S_S_S_S_S_S_S_S_S_S_S_S_S_S_S_S_S_S_S_S_S_S_S_S_S_S_S_S_S_S_S_S_S_S_S_S_S_S_S_S_S_S_S_S_S_S_S_S_S_S_S_S_S_S_S_S_S_S_S_S_S_S_S_S_S_S_S_S_S_S_S_S_S_S_S_S_S_S_S_S_S_S_S_S_S_S_S_S_S_S_S_S_S_S_S_S_S_S_S_S_S_S_S_S_S_S_S_S_S_S_S_S_S_S_S_S_S_S_S_S_S_S_S_S_S_S_S_S_S_S_S_S_S_S_S_S_S_S_S_S_S_S_S_S_S_S_S_S_S_S_S_S_S_S_S_S_S_S_S_S_S_S_S_S_S_S_S_S_S_S_S_S_S_S_S_S_S_S_S_S_S_S_S_S_S_S__param_980];
	ld.param.u64 	%rd982, [_Z4racePiS_S_S_S_S_S_S_S_S_S_S_S_S_S_S_S_S_S_S_S_S_S_S_S_S_S_S_S_S_S_S_S_S_S_S_S_S_S_S_S_S_S_S_S_S_S_S_S_S_S_S_S_S_S_S_S_S_S_S_S_S_S_S_S_S_S_S_S_S_S_S_S_S_S_S_S_S_S_S_S_S_S_S_S_S_S_S_S_S_S_S_S_S_S_S_S_S_S_S_S_S_S_S_S_S_S_S_S_S_S_S_S_S_S_S_S_S_S_S_S_S_S_S_S_S_S_S_S_S_S_S_S_S_S_S_S_S_S_S_S_S_S_S_S_S_S_S_S_S_S_S_S_S_S_S_S_S_S_S_S_S_S_S_S_S_S_S_S_S_S_S_S_S_S_S_S_S_S_S_S_S_S_S_S_S_S_S_S_S_S_S_S_S_S_S_S_S_S_S_S_S_S_S_S_S_S_S_S_S_S_S_S_S_S_S_S_S_S_S_S_S_S_S_S_S_S_S_S_S_S_S_S_S_S_S_S_S_S_S_S_S_S_S_S_S_S_S_S_S_S_S_S_S_S_S_S_S_S_S_S_S_S_S_S_S_S_S_S_S_S_S_S_S_S_S_S_S_S_S_S_S_S_S_S_S_S_S_S_S_S_S_S_S_S_S_S_S_S_S_S_S_S_S_S_S_S_S_S_S_S_S_S_S_S_S_S_S_S_S_S_S_S_S_S_S_S_S_S_S_S_S_S_S_S_S_S_S_S_S_S_S_S_S_S_S_S_S_S_S_S_S_S_S_S_S_S_S_S_S_S_S_S_S_S_S_S_S_S_S_S_S_S_S_S_S_S_S_S_S_S_S_S_S_S_S_S_S_S_S_S_S_S_S_S_S_S_S_S_S_S_S_S_S_S_S_S_S_S_S_S_S_S_S_S_S_S_S_S_S_S_S_S_S_S_S_S_S_S_S_S_S_S_S_S_S_S_S_S_S_S_S_S_S_S_S_S_S_S_S_S_S_S_S_S_S_S_S_S_S_S_S_S_S_S_S_S_S_S_S_S_S_S_S_S_S_S_S_S_S_S_S_S_S_S_S_S_S_S_S_S_S_S_S_S_S_S_S_S_S_S_S_S_S_S_S_S_S_S_S_S_S_S_S_S_S_S_S_S_S_S_S_S_S_S_S_S_S_S_S_S_S_S_S_S_S_S_S_S_S_S_S_S_S_S_S_S_S_S_S_S_S_S_S_S_S_S_S_S_S_S_S_S_S_S_S_S_S_S_S_S_S_S_S_S_S_S_S_S_S_S_S_S_S_S_S_S_S_S_S_S_S_S_S_S_S_S_S_S_S_S_S_S_S_S_S_S_S_S_S_S_S_S_S_S_S_S_S_S_S_S_S_S_S_S_S_S_S_S_S_S_S_S_S_S_S_S_S_S_S_S_S_S_S_S_S_S_S_S_S_S_S_S_S_S_S_S_S_S_S_S_S_S_S_S_S_S_S_S_S_S_S_S_S_S_S_S_S_S_S_S_S_S_S_S_S_S_S_S_S_S_S_S_S_S_S_S_S_S_S_S_S_S_S_S_S_S_S_S_S_S_S_S_S_S_S_S_S_S_S_S_S_S_S_S_S_S_S_S_S_S_S_S_S_S_S_S_S_S_S_S_S_S_S_S_S_S_S_S_S_S_S_S_S_S_S_S_S_S_S_S_S_S_S_S_S_S_S_S_S_S_S_S_S_S_S_S_S_S_S_S_S_S_S_S_S_S_S_S_S_S_S_S_S_S_S_S_S_S_S_S_S_S_S_S_S_S_S_S_S_S_S_S_S_S_S_S_S_S_S_S_S_S_S_S_S_S_S_S_S_S_S_S_S_S_S_S_S_S_S_S_S_S_S_S_S_S_S_S_S_S_S_S_S_S_S_S_S_S_S_S_S_S_S_S_S_S_S_S_S_S_S_S_S_S_S_S_S_S_S_S_S_S_S_S_S_S_S_S_S_S_S_S_S_S_S_S_S_S_S_S_S_S_S_S_S_S_S_S_S_S_S_S_S_S_S_S_S_S_S_S_S_S_S_S_S_S_S_S_S_S_S_S_S_S_S_S_S_S_S_S_S_S_S_S_S_S_S_S_S_S_S_S_S_S_S_S_S_S_S_S_S_S_S_S_S_S_S_S_S_S_S_S_S_S_S_S_S_S_S_S_S_S_S_S_S_S_S_S_S_S_S_S_S_S_S_S_S_S_S_S_S_S_S_S_S_S_S_S_S_S_S_S_S_S_S_S_S_S_S_S_S_S_S__param_981];
	ld.param.u64 	%rd983, [_Z4racePiS_S_S_S_S_S_S_S_S_S_S_S_S_S_S_S_S_S_S_S_S_S_S_S_S_S_S_S_S_S_S_S_S_S_S_S_S_S_S_S_S_S_S_S_S_S_S_S_S_S_S_S_S_S_S_S_S_S_S_S_S_S_S_S_S_S_S_S_S_S_S_S_S_S_S_S_S_S_S_S_S_S_S_S_S_S_S_S_S_S_S_S_S_S_S_S_S_S_S_S_S_S_S_S_S_S_S_S_S_S_S_S_S_S_S_S_S_S_S_S_S_S_S_S_S_S_S_S_S_S_S_S_S_S_S_S_S_S_S_S_S_S_S_S_S_S_S_S_S_S_S_S_S_S_S_S_S_S_S_S_S_S_S_S_S_S_S_S_S_S_S_S_S_S_S_S_S_S_S_S_S_S_S_S_S_S_S_S_S_S_S_S_S_S_S_S_S_S_S_S_S_S_S_S_S_S_S_S_S_S_S_S_S_S_S_S_S_S_S_S_S_S_S_S_S_S_S_S_S_S_S_S_S_S_S_S_S_S_S_S_S_S_S_S_S_S_S_S_S_S_S_S_S_S_S_S_S_S_S_S_S_S_S_S_S_S_S_S_S_S_S_S_S_S_S_S_S_S_S_S_S_S_S_S_S_S_S_S_S_S_S_S_S_S_S_S_S_S_S_S_S_S_S_S_S_S_S_S_S_S_S_S_S_S_S_S_S_S_S_S_S_S_S_S_S_S_S_S_S_S_S_S_S_S_S_S_S_S_S_S_S_S_S_S_S_S_S_S_S_S_S_S_S_S_S_S_S_S_S_S_S_S_S_S_S_S_S_S_S_S_S_S_S_S_S_S_S_S_S_S_S_S_S_S_S_S_S_S_S_S_S_S_S_S_S_S_S_S_S_S_S_S_S_S_S_S_S_S_S_S_S_S_S_S_S_S_S_S_S_S_S_S_S_S_S_S_S_S_S_S_S_S_S_S_S_S_S_S_S_S_S_S_S_S_S_S_S_S_S_S_S_S_S_S_S_S_S_S_S_S_S_S_S_S_S_S_S_S_S_S_S_S_S_S_S_S_S_S_S_S_S_S_S_S_S_S_S_S_S_S_S_S_S_S_S_S_S_S_S_S_S_S_S_S_S_S_S_S_S_S_S_S_S_S_S_S_S_S_S_S_S_S_S_S_S_S_S_S_S_S_S_S_S_S_S_S_S_S_S_S_S_S_S_S_S_S_S_S_S_S_S_S_S_S_S_S_S_S_S_S_S_S_S_S_S_S_S_S_S_S_S_S_S_S_S_S_S_S_S_S_S_S_S_S_S_S_S_S_S_S_S_S_S_S_S_S_S_S_S_S_S_S_S_S_S_S_S_S_S_S_S_S_S_S_S_S_S_S_S_S_S_S_S_S_S_S_S_S_S_S_S_S_S_S_S_S_S_S_S_S_S_S_S_S_S_S_S_S_S_S_S_S_S_S_S_S_S_S_S_S_S_S_S_S_S_S_S_S_S_S_S_S_S_S_S_S_S_S_S_S_S_S_S_S_S_S_S_S_S_S_S_S_S_S_S_S_S_S_S_S_S_S_S_S_S_S_S_S_S_S_S_S_S_S_S_S_S_S_S_S_S_S_S_S_S_S_S_S_S_S_S_S_S_S_S_S_S_S_S_S_S_S_S_S_S_S_S_S_S_S_S_S_S_S_S_S_S_S_S_S_S_S_S_S_S_S_S_S_S_S_S_S_S_S_S_S_S_S_S_S_S_S_S_S_S_S_S_S_S_S_S_S_S_S_S_S_S_S_S_S_S_S_S_S_S_S_S_S_S_S_S_S_S_S_S_S_S_S_S_S_S_S_S_S_S_S_S_S_S_S_S_S_S_S_S_S_S_S_S_S_S_S_S_S_S_S_S_S_S_S_S_S_S_S_S_S_S_S_S_S_S_S_S_S_S_S_S_S_S_S_S_S_S_S_S_S_S_S_S_S_S_S_S_S_S_S_S_S_S_S_S_S_S_S_S_S_S_S_S_S_S_S_S_S_S_S_S_S_S_S_S_S_S_S_S_S_S_S_S_S_S_S_S_S_S_S_S_S_S_S_S_S_S_S_S_S_S_S_S_S_S_S_S_S_S_S_S_S_S_S_S_S_S_S_S_S_S_S_S_S_S_S_S_S_S_S_S_S_S_S_S_S_S_S_S_S_S_S_S_S_S_S_S_S_S_S_S_S_S_S_S_S_S_S_S_S_S_S_S_S_S_S_S_S_S_S_S_S_S_S_S_S_S_S_S_S_S_S_S_S_S_S_S__param_982];
	ld.param.u64 	%rd984, [_Z4racePiS_S_S_S_S_S_S_S_S_S_S_S_S_S_S_S_S_S_S_S_S_S_S_S_S_S_S_S_S_S_S_S_S_S_S_S_S_S_S_S_S_S_S_S_S_S_S_S_S_S_S_S_S_S_S_S_S_S_S_S_S_S_S_S_S_S_S_S_S_S_S_S_S_S_S_S_S_S_S_S_S_S_S_S_S_S_S_S_S_S_S_S_S_S_S_S_S_S_S_S_S_S_S_S_S_S_S_S_S_S_S_S_S_S_S_S_S_S_S_S_S_S_S_S_S_S_S_S_S_S_S_S_S_S_S_S_S_S_S_S_S_S_S_S_S_S_S_S_S_S_S_S_S_S_S_S_S_S_S_S_S_S_S_S_S_S_S_S_S_S_S_S_S_S_S_S_S_S_S_S_S_S_S_S_S_S_S_S_S_S_S_S_S_S_S_S_S_S_S_S_S_S_S_S_S_S_S_S_S_S_S_S_S_S_S_S_S_S_S_S_S_S_S_S_S_S_S_S_S_S_S_S_S_S_S_S_S_S_S_S_S_S_S_S_S_S_S_S_S_S_S_S_S_S_S_S_S_S_S_S_S_S_S_S_S_S_S_S_S_S_S_S_S_S_S_S_S_S_S_S_S_S_S_S_S_S_S_S_S_S_S_S_S_S_S_S_S_S_S_S_S_S_S_S_S_S_S_S_S_S_S_S_S_S_S_S_S_S_S_S_S_S_S_S_S_S_S_S_S_S_S_S_S_S_S_S_S_S_S_S_S_S_S_S_S_S_S_S_S_S_S_S_S_S_S_S_S_S_S_S_S_S_S_S_S_S_S_S_S_S_S_S_S_S_S_S_S_S_S_S_S_S_S_S_S_S_S_S_S_S_S_S_S_S_S_S_S_S_S_S_S_S_S_S_S_S_S_S_S_S_S_S_S_S_S_S_S_S_S_S_S_S_S_S_S_S_S_S_S_S_S_S_S_S_S_S_S_S_S_S_S_S_S_S_S_S_S_S_S_S_S_S_S_S_S_S_S_S_S_S_S_S_S_S_S_S_S_S_S_S_S_S_S_S_S_S_S_S_S_S_S_S_S_S_S_S_S_S_S_S_S_S_S_S_S_S_S_S_S_S_S_S_S_S_S_S_S_S_S_S_S_S_S_S_S_S_S_S_S_S_S_S_S_S_S_S_S_S_S_S_S_S_S_S_S_S_S_S_S_S_S_S_S_S_S_S_S_S_S_S_S_S_S_S_S_S_S_S_S_S_S_S_S_S_S_S_S_S_S_S_S_S_S_S_S_S_S_S_S_S_S_S_S_S_S_S_S_S_S_S_S_S_S_S_S_S_S_S_S_S_S_S_S_S_S_S_S_S_S_S_S_S_S_S_S_S_S_S_S_S_S_S_S_S_S_S_S_S_S_S_S_S_S_S_S_S_S_S_S_S_S_S_S_S_S_S_S_S_S_S_S_S_S_S_S_S_S_S_S_S_S_S_S_S_S_S_S_S_S_S_S_S_S_S_S_S_S_S_S_S_S_S_S_S_S_S_S_S_S_S_S_S_S_S_S_S_S_S_S_S_S_S_S_S_S_S_S_S_S_S_S_S_S_S_S_S_S_S_S_S_S_S_S_S_S_S_S_S_S_S_S_S_S_S_S_S_S_S_S_S_S_S_S_S_S_S_S_S_S_S_S_S_S_S_S_S_S_S_S_S_S_S_S_S_S_S_S_S_S_S_S_S_S_S_S_S_S_S_S_S_S_S_S_S_S_S_S_S_S_S_S_S_S_S_S_S_S_S_S_S_S_S_S_S_S_S_S_S_S_S_S_S_S_S_S_S_S_S_S_S_S_S_S_S_S_S_S_S_S_S_S_S_S_S_S_S_S_S_S_S_S_S_S_S_S_S_S_S_S_S_S_S_S_S_S_S_S_S_S_S_S_S_S_S_S_S_S_S_S_S_S_S_S_S_S_S_S_S_S_S_S_S_S_S_S_S_S_S_S_S_S_S_S_S_S_S_S_S_S_S_S_S_S_S_S_S_S_S_S_S_S_S_S_S_S_S_S_S_S_S_S_S_S_S_S_S_S_S_S_S_S_S_S_S_S_S_S_S_S_S_S_S_S_S_S_S_S_S_S_S_S_S_S_S_S_S_S_S_S_S_S_S_S_S_S_S_S_S_S_S_S_S_S_S_S_S_S_S_S_S_S_S_S_S_S_S_S_S_S_S_S_S_S_S_S_S_S_S_S_S_S_S_S_S_S_S_S_S_S_S_S_S_S_S_S_S_S_S_S_S_S_S_S__param_983];
	ld.param.u64 	%rd985, [_Z4racePiS_S_S_S_S_S_S_S_S_S_S_S_S_S_S_S_S_S_S_S_S_S_S_S_S_S_S_S_S_S_S_S_S_S_S_S_S_S_S_S_S_S_S_S_S_S_S_S_S_S_S_S_S_S_S_S_S_S_S_S_S_S_S_S_S_S_S_S_S_S_S_S_S_S_S_S_S_S_S_S_S_S_S_S_S_S_S_S_S_S_S_S_S_S_S_S_S_S_S_S_S_S_S_S_S_S_S_S_S_S_S_S_S_S_S_S_S_S_S_S_S_S_S_S_S_S_S_S_S_S_S_S_S_S_S_S_S_S_S_S_S_S_S_S_S_S_S_S_S_S_S_S_S_S_S_S_S_S_S_S_S_S_S_S_S_S_S_S_S_S_S_S_S_S_S_S_S_S_S_S_S_S_S_S_S_S_S_S_S_S_S_S_S_S_S_S_S_S_S_S_S_S_S_S_S_S_S_S_S_S_S_S_S_S_S_S_S_S_S_S_S_S_S_S_S_S_S_S_S_S_S_S_S_S_S_S_S_S_S_S_S_S_S_S_S_S_S_S_S_S_S_S_S_S_S_S_S_S_S_S_S_S_S_S_S_S_S_S_S_S_S_S_S_S_S_S_S_S_S_S_S_S_S_S_S_S_S_S_S_S_S_S_S_S_S_S_S_S_S_S_S_S_S_S_S_S_S_S_S_S_S_S_S_S_S_S_S_S_S_S_S_S_S_S_S_S_S_S_S_S_S_S_S_S_S_S_S_S_S_S_S_S_S_S_S_S_S_S_S_S_S_S_S_S_S_S_S_S_S_S_S_S_S_S_S_S_S_S_S_S_S_S_S_S_S_S_S_S_S_S_S_S_S_S_S_S_S_S_S_S_S_S_S_S_S_S_S_S_S_S_S_S_S_S_S_S_S_S_S_S_S_S_S_S_S_S_S_S_S_S_S_S_S_S_S_S_S_S_S_S_S_S_S_S_S_S_S_S_S_S_S_S_S_S_S_S_S_S_S_S_S_S_S_S_S_S_S_S_S_S_S_S_S_S_S_S_S_S_S_S_S_S_S_S_S_S_S_S_S_S_S_S_S_S_S_S_S_S_S_S_S_S_S_S_S_S_S_S_S_S_S_S_S_S_S_S_S_S_S_S_S_S_S_S_S_S_S_S_S_S_S_S_S_S_S_S_S_S_S_S_S_S_S_S_S_S_S_S_S_S_S_S_S_S_S_S_S_S_S_S_S_S_S_S_S_S_S_S_S_S_S_S_S_S_S_S_S_S_S_S_S_S_S_S_S_S_S_S_S_S_S_S_S_S_S_S_S_S_S_S_S_S_S_S_S_S_S_S_S_S_S_S_S_S_S_S_S_S_S_S_S_S_S_S_S_S_S_S_S_S_S_S_S_S_S_S_S_S_S_S_S_S_S_S_S_S_S_S_S_S_S_S_S_S_S_S_S_S_S_S_S_S_S_S_S_S_S_S_S_S_S_S_S_S_S_S_S_S_S_S_S_S_S_S_S_S_S_S_S_S_S_S_S_S_S_S_S_S_S_S_S_S_S_S_S_S_S_S_S_S_S_S_S_S_S_S_S_S_S_S_S_S_S_S_S_S_S_S_S_S_S_S_S_S_S_S_S_S_S_S_S_S_S_S_S_S_S_S_S_S_S_S_S_S_S_S_S_S_S_S_S_S_S_S_S_S_S_S_S_S_S_S_S_S_S_S_S_S_S_S_S_S_S_S_S_S_S_S_S_S_S_S_S_S_S_S_S_S_S_S_S_S_S_S_S_S_S_S_S_S_S_S_S_S_S_S_S_S_S_S_S_S_S_S_S_S_S_S_S_S_S_S_S_S_S_S_S_S_S_S_S_S_S_S_S_S_S_S_S_S_S_S_S_S_S_S_S_S_S_S_S_S_S_S_S_S_S_S_S_S_S_S_S_S_S_S_S_S_S_S_S_S_S_S_S_S_S_S_S_S_S_S_S_S_S_S_S_S_S_S_S_S_S_S_S_S_S_S_S_S_S_S_S_S_S_S_S_S_S_S_S_S_S_S_S_S_S_S_S_S_S_S_S_S_S_S_S_S_S_S_S_S_S_S_S_S_S_S_S_S_S_S_S_S_S_S_S_S_S_S_S_S_S_S_S_S_S_S_S_S_S_S_S_S_S_S_S_S_S_S_S_S_S_S_S_S_S_S_S_S_S_S_S_S_S_S_S_S_S_S_S_S_S_S_S_S_S_S_S_S_S_S_S_S_S_S_S_S_S_S_S_S_S_S_S_S_S_S_S_S_S_S_S__param_984];
	ld.param.u64 	%rd986, [_Z4racePiS_S_S_S_S_S_S_S_S_S_S_S_S_S_S_S_S_S_S_S_S_S_S_S_S_S_S_S_S_S_S_S_S_S_S_S_S_S_S_S_S_S_S_S_S_S_S_S_S_S_S_S_S_S_S_S_S_S_S_S_S_S_S_S_S_S_S_S_S_S_S_S_S_S_S_S_S_S_S_S_S_S_S_S_S_S_S_S_S_S_S_S_S_S_S_S_S_S_S_S_S_S_S_S_S_S_S_S_S_S_S_S_S_S_S_S_S_S_S_S_S_S_S_S_S_S_S_S_S_S_S_S_S_S_S_S_S_S_S_S_S_S_S_S_S_S_S_S_S_S_S_S_S_S_S_S_S_S_S_S_S_S_S_S_S_S_S_S_S_S_S_S_S_S_S_S_S_S_S_S_S_S_S_S_S_S_S_S_S_S_S_S_S_S_S_S_S_S_S_S_S_S_S_S_S_S_S_S_S_S_S_S_S_S_S_S_S_S_S_S_S_S_S_S_S_S_S_S_S_S_S_S_S_S_S_S_S_S_S_S_S_S_S_S_S_S_S_S_S_S_S_S_S_S_S_S_S_S_S_S_S_S_S_S_S_S_S_S_S_S_S_S_S_S_S_S_S_S_S_S_S_S_S_S_S_S_S_S_S_S_S_S_S_S_S_S_S_S_S_S_S_S_S_S_S_S_S_S_S_S_S_S_S_S_S_S_S_S_S_S_S_S_S_S_S_S_S_S_S_S_S_S_S_S_S_S_S_S_S_S_S_S_S_S_S_S_S_S_S_S_S_S_S_S_S_S_S_S_S_S_S_S_S_S_S_S_S_S_S_S_S_S_S_S_S_S_S_S_S_S_S_S_S_S_S_S_S_S_S_S_S_S_S_S_S_S_S_S_S_S_S_S_S_S_S_S_S_S_S_S_S_S_S_S_S_S_S_S_S_S_S_S_S_S_S_S_S_S_S_S_S_S_S_S_S_S_S_S_S_S_S_S_S_S_S_S_S_S_S_S_S_S_S_S_S_S_S_S_S_S_S_S_S_S_S_S_S_S_S_S_S_S_S_S_S_S_S_S_S_S_S_S_S_S_S_S_S_S_S_S_S_S_S_S_S_S_S_S_S_S_S_S_S_S_S_S_S_S_S_S_S_S_S_S_S_S_S_S_S_S_S_S_S_S_S_S_S_S_S_S_S_S_S_S_S_S_S_S_S_S_S_S_S_S_S_S_S_S_S_S_S_S_S_S_S_S_S_S_S_S_S_S_S_S_S_S_S_S_S_S_S_S_S_S_S_S_S_S_S_S_S_S_S_S_S_S_S_S_S_S_S_S_S_S_S_S_S_S_S_S_S_S_S_S_S_S_S_S_S_S_S_S_S_S_S_S_S_S_S_S_S_S_S_S_S_S_S_S_S_S_S_S_S_S_S_S_S_S_S_S_S_S_S_S_S_S_S_S_S_S_S_S_S_S_S_S_S_S_S_S_S_S_S_S_S_S_S_S_S_S_S_S_S_S_S_S_S_S_S_S_S_S_S_S_S_S_S_S_S_S_S_S_S_S_S_S_S_S_S_S_S_S_S_S_S_S_S_S_S_S_S_S_S_S_S_S_S_S_S_S_S_S_S_S_S_S_S_S_S_S_S_S_S_S_S_S_S_S_S_S_S_S_S_S_S_S_S_S_S_S_S_S_S_S_S_S_S_S_S_S_S_S_S_S_S_S_S_S_S_S_S_S_S_S_S_S_S_S_S_S_S_S_S_S_S_S_S_S_S_S_S_S_S_S_S_S_S_S_S_S_S_S_S_S_S_S_S_S_S_S_S_S_S_S_S_S_S_S_S_S_S_S_S_S_S_S_S_S_S_S_S_S_S_S_S_S_S_S_S_S_S_S_S_S_S_S_S_S_S_S_S_S_S_S_S_S_S_S_S_S_S_S_S_S_S_S_S_S_S_S_S_S_S_S_S_S_S_S_S_S_S_S_S_S_S_S_S_S_S_S_S_S_S_S_S_S_S_S_S_S_S_S_S_S_S_S_S_S_S_S_S_S_S_S_S_S_S_S_S_S_S_S_S_S_S_S_S_S_S_S_S_S_S_S_S_S_S_S_S_S_S_S_S_S_S_S_S_S_S_S_S_S_S_S_S_S_S_S_S_S_S_S_S_S_S_S_S_S_S_S_S_S_S_S_S_S_S_S_S_S_S_S_S_S_S_S_S_S_S_S_S_S_S_S_S_S_S_S_S_S_S_S_S_S_S_S_S_S_S_S_S_S_S_S_S_S_S_S_S_S_S_S_S__param_985];
	ld.param.u64 	%rd987, [_Z4racePiS_S_S_S_S_S_S_S_S_S_S_S_S_S_S_S_S_S_S_S_S_S_S_S_S_S_S_S_S_S_S_S_S_S_S_S_S_S_S_S_S_S_S_S_S_S_S_S_S_S_S_S_S_S_S_S_S_S_S_S_S_S_S_S_S_S_S_S_S_S_S_S_S_S_S_S_S_S_S_S_S_S_S_S_S_S_S_S_S_S_S_S_S_S_S_S_S_S_S_S_S_S_S_S_S_S_S_S_S_S_S_S_S_S_S_S_S_S_S_S_S_S_S_S_S_S_S_S_S_S_S_S_S_S_S_S_S_S_S_S_S_S_S_S_S_S_S_S_S_S_S_S_S_S_S_S_S_S_S_S_S_S_S_S_S_S_S_S_S_S_S_S_S_S_S_S_S_S_S_S_S_S_S_S_S_S_S_S_S_S_S_S_S_S_S_S_S_S_S_S_S_S_S_S_S_S_S_S_S_S_S_S_S_S_S_S_S_S_S_S_S_S_S_S_S_S_S_S_S_S_S_S_S_S_S_S_S_S_S_S_S_S_S_S_S_S_S_S_S_S_S_S_S_S_S_S_S_S_S_S_S_S_S_S_S_S_S_S_S_S_S_S_S_S_S_S_S_S_S_S_S_S_S_S_S_S_S_S_S_S_S_S_S_S_S_S_S_S_S_S_S_S_S_S_S_S_S_S_S_S_S_S_S_S_S_S_S_S_S_S_S_S_S_S_S_S_S_S_S_S_S_S_S_S_S_S_S_S_S_S_S_S_S_S_S_S_S_S_S_S_S_S_S_S_S_S_S_S_S_S_S_S_S_S_S_S_S_S_S_S_S_S_S_S_S_S_S_S_S_S_S_S_S_S_S_S_S_S_S_S_S_S_S_S_S_S_S_S_S_S_S_S_S_S_S_S_S_S_S_S_S_S_S_S_S_S_S_S_S_S_S_S_S_S_S_S_S_S_S_S_S_S_S_S_S_S_S_S_S_S_S_S_S_S_S_S_S_S_S_S_S_S_S_S_S_S_S_S_S_S_S_S_S_S_S_S_S_S_S_S_S_S_S_S_S_S_S_S_S_S_S_S_S_S_S_S_S_S_S_S_S_S_S_S_S_S_S_S_S_S_S_S_S_S_S_S_S_S_S_S_S_S_S_S_S_S_S_S_S_S_S_S_S_S_S_S_S_S_S_S_S_S_S_S_S_S_S_S_S_S_S_S_S_S_S_S_S_S_S_S_S_S_S_S_S_S_S_S_S_S_S_S_S_S_S_S_S_S_S_S_S_S_S_S_S_S_S_S_S_S_S_S_S_S_S_S_S_S_S_S_S_S_S_S_S_S_S_S_S_S_S_S_S_S_S_S_S_S_S_S_S_S_S_S_S_S_S_S_S_S_S_S_S_S_S_S_S_S_S_S_S_S_S_S_S_S_S_S_S_S_S_S_S_S_S_S_S_S_S_S_S_S_S_S_S_S_S_S_S_S_S_S_S_S_S_S_S_S_S_S_S_S_S_S_S_S_S_S_S_S_S_S_S_S_S_S_S_S_S_S_S_S_S_S_S_S_S_S_S_S_S_S_S_S_S_S_S_S_S_S_S_S_S_S_S_S_S_S_S_S_S_S_S_S_S_S_S_S_S_S_S_S_S_S_S_S_S_S_S_S_S_S_S_S_S_S_S_S_S_S_S_S_S_S_S_S_S_S_S_S_S_S_S_S_S_S_S_S_S_S_S_S_S_S_S_S_S_S_S_S_S_S_S_S_S_S_S_S_S_S_S_S_S_S_S_S_S_S_S_S_S_S_S_S_S_S_S_S_S_S_S_S_S_S_S_S_S_S_S_S_S_S_S_S_S_S_S_S_S_S_S_S_S_S_S_S_S_S_S_S_S_S_S_S_S_S_S_S_S_S_S_S_S_S_S_S_S_S_S_S_S_S_S_S_S_S_S_S_S_S_S_S_S_S_S_S_S_S_S_S_S_S_S_S_S_S_S_S_S_S_S_S_S_S_S_S_S_S_S_S_S_S_S_S_S_S_S_S_S_S_S_S_S_S_S_S_S_S_S_S_S_S_S_S_S_S_S_S_S_S_S_S_S_S_S_S_S_S_S_S_S_S_S_S_S_S_S_S_S_S_S_S_S_S_S_S_S_S_S_S_S_S_S_S_S_S_S_S_S_S_S_S_S_S_S_S_S_S_S_S_S_S_S_S_S_S_S_S_S_S_S_S_S_S_S_S_S_S_S_S_S_S_S_S_S_S_S_S_S_S_S_S_S_S_S_S_S_S_S_S_S_S_S__param_986];
	ld.param.u64 	%rd988, [_Z4racePiS_S_S_S_S_S_S_S_S_S_S_S_S_S_S_S_S_S_S_S_S_S_S_S_S_S_S_S_S_S_S_S_S_S_S_S_S_S_S_S_S_S_S_S_S_S_S_S_S_S_S_S_S_S_S_S_S_S_S_S_S_S_S_S_S_S_S_S_S_S_S_S_S_S_S_S_S_S_S_S_S_S_S_S_S_S_S_S_S_S_S_S_S_S_S_S_S_S_S_S_S_S_S_S_S_S_S_S_S_S_S_S_S_S_S_S_S_S_S_S_S_S_S_S_S_S_S_S_S_S_S_S_S_S_S_S_S_S_S_S_S_S_S_S_S_S_S_S_S_S_S_S_S_S_S_S_S_S_S_S_S_S_S_S_S_S_S_S_S_S_S_S_S_S_S_S_S_S_S_S_S_S_S_S_S_S_S_S_S_S_S_S_S_S_S_S_S_S_S_S_S_S_S_S_S_S_S_S_S_S_S_S_S_S_S_S_S_S_S_S_S_S_S_S_S_S_S_S_S_S_S_S_S_S_S_S_S_S_S_S_S_S_S_S_S_S_S_S_S_S_S_S_S_S_S_S_S_S_S_S_S_S_S_S_S_S_S_S_S_S_S_S_S_S_S_S_S_S_S_S_S_S_S_S_S_S_S_S_S_S_S_S_S_S_S_S_S_S_S_S_S_S_S_S_S_S_S_S_S_S_S_S_S_S_S_S_S_S_S_S_S_S_S_S_S_S_S_S_S_S_S_S_S_S_S_S_S_S_S_S_S_S_S_S_S_S_S_S_S_S_S_S_S_S_S_S_S_S_S_S_S_S_S_S_S_S_S_S_S_S_S_S_S_S_S_S_S_S_S_S_S_S_S_S_S_S_S_S_S_S_S_S_S_S_S_S_S_S_S_S_S_S_S_S_S_S_S_S_S_S_S_S_S_S_S_S_S_S_S_S_S_S_S_S_S_S_S_S_S_S_S_S_S_S_S_S_S_S_S_S_S_S_S_S_S_S_S_S_S_S_S_S_S_S_S_S_S_S_S_S_S_S_S_S_S_S_S_S_S_S_S_S_S_S_S_S_S_S_S_S_S_S_S_S_S_S_S_S_S_S_S_S_S_S_S_S_S_S_S_S_S_S_S_S_S_S_S_S_S_S_S_S_S_S_S_S_S_S_S_S_S_S_S_S_S_S_S_S_S_S_S_S_S_S_S_S_S_S_S_S_S_S_S_S_S_S_S_S_S_S_S_S_S_S_S_S_S_S_S_S_S_S_S_S_S_S_S_S_S_S_S_S_S_S_S_S_S_S_S_S_S_S_S_S_S_S_S_S_S_S_S_S_S_S_S_S_S_S_S_S_S_S_S_S_S_S_S_S_S_S_S_S_S_S_S_S_S_S_S_S_S_S_S_S_S_S_S_S_S_S_S_S_S_S_S_S_S_S_S_S_S_S_S_S_S_S_S_S_S_S_S_S_S_S_S_S_S_S_S_S_S_S_S_S_S_S_S_S_S_S_S_S_S_S_S_S_S_S_S_S_S_S_S_S_S_S_S_S_S_S_S_S_S_S_S_S_S_S_S_S_S_S_S_S_S_S_S_S_S_S_S_S_S_S_S_S_S_S_S_S_S_S_S_S_S_S_S_S_S_S_S_S_S_S_S_S_S_S_S_S_S_S_S_S_S_S_S_S_S_S_S_S_S_S_S_S_S_S_S_S_S_S_S_S_S_S_S_S_S_S_S_S_S_S_S_S_S_S_S_S_S_S_S_S_S_S_S_S_S_S_S_S_S_S_S_S_S_S_S_S_S_S_S_S_S_S_S_S_S_S_S_S_S_S_S_S_S_S_S_S_S_S_S_S_S_S_S_S_S_S_S_S_S_S_S_S_S_S_S_S_S_S_S_S_S_S_S_S_S_S_S_S_S_S_S_S_S_S_S_S_S_S_S_S_S_S_S_S_S_S_S_S_S_S_S_S_S_S_S_S_S_S_S_S_S_S_S_S_S_S_S_S_S_S_S_S_S_S_S_S_S_S_S_S_S_S_S_S_S_S_S_S_S_S_S_S_S_S_S_S_S_S_S_S_S_S_S_S_S_S_S_S_S_S_S_S_S_S_S_S_S_S_S_S_S_S_S_S_S_S_S_S_S_S_S_S_S_S_S_S_S_S_S_S_S_S_S_S_S_S_S_S_S_S_S_S_S_S_S_S_S_S_S_S_S_S_S_S_S_S_S_S_S_S_S_S_S_S_S_S_S_S_S_S_S_S_S_S_S_S_S_S_S_S_S_S_S_S_S_S_S_S_S__param_987];
	ld.param.u64 	%rd989, [_Z4racePiS_S_S_S_S_S_S_S_S_S_S_S_S_S_S_S_S_S_S_S_S_S_S_S_S_S_S_S_S_S_S_S_S_S_S_S_S_S_S_S_S_S_S_S_S_S_S_S_S_S_S_S_S_S_S_S_S_S_S_S_S_S_S_S_S_S_S_S_S_S_S_S_S_S_S_S_S_S_S_S_S_S_S_S_S_S_S_S_S_S_S_S_S_S_S_S_S_S_S_S_S_S_S_S_S_S_S_S_S_S_S_S_S_S_S_S_S_S_S_S_S_S_S_S_S_S_S_S_S_S_S_S_S_S_S_S_S_S_S_S_S_S_S_S_S_S_S_S_S_S_S_S_S_S_S_S_S_S_S_S_S_S_S_S_S_S_S_S_S_S_S_S_S_S_S_S_S_S_S_S_S_S_S_S_S_S_S_S_S_S_S_S_S_S_S_S_S_S_S_S_S_S_S_S_S_S_S_S_S_S_S_S_S_S_S_S_S_S_S_S_S_S_S_S_S_S_S_S_S_S_S_S_S_S_S_S_S_S_S_S_S_S_S_S_S_S_S_S_S_S_S_S_S_S_S_S_S_S_S_S_S_S_S_S_S_S_S_S_S_S_S_S_S_S_S_S_S_S_S_S_S_S_S_S_S_S_S_S_S_S_S_S_S_S_S_S_S_S_S_S_S_S_S_S_S_S_S_S_S_S_S_S_S_S_S_S_S_S_S_S_S_S_S_S_S_S_S_S_S_S_S_S_S_S_S_S_S_S_S_S_S_S_S_S_S_S_S_S_S_S_S_S_S_S_S_S_S_S_S_S_S_S_S_S_S_S_S_S_S_S_S_S_S_S_S_S_S_S_S_S_S_S_S_S_S_S_S_S_S_S_S_S_S_S_S_S_S_S_S_S_S_S_S_S_S_S_S_S_S_S_S_S_S_S_S_S_S_S_S_S_S_S_S_S_S_S_S_S_S_S_S_S_S_S_S_S_S_S_S_S_S_S_S_S_S_S_S_S_S_S_S_S_S_S_S_S_S_S_S_S_S_S_S_S_S_S_S_S_S_S_S_S_S_S_S_S_S_S_S_S_S_S_S_S_S_S_S_S_S_S_S_S_S_S_S_S_S_S_S_S_S_S_S_S_S_S_S_S_S_S_S_S_S_S_S_S_S_S_S_S_S_S_S_S_S_S_S_S_S_S_S_S_S_S_S_S_S_S_S_S_S_S_S_S_S_S_S_S_S_S_S_S_S_S_S_S_S_S_S_S_S_S_S_S_S_S_S_S_S_S_S_S_S_S_S_S_S_S_S_S_S_S_S_S_S_S_S_S_S_S_S_S_S_S_S_S_S_S_S_S_S_S_S_S_S_S_S_S_S_S_S_S_S_S_S_S_S_S_S_S_S_S_S_S_S_S_S_S_S_S_S_S_S_S_S_S_S_S_S_S_S_S_S_S_S_S_S_S_S_S_S_S_S_S_S_S_S_S_S_S_S_S_S_S_S_S_S_S_S_S_S_S_S_S_S_S_S_S_S_S_S_S_S_S_S_S_S_S_S_S_S_S_S_S_S_S_S_S_S_S_S_S_S_S_S_S_S_S_S_S_S_S_S_S_S_S_S_S_S_S_S_S_S_S_S_S_S_S_S_S_S_S_S_S_S_S_S_S_S_S_S_S_S_S_S_S_S_S_S_S_S_S_S_S_S_S_S_S_S_S_S_S_S_S_S_S_S_S_S_S_S_S_S_S_S_S_S_S_S_S_S_S_S_S_S_S_S_S_S_S_S_S_S_S_S_S_S_S_S_S_S_S_S_S_S_S_S_S_S_S_S_S_S_S_S_S_S_S_S_S_S_S_S_S_S_S_S_S_S_S_S_S_S_S_S_S_S_S_S_S_S_S_S_S_S_S_S_S_S_S_S_S_S_S_S_S_S_S_S_S_S_S_S_S_S_S_S_S_S_S_S_S_S_S_S_S_S_S_S_S_S_S_S_S_S_S_S_S_S_S_S_S_S_S_S_S_S_S_S_S_S_S_S_S_S_S_S_S_S_S_S_S_S_S_S_S_S_S_S_S_S_S_S_S_S_S_S_S_S_S_S_S_S_S_S_S_S_S_S_S_S_S_S_S_S_S_S_S_S_S_S_S_S_S_S_S_S_S_S_S_S_S_S_S_S_S_S_S_S_S_S_S_S_S_S_S_S_S_S_S_S_S_S_S_S_S_S_S_S_S_S_S_S_S_S_S_S_S_S_S_S_S_S_S_S_S_S_S_S_S_S_S_S_S_S_S_S_S_S_S_S_S_S__param_988];
	ld.param.u64 	%rd990, [_Z4racePiS_S_S_S_S_S_S_S_S_S_S_S_S_S_S_S_S_S_S_S_S_S_S_S_S_S_S_S_S_S_S_S_S_S_S_S_S_S_S_S_S_S_S_S_S_S_S_S_S_S_S_S_S_S_S_S_S_S_S_S_S_S_S_S_S_S_S_S_S_S_S_S_S_S_S_S_S_S_S_S_S_S_S_S_S_S_S_S_S_S_S_S_S_S_S_S_S_S_S_S_S_S_S_S_S_S_S_S_S_S_S_S_S_S_S_S_S_S_S_S_S_S_S_S_S_S_S_S_S_S_S_S_S_S_S_S_S_S_S_S_S_S_S_S_S_S_S_S_S_S_S_S_S_S_S_S_S_S_S_S_S_S_S_S_S_S_S_S_S_S_S_S_S_S_S_S_S_S_S_S_S_S_S_S_S_S_S_S_S_S_S_S_S_S_S_S_S_S_S_S_S_S_S_S_S_S_S_S_S_S_S_S_S_S_S_S_S_S_S_S_S_S_S_S_S_S_S_S_S_S_S_S_S_S_S_S_S_S_S_S_S_S_S_S_S_S_S_S_S_S_S_S_S_S_S_S_S_S_S_S_S_S_S_S_S_S_S_S_S_S_S_S_S_S_S_S_S_S_S_S_S_S_S_S_S_S_S_S_S_S_S_S_S_S_S_S_S_S_S_S_S_S_S_S_S_S_S_S_S_S_S_S_S_S_S_S_S_S_S_S_S_S_S_S_S_S_S_S_S_S_S_S_S_S_S_S_S_S_S_S_S_S_S_S_S_S_S_S_S_S_S_S_S_S_S_S_S_S_S_S_S_S_S_S_S_S_S_S_S_S_S_S_S_S_S_S_S_S_S_S_S_S_S_S_S_S_S_S_S_S_S_S_S_S_S_S_S_S_S_S_S_S_S_S_S_S_S_S_S_S_S_S_S_S_S_S_S_S_S_S_S_S_S_S_S_S_S_S_S_S_S_S_S_S_S_S_S_S_S_S_S_S_S_S_S_S_S_S_S_S_S_S_S_S_S_S_S_S_S_S_S_S_S_S_S_S_S_S_S_S_S_S_S_S_S_S_S_S_S_S_S_S_S_S_S_S_S_S_S_S_S_S_S_S_S_S_S_S_S_S_S_S_S_S_S_S_S_S_S_S_S_S_S_S_S_S_S_S_S_S_S_S_S_S_S_S_S_S_S_S_S_S_S_S_S_S_S_S_S_S_S_S_S_S_S_S_S_S_S_S_S_S_S_S_S_S_S_S_S_S_S_S_S_S_S_S_S_S_S_S_S_S_S_S_S_S_S_S_S_S_S_S_S_S_S_S_S_S_S_S_S_S_S_S_S_S_S_S_S_S_S_S_S_S_S_S_S_S_S_S_S_S_S_S_S_S_S_S_S_S_S_S_S_S_S_S_S_S_S_S_S_S_S_S_S_S_S_S_S_S_S_S_S_S_S_S_S_S_S_S_S_S_S_S_S_S_S_S_S_S_S_S_S_S_S_S_S_S_S_S_S_S_S_S_S_S_S_S_S_S_S_S_S_S_S_S_S_S_S_S_S_S_S_S_S_S_S_S_S_S_S_S_S_S_S_S_S_S_S_S_S_S_S_S_S_S_S_S_S_S_S_S_S_S_S_S_S_S_S_S_S_S_S_S_S_S_S_S_S_S_S_S_S_S_S_S_S_S_S_S_S_S_S_S_S_S_S_S_S_S_S_S_S_S_S_S_S_S_S_S_S_S_S_S_S_S_S_S_S_S_S_S_S_S_S_S_S_S_S_S_S_S_S_S_S_S_S_S_S_S_S_S_S_S_S_S_S_S_S_S_S_S_S_S_S_S_S_S_S_S_S_S_S_S_S_S_S_S_S_S_S_S_S_S_S_S_S_S_S_S_S_S_S_S_S_S_S_S_S_S_S_S_S_S_S_S_S_S_S_S_S_S_S_S_S_S_S_S_S_S_S_S_S_S_S_S_S_S_S_S_S_S_S_S_S_S_S_S_S_S_S_S_S_S_S_S_S_S_S_S_S_S_S_S_S_S_S_S_S_S_S_S_S_S_S_S_S_S_S_S_S_S_S_S_S_S_S_S_S_S_S_S_S_S_S_S_S_S_S_S_S_S_S_S_S_S_S_S_S_S_S_S_S_S_S_S_S_S_S_S_S_S_S_S_S_S_S_S_S_S_S_S_S_S_S_S_S_S_S_S_S_S_S_S_S_S_S_S_S_S_S_S_S_S_S_S_S_S_S_S_S_S_S_S_S_S_S_S_S_S_S_S_S_S_S_S_S_S_S_S_S_S_S__param_989];
	ld.param.u64 	%rd991, [_Z4racePiS_S_S_S_S_S_S_S_S_S_S_S_S_S_S_S_S_S_S_S_S_S_S_S_S_S_S_S_S_S_S_S_S_S_S_S_S_S_S_S_S_S_S_S_S_S_S_S_S_S_S_S_S_S_S_S_S_S_S_S_S_S_S_S_S_S_S_S_S_S_S_S_S_S_S_S_S_S_S_S_S_S_S_S_S_S_S_S_S_S_S_S_S_S_S_S_S_S_S_S_S_S_S_S_S_S_S_S_S_S_S_S_S_S_S_S_S_S_S_S_S_S_S_S_S_S_S_S_S_S_S_S_S_S_S_S_S_S_S_S_S_S_S_S_S_S_S_S_S_S_S_S_S_S_S_S_S_S_S_S_S_S_S_S_S_S_S_S_S_S_S_S_S_S_S_S_S_S_S_S_S_S_S_S_S_S_S_S_S_S_S_S_S_S_S_S_S_S_S_S_S_S_S_S_S_S_S_S_S_S_S_S_S_S_S_S_S_S_S_S_S_S_S_S_S_S_S_S_S_S_S_S_S_S_S_S_S_S_S_S_S_S_S_S_S_S_S_S_S_S_S_S_S_S_S_S_S_S_S_S_S_S_S_S_S_S_S_S_S_S_S_S_S_S_S_S_S_S_S_S_S_S_S_S_S_S_S_S_S_S_S_S_S_S_S_S_S_S_S_S_S_S_S_S_S_S_S_S_S_S_S_S_S_S_S_S_S_S_S_S_S_S_S_S_S_S_S_S_S_S_S_S_S_S_S_S_S_S_S_S_S_S_S_S_S_S_S_S_S_S_S_S_S_S_S_S_S_S_S_S_S_S_S_S_S_S_S_S_S_S_S_S_S_S_S_S_S_S_S_S_S_S_S_S_S_S_S_S_S_S_S_S_S_S_S_S_S_S_S_S_S_S_S_S_S_S_S_S_S_S_S_S_S_S_S_S_S_S_S_S_S_S_S_S_S_S_S_S_S_S_S_S_S_S_S_S_S_S_S_S_S_S_S_S_S_S_S_S_S_S_S_S_S_S_S_S_S_S_S_S_S_S_S_S_S_S_S_S_S_S_S_S_S_S_S_S_S_S_S_S_S_S_S_S_S_S_S_S_S_S_S_S_S_S_S_S_S_S_S_S_S_S_S_S_S_S_S_S_S_S_S_S_S_S_S_S_S_S_S_S_S_S_S_S_S_S_S_S_S_S_S_S_S_S_S_S_S_S_S_S_S_S_S_S_S_S_S_S_S_S_S_S_S_S_S_S_S_S_S_S_S_S_S_S_S_S_S_S_S_S_S_S_S_S_S_S_S_S_S_S_S_S_S_S_S_S_S_S_S_S_S_S_S_S_S_S_S_S_S_S_S_S_S_S_S_S_S_S_S_S_S_S_S_S_S_S_S_S_S_S_S_S_S_S_S_S_S_S_S_S_S_S_S_S_S_S_S_S_S_S_S_S_S_S_S_S_S_S_S_S_S_S_S_S_S_S_S_S_S_S_S_S_S_S_S_S_S_S_S_S_S_S_S_S_S_S_S_S_S_S_S_S_S_S_S_S_S_S_S_S_S_S_S_S_S_S_S_S_S_S_S_S_S_S_S_S_S_S_S_S_S_S_S_S_S_S_S_S_S_S_S_S_S_S_S_S_S_S_S_S_S_S_S_S_S_S_S_S_S_S_S_S_S_S_S_S_S_S_S_S_S_S_S_S_S_S_S_S_S_S_S_S_S_S_S_S_S_S_S_S_S_S_S_S_S_S_S_S_S_S_S_S_S_S_S_S_S_S_S_S_S_S_S_S_S_S_S_S_S_S_S_S_S_S_S_S_S_S_S_S_S_S_S_S_S_S_S_S_S_S_S_S_S_S_S_S_S_S_S_S_S_S_S_S_S_S_S_S_S_S_S_S_S_S_S_S_S_S_S_S_S_S_S_S_S_S_S_S_S_S_S_S_S_S_S_S_S_S_S_S_S_S_S_S_S_S_S_S_S_S_S_S_S_S_S_S_S_S_S_S_S_S_S_S_S_S_S_S_S_S_S_S_S_S_S_S_S_S_S_S_S_S_S_S_S_S_S_S_S_S_S_S_S_S_S_S_S_S_S_S_S_S_S_S_S_S_S_S_S_S_S_S_S_S_S_S_S_S_S_S_S_S_S_S_S_S_S_S_S_S_S_S_S_S_S_S_S_S_S_S_S_S_S_S_S_S_S_S_S_S_S_S_S_S_S_S_S_S_S_S_S_S_S_S_S_S_S_S_S_S_S_S_S_S_S_S_S_S_S_S_S_S_S_S_S_S_S_S_S_S_S_S_S__param_990];
	ld.param.u64 	%rd992, [_Z4racePiS_S_S_S_S_S_S_S_S_S_S_S_S_S_S_S_S_S_S_S_S_S_S_S_S_S_S_S_S_S_S_S_S_S_S_S_S_S_S_S_S_S_S_S_S_S_S_S_S_S_S_S_S_S_S_S_S_S_S_S_S_S_S_S_S_S_S_S_S_S_S_S_S_S_S_S_S_S_S_S_S_S_S_S_S_S_S_S_S_S_S_S_S_S_S_S_S_S_S_S_S_S_S_S_S_S_S_S_S_S_S_S_S_S_S_S_S_S_S_S_S_S_S_S_S_S_S_S_S_S_S_S_S_S_S_S_S_S_S_S_S_S_S_S_S_S_S_S_S_S_S_S_S_S_S_S_S_S_S_S_S_S_S_S_S_S_S_S_S_S_S_S_S_S_S_S_S_S_S_S_S_S_S_S_S_S_S_S_S_S_S_S_S_S_S_S_S_S_S_S_S_S_S_S_S_S_S_S_S_S_S_S_S_S_S_S_S_S_S_S_S_S_S_S_S_S_S_S_S_S_S_S_S_S_S_S_S_S_S_S_S_S_S_S_S_S_S_S_S_S_S_S_S_S_S_S_S_S_S_S_S_S_S_S_S_S_S_S_S_S_S_S_S_S_S_S_S_S_S_S_S_S_S_S_S_S_S_S_S_S_S_S_S_S_S_S_S_S_S_S_S_S_S_S_S_S_S_S_S_S_S_S_S_S_S_S_S_S_S_S_S_S_S_S_S_S_S_S_S_S_S_S_S_S_S_S_S_S_S_S_S_S_S_S_S_S_S_S_S_S_S_S_S_S_S_S_S_S_S_S_S_S_S_S_S_S_S_S_S_S_S_S_S_S_S_S_S_S_S_S_S_S_S_S_S_S_S_S_S_S_S_S_S_S_S_S_S_S_S_S_S_S_S_S_S_S_S_S_S_S_S_S_S_S_S_S_S_S_S_S_S_S_S_S_S_S_S_S_S_S_S_S_S_S_S_S_S_S_S_S_S_S_S_S_S_S_S_S_S_S_S_S_S_S_S_S_S_S_S_S_S_S_S_S_S_S_S_S_S_S_S_S_S_S_S_S_S_S_S_S_S_S_S_S_S_S_S_S_S_S_S_S_S_S_S_S_S_S_S_S_S_S_S_S_S_S_S_S_S_S_S_S_S_S_S_S_S_S_S_S_S_S_S_S_S_S_S_S_S_S_S_S_S_S_S_S_S_S_S_S_S_S_S_S_S_S_S_S_S_S_S_S_S_S_S_S_S_S_S_S_S_S_S_S_S_S_S_S_S_S_S_S_S_S_S_S_S_S_S_S_S_S_S_S_S_S_S_S_S_S_S_S_S_S_S_S_S_S_S_S_S_S_S_S_S_S_S_S_S_S_S_S_S_S_S_S_S_S_S_S_S_S_S_S_S_S_S_S_S_S_S_S_S_S_S_S_S_S_S_S_S_S_S_S_S_S_S_S_S_S_S_S_S_S_S_S_S_S_S_S_S_S_S_S_S_S_S_S_S_S_S_S_S_S_S_S_S_S_S_S_S_S_S_S_S_S_S_S_S_S_S_S_S_S_S_S_S_S_S_S_S_S_S_S_S_S_S_S_S_S_S_S_S_S_S_S_S_S_S_S_S_S_S_S_S_S_S_S_S_S_S_S_S_S_S_S_S_S_S_S_S_S_S_S_S_S_S_S_S_S_S_S_S_S_S_S_S_S_S_S_S_S_S_S_S_S_S_S_S_S_S_S_S_S_S_S_S_S_S_S_S_S_S_S_S_S_S_S_S_S_S_S_S_S_S_S_S_S_S_S_S_S_S_S_S_S_S_S_S_S_S_S_S_S_S_S_S_S_S_S_S_S_S_S_S_S_S_S_S_S_S_S_S_S_S_S_S_S_S_S_S_S_S_S_S_S_S_S_S_S_S_S_S_S_S_S_S_S_S_S_S_S_S_S_S_S_S_S_S_S_S_S_S_S_S_S_S_S_S_S_S_S_S_S_S_S_S_S_S_S_S_S_S_S_S_S_S_S_S_S_S_S_S_S_S_S_S_S_S_S_S_S_S_S_S_S_S_S_S_S_S_S_S_S_S_S_S_S_S_S_S_S_S_S_S_S_S_S_S_S_S_S_S_S_S_S_S_S_S_S_S_S_S_S_S_S_S_S_S_S_S_S_S_S_S_S_S_S_S_S_S_S_S_S_S_S_S_S_S_S_S_S_S_S_S_S_S_S_S_S_S_S_S_S_S_S_S_S_S_S_S_S_S_S_S_S_S_S_S_S_S_S_S_S_S_S_S_S_S_S_S_S_S__param_991];
	ld.param.u64 	%rd993, [_Z4racePiS_S_S_S_S_S_S_S_S_S_S_S_S_S_S_S_S_S_S_S_S_S_S_S_S_S_S_S_S_S_S_S_S_S_S_S_S_S_S_S_S_S_S_S_S_S_S_S_S_S_S_S_S_S_S_S_S_S_S_S_S_S_S_S_S_S_S_S_S_S_S_S_S_S_S_S_S_S_S_S_S_S_S_S_S_S_S_S_S_S_S_S_S_S_S_S_S_S_S_S_S_S_S_S_S_S_S_S_S_S_S_S_S_S_S_S_S_S_S_S_S_S_S_S_S_S_S_S_S_S_S_S_S_S_S_S_S_S_S_S_S_S_S_S_S_S_S_S_S_S_S_S_S_S_S_S_S_S_S_S_S_S_S_S_S_S_S_S_S_S_S_S_S_S_S_S_S_S_S_S_S_S_S_S_S_S_S_S_S_S_S_S_S_S_S_S_S_S_S_S_S_S_S_S_S_S_S_S_S_S_S_S_S_S_S_S_S_S_S_S_S_S_S_S_S_S_S_S_S_S_S_S_S_S_S_S_S_S_S_S_S_S_S_S_S_S_S_S_S_S_S_S_S_S_S_S_S_S_S_S_S_S_S_S_S_S_S_S_S_S_S_S_S_S_S_S_S_S_S_S_S_S_S_S_S_S_S_S_S_S_S_S_S_S_S_S_S_S_S_S_S_S_S_S_S_S_S_S_S_S_S_S_S_S_S_S_S_S_S_S_S_S_S_S_S_S_S_S_S_S_S_S_S_S_S_S_S_S_S_S_S_S_S_S_S_S_S_S_S_S_S_S_S_S_S_S_S_S_S_S_S_S_S_S_S_S_S_S_S_S_S_S_S_S_S_S_S_S_S_S_S_S_S_S_S_S_S_S_S_S_S_S_S_S_S_S_S_S_S_S_S_S_S_S_S_S_S_S_S_S_S_S_S_S_S_S_S_S_S_S_S_S_S_S_S_S_S_S_S_S_S_S_S_S_S_S_S_S_S_S_S_S_S_S_S_S_S_S_S_S_S_S_S_S_S_S_S_S_S_S_S_S_S_S_S_S_S_S_S_S_S_S_S_S_S_S_S_S_S_S_S_S_S_S_S_S_S_S_S_S_S_S_S_S_S_S_S_S_S_S_S_S_S_S_S_S_S_S_S_S_S_S_S_S_S_S_S_S_S_S_S_S_S_S_S_S_S_S_S_S_S_S_S_S_S_S_S_S_S_S_S_S_S_S_S_S_S_S_S_S_S_S_S_S_S_S_S_S_S_S_S_S_S_S_S_S_S_S_S_S_S_S_S_S_S_S_S_S_S_S_S_S_S_S_S_S_S_S_S_S_S_S_S_S_S_S_S_S_S_S_S_S_S_S_S_S_S_S_S_S_S_S_S_S_S_S_S_S_S_S_S_S_S_S_S_S_S_S_S_S_S_S_S_S_S_S_S_S_S_S_S_S_S_S_S_S_S_S_S_S_S_S_S_S_S_S_S_S_S_S_S_S_S_S_S_S_S_S_S_S_S_S_S_S_S_S_S_S_S_S_S_S_S_S_S_S_S_S_S_S_S_S_S_S_S_S_S_S_S_S_S_S_S_S_S_S_S_S_S_S_S_S_S_S_S_S_S_S_S_S_S_S_S_S_S_S_S_S_S_S_S_S_S_S_S_S_S_S_S_S_S_S_S_S_S_S_S_S_S_S_S_S_S_S_S_S_S_S_S_S_S_S_S_S_S_S_S_S_S_S_S_S_S_S_S_S_S_S_S_S_S_S_S_S_S_S_S_S_S_S_S_S_S_S_S_S_S_S_S_S_S_S_S_S_S_S_S_S_S_S_S_S_S_S_S_S_S_S_S_S_S_S_S_S_S_S_S_S_S_S_S_S_S_S_S_S_S_S_S_S_S_S_S_S_S_S_S_S_S_S_S_S_S_S_S_S_S_S_S_S_S_S_S_S_S_S_S_S_S_S_S_S_S_S_S_S_S_S_S_S_S_S_S_S_S_S_S_S_S_S_S_S_S_S_S_S_S_S_S_S_S_S_S_S_S_S_S_S_S_S_S_S_S_S_S_S_S_S_S_S_S_S_S_S_S_S_S_S_S_S_S_S_S_S_S_S_S_S_S_S_S_S_S_S_S_S_S_S_S_S_S_S_S_S_S_S_S_S_S_S_S_S_S_S_S_S_S_S_S_S_S_S_S_S_S_S_S_S_S_S_S_S_S_S_S_S_S_S_S_S_S_S_S_S_S_S_S_S_S_S_S_S_S_S_S_S_S_S_S_S_S_S_S_S_S_S_S_S_S_S_S_S_S__param_992];
	ld.param.u64 	%rd994, [_Z4racePiS_S_S_S_S_S_S_S_S_S_S_S_S_S_S_S_S_S_S_S_S_S_S_S_S_S_S_S_S_S_S_S_S_S_S_S_S_S_S_S_S_S_S_S_S_S_S_S_S_S_S_S_S_S_S_S_S_S_S_S_S_S_S_S_S_S_S_S_S_S_S_S_S_S_S_S_S_S_S_S_S_S_S_S_S_S_S_S_S_S_S_S_S_S_S_S_S_S_S_S_S_S_S_S_S_S_S_S_S_S_S_S_S_S_S_S_S_S_S_S_S_S_S_S_S_S_S_S_S_S_S_S_S_S_S_S_S_S_S_S_S_S_S_S_S_S_S_S_S_S_S_S_S_S_S_S_S_S_S_S_S_S_S_S_S_S_S_S_S_S_S_S_S_S_S_S_S_S_S_S_S_S_S_S_S_S_S_S_S_S_S_S_S_S_S_S_S_S_S_S_S_S_S_S_S_S_S_S_S_S_S_S_S_S_S_S_S_S_S_S_S_S_S_S_S_S_S_S_S_S_S_S_S_S_S_S_S_S_S_S_S_S_S_S_S_S_S_S_S_S_S_S_S_S_S_S_S_S_S_S_S_S_S_S_S_S_S_S_S_S_S_S_S_S_S_S_S_S_S_S_S_S_S_S_S_S_S_S_S_S_S_S_S_S_S_S_S_S_S_S_S_S_S_S_S_S_S_S_S_S_S_S_S_S_S_S_S_S_S_S_S_S_S_S_S_S_S_S_S_S_S_S_S_S_S_S_S_S_S_S_S_S_S_S_S_S_S_S_S_S_S_S_S_S_S_S_S_S_S_S_S_S_S_S_S_S_S_S_S_S_S_S_S_S_S_S_S_S_S_S_S_S_S_S_S_S_S_S_S_S_S_S_S_S_S_S_S_S_S_S_S_S_S_S_S_S_S_S_S_S_S_S_S_S_S_S_S_S_S_S_S_S_S_S_S_S_S_S_S_S_S_S_S_S_S_S_S_S_S_S_S_S_S_S_S_S_S_S_S_S_S_S_S_S_S_S_S_S_S_S_S_S_S_S_S_S_S_S_S_S_S_S_S_S_S_S_S_S_S_S_S_S_S_S_S_S_S_S_S_S_S_S_S_S_S_S_S_S_S_S_S_S_S_S_S_S_S_S_S_S_S_S_S_S_S_S_S_S_S_S_S_S_S_S_S_S_S_S_S_S_S_S_S_S_S_S_S_S_S_S_S_S_S_S_S_S_S_S_S_S_S_S_S_S_S_S_S_S_S_S_S_S_S_S_S_S_S_S_S_S_S_S_S_S_S_S_S_S_S_S_S_S_S_S_S_S_S_S_S_S_S_S_S_S_S_S_S_S_S_S_S_S_S_S_S_S_S_S_S_S_S_S_S_S_S_S_S_S_S_S_S_S_S_S_S_S_S_S_S_S_S_S_S_S_S_S_S_S_S_S_S_S_S_S_S_S_S_S_S_S_S_S_S_S_S_S_S_S_S_S_S_S_S_S_S_S_S_S_S_S_S_S_S_S_S_S_S_S_S_S_S_S_S_S_S_S_S_S_S_S_S_S_S_S_S_S_S_S_S_S_S_S_S_S_S_S_S_S_S_S_S_S_S_S_S_S_S_S_S_S_S_S_S_S_S_S_S_S_S_S_S_S_S_S_S_S_S_S_S_S_S_S_S_S_S_S_S_S_S_S_S_S_S_S_S_S_S_S_S_S_S_S_S_S_S_S_S_S_S_S_S_S_S_S_S_S_S_S_S_S_S_S_S_S_S_S_S_S_S_S_S_S_S_S_S_S_S_S_S_S_S_S_S_S_S_S_S_S_S_S_S_S_S_S_S_S_S_S_S_S_S_S_S_S_S_S_S_S_S_S_S_S_S_S_S_S_S_S_S_S_S_S_S_S_S_S_S_S_S_S_S_S_S_S_S_S_S_S_S_S_S_S_S_S_S_S_S_S_S_S_S_S_S_S_S_S_S_S_S_S_S_S_S_S_S_S_S_S_S_S_S_S_S_S_S_S_S_S_S_S_S_S_S_S_S_S_S_S_S_S_S_S_S_S_S_S_S_S_S_S_S_S_S_S_S_S_S_S_S_S_S_S_S_S_S_S_S_S_S_S_S_S_S_S_S_S_S_S_S_S_S_S_S_S_S_S_S_S_S_S_S_S_S_S_S_S_S_S_S_S_S_S_S_S_S_S_S_S_S_S_S_S_S_S_S_S_S_S_S_S_S_S_S_S_S_S_S_S_S_S_S_S_S_S_S_S_S_S_S_S_S_S_S_S_S_S_S_S_S_S_S_S_S__param_993];
	ld.param.u64 	%rd995, [_Z4racePiS_S_S_S_S_S_S_S_S_S_S_S_S_S_S_S_S_S_S_S_S_S_S_S_S_S_S_S_S_S_S_S_S_S_S_S_S_S_S_S_S_S_S_S_S_S_S_S_S_S_S_S_S_S_S_S_S_S_S_S_S_S_S_S_S_S_S_S_S_S_S_S_S_S_S_S_S_S_S_S_S_S_S_S_S_S_S_S_S_S_S_S_S_S_S_S_S_S_S_S_S_S_S_S_S_S_S_S_S_S_S_S_S_S_S_S_S_S_S_S_S_S_S_S_S_S_S_S_S_S_S_S_S_S_S_S_S_S_S_S_S_S_S_S_S_S_S_S_S_S_S_S_S_S_S_S_S_S_S_S_S_S_S_S_S_S_S_S_S_S_S_S_S_S_S_S_S_S_S_S_S_S_S_S_S_S_S_S_S_S_S_S_S_S_S_S_S_S_S_S_S_S_S_S_S_S_S_S_S_S_S_S_S_S_S_S_S_S_S_S_S_S_S_S_S_S_S_S_S_S_S_S_S_S_S_S_S_S_S_S_S_S_S_S_S_S_S_S_S_S_S_S_S_S_S_S_S_S_S_S_S_S_S_S_S_S_S_S_S_S_S_S_S_S_S_S_S_S_S_S_S_S_S_S_S_S_S_S_S_S_S_S_S_S_S_S_S_S_S_S_S_S_S_S_S_S_S_S_S_S_S_S_S_S_S_S_S_S_S_S_S_S_S_S_S_S_S_S_S_S_S_S_S_S_S_S_S_S_S_S_S_S_S_S_S_S_S_S_S_S_S_S_S_S_S_S_S_S_S_S_S_S_S_S_S_S_S_S_S_S_S_S_S_S_S_S_S_S_S_S_S_S_S_S_S_S_S_S_S_S_S_S_S_S_S_S_S_S_S_S_S_S_S_S_S_S_S_S_S_S_S_S_S_S_S_S_S_S_S_S_S_S_S_S_S_S_S_S_S_S_S_S_S_S_S_S_S_S_S_S_S_S_S_S_S_S_S_S_S_S_S_S_S_S_S_S_S_S_S_S_S_S_S_S_S_S_S_S_S_S_S_S_S_S_S_S_S_S_S_S_S_S_S_S_S_S_S_S_S_S_S_S_S_S_S_S_S_S_S_S_S_S_S_S_S_S_S_S_S_S_S_S_S_S_S_S_S_S_S_S_S_S_S_S_S_S_S_S_S_S_S_S_S_S_S_S_S_S_S_S_S_S_S_S_S_S_S_S_S_S_S_S_S_S_S_S_S_S_S_S_S_S_S_S_S_S_S_S_S_S_S_S_S_S_S_S_S_S_S_S_S_S_S_S_S_S_S_S_S_S_S_S_S_S_S_S_S_S_S_S_S_S_S_S_S_S_S_S_S_S_S_S_S_S_S_S_S_S_S_S_S_S_S_S_S_S_S_S_S_S_S_S_S_S_S_S_S_S_S_S_S_S_S_S_S_S_S_S_S_S_S_S_S_S_S_S_S_S_S_S_S_S_S_S_S_S_S_S_S_S_S_S_S_S_S_S_S_S_S_S_S_S_S_S_S_S_S_S_S_S_S_S_S_S_S_S_S_S_S_S_S_S_S_S_S_S_S_S_S_S_S_S_S_S_S_S_S_S_S_S_S_S_S_S_S_S_S_S_S_S_S_S_S_S_S_S_S_S_S_S_S_S_S_S_S_S_S_S_S_S_S_S_S_S_S_S_S_S_S_S_S_S_S_S_S_S_S_S_S_S_S_S_S_S_S_S_S_S_S_S_S_S_S_S_S_S_S_S_S_S_S_S_S_S_S_S_S_S_S_S_S_S_S_S_S_S_S_S_S_S_S_S_S_S_S_S_S_S_S_S_S_S_S_S_S_S_S_S_S_S_S_S_S_S_S_S_S_S_S_S_S_S_S_S_S_S_S_S_S_S_S_S_S_S_S_S_S_S_S_S_S_S_S_S_S_S_S_S_S_S_S_S_S_S_S_S_S_S_S_S_S_S_S_S_S_S_S_S_S_S_S_S_S_S_S_S_S_S_S_S_S_S_S_S_S_S_S_S_S_S_S_S_S_S_S_S_S_S_S_S_S_S_S_S_S_S_S_S_S_S_S_S_S_S_S_S_S_S_S_S_S_S_S_S_S_S_S_S_S_S_S_S_S_S_S_S_S_S_S_S_S_S_S_S_S_S_S_S_S_S_S_S_S_S_S_S_S_S_S_S_S_S_S_S_S_S_S_S_S_S_S_S_S_S_S_S_S_S_S_S_S_S_S_S_S_S_S_S_S_S_S_S_S_S_S_S_S_S_S_S_S_S_S__param_994];
	ld.param.u64 	%rd996, [_Z4racePiS_S_S_S_S_S_S_S_S_S_S_S_S_S_S_S_S_S_S_S_S_S_S_S_S_S_S_S_S_S_S_S_S_S_S_S_S_S_S_S_S_S_S_S_S_S_S_S_S_S_S_S_S_S_S_S_S_S_S_S_S_S_S_S_S_S_S_S_S_S_S_S_S_S_S_S_S_S_S_S_S_S_S_S_S_S_S_S_S_S_S_S_S_S_S_S_S_S_S_S_S_S_S_S_S_S_S_S_S_S_S_S_S_S_S_S_S_S_S_S_S_S_S_S_S_S_S_S_S_S_S_S_S_S_S_S_S_S_S_S_S_S_S_S_S_S_S_S_S_S_S_S_S_S_S_S_S_S_S_S_S_S_S_S_S_S_S_S_S_S_S_S_S_S_S_S_S_S_S_S_S_S_S_S_S_S_S_S_S_S_S_S_S_S_S_S_S_S_S_S_S_S_S_S_S_S_S_S_S_S_S_S_S_S_S_S_S_S_S_S_S_S_S_S_S_S_S_S_S_S_S_S_S_S_S_S_S_S_S_S_S_S_S_S_S_S_S_S_S_S_S_S_S_S_S_S_S_S_S_S_S_S_S_S_S_S_S_S_S_S_S_S_S_S_S_S_S_S_S_S_S_S_S_S_S_S_S_S_S_S_S_S_S_S_S_S_S_S_S_S_S_S_S_S_S_S_S_S_S_S_S_S_S_S_S_S_S_S_S_S_S_S_S_S_S_S_S_S_S_S_S_S_S_S_S_S_S_S_S_S_S_S_S_S_S_S_S_S_S_S_S_S_S_S_S_S_S_S_S_S_S_S_S_S_S_S_S_S_S_S_S_S_S_S_S_S_S_S_S_S_S_S_S_S_S_S_S_S_S_S_S_S_S_S_S_S_S_S_S_S_S_S_S_S_S_S_S_S_S_S_S_S_S_S_S_S_S_S_S_S_S_S_S_S_S_S_S_S_S_S_S_S_S_S_S_S_S_S_S_S_S_S_S_S_S_S_S_S_S_S_S_S_S_S_S_S_S_S_S_S_S_S_S_S_S_S_S_S_S_S_S_S_S_S_S_S_S_S_S_S_S_S_S_S_S_S_S_S_S_S_S_S_S_S_S_S_S_S_S_S_S_S_S_S_S_S_S_S_S_S_S_S_S_S_S_S_S_S_S_S_S_S_S_S_S_S_S_S_S_S_S_S_S_S_S_S_S_S_S_S_S_S_S_S_S_S_S_S_S_S_S_S_S_S_S_S_S_S_S_S_S_S_S_S_S_S_S_S_S_S_S_S_S_S_S_S_S_S_S_S_S_S_S_S_S_S_S_S_S_S_S_S_S_S_S_S_S_S_S_S_S_S_S_S_S_S_S_S_S_S_S_S_S_S_S_S_S_S_S_S_S_S_S_S_S_S_S_S_S_S_S_S_S_S_S_S_S_S_S_S_S_S_S_S_S_S_S_S_S_S_S_S_S_S_S_S_S_S_S_S_S_S_S_S_S_S_S_S_S_S_S_S_S_S_S_S_S_S_S_S_S_S_S_S_S_S_S_S_S_S_S_S_S_S_S_S_S_S_S_S_S_S_S_S_S_S_S_S_S_S_S_S_S_S_S_S_S_S_S_S_S_S_S_S_S_S_S_S_S_S_S_S_S_S_S_S_S_S_S_S_S_S_S_S_S_S_S_S_S_S_S_S_S_S_S_S_S_S_S_S_S_S_S_S_S_S_S_S_S_S_S_S_S_S_S_S_S_S_S_S_S_S_S_S_S_S_S_S_S_S_S_S_S_S_S_S_S_S_S_S_S_S_S_S_S_S_S_S_S_S_S_S_S_S_S_S_S_S_S_S_S_S_S_S_S_S_S_S_S_S_S_S_S_S_S_S_S_S_S_S_S_S_S_S_S_S_S_S_S_S_S_S_S_S_S_S_S_S_S_S_S_S_S_S_S_S_S_S_S_S_S_S_S_S_S_S_S_S_S_S_S_S_S_S_S_S_S_S_S_S_S_S_S_S_S_S_S_S_S_S_S_S_S_S_S_S_S_S_S_S_S_S_S_S_S_S_S_S_S_S_S_S_S_S_S_S_S_S_S_S_S_S_S_S_S_S_S_S_S_S_S_S_S_S_S_S_S_S_S_S_S_S_S_S_S_S_S_S_S_S_S_S_S_S_S_S_S_S_S_S_S_S_S_S_S_S_S_S_S_S_S_S_S_S_S_S_S_S_S_S_S_S_S_S_S_S_S_S_S_S_S_S_S_S_S_S_S_S_S_S_S_S_S_S_S_S_S_S_S_S_S_S_S__param_995];
	ld.param.u64 	%rd997, [_Z4racePiS_S_S_S_S_S_S_S_S_S_S_S_S_S_S_S_S_S_S_S_S_S_S_S_S_S_S_S_S_S_S_S_S_S_S_S_S_S_S_S_S_S_S_S_S_S_S_S_S_S_S_S_S_S_S_S_S_S_S_S_S_S_S_S_S_S_S_S_S_S_S_S_S_S_S_S_S_S_S_S_S_S_S_S_S_S_S_S_S_S_S_S_S_S_S_S_S_S_S_S_S_S_S_S_S_S_S_S_S_S_S_S_S_S_S_S_S_S_S_S_S_S_S_S_S_S_S_S_S_S_S_S_S_S_S_S_S_S_S_S_S_S_S_S_S_S_S_S_S_S_S_S_S_S_S_S_S_S_S_S_S_S_S_S_S_S_S_S_S_S_S_S_S_S_S_S_S_S_S_S_S_S_S_S_S_S_S_S_S_S_S_S_S_S_S_S_S_S_S_S_S_S_S_S_S_S_S_S_S_S_S_S_S_S_S_S_S_S_S_S_S_S_S_S_S_S_S_S_S_S_S_S_S_S_S_S_S_S_S_S_S_S_S_S_S_S_S_S_S_S_S_S_S_S_S_S_S_S_S_S_S_S_S_S_S_S_S_S_S_S_S_S_S_S_S_S_S_S_S_S_S_S_S_S_S_S_S_S_S_S_S_S_S_S_S_S_S_S_S_S_S_S_S_S_S_S_S_S_S_S_S_S_S_S_S_S_S_S_S_S_S_S_S_S_S_S_S_S_S_S_S_S_S_S_S_S_S_S_S_S_S_S_S_S_S_S_S_S_S_S_S_S_S_S_S_S_S_S_S_S_S_S_S_S_S_S_S_S_S_S_S_S_S_S_S_S_S_S_S_S_S_S_S_S_S_S_S_S_S_S_S_S_S_S_S_S_S_S_S_S_S_S_S_S_S_S_S_S_S_S_S_S_S_S_S_S_S_S_S_S_S_S_S_S_S_S_S_S_S_S_S_S_S_S_S_S_S_S_S_S_S_S_S_S_S_S_S_S_S_S_S_S_S_S_S_S_S_S_S_S_S_S_S_S_S_S_S_S_S_S_S_S_S_S_S_S_S_S_S_S_S_S_S_S_S_S_S_S_S_S_S_S_S_S_S_S_S_S_S_S_S_S_S_S_S_S_S_S_S_S_S_S_S_S_S_S_S_S_S_S_S_S_S_S_S_S_S_S_S_S_S_S_S_S_S_S_S_S_S_S_S_S_S_S_S_S_S_S_S_S_S_S_S_S_S_S_S_S_S_S_S_S_S_S_S_S_S_S_S_S_S_S_S_S_S_S_S_S_S_S_S_S_S_S_S_S_S_S_S_S_S_S_S_S_S_S_S_S_S_S_S_S_S_S_S_S_S_S_S_S_S_S_S_S_S_S_S_S_S_S_S_S_S_S_S_S_S_S_S_S_S_S_S_S_S_S_S_S_S_S_S_S_S_S_S_S_S_S_S_S_S_S_S_S_S_S_S_S_S_S_S_S_S_S_S_S_S_S_S_S_S_S_S_S_S_S_S_S_S_S_S_S_S_S_S_S_S_S_S_S_S_S_S_S_S_S_S_S_S_S_S_S_S_S_S_S_S_S_S_S_S_S_S_S_S_S_S_S_S_S_S_S_S_S_S_S_S_S_S_S_S_S_S_S_S_S_S_S_S_S_S_S_S_S_S_S_S_S_S_S_S_S_S_S_S_S_S_S_S_S_S_S_S_S_S_S_S_S_S_S_S_S_S_S_S_S_S_S_S_S_S_S_S_S_S_S_S_S_S_S_S_S_S_S_S_S_S_S_S_S_S_S_S_S_S_S_S_S_S_S_S_S_S_S_S_S_S_S_S_S_S_S_S_S_S_S_S_S_S_S_S_S_S_S_S_S_S_S_S_S_S_S_S_S_S_S_S_S_S_S_S_S_S_S_S_S_S_S_S_S_S_S_S_S_S_S_S_S_S_S_S_S_S_S_S_S_S_S_S_S_S_S_S_S_S_S_S_S_S_S_S_S_S_S_S_S_S_S_S_S_S_S_S_S_S_S_S_S_S_S_S_S_S_S_S_S_S_S_S_S_S_S_S_S_S_S_S_S_S_S_S_S_S_S_S_S_S_S_S_S_S_S_S_S_S_S_S_S_S_S_S_S_S_S_S_S_S_S_S_S_S_S_S_S_S_S_S_S_S_S_S_S_S_S_S_S_S_S_S_S_S_S_S_S_S_S_S_S_S_S_S_S_S_S_S_S_S_S_S_S_S_S_S_S_S_S_S_S_S_S_S_S_S_S_S_S_S_S_S_S_S_S_S__param_996];
	ld.param.u64 	%rd998, [_Z4racePiS_S_S_S_S_S_S_S_S_S_S_S_S_S_S_S_S_S_S_S_S_S_S_S_S_S_S_S_S_S_S_S_S_S_S_S_S_S_S_S_S_S_S_S_S_S_S_S_S_S_S_S_S_S_S_S_S_S_S_S_S_S_S_S_S_S_S_S_S_S_S_S_S_S_S_S_S_S_S_S_S_S_S_S_S_S_S_S_S_S_S_S_S_S_S_S_S_S_S_S_S_S_S_S_S_S_S_S_S_S_S_S_S_S_S_S_S_S_S_S_S_S_S_S_S_S_S_S_S_S_S_S_S_S_S_S_S_S_S_S_S_S_S_S_S_S_S_S_S_S_S_S_S_S_S_S_S_S_S_S_S_S_S_S_S_S_S_S_S_S_S_S_S_S_S_S_S_S_S_S_S_S_S_S_S_S_S_S_S_S_S_S_S_S_S_S_S_S_S_S_S_S_S_S_S_S_S_S_S_S_S_S_S_S_S_S_S_S_S_S_S_S_S_S_S_S_S_S_S_S_S_S_S_S_S_S_S_S_S_S_S_S_S_S_S_S_S_S_S_S_S_S_S_S_S_S_S_S_S_S_S_S_S_S_S_S_S_S_S_S_S_S_S_S_S_S_S_S_S_S_S_S_S_S_S_S_S_S_S_S_S_S_S_S_S_S_S_S_S_S_S_S_S_S_S_S_S_S_S_S_S_S_S_S_S_S_S_S_S_S_S_S_S_S_S_S_S_S_S_S_S_S_S_S_S_S_S_S_S_S_S_S_S_S_S_S_S_S_S_S_S_S_S_S_S_S_S_S_S_S_S_S_S_S_S_S_S_S_S_S_S_S_S_S_S_S_S_S_S_S_S_S_S_S_S_S_S_S_S_S_S_S_S_S_S_S_S_S_S_S_S_S_S_S_S_S_S_S_S_S_S_S_S_S_S_S_S_S_S_S_S_S_S_S_S_S_S_S_S_S_S_S_S_S_S_S_S_S_S_S_S_S_S_S_S_S_S_S_S_S_S_S_S_S_S_S_S_S_S_S_S_S_S_S_S_S_S_S_S_S_S_S_S_S_S_S_S_S_S_S_S_S_S_S_S_S_S_S_S_S_S_S_S_S_S_S_S_S_S_S_S_S_S_S_S_S_S_S_S_S_S_S_S_S_S_S_S_S_S_S_S_S_S_S_S_S_S_S_S_S_S_S_S_S_S_S_S_S_S_S_S_S_S_S_S_S_S_S_S_S_S_S_S_S_S_S_S_S_S_S_S_S_S_S_S_S_S_S_S_S_S_S_S_S_S_S_S_S_S_S_S_S_S_S_S_S_S_S_S_S_S_S_S_S_S_S_S_S_S_S_S_S_S_S_S_S_S_S_S_S_S_S_S_S_S_S_S_S_S_S_S_S_S_S_S_S_S_S_S_S_S_S_S_S_S_S_S_S_S_S_S_S_S_S_S_S_S_S_S_S_S_S_S_S_S_S_S_S_S_S_S_S_S_S_S_S_S_S_S_S_S_S_S_S_S_S_S_S_S_S_S_S_S_S_S_S_S_S_S_S_S_S_S_S_S_S_S_S_S_S_S_S_S_S_S_S_S_S_S_S_S_S_S_S_S_S_S_S_S_S_S_S_S_S_S_S_S_S_S_S_S_S_S_S_S_S_S_S_S_S_S_S_S_S_S_S_S_S_S_S_S_S_S_S_S_S_S_S_S_S_S_S_S_S_S_S_S_S_S_S_S_S_S_S_S_S_S_S_S_S_S_S_S_S_S_S_S_S_S_S_S_S_S_S_S_S_S_S_S_S_S_S_S_S_S_S_S_S_S_S_S_S_S_S_S_S_S_S_S_S_S_S_S_S_S_S_S_S_S_S_S_S_S_S_S_S_S_S_S_S_S_S_S_S_S_S_S_S_S_S_S_S_S_S_S_S_S_S_S_S_S_S_S_S_S_S_S_S_S_S_S_S_S_S_S_S_S_S_S_S_S_S_S_S_S_S_S_S_S_S_S_S_S_S_S_S_S_S_S_S_S_S_S_S_S_S_S_S_S_S_S_S_S_S_S_S_S_S_S_S_S_S_S_S_S_S_S_S_S_S_S_S_S_S_S_S_S_S_S_S_S_S_S_S_S_S_S_S_S_S_S_S_S_S_S_S_S_S_S_S_S_S_S_S_S_S_S_S_S_S_S_S_S_S_S_S_S_S_S_S_S_S_S_S_S_S_S_S_S_S_S_S_S_S_S_S_S_S_S_S_S_S_S_S_S_S_S_S_S_S_S_S_S_S_S_S_S_S_S_S_S_S_S__param_997];
	ld.param.u64 	%rd999, [_Z4racePiS_S_S_S_S_S_S_S_S_S_S_S_S_S_S_S_S_S_S_S_S_S_S_S_S_S_S_S_S_S_S_S_S_S_S_S_S_S_S_S_S_S_S_S_S_S_S_S_S_S_S_S_S_S_S_S_S_S_S_S_S_S_S_S_S_S_S_S_S_S_S_S_S_S_S_S_S_S_S_S_S_S_S_S_S_S_S_S_S_S_S_S_S_S_S_S_S_S_S_S_S_S_S_S_S_S_S_S_S_S_S_S_S_S_S_S_S_S_S_S_S_S_S_S_S_S_S_S_S_S_S_S_S_S_S_S_S_S_S_S_S_S_S_S_S_S_S_S_S_S_S_S_S_S_S_S_S_S_S_S_S_S_S_S_S_S_S_S_S_S_S_S_S_S_S_S_S_S_S_S_S_S_S_S_S_S_S_S_S_S_S_S_S_S_S_S_S_S_S_S_S_S_S_S_S_S_S_S_S_S_S_S_S_S_S_S_S_S_S_S_S_S_S_S_S_S_S_S_S_S_S_S_S_S_S_S_S_S_S_S_S_S_S_S_S_S_S_S_S_S_S_S_S_S_S_S_S_S_S_S_S_S_S_S_S_S_S_S_S_S_S_S_S_S_S_S_S_S_S_S_S_S_S_S_S_S_S_S_S_S_S_S_S_S_S_S_S_S_S_S_S_S_S_S_S_S_S_S_S_S_S_S_S_S_S_S_S_S_S_S_S_S_S_S_S_S_S_S_S_S_S_S_S_S_S_S_S_S_S_S_S_S_S_S_S_S_S_S_S_S_S_S_S_S_S_S_S_S_S_S_S_S_S_S_S_S_S_S_S_S_S_S_S_S_S_S_S_S_S_S_S_S_S_S_S_S_S_S_S_S_S_S_S_S_S_S_S_S_S_S_S_S_S_S_S_S_S_S_S_S_S_S_S_S_S_S_S_S_S_S_S_S_S_S_S_S_S_S_S_S_S_S_S_S_S_S_S_S_S_S_S_S_S_S_S_S_S_S_S_S_S_S_S_S_S_S_S_S_S_S_S_S_S_S_S_S_S_S_S_S_S_S_S_S_S_S_S_S_S_S_S_S_S_S_S_S_S_S_S_S_S_S_S_S_S_S_S_S_S_S_S_S_S_S_S_S_S_S_S_S_S_S_S_S_S_S_S_S_S_S_S_S_S_S_S_S_S_S_S_S_S_S_S_S_S_S_S_S_S_S_S_S_S_S_S_S_S_S_S_S_S_S_S_S_S_S_S_S_S_S_S_S_S_S_S_S_S_S_S_S_S_S_S_S_S_S_S_S_S_S_S_S_S_S_S_S_S_S_S_S_S_S_S_S_S_S_S_S_S_S_S_S_S_S_S_S_S_S_S_S_S_S_S_S_S_S_S_S_S_S_S_S_S_S_S_S_S_S_S_S_S_S_S_S_S_S_S_S_S_S_S_S_S_S_S_S_S_S_S_S_S_S_S_S_S_S_S_S_S_S_S_S_S_S_S_S_S_S_S_S_S_S_S_S_S_S_S_S_S_S_S_S_S_S_S_S_S_S_S_S_S_S_S_S_S_S_S_S_S_S_S_S_S_S_S_S_S_S_S_S_S_S_S_S_S_S_S_S_S_S_S_S_S_S_S_S_S_S_S_S_S_S_S_S_S_S_S_S_S_S_S_S_S_S_S_S_S_S_S_S_S_S_S_S_S_S_S_S_S_S_S_S_S_S_S_S_S_S_S_S_S_S_S_S_S_S_S_S_S_S_S_S_S_S_S_S_S_S_S_S_S_S_S_S_S_S_S_S_S_S_S_S_S_S_S_S_S_S_S_S_S_S_S_S_S_S_S_S_S_S_S_S_S_S_S_S_S_S_S_S_S_S_S_S_S_S_S_S_S_S_S_S_S_S_S_S_S_S_S_S_S_S_S_S_S_S_S_S_S_S_S_S_S_S_S_S_S_S_S_S_S_S_S_S_S_S_S_S_S_S_S_S_S_S_S_S_S_S_S_S_S_S_S_S_S_S_S_S_S_S_S_S_S_S_S_S_S_S_S_S_S_S_S_S_S_S_S_S_S_S_S_S_S_S_S_S_S_S_S_S_S_S_S_S_S_S_S_S_S_S_S_S_S_S_S_S_S_S_S_S_S_S_S_S_S_S_S_S_S_S_S_S_S_S_S_S_S_S_S_S_S_S_S_S_S_S_S_S_S_S_S_S_S_S_S_S_S_S_S_S_S_S_S_S_S_S_S_S_S_S_S_S_S_S_S_S_S_S_S_S_S_S_S_S_S_S_S_S_S_S_S_S_S__param_998];
	mov.u32 	%r1, %ctaid.x;
	mov.u32 	%r2, %tid.x;
	mov.u32 	%r3, %ntid.x;
	mad.lo.s32 	%r4, %r3, %r1, %r2;
	ld.param.u64 	%rd1000, [_Z4racePiS_S_S_S_S_S_S_S_S_S_S_S_S_S_S_S_S_S_S_S_S_S_S_S_S_S_S_S_S_S_S_S_S_S_S_S_S_S_S_S_S_S_S_S_S_S_S_S_S_S_S_S_S_S_S_S_S_S_S_S_S_S_S_S_S_S_S_S_S_S_S_S_S_S_S_S_S_S_S_S_S_S_S_S_S_S_S_S_S_S_S_S_S_S_S_S_S_S_S_S_S_S_S_S_S_S_S_S_S_S_S_S_S_S_S_S_S_S_S_S_S_S_S_S_S_S_S_S_S_S_S_S_S_S_S_S_S_S_S_S_S_S_S_S_S_S_S_S_S_S_S_S_S_S_S_S_S_S_S_S_S_S_S_S_S_S_S_S_S_S_S_S_S_S_S_S_S_S_S_S_S_S_S_S_S_S_S_S_S_S_S_S_S_S_S_S_S_S_S_S_S_S_S_S_S_S_S_S_S_S_S_S_S_S_S_S_S_S_S_S_S_S_S_S_S_S_S_S_S_S_S_S_S_S_S_S_S_S_S_S_S_S_S_S_S_S_S_S_S_S_S_S_S_S_S_S_S_S_S_S_S_S_S_S_S_S_S_S_S_S_S_S_S_S_S_S_S_S_S_S_S_S_S_S_S_S_S_S_S_S_S_S_S_S_S_S_S_S_S_S_S_S_S_S_S_S_S_S_S_S_S_S_S_S_S_S_S_S_S_S_S_S_S_S_S_S_S_S_S_S_S_S_S_S_S_S_S_S_S_S_S_S_S_S_S_S_S_S_S_S_S_S_S_S_S_S_S_S_S_S_S_S_S_S_S_S_S_S_S_S_S_S_S_S_S_S_S_S_S_S_S_S_S_S_S_S_S_S_S_S_S_S_S_S_S_S_S_S_S_S_S_S_S_S_S_S_S_S_S_S_S_S_S_S_S_S_S_S_S_S_S_S_S_S_S_S_S_S_S_S_S_S_S_S_S_S_S_S_S_S_S_S_S_S_S_S_S_S_S_S_S_S_S_S_S_S_S_S_S_S_S_S_S_S_S_S_S_S_S_S_S_S_S_S_S_S_S_S_S_S_S_S_S_S_S_S_S_S_S_S_S_S_S_S_S_S_S_S_S_S_S_S_S_S_S_S_S_S_S_S_S_S_S_S_S_S_S_S_S_S_S_S_S_S_S_S_S_S_S_S_S_S_S_S_S_S_S_S_S_S_S_S_S_S_S_S_S_S_S_S_S_S_S_S_S_S_S_S_S_S_S_S_S_S_S_S_S_S_S_S_S_S_S_S_S_S_S_S_S_S_S_S_S_S_S_S_S_S_S_S_S_S_S_S_S_S_S_S_S_S_S_S_S_S_S_S_S_S_S_S_S_S_S_S_S_S_S_S_S_S_S_S_S_S_S_S_S_S_S_S_S_S_S_S_S_S_S_S_S_S_S_S_S_S_S_S_S_S_S_S_S_S_S_S_S_S_S_S_S_S_S_S_S_S_S_S_S_S_S_S_S_S_S_S_S_S_S_S_S_S_S_S_S_S_S_S_S_S_S_S_S_S_S_S_S_S_S_S_S_S_S_S_S_S_S_S_S_S_S_S_S_S_S_S_S_S_S_S_S_S_S_S_S_S_S_S_S_S_S_S_S_S_S_S_S_S_S_S_S_S_S_S_S_S_S_S_S_S_S_S_S_S_S_S_S_S_S_S_S_S_S_S_S_S_S_S_S_S_S_S_S_S_S_S_S_S_S_S_S_S_S_S_S_S_S_S_S_S_S_S_S_S_S_S_S_S_S_S_S_S_S_S_S_S_S_S_S_S_S_S_S_S_S_S_S_S_S_S_S_S_S_S_S_S_S_S_S_S_S_S_S_S_S_S_S_S_S_S_S_S_S_S_S_S_S_S_S_S_S_S_S_S_S_S_S_S_S_S_S_S_S_S_S_S_S_S_S_S_S_S_S_S_S_S_S_S_S_S_S_S_S_S_S_S_S_S_S_S_S_S_S_S_S_S_S_S_S_S_S_S_S_S_S_S_S_S_S_S_S_S_S_S_S_S_S_S_S_S_S_S_S_S_S_S_S_S_S_S_S_S_S_S_S_S_S_S_S_S_S_S_S_S_S_S_S_S_S_S_S_S_S_S_S_S_S_S_S_S_S_S_S_S_S_S_S_S_S_S_S_S_S_S_S_S_S_S_S_S_S_S_S_S_S_S_S_S_S_S_S_S_S_S_S_S_S_S_S_S_S_S_S_S_S_S_S_S_S_S_S_S_S_S_S_S_S_S_S_S_S_S_S_S_S__param_999];
	mul.wide.s32 	%rd1001, %r4, 4;
	cvta.to.global.u64 	%rd1002, %rd24;
	add.s64 	%rd1003, %rd1002, %rd1001;
	ld.param.u64 	%rd1004, [_Z4racePiS_S_S_S_S_S_S_S_S_S_S_S_S_S_S_S_S_S_S_S_S_S_S_S_S_S_S_S_S_S_S_S_S_S_S_S_S_S_S_S_S_S_S_S_S_S_S_S_S_S_S_S_S_S_S_S_S_S_S_S_S_S_S_S_S_S_S_S_S_S_S_S_S_S_S_S_S_S_S_S_S_S_S_S_S_S_S_S_S_S_S_S_S_S_S_S_S_S_S_S_S_S_S_S_S_S_S_S_S_S_S_S_S_S_S_S_S_S_S_S_S_S_S_S_S_S_S_S_S_S_S_S_S_S_S_S_S_S_S_S_S_S_S_S_S_S_S_S_S_S_S_S_S_S_S_S_S_S_S_S_S_S_S_S_S_S_S_S_S_S_S_S_S_S_S_S_S_S_S_S_S_S_S_S_S_S_S_S_S_S_S_S_S_S_S_S_S_S_S_S_S_S_S_S_S_S_S_S_S_S_S_S_S_S_S_S_S_S_S_S_S_S_S_S_S_S_S_S_S_S_S_S_S_S_S_S_S_S_S_S_S_S_S_S_S_S_S_S_S_S_S_S_S_S_S_S_S_S_S_S_S_S_S_S_S_S_S_S_S_S_S_S_S_S_S_S_S_S_S_S_S_S_S_S_S_S_S_S_S_S_S_S_S_S_S_S_S_S_S_S_S_S_S_S_S_S_S_S_S_S_S_S_S_S_S_S_S_S_S_S_S_S_S_S_S_S_S_S_S_S_S_S_S_S_S_S_S_S_S_S_S_S_S_S_S_S_S_S_S_S_S_S_S_S_S_S_S_S_S_S_S_S_S_S_S_S_S_S_S_S_S_S_S_S_S_S_S_S_S_S_S_S_S_S_S_S_S_S_S_S_S_S_S_S_S_S_S_S_S_S_S_S_S_S_S_S_S_S_S_S_S_S_S_S_S_S_S_S_S_S_S_S_S_S_S_S_S_S_S_S_S_S_S_S_S_S_S_S_S_S_S_S_S_S_S_S_S_S_S_S_S_S_S_S_S_S_S_S_S_S_S_S_S_S_S_S_S_S_S_S_S_S_S_S_S_S_S_S_S_S_S_S_S_S_S_S_S_S_S_S_S_S_S_S_S_S_S_S_S_S_S_S_S_S_S_S_S_S_S_S_S_S_S_S_S_S_S_S_S_S_S_S_S_S_S_S_S_S_S_S_S_S_S_S_S_S_S_S_S_S_S_S_S_S_S_S_S_S_S_S_S_S_S_S_S_S_S_S_S_S_S_S_S_S_S_S_S_S_S_S_S_S_S_S_S_S_S_S_S_S_S_S_S_S_S_S_S_S_S_S_S_S_S_S_S_S_S_S_S_S_S_S_S_S_S_S_S_S_S_S_S_S_S_S_S_S_S_S_S_S_S_S_S_S_S_S_S_S_S_S_S_S_S_S_S_S_S_S_S_S_S_S_S_S_S_S_S_S_S_S_S_S_S_S_S_S_S_S_S_S_S_S_S_S_S_S_S_S_S_S_S_S_S_S_S_S_S_S_S_S_S_S_S_S_S_S_S_S_S_S_S_S_S_S_S_S_S_S_S_S_S_S_S_S_S_S_S_S_S_S_S_S_S_S_S_S_S_S_S_S_S_S_S_S_S_S_S_S_S_S_S_S_S_S_S_S_S_S_S_S_S_S_S_S_S_S_S_S_S_S_S_S_S_S_S_S_S_S_S_S_S_S_S_S_S_S_S_S_S_S_S_S_S_S_S_S_S_S_S_S_S_S_S_S_S_S_S_S_S_S_S_S_S_S_S_S_S_S_S_S_S_S_S_S_S_S_S_S_S_S_S_S_S_S_S_S_S_S_S_S_S_S_S_S_S_S_S_S_S_S_S_S_S_S_S_S_S_S_S_S_S_S_S_S_S_S_S_S_S_S_S_S_S_S_S_S_S_S_S_S_S_S_S_S_S_S_S_S_S_S_S_S_S_S_S_S_S_S_S_S_S_S_S_S_S_S_S_S_S_S_S_S_S_S_S_S_S_S_S_S_S_S_S_S_S_S_S_S_S_S_S_S_S_S_S_S_S_S_S_S_S_S_S_S_S_S_S_S_S_S_S_S_S_S_S_S_S_S_S_S_S_S_S_S_S_S_S_S_S_S_S_S_S_S_S_S_S_S_S_S_S_S_S_S_S_S_S_S_S_S_S_S_S_S_S_S_S_S_S_S_S_S_S_S_S_S_S_S_S_S_S_S_S_S_S_S_S_S_S_S_S_S_S_S_S_S_S_S_S_S_S_S_S_S_S_S_S_S_S_S_S_S_S__param_1000];
	ld.param.u64 	%rd1005, [_Z4racePiS_S_S_S_S_S_S_S_S_S_S_S_S_S_S_S_S_S_S_S_S_S_S_S_S_S_S_S_S_S_S_S_S_S_S_S_S_S_S_S_S_S_S_S_S_S_S_S_S_S_S_S_S_S_S_S_S_S_S_S_S_S_S_S_S_S_S_S_S_S_S_S_S_S_S_S_S_S_S_S_S_S_S_S_S_S_S_S_S_S_S_S_S_S_S_S_S_S_S_S_S_S_S_S_S_S_S_S_S_S_S_S_S_S_S_S_S_S_S_S_S_S_S_S_S_S_S_S_S_S_S_S_S_S_S_S_S_S_S_S_S_S_S_S_S_S_S_S_S_S_S_S_S_S_S_S_S_S_S_S_S_S_S_S_S_S_S_S_S_S_S_S_S_S_S_S_S_S_S_S_S_S_S_S_S_S_S_S_S_S_S_S_S_S_S_S_S_S_S_S_S_S_S_S_S_S_S_S_S_S_S_S_S_S_S_S_S_S_S_S_S_S_S_S_S_S_S_S_S_S_S_S_S_S_S_S_S_S_S_S_S_S_S_S_S_S_S_S_S_S_S_S_S_S_S_S_S_S_S_S_S_S_S_S_S_S_S_S_S_S_S_S_S_S_S_S_S_S_S_S_S_S_S_S_S_S_S_S_S_S_S_S_S_S_S_S_S_S_S_S_S_S_S_S_S_S_S_S_S_S_S_S_S_S_S_S_S_S_S_S_S_S_S_S_S_S_S_S_S_S_S_S_S_S_S_S_S_S_S_S_S_S_S_S_S_S_S_S_S_S_S_S_S_S_S_S_S_S_S_S_S_S_S_S_S_S_S_S_S_S_S_S_S_S_S_S_S_S_S_S_S_S_S_S_S_S_S_S_S_S_S_S_S_S_S_S_S_S_S_S_S_S_S_S_S_S_S_S_S_S_S_S_S_S_S_S_S_S_S_S_S_S_S_S_S_S_S_S_S_S_S_S_S_S_S_S_S_S_S_S_S_S_S_S_S_S_S_S_S_S_S_S_S_S_S_S_S_S_S_S_S_S_S_S_S_S_S_S_S_S_S_S_S_S_S_S_S_S_S_S_S_S_S_S_S_S_S_S_S_S_S_S_S_S_S_S_S_S_S_S_S_S_S_S_S_S_S_S_S_S_S_S_S_S_S_S_S_S_S_S_S_S_S_S_S_S_S_S_S_S_S_S_S_S_S_S_S_S_S_S_S_S_S_S_S_S_S_S_S_S_S_S_S_S_S_S_S_S_S_S_S_S_S_S_S_S_S_S_S_S_S_S_S_S_S_S_S_S_S_S_S_S_S_S_S_S_S_S_S_S_S_S_S_S_S_S_S_S_S_S_S_S_S_S_S_S_S_S_S_S_S_S_S_S_S_S_S_S_S_S_S_S_S_S_S_S_S_S_S_S_S_S_S_S_S_S_S_S_S_S_S_S_S_S_S_S_S_S_S_S_S_S_S_S_S_S_S_S_S_S_S_S_S_S_S_S_S_S_S_S_S_S_S_S_S_S_S_S_S_S_S_S_S_S_S_S_S_S_S_S_S_S_S_S_S_S_S_S_S_S_S_S_S_S_S_S_S_S_S_S_S_S_S_S_S_S_S_S_S_S_S_S_S_S_S_S_S_S_S_S_S_S_S_S_S_S_S_S_S_S_S_S_S_S_S_S_S_S_S_S_S_S_S_S_S_S_S_S_S_S_S_S_S_S_S_S_S_S_S_S_S_S_S_S_S_S_S_S_S_S_S_S_S_S_S_S_S_S_S_S_S_S_S_S_S_S_S_S_S_S_S_S_S_S_S_S_S_S_S_S_S_S_S_S_S_S_S_S_S_S_S_S_S_S_S_S_S_S_S_S_S_S_S_S_S_S_S_S_S_S_S_S_S_S_S_S_S_S_S_S_S_S_S_S_S_S_S_S_S_S_S_S_S_S_S_S_S_S_S_S_S_S_S_S_S_S_S_S_S_S_S_S_S_S_S_S_S_S_S_S_S_S_S_S_S_S_S_S_S_S_S_S_S_S_S_S_S_S_S_S_S_S_S_S_S_S_S_S_S_S_S_S_S_S_S_S_S_S_S_S_S_S_S_S_S_S_S_S_S_S_S_S_S_S_S_S_S_S_S_S_S_S_S_S_S_S_S_S_S_S_S_S_S_S_S_S_S_S_S_S_S_S_S_S_S_S_S_S_S_S_S_S_S_S_S_S_S_S_S_S_S_S_S_S_S_S_S_S_S_S_S_S_S_S_S_S_S_S_S_S_S_S_S_S_S_S_S_S_S_S_S_S_S__param_1001];
	cvta.to.global.u64 	%rd1006, %rd23;
	cvta.to.global.u64 	%rd1007, %rd22;
	add.s64 	%rd1008, %rd1006, %rd1001;
	add.s64 	%rd1009, %rd1007, %rd1001;
	ld.param.u64 	%rd1010, [_Z4racePiS_S_S_S_S_S_S_S_S_S_S_S_S_S_S_S_S_S_S_S_S_S_S_S_S_S_S_S_S_S_S_S_S_S_S_S_S_S_S_S_S_S_S_S_S_S_S_S_S_S_S_S_S_S_S_S_S_S_S_S_S_S_S_S_S_S_S_S_S_S_S_S_S_S_S_S_S_S_S_S_S_S_S_S_S_S_S_S_S_S_S_S_S_S_S_S_S_S_S_S_S_S_S_S_S_S_S_S_S_S_S_S_S_S_S_S_S_S_S_S_S_S_S_S_S_S_S_S_S_S_S_S_S_S_S_S_S_S_S_S_S_S_S_S_S_S_S_S_S_S_S_S_S_S_S_S_S_S_S_S_S_S_S_S_S_S_S_S_S_S_S_S_S_S_S_S_S_S_S_S_S_S_S_S_S_S_S_S_S_S_S_S_S_S_S_S_S_S_S_S_S_S_S_S_S_S_S_S_S_S_S_S_S_S_S_S_S_S_S_S_S_S_S_S_S_S_S_S_S_S_S_S_S_S_S_S_S_S_S_S_S_S_S_S_S_S_S_S_S_S_S_S_S_S_S_S_S_S_S_S_S_S_S_S_S_S_S_S_S_S_S_S_S_S_S_S_S_S_S_S_S_S_S_S_S_S_S_S_S_S_S_S_S_S_S_S_S_S_S_S_S_S_S_S_S_S_S_S_S_S_S_S_S_S_S_S_S_S_S_S_S_S_S_S_S_S_S_S_S_S_S_S_S_S_S_S_S_S_S_S_S_S_S_S_S_S_S_S_S_S_S_S_S_S_S_S_S_S_S_S_S_S_S_S_S_S_S_S_S_S_S_S_S_S_S_S_S_S_S_S_S_S_S_S_S_S_S_S_S_S_S_S_S_S_S_S_S_S_S_S_S_S_S_S_S_S_S_S_S_S_S_S_S_S_S_S_S_S_S_S_S_S_S_S_S_S_S_S_S_S_S_S_S_S_S_S_S_S_S_S_S_S_S_S_S_S_S_S_S_S_S_S_S_S_S_S_S_S_S_S_S_S_S_S_S_S_S_S_S_S_S_S_S_S_S_S_S_S_S_S_S_S_S_S_S_S_S_S_S_S_S_S_S_S_S_S_S_S_S_S_S_S_S_S_S_S_S_S_S_S_S_S_S_S_S_S_S_S_S_S_S_S_S_S_S_S_S_S_S_S_S_S_S_S_S_S_S_S_S_S_S_S_S_S_S_S_S_S_S_S_S_S_S_S_S_S_S_S_S_S_S_S_S_S_S_S_S_S_S_S_S_S_S_S_S_S_S_S_S_S_S_S_S_S_S_S_S_S_S_S_S_S_S_S_S_S_S_S_S_S_S_S_S_S_S_S_S_S_S_S_S_S_S_S_S_S_S_S_S_S_S_S_S_S_S_S_S_S_S_S_S_S_S_S_S_S_S_S_S_S_S_S_S_S_S_S_S_S_S_S_S_S_S_S_S_S_S_S_S_S_S_S_S_S_S_S_S_S_S_S_S_S_S_S_S_S_S_S_S_S_S_S_S_S_S_S_S_S_S_S_S_S_S_S_S_S_S_S_S_S_S_S_S_S_S_S_S_S_S_S_S_S_S_S_S_S_S_S_S_S_S_S_S_S_S_S_S_S_S_S_S_S_S_S_S_S_S_S_S_S_S_S_S_S_S_S_S_S_S_S_S_S_S_S_S_S_S_S_S_S_S_S_S_S_S_S_S_S_S_S_S_S_S_S_S_S_S_S_S_S_S_S_S_S_S_S_S_S_S_S_S_S_S_S_S_S_S_S_S_S_S_S_S_S_S_S_S_S_S_S_S_S_S_S_S_S_S_S_S_S_S_S_S_S_S_S_S_S_S_S_S_S_S_S_S_S_S_S_S_S_S_S_S_S_S_S_S_S_S_S_S_S_S_S_S_S_S_S_S_S_S_S_S_S_S_S_S_S_S_S_S_S_S_S_S_S_S_S_S_S_S_S_S_S_S_S_S_S_S_S_S_S_S_S_S_S_S_S_S_S_S_S_S_S_S_S_S_S_S_S_S_S_S_S_S_S_S_S_S_S_S_S_S_S_S_S_S_S_S_S_S_S_S_S_S_S_S_S_S_S_S_S_S_S_S_S_S_S_S_S_S_S_S_S_S_S_S_S_S_S_S_S_S_S_S_S_S_S_S_S_S_S_S_S_S_S_S_S_S_S_S_S_S_S_S_S_S_S_S_S_S_S_S_S_S_S_S_S_S_S_S_S_S_S_S_S_S_S_S_S_S_S_S_S_S_S_S_S_S_S_S_S_S__param_1002];
	ld.param.u64 	%rd1011, [_Z4racePiS_S_S_S_S_S_S_S_S_S_S_S_S_S_S_S_S_S_S_S_S_S_S_S_S_S_S_S_S_S_S_S_S_S_S_S_S_S_S_S_S_S_S_S_S_S_S_S_S_S_S_S_S_S_S_S_S_S_S_S_S_S_S_S_S_S_S_S_S_S_S_S_S_S_S_S_S_S_S_S_S_S_S_S_S_S_S_S_S_S_S_S_S_S_S_S_S_S_S_S_S_S_S_S_S_S_S_S_S_S_S_S_S_S_S_S_S_S_S_S_S_S_S_S_S_S_S_S_S_S_S_S_S_S_S_S_S_S_S_S_S_S_S_S_S_S_S_S_S_S_S_S_S_S_S_S_S_S_S_S_S_S_S_S_S_S_S_S_S_S_S_S_S_S_S_S_S_S_S_S_S_S_S_S_S_S_S_S_S_S_S_S_S_S_S_S_S_S_S_S_S_S_S_S_S_S_S_S_S_S_S_S_S_S_S_S_S_S_S_S_S_S_S_S_S_S_S_S_S_S_S_S_S_S_S_S_S_S_S_S_S_S_S_S_S_S_S_S_S_S_S_S_S_S_S_S_S_S_S_S_S_S_S_S_S_S_S_S_S_S_S_S_S_S_S_S_S_S_S_S_S_S_S_S_S_S_S_S_S_S_S_S_S_S_S_S_S_S_S_S_S_S_S_S_S_S_S_S_S_S_S_S_S_S_S_S_S_S_S_S_S_S_S_S_S_S_S_S_S_S_S_S_S_S_S_S_S_S_S_S_S_S_S_S_S_S_S_S_S_S_S_S_S_S_S_S_S_S_S_S_S_S_S_S_S_S_S_S_S_S_S_S_S_S_S_S_S_S_S_S_S_S_S_S_S_S_S_S_S_S_S_S_S_S_S_S_S_S_S_S_S_S_S_S_S_S_S_S_S_S_S_S_S_S_S_S_S_S_S_S_S_S_S_S_S_S_S_S_S_S_S_S_S_S_S_S_S_S_S_S_S_S_S_S_S_S_S_S_S_S_S_S_S_S_S_S_S_S_S_S_S_S_S_S_S_S_S_S_S_S_S_S_S_S_S_S_S_S_S_S_S_S_S_S_S_S_S_S_S_S_S_S_S_S_S_S_S_S_S_S_S_S_S_S_S_S_S_S_S_S_S_S_S_S_S_S_S_S_S_S_S_S_S_S_S_S_S_S_S_S_S_S_S_S_S_S_S_S_S_S_S_S_S_S_S_S_S_S_S_S_S_S_S_S_S_S_S_S_S_S_S_S_S_S_S_S_S_S_S_S_S_S_S_S_S_S_S_S_S_S_S_S_S_S_S_S_S_S_S_S_S_S_S_S_S_S_S_S_S_S_S_S_S_S_S_S_S_S_S_S_S_S_S_S_S_S_S_S_S_S_S_S_S_S_S_S_S_S_S_S_S_S_S_S_S_S_S_S_S_S_S_S_S_S_S_S_S_S_S_S_S_S_S_S_S_S_S_S_S_S_S_S_S_S_S_S_S_S_S_S_S_S_S_S_S_S_S_S_S_S_S_S_S_S_S_S_S_S_S_S_S_S_S_S_S_S_S_S_S_S_S_S_S_S_S_S_S_S_S_S_S_S_S_S_S_S_S_S_S_S_S_S_S_S_S_S_S_S_S_S_S_S_S_S_S_S_S_S_S_S_S_S_S_S_S_S_S_S_S_S_S_S_S_S_S_S_S_S_S_S_S_S_S_S_S_S_S_S_S_S_S_S_S_S_S_S_S_S_S_S_S_S_S_S_S_S_S_S_S_S_S_S_S_S_S_S_S_S_S_S_S_S_S_S_S_S_S_S_S_S_S_S_S_S_S_S_S_S_S_S_S_S_S_S_S_S_S_S_S_S_S_S_S_S_S_S_S_S_S_S_S_S_S_S_S_S_S_S_S_S_S_S_S_S_S_S_S_S_S_S_S_S_S_S_S_S_S_S_S_S_S_S_S_S_S_S_S_S_S_S_S_S_S_S_S_S_S_S_S_S_S_S_S_S_S_S_S_S_S_S_S_S_S_S_S_S_S_S_S_S_S_S_S_S_S_S_S_S_S_S_S_S_S_S_S_S_S_S_S_S_S_S_S_S_S_S_S_S_S_S_S_S_S_S_S_S_S_S_S_S_S_S_S_S_S_S_S_S_S_S_S_S_S_S_S_S_S_S_S_S_S_S_S_S_S_S_S_S_S_S_S_S_S_S_S_S_S_S_S_S_S_S_S_S_S_S_S_S_S_S_S_S_S_S_S_S_S_S_S_S_S_S_S_S_S_S_S_S_S_S_S_S_S__param_1003];
	cvta.to.global.u64 	%rd1012, %rd21;
	cvta.to.global.u64 	%rd1013, %rd20;
	add.s64 	%rd1014, %rd1012, %rd1001;
	add.s64 	%rd1015, %rd1013, %rd1001;
	ld.param.u64 	%rd1016, [_Z4racePiS_S_S_S_S_S_S_S_S_S_S_S_S_S_S_S_S_S_S_S_S_S_S_S_S_S_S_S_S_S_S_S_S_S_S_S_S_S_S_S_S_S_S_S_S_S_S_S_S_S_S_S_S_S_S_S_S_S_S_S_S_S_S_S_S_S_S_S_S_S_S_S_S_S_S_S_S_S_S_S_S_S_S_S_S_S_S_S_S_S_S_S_S_S_S_S_S_S_S_S_S_S_S_S_S_S_S_S_S_S_S_S_S_S_S_S_S_S_S_S_S_S_S_S_S_S_S_S_S_S_S_S_S_S_S_S_S_S_S_S_S_S_S_S_S_S_S_S_S_S_S_S_S_S_S_S_S_S_S_S_S_S_S_S_S_S_S_S_S_S_S_S_S_S_S_S_S_S_S_S_S_S_S_S_S_S_S_S_S_S_S_S_S_S_S_S_S_S_S_S_S_S_S_S_S_S_S_S_S_S_S_S_S_S_S_S_S_S_S_S_S_S_S_S_S_S_S_S_S_S_S_S_S_S_S_S_S_S_S_S_S_S_S_S_S_S_S_S_S_S_S_S_S_S_S_S_S_S_S_S_S_S_S_S_S_S_S_S_S_S_S_S_S_S_S_S_S_S_S_S_S_S_S_S_S_S_S_S_S_S_S_S_S_S_S_S_S_S_S_S_S_S_S_S_S_S_S_S_S_S_S_S_S_S_S_S_S_S_S_S_S_S_S_S_S_S_S_S_S_S_S_S_S_S_S_S_S_S_S_S_S_S_S_S_S_S_S_S_S_S_S_S_S_S_S_S_S_S_S_S_S_S_S_S_S_S_S_S_S_S_S_S_S_S_S_S_S_S_S_S_S_S_S_S_S_S_S_S_S_S_S_S_S_S_S_S_S_S_S_S_S_S_S_S_S_S_S_S_S_S_S_S_S_S_S_S_S_S_S_S_S_S_S_S_S_S_S_S_S_S_S_S_S_S_S_S_S_S_S_S_S_S_S_S_S_S_S_S_S_S_S_S_S_S_S_S_S_S_S_S_S_S_S_S_S_S_S_S_S_S_S_S_S_S_S_S_S_S_S_S_S_S_S_S_S_S_S_S_S_S_S_S_S_S_S_S_S_S_S_S_S_S_S_S_S_S_S_S_S_S_S_S_S_S_S_S_S_S_S_S_S_S_S_S_S_S_S_S_S_S_S_S_S_S_S_S_S_S_S_S_S_S_S_S_S_S_S_S_S_S_S_S_S_S_S_S_S_S_S_S_S_S_S_S_S_S_S_S_S_S_S_S_S_S_S_S_S_S_S_S_S_S_S_S_S_S_S_S_S_S_S_S_S_S_S_S_S_S_S_S_S_S_S_S_S_S_S_S_S_S_S_S_S_S_S_S_S_S_S_S_S_S_S_S_S_S_S_S_S_S_S_S_S_S_S_S_S_S_S_S_S_S_S_S_S_S_S_S_S_S_S_S_S_S_S_S_S_S_S_S_S_S_S_S_S_S_S_S_S_S_S_S_S_S_S_S_S_S_S_S_S_S_S_S_S_S_S_S_S_S_S_S_S_S_S_S_S_S_S_S_S_S_S_S_S_S_S_S_S_S_S_S_S_S_S_S_S_S_S_S_S_S_S_S_S_S_S_S_S_S_S_S_S_S_S_S_S_S_S_S_S_S_S_S_S_S_S_S_S_S_S_S_S_S_S_S_S_S_S_S_S_S_S_S_S_S_S_S_S_S_S_S_S_S_S_S_S_S_S_S_S_S_S_S_S_S_S_S_S_S_S_S_S_S_S_S_S_S_S_S_S_S_S_S_S_S_S_S_S_S_S_S_S_S_S_S_S_S_S_S_S_S_S_S_S_S_S_S_S_S_S_S_S_S_S_S_S_S_S_S_S_S_S_S_S_S_S_S_S_S_S_S_S_S_S_S_S_S_S_S_S_S_S_S_S_S_S_S_S_S_S_S_S_S_S_S_S_S_S_S_S_S_S_S_S_S_S_S_S_S_S_S_S_S_S_S_S_S_S_S_S_S_S_S_S_S_S_S_S_S_S_S_S_S_S_S_S_S_S_S_S_S_S_S_S_S_S_S_S_S_S_S_S_S_S_S_S_S_S_S_S_S_S_S_S_S_S_S_S_S_S_S_S_S_S_S_S_S_S_S_S_S_S_S_S_S_S_S_S_S_S_S_S_S_S_S_S_S_S_S_S_S_S_S_S_S_S_S_S_S_S_S_S_S_S_S_S_S_S_S_S_S_S_S_S_S_S_S_S_S_S_S_S_S_S_S_S_S_S_S_S_S_S__param_1004];
	ld.param.u64 	%rd1017, [_Z4racePiS_S_S_S_S_S_S_S_S_S_S_S_S_S_S_S_S_S_S_S_S_S_S_S_S_S_S_S_S_S_S_S_S_S_S_S_S_S_S_S_S_S_S_S_S_S_S_S_S_S_S_S_S_S_S_S_S_S_S_S_S_S_S_S_S_S_S_S_S_S_S_S_S_S_S_S_S_S_S_S_S_S_S_S_S_S_S_S_S_S_S_S_S_S_S_S_S_S_S_S_S_S_S_S_S_S_S_S_S_S_S_S_S_S_S_S_S_S_S_S_S_S_S_S_S_S_S_S_S_S_S_S_S_S_S_S_S_S_S_S_S_S_S_S_S_S_S_S_S_S_S_S_S_S_S_S_S_S_S_S_S_S_S_S_S_S_S_S_S_S_S_S_S_S_S_S_S_S_S_S_S_S_S_S_S_S_S_S_S_S_S_S_S_S_S_S_S_S_S_S_S_S_S_S_S_S_S_S_S_S_S_S_S_S_S_S_S_S_S_S_S_S_S_S_S_S_S_S_S_S_S_S_S_S_S_S_S_S_S_S_S_S_S_S_S_S_S_S_S_S_S_S_S_S_S_S_S_S_S_S_S_S_S_S_S_S_S_S_S_S_S_S_S_S_S_S_S_S_S_S_S_S_S_S_S_S_S_S_S_S_S_S_S_S_S_S_S_S_S_S_S_S_S_S_S_S_S_S_S_S_S_S_S_S_S_S_S_S_S_S_S_S_S_S_S_S_S_S_S_S_S_S_S_S_S_S_S_S_S_S_S_S_S_S_S_S_S_S_S_S_S_S_S_S_S_S_S_S_S_S_S_S_S_S_S_S_S_S_S_S_S_S_S_S_S_S_S_S_S_S_S_S_S_S_S_S_S_S_S_S_S_S_S_S_S_S_S_S_S_S_S_S_S_S_S_S_S_S_S_S_S_S_S_S_S_S_S_S_S_S_S_S_S_S_S_S_S_S_S_S_S_S_S_S_S_S_S_S_S_S_S_S_S_S_S_S_S_S_S_S_S_S_S_S_S_S_S_S_S_S_S_S_S_S_S_S_S_S_S_S_S_S_S_S_S_S_S_S_S_S_S_S_S_S_S_S_S_S_S_S_S_S_S_S_S_S_S_S_S_S_S_S_S_S_S_S_S_S_S_S_S_S_S_S_S_S_S_S_S_S_S_S_S_S_S_S_S_S_S_S_S_S_S_S_S_S_S_S_S_S_S_S_S_S_S_S_S_S_S_S_S_S_S_S_S_S_S_S_S_S_S_S_S_S_S_S_S_S_S_S_S_S_S_S_S_S_S_S_S_S_S_S_S_S_S_S_S_S_S_S_S_S_S_S_S_S_S_S_S_S_S_S_S_S_S_S_S_S_S_S_S_S_S_S_S_S_S_S_S_S_S_S_S_S_S_S_S_S_S_S_S_S_S_S_S_S_S_S_S_S_S_S_S_S_S_S_S_S_S_S_S_S_S_S_S_S_S_S_S_S_S_S_S_S_S_S_S_S_S_S_S_S_S_S_S_S_S_S_S_S_S_S_S_S_S_S_S_S_S_S_S_S_S_S_S_S_S_S_S_S_S_S_S_S_S_S_S_S_S_S_S_S_S_S_S_S_S_S_S_S_S_S_S_S_S_S_S_S_S_S_S_S_S_S_S_S_S_S_S_S_S_S_S_S_S_S_S_S_S_S_S_S_S_S_S_S_S_S_S_S_S_S_S_S_S_S_S_S_S_S_S_S_S_S_S_S_S_S_S_S_S_S_S_S_S_S_S_S_S_S_S_S_S_S_S_S_S_S_S_S_S_S_S_S_S_S_S_S_S_S_S_S_S_S_S_S_S_S_S_S_S_S_S_S_S_S_S_S_S_S_S_S_S_S_S_S_S_S_S_S_S_S_S_S_S_S_S_S_S_S_S_S_S_S_S_S_S_S_S_S_S_S_S_S_S_S_S_S_S_S_S_S_S_S_S_S_S_S_S_S_S_S_S_S_S_S_S_S_S_S_S_S_S_S_S_S_S_S_S_S_S_S_S_S_S_S_S_S_S_S_S_S_S_S_S_S_S_S_S_S_S_S_S_S_S_S_S_S_S_S_S_S_S_S_S_S_S_S_S_S_S_S_S_S_S_S_S_S_S_S_S_S_S_S_S_S_S_S_S_S_S_S_S_S_S_S_S_S_S_S_S_S_S_S_S_S_S_S_S_S_S_S_S_S_S_S_S_S_S_S_S_S_S_S_S_S_S_S_S_S_S_S_S_S_S_S_S_S_S_S_S_S_S_S_S_S_S_S_S_S_S_S_S__param_1005];
	cvta.to.global.u64 	%rd1018, %rd19;
	cvta.to.global.u64 	%rd1019, %rd18;
	add.s64 	%rd1020, %rd1018, %rd1001;
	add.s64 	%rd1021, %rd1019, %rd1001;
	ld.param.u64 	%rd1022, [_Z4racePiS_S_S_S_S_S_S_S_S_S_S_S_S_S_S_S_S_S_S_S_S_S_S_S_S_S_S_S_S_S_S_S_S_S_S_S_S_S_S_S_S_S_S_S_S_S_S_S_S_S_S_S_S_S_S_S_S_S_S_S_S_S_S_S_S_S_S_S_S_S_S_S_S_S_S_S_S_S_S_S_S_S_S_S_S_S_S_S_S_S_S_S_S_S_S_S_S_S_S_S_S_S_S_S_S_S_S_S_S_S_S_S_S_S_S_S_S_S_S_S_S_S_S_S_S_S_S_S_S_S_S_S_S_S_S_S_S_S_S_S_S_S_S_S_S_S_S_S_S_S_S_S_S_S_S_S_S_S_S_S_S_S_S_S_S_S_S_S_S_S_S_S_S_S_S_S_S_S_S_S_S_S_S_S_S_S_S_S_S_S_S_S_S_S_S_S_S_S_S_S_S_S_S_S_S_S_S_S_S_S_S_S_S_S_S_S_S_S_S_S_S_S_S_S_S_S_S_S_S_S_S_S_S_S_S_S_S_S_S_S_S_S_S_S_S_S_S_S_S_S_S_S_S_S_S_S_S_S_S_S_S_S_S_S_S_S_S_S_S_S_S_S_S_S_S_S_S_S_S_S_S_S_S_S_S_S_S_S_S_S_S_S_S_S_S_S_S_S_S_S_S_S_S_S_S_S_S_S_S_S_S_S_S_S_S_S_S_S_S_S_S_S_S_S_S_S_S_S_S_S_S_S_S_S_S_S_S_S_S_S_S_S_S_S_S_S_S_S_S_S_S_S_S_S_S_S_S_S_S_S_S_S_S_S_S_S_S_S_S_S_S_S_S_S_S_S_S_S_S_S_S_S_S_S_S_S_S_S_S_S_S_S_S_S_S_S_S_S_S_S_S_S_S_S_S_S_S_S_S_S_S_S_S_S_S_S_S_S_S_S_S_S_S_S_S_S_S_S_S_S_S_S_S_S_S_S_S_S_S_S_S_S_S_S_S_S_S_S_S_S_S_S_S_S_S_S_S_S_S_S_S_S_S_S_S_S_S_S_S_S_S_S_S_S_S_S_S_S_S_S_S_S_S_S_S_S_S_S_S_S_S_S_S_S_S_S_S_S_S_S_S_S_S_S_S_S_S_S_S_S_S_S_S_S_S_S_S_S_S_S_S_S_S_S_S_S_S_S_S_S_S_S_S_S_S_S_S_S_S_S_S_S_S_S_S_S_S_S_S_S_S_S_S_S_S_S_S_S_S_S_S_S_S_S_S_S_S_S_S_S_S_S_S_S_S_S_S_S_S_S_S_S_S_S_S_S_S_S_S_S_S_S_S_S_S_S_S_S_S_S_S_S_S_S_S_S_S_S_S_S_S_S_S_S_S_S_S_S_S_S_S_S_S_S_S_S_S_S_S_S_S_S_S_S_S_S_S_S_S_S_S_S_S_S_S_S_S_S_S_S_S_S_S_S_S_S_S_S_S_S_S_S_S_S_S_S_S_S_S_S_S_S_S_S_S_S_S_S_S_S_S_S_S_S_S_S_S_S_S_S_S_S_S_S_S_S_S_S_S_S_S_S_S_S_S_S_S_S_S_S_S_S_S_S_S_S_S_S_S_S_S_S_S_S_S_S_S_S_S_S_S_S_S_S_S_S_S_S_S_S_S_S_S_S_S_S_S_S_S_S_S_S_S_S_S_S_S_S_S_S_S_S_S_S_S_S_S_S_S_S_S_S_S_S_S_S_S_S_S_S_S_S_S_S_S_S_S_S_S_S_S_S_S_S_S_S_S_S_S_S_S_S_S_S_S_S_S_S_S_S_S_S_S_S_S_S_S_S_S_S_S_S_S_S_S_S_S_S_S_S_S_S_S_S_S_S_S_S_S_S_S_S_S_S_S_S_S_S_S_S_S_S_S_S_S_S_S_S_S_S_S_S_S_S_S_S_S_S_S_S_S_S_S_S_S_S_S_S_S_S_S_S_S_S_S_S_S_S_S_S_S_S_S_S_S_S_S_S_S_S_S_S_S_S_S_S_S_S_S_S_S_S_S_S_S_S_S_S_S_S_S_S_S_S_S_S_S_S_S_S_S_S_S_S_S_S_S_S_S_S_S_S_S_S_S_S_S_S_S_S_S_S_S_S_S_S_S_S_S_S_S_S_S_S_S_S_S_S_S_S_S_S_S_S_S_S_S_S_S_S_S_S_S_S_S_S_S_S_S_S_S_S_S_S_S_S_S_S_S_S_S_S_S_S_S_S_S_S_S_S_S_S_S_S_S_S_S_S_S_S_S_S_S__param_1006];
	ld.param.u64 	%rd1023, [_Z4racePiS_S_S_S_S_S_S_S_S_S_S_S_S_S_S_S_S_S_S_S_S_S_S_S_S_S_S_S_S_S_S_S_S_S_S_S_S_S_S_S_S_S_S_S_S_S_S_S_S_S_S_S_S_S_S_S_S_S_S_S_S_S_S_S_S_S_S_S_S_S_S_S_S_S_S_S_S_S_S_S_S_S_S_S_S_S_S_S_S_S_S_S_S_S_S_S_S_S_S_S_S_S_S_S_S_S_S_S_S_S_S_S_S_S_S_S_S_S_S_S_S_S_S_S_S_S_S_S_S_S_S_S_S_S_S_S_S_S_S_S_S_S_S_S_S_S_S_S_S_S_S_S_S_S_S_S_S_S_S_S_S_S_S_S_S_S_S_S_S_S_S_S_S_S_S_S_S_S_S_S_S_S_S_S_S_S_S_S_S_S_S_S_S_S_S_S_S_S_S_S_S_S_S_S_S_S_S_S_S_S_S_S_S_S_S_S_S_S_S_S_S_S_S_S_S_S_S_S_S_S_S_S_S_S_S_S_S_S_S_S_S_S_S_S_S_S_S_S_S_S_S_S_S_S_S_S_S_S_S_S_S_S_S_S_S_S_S_S_S_S_S_S_S_S_S_S_S_S_S_S_S_S_S_S_S_S_S_S_S_S_S_S_S_S_S_S_S_S_S_S_S_S_S_S_S_S_S_S_S_S_S_S_S_S_S_S_S_S_S_S_S_S_S_S_S_S_S_S_S_S_S_S_S_S_S_S_S_S_S_S_S_S_S_S_S_S_S_S_S_S_S_S_S_S_S_S_S_S_S_S_S_S_S_S_S_S_S_S_S_S_S_S_S_S_S_S_S_S_S_S_S_S_S_S_S_S_S_S_S_S_S_S_S_S_S_S_S_S_S_S_S_S_S_S_S_S_S_S_S_S_S_S_S_S_S_S_S_S_S_S_S_S_S_S_S_S_S_S_S_S_S_S_S_S_S_S_S_S_S_S_S_S_S_S_S_S_S_S_S_S_S_S_S_S_S_S_S_S_S_S_S_S_S_S_S_S_S_S_S_S_S_S_S_S_S_S_S_S_S_S_S_S_S_S_S_S_S_S_S_S_S_S_S_S_S_S_S_S_S_S_S_S_S_S_S_S_S_S_S_S_S_S_S_S_S_S_S_S_S_S_S_S_S_S_S_S_S_S_S_S_S_S_S_S_S_S_S_S_S_S_S_S_S_S_S_S_S_S_S_S_S_S_S_S_S_S_S_S_S_S_S_S_S_S_S_S_S_S_S_S_S_S_S_S_S_S_S_S_S_S_S_S_S_S_S_S_S_S_S_S_S_S_S_S_S_S_S_S_S_S_S_S_S_S_S_S_S_S_S_S_S_S_S_S_S_S_S_S_S_S_S_S_S_S_S_S_S_S_S_S_S_S_S_S_S_S_S_S_S_S_S_S_S_S_S_S_S_S_S_S_S_S_S_S_S_S_S_S_S_S_S_S_S_S_S_S_S_S_S_S_S_S_S_S_S_S_S_S_S_S_S_S_S_S_S_S_S_S_S_S_S_S_S_S_S_S_S_S_S_S_S_S_S_S_S_S_S_S_S_S_S_S_S_S_S_S_S_S_S_S_S_S_S_S_S_S_S_S_S_S_S_S_S_S_S_S_S_S_S_S_S_S_S_S_S_S_S_S_S_S_S_S_S_S_S_S_S_S_S_S_S_S_S_S_S_S_S_S_S_S_S_S_S_S_S_S_S_S_S_S_S_S_S_S_S_S_S_S_S_S_S_S_S_S_S_S_S_S_S_S_S_S_S_S_S_S_S_S_S_S_S_S_S_S_S_S_S_S_S_S_S_S_S_S_S_S_S_S_S_S_S_S_S_S_S_S_S_S_S_S_S_S_S_S_S_S_S_S_S_S_S_S_S_S_S_S_S_S_S_S_S_S_S_S_S_S_S_S_S_S_S_S_S_S_S_S_S_S_S_S_S_S_S_S_S_S_S_S_S_S_S_S_S_S_S_S_S_S_S_S_S_S_S_S_S_S_S_S_S_S_S_S_S_S_S_S_S_S_S_S_S_S_S_S_S_S_S_S_S_S_S_S_S_S_S_S_S_S_S_S_S_S_S_S_S_S_S_S_S_S_S_S_S_S_S_S_S_S_S_S_S_S_S_S_S_S_S_S_S_S_S_S_S_S_S_S_S_S_S_S_S_S_S_S_S_S_S_S_S_S_S_S_S_S_S_S_S_S_S_S_S_S_S_S_S_S_S_S_S_S_S_S_S_S_S_S_S_S_S_S_S_S_S__param_1007];
	cvta.to.global.u64 	%rd1024, %rd17;
	cvta.to.global.u64 	%rd1025, %rd16;
	add.s64 	%rd1026, %rd1024, %rd1001;
	add.s64 	%rd1027, %rd1025, %rd1001;
	ld.param.u64 	%rd1028, [_Z4racePiS_S_S_S_S_S_S_S_S_S_S_S_S_S_S_S_S_S_S_S_S_S_S_S_S_S_S_S_S_S_S_S_S_S_S_S_S_S_S_S_S_S_S_S_S_S_S_S_S_S_S_S_S_S_S_S_S_S_S_S_S_S_S_S_S_S_S_S_S_S_S_S_S_S_S_S_S_S_S_S_S_S_S_S_S_S_S_S_S_S_S_S_S_S_S_S_S_S_S_S_S_S_S_S_S_S_S_S_S_S_S_S_S_S_S_S_S_S_S_S_S_S_S_S_S_S_S_S_S_S_S_S_S_S_S_S_S_S_S_S_S_S_S_S_S_S_S_S_S_S_S_S_S_S_S_S_S_S_S_S_S_S_S_S_S_S_S_S_S_S_S_S_S_S_S_S_S_S_S_S_S_S_S_S_S_S_S_S_S_S_S_S_S_S_S_S_S_S_S_S_S_S_S_S_S_S_S_S_S_S_S_S_S_S_S_S_S_S_S_S_S_S_S_S_S_S_S_S_S_S_S_S_S_S_S_S_S_S_S_S_S_S_S_S_S_S_S_S_S_S_S_S_S_S_S_S_S_S_S_S_S_S_S_S_S_S_S_S_S_S_S_S_S_S_S_S_S_S_S_S_S_S_S_S_S_S_S_S_S_S_S_S_S_S_S_S_S_S_S_S_S_S_S_S_S_S_S_S_S_S_S_S_S_S_S_S_S_S_S_S_S_S_S_S_S_S_S_S_S_S_S_S_S_S_S_S_S_S_S_S_S_S_S_S_S_S_S_S_S_S_S_S_S_S_S_S_S_S_S_S_S_S_S_S_S_S_S_S_S_S_S_S_S_S_S_S_S_S_S_S_S_S_S_S_S_S_S_S_S_S_S_S_S_S_S_S_S_S_S_S_S_S_S_S_S_S_S_S_S_S_S_S_S_S_S_S_S_S_S_S_S_S_S_S_S_S_S_S_S_S_S_S_S_S_S_S_S_S_S_S_S_S_S_S_S_S_S_S_S_S_S_S_S_S_S_S_S_S_S_S_S_S_S_S_S_S_S_S_S_S_S_S_S_S_S_S_S_S_S_S_S_S_S_S_S_S_S_S_S_S_S_S_S_S_S_S_S_S_S_S_S_S_S_S_S_S_S_S_S_S_S_S_S_S_S_S_S_S_S_S_S_S_S_S_S_S_S_S_S_S_S_S_S_S_S_S_S_S_S_S_S_S_S_S_S_S_S_S_S_S_S_S_S_S_S_S_S_S_S_S_S_S_S_S_S_S_S_S_S_S_S_S_S_S_S_S_S_S_S_S_S_S_S_S_S_S_S_S_S_S_S_S_S_S_S_S_S_S_S_S_S_S_S_S_S_S_S_S_S_S_S_S_S_S_S_S_S_S_S_S_S_S_S_S_S_S_S_S_S_S_S_S_S_S_S_S_S_S_S_S_S_S_S_S_S_S_S_S_S_S_S_S_S_S_S_S_S_S_S_S_S_S_S_S_S_S_S_S_S_S_S_S_S_S_S_S_S_S_S_S_S_S_S_S_S_S_S_S_S_S_S_S_S_S_S_S_S_S_S_S_S_S_S_S_S_S_S_S_S_S_S_S_S_S_S_S_S_S_S_S_S_S_S_S_S_S_S_S_S_S_S_S_S_S_S_S_S_S_S_S_S_S_S_S_S_S_S_S_S_S_S_S_S_S_S_S_S_S_S_S_S_S_S_S_S_S_S_S_S_S_S_S_S_S_S_S_S_S_S_S_S_S_S_S_S_S_S_S_S_S_S_S_S_S_S_S_S_S_S_S_S_S_S_S_S_S_S_S_S_S_S_S_S_S_S_S_S_S_S_S_S_S_S_S_S_S_S_S_S_S_S_S_S_S_S_S_S_S_S_S_S_S_S_S_S_S_S_S_S_S_S_S_S_S_S_S_S_S_S_S_S_S_S_S_S_S_S_S_S_S_S_S_S_S_S_S_S_S_S_S_S_S_S_S_S_S_S_S_S_S_S_S_S_S_S_S_S_S_S_S_S_S_S_S_S_S_S_S_S_S_S_S_S_S_S_S_S_S_S_S_S_S_S_S_S_S_S_S_S_S_S_S_S_S_S_S_S_S_S_S_S_S_S_S_S_S_S_S_S_S_S_S_S_S_S_S_S_S_S_S_S_S_S_S_S_S_S_S_S_S_S_S_S_S_S_S_S_S_S_S_S_S_S_S_S_S_S_S_S_S_S_S_S_S_S_S_S_S_S_S_S_S_S_S_S_S_S_S_S_S_S_S_S_S_S_S_S_S_S_S_S_S_S__param_1008];
	ld.param.u64 	%rd1029, [_Z4racePiS_S_S_S_S_S_S_S_S_S_S_S_S_S_S_S_S_S_S_S_S_S_S_S_S_S_S_S_S_S_S_S_S_S_S_S_S_S_S_S_S_S_S_S_S_S_S_S_S_S_S_S_S_S_S_S_S_S_S_S_S_S_S_S_S_S_S_S_S_S_S_S_S_S_S_S_S_S_S_S_S_S_S_S_S_S_S_S_S_S_S_S_S_S_S_S_S_S_S_S_S_S_S_S_S_S_S_S_S_S_S_S_S_S_S_S_S_S_S_S_S_S_S_S_S_S_S_S_S_S_S_S_S_S_S_S_S_S_S_S_S_S_S_S_S_S_S_S_S_S_S_S_S_S_S_S_S_S_S_S_S_S_S_S_S_S_S_S_S_S_S_S_S_S_S_S_S_S_S_S_S_S_S_S_S_S_S_S_S_S_S_S_S_S_S_S_S_S_S_S_S_S_S_S_S_S_S_S_S_S_S_S_S_S_S_S_S_S_S_S_S_S_S_S_S_S_S_S_S_S_S_S_S_S_S_S_S_S_S_S_S_S_S_S_S_S_S_S_S_S_S_S_S_S_S_S_S_S_S_S_S_S_S_S_S_S_S_S_S_S_S_S_S_S_S_S_S_S_S_S_S_S_S_S_S_S_S_S_S_S_S_S_S_S_S_S_S_S_S_S_S_S_S_S_S_S_S_S_S_S_S_S_S_S_S_S_S_S_S_S_S_S_S_S_S_S_S_S_S_S_S_S_S_S_S_S_S_S_S_S_S_S_S_S_S_S_S_S_S_S_S_S_S_S_S_S_S_S_S_S_S_S_S_S_S_S_S_S_S_S_S_S_S_S_S_S_S_S_S_S_S_S_S_S_S_S_S_S_S_S_S_S_S_S_S_S_S_S_S_S_S_S_S_S_S_S_S_S_S_S_S_S_S_S_S_S_S_S_S_S_S_S_S_S_S_S_S_S_S_S_S_S_S_S_S_S_S_S_S_S_S_S_S_S_S_S_S_S_S_S_S_S_S_S_S_S_S_S_S_S_S_S_S_S_S_S_S_S_S_S_S_S_S_S_S_S_S_S_S_S_S_S_S_S_S_S_S_S_S_S_S_S_S_S_S_S_S_S_S_S_S_S_S_S_S_S_S_S_S_S_S_S_S_S_S_S_S_S_S_S_S_S_S_S_S_S_S_S_S_S_S_S_S_S_S_S_S_S_S_S_S_S_S_S_S_S_S_S_S_S_S_S_S_S_S_S_S_S_S_S_S_S_S_S_S_S_S_S_S_S_S_S_S_S_S_S_S_S_S_S_S_S_S_S_S_S_S_S_S_S_S_S_S_S_S_S_S_S_S_S_S_S_S_S_S_S_S_S_S_S_S_S_S_S_S_S_S_S_S_S_S_S_S_S_S_S_S_S_S_S_S_S_S_S_S_S_S_S_S_S_S_S_S_S_S_S_S_S_S_S_S_S_S_S_S_S_S_S_S_S_S_S_S_S_S_S_S_S_S_S_S_S_S_S_S_S_S_S_S_S_S_S_S_S_S_S_S_S_S_S_S_S_S_S_S_S_S_S_S_S_S_S_S_S_S_S_S_S_S_S_S_S_S_S_S_S_S_S_S_S_S_S_S_S_S_S_S_S_S_S_S_S_S_S_S_S_S_S_S_S_S_S_S_S_S_S_S_S_S_S_S_S_S_S_S_S_S_S_S_S_S_S_S_S_S_S_S_S_S_S_S_S_S_S_S_S_S_S_S_S_S_S_S_S_S_S_S_S_S_S_S_S_S_S_S_S_S_S_S_S_S_S_S_S_S_S_S_S_S_S_S_S_S_S_S_S_S_S_S_S_S_S_S_S_S_S_S_S_S_S_S_S_S_S_S_S_S_S_S_S_S_S_S_S_S_S_S_S_S_S_S_S_S_S_S_S_S_S_S_S_S_S_S_S_S_S_S_S_S_S_S_S_S_S_S_S_S_S_S_S_S_S_S_S_S_S_S_S_S_S_S_S_S_S_S_S_S_S_S_S_S_S_S_S_S_S_S_S_S_S_S_S_S_S_S_S_S_S_S_S_S_S_S_S_S_S_S_S_S_S_S_S_S_S_S_S_S_S_S_S_S_S_S_S_S_S_S_S_S_S_S_S_S_S_S_S_S_S_S_S_S_S_S_S_S_S_S_S_S_S_S_S_S_S_S_S_S_S_S_S_S_S_S_S_S_S_S_S_S_S_S_S_S_S_S_S_S_S_S_S_S_S_S_S_S_S_S_S_S_S_S_S_S_S_S_S_S_S_S_S_S_S_S__param_1009];
	cvta.to.global.u64 	%rd1030, %rd15;
	cvta.to.global.u64 	%rd1031, %rd14;
	add.s64 	%rd1032, %rd1030, %rd1001;
	add.s64 	%rd1033, %rd1031, %rd1001;
	ld.param.u64 	%rd1034, [_Z4racePiS_S_S_S_S_S_S_S_S_S_S_S_S_S_S_S_S_S_S_S_S_S_S_S_S_S_S_S_S_S_S_S_S_S_S_S_S_S_S_S_S_S_S_S_S_S_S_S_S_S_S_S_S_S_S_S_S_S_S_S_S_S_S_S_S_S_S_S_S_S_S_S_S_S_S_S_S_S_S_S_S_S_S_S_S_S_S_S_S_S_S_S_S_S_S_S_S_S_S_S_S_S_S_S_S_S_S_S_S_S_S_S_S_S_S_S_S_S_S_S_S_S_S_S_S_S_S_S_S_S_S_S_S_S_S_S_S_S_S_S_S_S_S_S_S_S_S_S_S_S_S_S_S_S_S_S_S_S_S_S_S_S_S_S_S_S_S_S_S_S_S_S_S_S_S_S_S_S_S_S_S_S_S_S_S_S_S_S_S_S_S_S_S_S_S_S_S_S_S_S_S_S_S_S_S_S_S_S_S_S_S_S_S_S_S_S_S_S_S_S_S_S_S_S_S_S_S_S_S_S_S_S_S_S_S_S_S_S_S_S_S_S_S_S_S_S_S_S_S_S_S_S_S_S_S_S_S_S_S_S_S_S_S_S_S_S_S_S_S_S_S_S_S_S_S_S_S_S_S_S_S_S_S_S_S_S_S_S_S_S_S_S_S_S_S_S_S_S_S_S_S_S_S_S_S_S_S_S_S_S_S_S_S_S_S_S_S_S_S_S_S_S_S_S_S_S_S_S_S_S_S_S_S_S_S_S_S_S_S_S_S_S_S_S_S_S_S_S_S_S_S_S_S_S_S_S_S_S_S_S_S_S_S_S_S_S_S_S_S_S_S_S_S_S_S_S_S_S_S_S_S_S_S_S_S_S_S_S_S_S_S_S_S_S_S_S_S_S_S_S_S_S_S_S_S_S_S_S_S_S_S_S_S_S_S_S_S_S_S_S_S_S_S_S_S_S_S_S_S_S_S_S_S_S_S_S_S_S_S_S_S_S_S_S_S_S_S_S_S_S_S_S_S_S_S_S_S_S_S_S_S_S_S_S_S_S_S_S_S_S_S_S_S_S_S_S_S_S_S_S_S_S_S_S_S_S_S_S_S_S_S_S_S_S_S_S_S_S_S_S_S_S_S_S_S_S_S_S_S_S_S_S_S_S_S_S_S_S_S_S_S_S_S_S_S_S_S_S_S_S_S_S_S_S_S_S_S_S_S_S_S_S_S_S_S_S_S_S_S_S_S_S_S_S_S_S_S_S_S_S_S_S_S_S_S_S_S_S_S_S_S_S_S_S_S_S_S_S_S_S_S_S_S_S_S_S_S_S_S_S_S_S_S_S_S_S_S_S_S_S_S_S_S_S_S_S_S_S_S_S_S_S_S_S_S_S_S_S_S_S_S_S_S_S_S_S_S_S_S_S_S_S_S_S_S_S_S_S_S_S_S_S_S_S_S_S_S_S_S_S_S_S_S_S_S_S_S_S_S_S_S_S_S_S_S_S_S_S_S_S_S_S_S_S_S_S_S_S_S_S_S_S_S_S_S_S_S_S_S_S_S_S_S_S_S_S_S_S_S_S_S_S_S_S_S_S_S_S_S_S_S_S_S_S_S_S_S_S_S_S_S_S_S_S_S_S_S_S_S_S_S_S_S_S_S_S_S_S_S_S_S_S_S_S_S_S_S_S_S_S_S_S_S_S_S_S_S_S_S_S_S_S_S_S_S_S_S_S_S_S_S_S_S_S_S_S_S_S_S_S_S_S_S_S_S_S_S_S_S_S_S_S_S_S_S_S_S_S_S_S_S_S_S_S_S_S_S_S_S_S_S_S_S_S_S_S_S_S_S_S_S_S_S_S_S_S_S_S_S_S_S_S_S_S_S_S_S_S_S_S_S_S_S_S_S_S_S_S_S_S_S_S_S_S_S_S_S_S_S_S_S_S_S_S_S_S_S_S_S_S_S_S_S_S_S_S_S_S_S_S_S_S_S_S_S_S_S_S_S_S_S_S_S_S_S_S_S_S_S_S_S_S_S_S_S_S_S_S_S_S_S_S_S_S_S_S_S_S_S_S_S_S_S_S_S_S_S_S_S_S_S_S_S_S_S_S_S_S_S_S_S_S_S_S_S_S_S_S_S_S_S_S_S_S_S_S_S_S_S_S_S_S_S_S_S_S_S_S_S_S_S_S_S_S_S_S_S_S_S_S_S_S_S_S_S_S_S_S_S_S_S_S_S_S_S_S_S_S_S_S_S_S_S_S_S_S_S_S_S_S_S_S_S_S_S_S_S_S_S_S_S_S_S__param_1010];
	ld.param.u64 	%rd1035, [_Z4racePiS_S_S_S_S_S_S_S_S_S_S_S_S_S_S_S_S_S_S_S_S_S_S_S_S_S_S_S_S_S_S_S_S_S_S_S_S_S_S_S_S_S_S_S_S_S_S_S_S_S_S_S_S_S_S_S_S_S_S_S_S_S_S_S_S_S_S_S_S_S_S_S_S_S_S_S_S_S_S_S_S_S_S_S_S_S_S_S_S_S_S_S_S_S_S_S_S_S_S_S_S_S_S_S_S_S_S_S_S_S_S_S_S_S_S_S_S_S_S_S_S_S_S_S_S_S_S_S_S_S_S_S_S_S_S_S_S_S_S_S_S_S_S_S_S_S_S_S_S_S_S_S_S_S_S_S_S_S_S_S_S_S_S_S_S_S_S_S_S_S_S_S_S_S_S_S_S_S_S_S_S_S_S_S_S_S_S_S_S_S_S_S_S_S_S_S_S_S_S_S_S_S_S_S_S_S_S_S_S_S_S_S_S_S_S_S_S_S_S_S_S_S_S_S_S_S_S_S_S_S_S_S_S_S_S_S_S_S_S_S_S_S_S_S_S_S_S_S_S_S_S_S_S_S_S_S_S_S_S_S_S_S_S_S_S_S_S_S_S_S_S_S_S_S_S_S_S_S_S_S_S_S_S_S_S_S_S_S_S_S_S_S_S_S_S_S_S_S_S_S_S_S_S_S_S_S_S_S_S_S_S_S_S_S_S_S_S_S_S_S_S_S_S_S_S_S_S_S_S_S_S_S_S_S_S_S_S_S_S_S_S_S_S_S_S_S_S_S_S_S_S_S_S_S_S_S_S_S_S_S_S_S_S_S_S_S_S_S_S_S_S_S_S_S_S_S_S_S_S_S_S_S_S_S_S_S_S_S_S_S_S_S_S_S_S_S_S_S_S_S_S_S_S_S_S_S_S_S_S_S_S_S_S_S_S_S_S_S_S_S_S_S_S_S_S_S_S_S_S_S_S_S_S_S_S_S_S_S_S_S_S_S_S_S_S_S_S_S_S_S_S_S_S_S_S_S_S_S_S_S_S_S_S_S_S_S_S_S_S_S_S_S_S_S_S_S_S_S_S_S_S_S_S_S_S_S_S_S_S_S_S_S_S_S_S_S_S_S_S_S_S_S_S_S_S_S_S_S_S_S_S_S_S_S_S_S_S_S_S_S_S_S_S_S_S_S_S_S_S_S_S_S_S_S_S_S_S_S_S_S_S_S_S_S_S_S_S_S_S_S_S_S_S_S_S_S_S_S_S_S_S_S_S_S_S_S_S_S_S_S_S_S_S_S_S_S_S_S_S_S_S_S_S_S_S_S_S_S_S_S_S_S_S_S_S_S_S_S_S_S_S_S_S_S_S_S_S_S_S_S_S_S_S_S_S_S_S_S_S_S_S_S_S_S_S_S_S_S_S_S_S_S_S_S_S_S_S_S_S_S_S_S_S_S_S_S_S_S_S_S_S_S_S_S_S_S_S_S_S_S_S_S_S_S_S_S_S_S_S_S_S_S_S_S_S_S_S_S_S_S_S_S_S_S_S_S_S_S_S_S_S_S_S_S_S_S_S_S_S_S_S_S_S_S_S_S_S_S_S_S_S_S_S_S_S_S_S_S_S_S_S_S_S_S_S_S_S_S_S_S_S_S_S_S_S_S_S_S_S_S_S_S_S_S_S_S_S_S_S_S_S_S_S_S_S_S_S_S_S_S_S_S_S_S_S_S_S_S_S_S_S_S_S_S_S_S_S_S_S_S_S_S_S_S_S_S_S_S_S_S_S_S_S_S_S_S_S_S_S_S_S_S_S_S_S_S_S_S_S_S_S_S_S_S_S_S_S_S_S_S_S_S_S_S_S_S_S_S_S_S_S_S_S_S_S_S_S_S_S_S_S_S_S_S_S_S_S_S_S_S_S_S_S_S_S_S_S_S_S_S_S_S_S_S_S_S_S_S_S_S_S_S_S_S_S_S_S_S_S_S_S_S_S_S_S_S_S_S_S_S_S_S_S_S_S_S_S_S_S_S_S_S_S_S_S_S_S_S_S_S_S_S_S_S_S_S_S_S_S_S_S_S_S_S_S_S_S_S_S_S_S_S_S_S_S_S_S_S_S_S_S_S_S_S_S_S_S_S_S_S_S_S_S_S_S_S_S_S_S_S_S_S_S_S_S_S_S_S_S_S_S_S_S_S_S_S_S_S_S_S_S_S_S_S_S_S_S_S_S_S_S_S_S_S_S_S_S_S_S_S_S_S_S_S_S_S_S_S_S_S_S_S_S_S_S_S_S_S_S_S_S_S_S__param_1011];
	cvta.to.global.u64 	%rd1036, %rd13;
	cvta.to.global.u64 	%rd1037, %rd12;
	add.s64 	%rd1038, %rd1036, %rd1001;
	add.s64 	%rd1039, %rd1037, %rd1001;
	ld.param.u64 	%rd1040, [_Z4racePiS_S_S_S_S_S_S_S_S_S_S_S_S_S_S_S_S_S_S_S_S_S_S_S_S_S_S_S_S_S_S_S_S_S_S_S_S_S_S_S_S_S_S_S_S_S_S_S_S_S_S_S_S_S_S_S_S_S_S_S_S_S_S_S_S_S_S_S_S_S_S_S_S_S_S_S_S_S_S_S_S_S_S_S_S_S_S_S_S_S_S_S_S_S_S_S_S_S_S_S_S_S_S_S_S_S_S_S_S_S_S_S_S_S_S_S_S_S_S_S_S_S_S_S_S_S_S_S_S_S_S_S_S_S_S_S_S_S_S_S_S_S_S_S_S_S_S_S_S_S_S_S_S_S_S_S_S_S_S_S_S_S_S_S_S_S_S_S_S_S_S_S_S_S_S_S_S_S_S_S_S_S_S_S_S_S_S_S_S_S_S_S_S_S_S_S_S_S_S_S_S_S_S_S_S_S_S_S_S_S_S_S_S_S_S_S_S_S_S_S_S_S_S_S_S_S_S_S_S_S_S_S_S_S_S_S_S_S_S_S_S_S_S_S_S_S_S_S_S_S_S_S_S_S_S_S_S_S_S_S_S_S_S_S_S_S_S_S_S_S_S_S_S_S_S_S_S_S_S_S_S_S_S_S_S_S_S_S_S_S_S_S_S_S_S_S_S_S_S_S_S_S_S_S_S_S_S_S_S_S_S_S_S_S_S_S_S_S_S_S_S_S_S_S_S_S_S_S_S_S_S_S_S_S_S_S_S_S_S_S_S_S_S_S_S_S_S_S_S_S_S_S_S_S_S_S_S_S_S_S_S_S_S_S_S_S_S_S_S_S_S_S_S_S_S_S_S_S_S_S_S_S_S_S_S_S_S_S_S_S_S_S_S_S_S_S_S_S_S_S_S_S_S_S_S_S_S_S_S_S_S_S_S_S_S_S_S_S_S_S_S_S_S_S_S_S_S_S_S_S_S_S_S_S_S_S_S_S_S_S_S_S_S_S_S_S_S_S_S_S_S_S_S_S_S_S_S_S_S_S_S_S_S_S_S_S_S_S_S_S_S_S_S_S_S_S_S_S_S_S_S_S_S_S_S_S_S_S_S_S_S_S_S_S_S_S_S_S_S_S_S_S_S_S_S_S_S_S_S_S_S_S_S_S_S_S_S_S_S_S_S_S_S_S_S_S_S_S_S_S_S_S_S_S_S_S_S_S_S_S_S_S_S_S_S_S_S_S_S_S_S_S_S_S_S_S_S_S_S_S_S_S_S_S_S_S_S_S_S_S_S_S_S_S_S_S_S_S_S_S_S_S_S_S_S_S_S_S_S_S_S_S_S_S_S_S_S_S_S_S_S_S_S_S_S_S_S_S_S_S_S_S_S_S_S_S_S_S_S_S_S_S_S_S_S_S_S_S_S_S_S_S_S_S_S_S_S_S_S_S_S_S_S_S_S_S_S_S_S_S_S_S_S_S_S_S_S_S_S_S_S_S_S_S_S_S_S_S_S_S_S_S_S_S_S_S_S_S_S_S_S_S_S_S_S_S_S_S_S_S_S_S_S_S_S_S_S_S_S_S_S_S_S_S_S_S_S_S_S_S_S_S_S_S_S_S_S_S_S_S_S_S_S_S_S_S_S_S_S_S_S_S_S_S_S_S_S_S_S_S_S_S_S_S_S_S_S_S_S_S_S_S_S_S_S_S_S_S_S_S_S_S_S_S_S_S_S_S_S_S_S_S_S_S_S_S_S_S_S_S_S_S_S_S_S_S_S_S_S_S_S_S_S_S_S_S_S_S_S_S_S_S_S_S_S_S_S_S_S_S_S_S_S_S_S_S_S_S_S_S_S_S_S_S_S_S_S_S_S_S_S_S_S_S_S_S_S_S_S_S_S_S_S_S_S_S_S_S_S_S_S_S_S_S_S_S_S_S_S_S_S_S_S_S_S_S_S_S_S_S_S_S_S_S_S_S_S_S_S_S_S_S_S_S_S_S_S_S_S_S_S_S_S_S_S_S_S_S_S_S_S_S_S_S_S_S_S_S_S_S_S_S_S_S_S_S_S_S_S_S_S_S_S_S_S_S_S_S_S_S_S_S_S_S_S_S_S_S_S_S_S_S_S_S_S_S_S_S_S_S_S_S_S_S_S_S_S_S_S_S_S_S_S_S_S_S_S_S_S_S_S_S_S_S_S_S_S_S_S_S_S_S_S_S_S_S_S_S_S_S_S_S_S_S_S_S_S_S_S_S_S_S_S_S_S_S_S_S_S_S_S_S_S_S_S_S_S_S_S_S_S_S_S__param_1012];
	ld.param.u64 	%rd1041, [_Z4racePiS_S_S_S_S_S_S_S_S_S_S_S_S_S_S_S_S_S_S_S_S_S_S_S_S_S_S_S_S_S_S_S_S_S_S_S_S_S_S_S_S_S_S_S_S_S_S_S_S_S_S_S_S_S_S_S_S_S_S_S_S_S_S_S_S_S_S_S_S_S_S_S_S_S_S_S_S_S_S_S_S_S_S_S_S_S_S_S_S_S_S_S_S_S_S_S_S_S_S_S_S_S_S_S_S_S_S_S_S_S_S_S_S_S_S_S_S_S_S_S_S_S_S_S_S_S_S_S_S_S_S_S_S_S_S_S_S_S_S_S_S_S_S_S_S_S_S_S_S_S_S_S_S_S_S_S_S_S_S_S_S_S_S_S_S_S_S_S_S_S_S_S_S_S_S_S_S_S_S_S_S_S_S_S_S_S_S_S_S_S_S_S_S_S_S_S_S_S_S_S_S_S_S_S_S_S_S_S_S_S_S_S_S_S_S_S_S_S_S_S_S_S_S_S_S_S_S_S_S_S_S_S_S_S_S_S_S_S_S_S_S_S_S_S_S_S_S_S_S_S_S_S_S_S_S_S_S_S_S_S_S_S_S_S_S_S_S_S_S_S_S_S_S_S_S_S_S_S_S_S_S_S_S_S_S_S_S_S_S_S_S_S_S_S_S_S_S_S_S_S_S_S_S_S_S_S_S_S_S_S_S_S_S_S_S_S_S_S_S_S_S_S_S_S_S_S_S_S_S_S_S_S_S_S_S_S_S_S_S_S_S_S_S_S_S_S_S_S_S_S_S_S_S_S_S_S_S_S_S_S_S_S_S_S_S_S_S_S_S_S_S_S_S_S_S_S_S_S_S_S_S_S_S_S_S_S_S_S_S_S_S_S_S_S_S_S_S_S_S_S_S_S_S_S_S_S_S_S_S_S_S_S_S_S_S_S_S_S_S_S_S_S_S_S_S_S_S_S_S_S_S_S_S_S_S_S_S_S_S_S_S_S_S_S_S_S_S_S_S_S_S_S_S_S_S_S_S_S_S_S_S_S_S_S_S_S_S_S_S_S_S_S_S_S_S_S_S_S_S_S_S_S_S_S_S_S_S_S_S_S_S_S_S_S_S_S_S_S_S_S_S_S_S_S_S_S_S_S_S_S_S_S_S_S_S_S_S_S_S_S_S_S_S_S_S_S_S_S_S_S_S_S_S_S_S_S_S_S_S_S_S_S_S_S_S_S_S_S_S_S_S_S_S_S_S_S_S_S_S_S_S_S_S_S_S_S_S_S_S_S_S_S_S_S_S_S_S_S_S_S_S_S_S_S_S_S_S_S_S_S_S_S_S_S_S_S_S_S_S_S_S_S_S_S_S_S_S_S_S_S_S_S_S_S_S_S_S_S_S_S_S_S_S_S_S_S_S_S_S_S_S_S_S_S_S_S_S_S_S_S_S_S_S_S_S_S_S_S_S_S_S_S_S_S_S_S_S_S_S_S_S_S_S_S_S_S_S_S_S_S_S_S_S_S_S_S_S_S_S_S_S_S_S_S_S_S_S_S_S_S_S_S_S_S_S_S_S_S_S_S_S_S_S_S_S_S_S_S_S_S_S_S_S_S_S_S_S_S_S_S_S_S_S_S_S_S_S_S_S_S_S_S_S_S_S_S_S_S_S_S_S_S_S_S_S_S_S_S_S_S_S_S_S_S_S_S_S_S_S_S_S_S_S_S_S_S_S_S_S_S_S_S_S_S_S_S_S_S_S_S_S_S_S_S_S_S_S_S_S_S_S_S_S_S_S_S_S_S_S_S_S_S_S_S_S_S_S_S_S_S_S_S_S_S_S_S_S_S_S_S_S_S_S_S_S_S_S_S_S_S_S_S_S_S_S_S_S_S_S_S_S_S_S_S_S_S_S_S_S_S_S_S_S_S_S_S_S_S_S_S_S_S_S_S_S_S_S_S_S_S_S_S_S_S_S_S_S_S_S_S_S_S_S_S_S_S_S_S_S_S_S_S_S_S_S_S_S_S_S_S_S_S_S_S_S_S_S_S_S_S_S_S_S_S_S_S_S_S_S_S_S_S_S_S_S_S_S_S_S_S_S_S_S_S_S_S_S_S_S_S_S_S_S_S_S_S_S_S_S_S_S_S_S_S_S_S_S_S_S_S_S_S_S_S_S_S_S_S_S_S_S_S_S_S_S_S_S_S_S_S_S_S_S_S_S_S_S_S_S_S_S_S_S_S_S_S_S_S_S_S_S_S_S_S_S_S_S_S_S_S_S_S_S_S_S_S_S_S_S_S_S_S_S__param_1013];
	cvta.to.global.u64 	%rd1042, %rd11;
	cvta.to.global.u64 	%rd1043, %rd10;
	add.s64 	%rd1044, %rd1042, %rd1001;
	add.s64 	%rd1045, %rd1043, %rd1001;
	ld.param.u64 	%rd1046, [_Z4racePiS_S_S_S_S_S_S_S_S_S_S_S_S_S_S_S_S_S_S_S_S_S_S_S_S_S_S_S_S_S_S_S_S_S_S_S_S_S_S_S_S_S_S_S_S_S_S_S_S_S_S_S_S_S_S_S_S_S_S_S_S_S_S_S_S_S_S_S_S_S_S_S_S_S_S_S_S_S_S_S_S_S_S_S_S_S_S_S_S_S_S_S_S_S_S_S_S_S_S_S_S_S_S_S_S_S_S_S_S_S_S_S_S_S_S_S_S_S_S_S_S_S_S_S_S_S_S_S_S_S_S_S_S_S_S_S_S_S_S_S_S_S_S_S_S_S_S_S_S_S_S_S_S_S_S_S_S_S_S_S_S_S_S_S_S_S_S_S_S_S_S_S_S_S_S_S_S_S_S_S_S_S_S_S_S_S_S_S_S_S_S_S_S_S_S_S_S_S_S_S_S_S_S_S_S_S_S_S_S_S_S_S_S_S_S_S_S_S_S_S_S_S_S_S_S_S_S_S_S_S_S_S_S_S_S_S_S_S_S_S_S_S_S_S_S_S_S_S_S_S_S_S_S_S_S_S_S_S_S_S_S_S_S_S_S_S_S_S_S_S_S_S_S_S_S_S_S_S_S_S_S_S_S_S_S_S_S_S_S_S_S_S_S_S_S_S_S_S_S_S_S_S_S_S_S_S_S_S_S_S_S_S_S_S_S_S_S_S_S_S_S_S_S_S_S_S_S_S_S_S_S_S_S_S_S_S_S_S_S_S_S_S_S_S_S_S_S_S_S_S_S_S_S_S_S_S_S_S_S_S_S_S_S_S_S_S_S_S_S_S_S_S_S_S_S_S_S_S_S_S_S_S_S_S_S_S_S_S_S_S_S_S_S_S_S_S_S_S_S_S_S_S_S_S_S_S_S_S_S_S_S_S_S_S_S_S_S_S_S_S_S_S_S_S_S_S_S_S_S_S_S_S_S_S_S_S_S_S_S_S_S_S_S_S_S_S_S_S_S_S_S_S_S_S_S_S_S_S_S_S_S_S_S_S_S_S_S_S_S_S_S_S_S_S_S_S_S_S_S_S_S_S_S_S_S_S_S_S_S_S_S_S_S_S_S_S_S_S_S_S_S_S_S_S_S_S_S_S_S_S_S_S_S_S_S_S_S_S_S_S_S_S_S_S_S_S_S_S_S_S_S_S_S_S_S_S_S_S_S_S_S_S_S_S_S_S_S_S_S_S_S_S_S_S_S_S_S_S_S_S_S_S_S_S_S_S_S_S_S_S_S_S_S_S_S_S_S_S_S_S_S_S_S_S_S_S_S_S_S_S_S_S_S_S_S_S_S_S_S_S_S_S_S_S_S_S_S_S_S_S_S_S_S_S_S_S_S_S_S_S_S_S_S_S_S_S_S_S_S_S_S_S_S_S_S_S_S_S_S_S_S_S_S_S_S_S_S_S_S_S_S_S_S_S_S_S_S_S_S_S_S_S_S_S_S_S_S_S_S_S_S_S_S_S_S_S_S_S_S_S_S_S_S_S_S_S_S_S_S_S_S_S_S_S_S_S_S_S_S_S_S_S_S_S_S_S_S_S_S_S_S_S_S_S_S_S_S_S_S_S_S_S_S_S_S_S_S_S_S_S_S_S_S_S_S_S_S_S_S_S_S_S_S_S_S_S_S_S_S_S_S_S_S_S_S_S_S_S_S_S_S_S_S_S_S_S_S_S_S_S_S_S_S_S_S_S_S_S_S_S_S_S_S_S_S_S_S_S_S_S_S_S_S_S_S_S_S_S_S_S_S_S_S_S_S_S_S_S_S_S_S_S_S_S_S_S_S_S_S_S_S_S_S_S_S_S_S_S_S_S_S_S_S_S_S_S_S_S_S_S_S_S_S_S_S_S_S_S_S_S_S_S_S_S_S_S_S_S_S_S_S_S_S_S_S_S_S_S_S_S_S_S_S_S_S_S_S_S_S_S_S_S_S_S_S_S_S_S_S_S_S_S_S_S_S_S_S_S_S_S_S_S_S_S_S_S_S_S_S_S_S_S_S_S_S_S_S_S_S_S_S_S_S_S_S_S_S_S_S_S_S_S_S_S_S_S_S_S_S_S_S_S_S_S_S_S_S_S_S_S_S_S_S_S_S_S_S_S_S_S_S_S_S_S_S_S_S_S_S_S_S_S_S_S_S_S_S_S_S_S_S_S_S_S_S_S_S_S_S_S_S_S_S_S_S_S_S_S_S_S_S_S_S_S_S_S_S_S_S_S_S_S_S_S_S_S_S_S_S_S_S_S_S__param_1014];
	ld.param.u64 	%rd1047, [_Z4racePiS_S_S_S_S_S_S_S_S_S_S_S_S_S_S_S_S_S_S_S_S_S_S_S_S_S_S_S_S_S_S_S_S_S_S_S_S_S_S_S_S_S_S_S_S_S_S_S_S_S_S_S_S_S_S_S_S_S_S_S_S_S_S_S_S_S_S_S_S_S_S_S_S_S_S_S_S_S_S_S_S_S_S_S_S_S_S_S_S_S_S_S_S_S_S_S_S_S_S_S_S_S_S_S_S_S_S_S_S_S_S_S_S_S_S_S_S_S_S_S_S_S_S_S_S_S_S_S_S_S_S_S_S_S_S_S_S_S_S_S_S_S_S_S_S_S_S_S_S_S_S_S_S_S_S_S_S_S_S_S_S_S_S_S_S_S_S_S_S_S_S_S_S_S_S_S_S_S_S_S_S_S_S_S_S_S_S_S_S_S_S_S_S_S_S_S_S_S_S_S_S_S_S_S_S_S_S_S_S_S_S_S_S_S_S_S_S_S_S_S_S_S_S_S_S_S_S_S_S_S_S_S_S_S_S_S_S_S_S_S_S_S_S_S_S_S_S_S_S_S_S_S_S_S_S_S_S_S_S_S_S_S_S_S_S_S_S_S_S_S_S_S_S_S_S_S_S_S_S_S_S_S_S_S_S_S_S_S_S_S_S_S_S_S_S_S_S_S_S_S_S_S_S_S_S_S_S_S_S_S_S_S_S_S_S_S_S_S_S_S_S_S_S_S_S_S_S_S_S_S_S_S_S_S_S_S_S_S_S_S_S_S_S_S_S_S_S_S_S_S_S_S_S_S_S_S_S_S_S_S_S_S_S_S_S_S_S_S_S_S_S_S_S_S_S_S_S_S_S_S_S_S_S_S_S_S_S_S_S_S_S_S_S_S_S_S_S_S_S_S_S_S_S_S_S_S_S_S_S_S_S_S_S_S_S_S_S_S_S_S_S_S_S_S_S_S_S_S_S_S_S_S_S_S_S_S_S_S_S_S_S_S_S_S_S_S_S_S_S_S_S_S_S_S_S_S_S_S_S_S_S_S_S_S_S_S_S_S_S_S_S_S_S_S_S_S_S_S_S_S_S_S_S_S_S_S_S_S_S_S_S_S_S_S_S_S_S_S_S_S_S_S_S_S_S_S_S_S_S_S_S_S_S_S_S_S_S_S_S_S_S_S_S_S_S_S_S_S_S_S_S_S_S_S_S_S_S_S_S_S_S_S_S_S_S_S_S_S_S_S_S_S_S_S_S_S_S_S_S_S_S_S_S_S_S_S_S_S_S_S_S_S_S_S_S_S_S_S_S_S_S_S_S_S_S_S_S_S_S_S_S_S_S_S_S_S_S_S_S_S_S_S_S_S_S_S_S_S_S_S_S_S_S_S_S_S_S_S_S_S_S_S_S_S_S_S_S_S_S_S_S_S_S_S_S_S_S_S_S_S_S_S_S_S_S_S_S_S_S_S_S_S_S_S_S_S_S_S_S_S_S_S_S_S_S_S_S_S_S_S_S_S_S_S_S_S_S_S_S_S_S_S_S_S_S_S_S_S_S_S_S_S_S_S_S_S_S_S_S_S_S_S_S_S_S_S_S_S_S_S_S_S_S_S_S_S_S_S_S_S_S_S_S_S_S_S_S_S_S_S_S_S_S_S_S_S_S_S_S_S_S_S_S_S_S_S_S_S_S_S_S_S_S_S_S_S_S_S_S_S_S_S_S_S_S_S_S_S_S_S_S_S_S_S_S_S_S_S_S_S_S_S_S_S_S_S_S_S_S_S_S_S_S_S_S_S_S_S_S_S_S_S_S_S_S_S_S_S_S_S_S_S_S_S_S_S_S_S_S_S_S_S_S_S_S_S_S_S_S_S_S_S_S_S_S_S_S_S_S_S_S_S_S_S_S_S_S_S_S_S_S_S_S_S_S_S_S_S_S_S_S_S_S_S_S_S_S_S_S_S_S_S_S_S_S_S_S_S_S_S_S_S_S_S_S_S_S_S_S_S_S_S_S_S_S_S_S_S_S_S_S_S_S_S_S_S_S_S_S_S_S_S_S_S_S_S_S_S_S_S_S_S_S_S_S_S_S_S_S_S_S_S_S_S_S_S_S_S_S_S_S_S_S_S_S_S_S_S_S_S_S_S_S_S_S_S_S_S_S_S_S_S_S_S_S_S_S_S_S_S_S_S_S_S_S_S_S_S_S_S_S_S_S_S_S_S_S_S_S_S_S_S_S_S_S_S_S_S_S_S_S_S_S_S_S_S_S_S_S_S_S_S_S_S_S_S_S_S_S_S_S_S_S__param_1015];
	cvta.to.global.u64 	%rd1048, %rd9;
	cvta.to.global.u64 	%rd1049, %rd8;
	add.s64 	%rd1050, %rd1048, %rd1001;
	add.s64 	%rd1051, %rd1049, %rd1001;
	ld.param.u64 	%rd1052, [_Z4racePiS_S_S_S_S_S_S_S_S_S_S_S_S_S_S_S_S_S_S_S_S_S_S_S_S_S_S_S_S_S_S_S_S_S_S_S_S_S_S_S_S_S_S_S_S_S_S_S_S_S_S_S_S_S_S_S_S_S_S_S_S_S_S_S_S_S_S_S_S_S_S_S_S_S_S_S_S_S_S_S_S_S_S_S_S_S_S_S_S_S_S_S_S_S_S_S_S_S_S_S_S_S_S_S_S_S_S_S_S_S_S_S_S_S_S_S_S_S_S_S_S_S_S_S_S_S_S_S_S_S_S_S_S_S_S_S_S_S_S_S_S_S_S_S_S_S_S_S_S_S_S_S_S_S_S_S_S_S_S_S_S_S_S_S_S_S_S_S_S_S_S_S_S_S_S_S_S_S_S_S_S_S_S_S_S_S_S_S_S_S_S_S_S_S_S_S_S_S_S_S_S_S_S_S_S_S_S_S_S_S_S_S_S_S_S_S_S_S_S_S_S_S_S_S_S_S_S_S_S_S_S_S_S_S_S_S_S_S_S_S_S_S_S_S_S_S_S_S_S_S_S_S_S_S_S_S_S_S_S_S_S_S_S_S_S_S_S_S_S_S_S_S_S_S_S_S_S_S_S_S_S_S_S_S_S_S_S_S_S_S_S_S_S_S_S_S_S_S_S_S_S_S_S_S_S_S_S_S_S_S_S_S_S_S_S_S_S_S_S_S_S_S_S_S_S_S_S_S_S_S_S_S_S_S_S_S_S_S_S_S_S_S_S_S_S_S_S_S_S_S_S_S_S_S_S_S_S_S_S_S_S_S_S_S_S_S_S_S_S_S_S_S_S_S_S_S_S_S_S_S_S_S_S_S_S_S_S_S_S_S_S_S_S_S_S_S_S_S_S_S_S_S_S_S_S_S_S_S_S_S_S_S_S_S_S_S_S_S_S_S_S_S_S_S_S_S_S_S_S_S_S_S_S_S_S_S_S_S_S_S_S_S_S_S_S_S_S_S_S_S_S_S_S_S_S_S_S_S_S_S_S_S_S_S_S_S_S_S_S_S_S_S_S_S_S_S_S_S_S_S_S_S_S_S_S_S_S_S_S_S_S_S_S_S_S_S_S_S_S_S_S_S_S_S_S_S_S_S_S_S_S_S_S_S_S_S_S_S_S_S_S_S_S_S_S_S_S_S_S_S_S_S_S_S_S_S_S_S_S_S_S_S_S_S_S_S_S_S_S_S_S_S_S_S_S_S_S_S_S_S_S_S_S_S_S_S_S_S_S_S_S_S_S_S_S_S_S_S_S_S_S_S_S_S_S_S_S_S_S_S_S_S_S_S_S_S_S_S_S_S_S_S_S_S_S_S_S_S_S_S_S_S_S_S_S_S_S_S_S_S_S_S_S_S_S_S_S_S_S_S_S_S_S_S_S_S_S_S_S_S_S_S_S_S_S_S_S_S_S_S_S_S_S_S_S_S_S_S_S_S_S_S_S_S_S_S_S_S_S_S_S_S_S_S_S_S_S_S_S_S_S_S_S_S_S_S_S_S_S_S_S_S_S_S_S_S_S_S_S_S_S_S_S_S_S_S_S_S_S_S_S_S_S_S_S_S_S_S_S_S_S_S_S_S_S_S_S_S_S_S_S_S_S_S_S_S_S_S_S_S_S_S_S_S_S_S_S_S_S_S_S_S_S_S_S_S_S_S_S_S_S_S_S_S_S_S_S_S_S_S_S_S_S_S_S_S_S_S_S_S_S_S_S_S_S_S_S_S_S_S_S_S_S_S_S_S_S_S_S_S_S_S_S_S_S_S_S_S_S_S_S_S_S_S_S_S_S_S_S_S_S_S_S_S_S_S_S_S_S_S_S_S_S_S_S_S_S_S_S_S_S_S_S_S_S_S_S_S_S_S_S_S_S_S_S_S_S_S_S_S_S_S_S_S_S_S_S_S_S_S_S_S_S_S_S_S_S_S_S_S_S_S_S_S_S_S_S_S_S_S_S_S_S_S_S_S_S_S_S_S_S_S_S_S_S_S_S_S_S_S_S_S_S_S_S_S_S_S_S_S_S_S_S_S_S_S_S_S_S_S_S_S_S_S_S_S_S_S_S_S_S_S_S_S_S_S_S_S_S_S_S_S_S_S_S_S_S_S_S_S_S_S_S_S_S_S_S_S_S_S_S_S_S_S_S_S_S_S_S_S_S_S_S_S_S_S_S_S_S_S_S_S_S_S_S_S_S_S_S_S_S_S_S_S_S_S_S_S_S_S_S_S_S_S_S_S_S_S_S_S_S_S_S__param_1016];
	ld.param.u64 	%rd1053, [_Z4racePiS_S_S_S_S_S_S_S_S_S_S_S_S_S_S_S_S_S_S_S_S_S_S_S_S_S_S_S_S_S_S_S_S_S_S_S_S_S_S_S_S_S_S_S_S_S_S_S_S_S_S_S_S_S_S_S_S_S_S_S_S_S_S_S_S_S_S_S_S_S_S_S_S_S_S_S_S_S_S_S_S_S_S_S_S_S_S_S_S_S_S_S_S_S_S_S_S_S_S_S_S_S_S_S_S_S_S_S_S_S_S_S_S_S_S_S_S_S_S_S_S_S_S_S_S_S_S_S_S_S_S_S_S_S_S_S_S_S_S_S_S_S_S_S_S_S_S_S_S_S_S_S_S_S_S_S_S_S_S_S_S_S_S_S_S_S_S_S_S_S_S_S_S_S_S_S_S_S_S_S_S_S_S_S_S_S_S_S_S_S_S_S_S_S_S_S_S_S_S_S_S_S_S_S_S_S_S_S_S_S_S_S_S_S_S_S_S_S_S_S_S_S_S_S_S_S_S_S_S_S_S_S_S_S_S_S_S_S_S_S_S_S_S_S_S_S_S_S_S_S_S_S_S_S_S_S_S_S_S_S_S_S_S_S_S_S_S_S_S_S_S_S_S_S_S_S_S_S_S_S_S_S_S_S_S_S_S_S_S_S_S_S_S_S_S_S_S_S_S_S_S_S_S_S_S_S_S_S_S_S_S_S_S_S_S_S_S_S_S_S_S_S_S_S_S_S_S_S_S_S_S_S_S_S_S_S_S_S_S_S_S_S_S_S_S_S_S_S_S_S_S_S_S_S_S_S_S_S_S_S_S_S_S_S_S_S_S_S_S_S_S_S_S_S_S_S_S_S_S_S_S_S_S_S_S_S_S_S_S_S_S_S_S_S_S_S_S_S_S_S_S_S_S_S_S_S_S_S_S_S_S_S_S_S_S_S_S_S_S_S_S_S_S_S_S_S_S_S_S_S_S_S_S_S_S_S_S_S_S_S_S_S_S_S_S_S_S_S_S_S_S_S_S_S_S_S_S_S_S_S_S_S_S_S_S_S_S_S_S_S_S_S_S_S_S_S_S_S_S_S_S_S_S_S_S_S_S_S_S_S_S_S_S_S_S_S_S_S_S_S_S_S_S_S_S_S_S_S_S_S_S_S_S_S_S_S_S_S_S_S_S_S_S_S_S_S_S_S_S_S_S_S_S_S_S_S_S_S_S_S_S_S_S_S_S_S_S_S_S_S_S_S_S_S_S_S_S_S_S_S_S_S_S_S_S_S_S_S_S_S_S_S_S_S_S_S_S_S_S_S_S_S_S_S_S_S_S_S_S_S_S_S_S_S_S_S_S_S_S_S_S_S_S_S_S_S_S_S_S_S_S_S_S_S_S_S_S_S_S_S_S_S_S_S_S_S_S_S_S_S_S_S_S_S_S_S_S_S_S_S_S_S_S_S_S_S_S_S_S_S_S_S_S_S_S_S_S_S_S_S_S_S_S_S_S_S_S_S_S_S_S_S_S_S_S_S_S_S_S_S_S_S_S_S_S_S_S_S_S_S_S_S_S_S_S_S_S_S_S_S_S_S_S_S_S_S_S_S_S_S_S_S_S_S_S_S_S_S_S_S_S_S_S_S_S_S_S_S_S_S_S_S_S_S_S_S_S_S_S_S_S_S_S_S_S_S_S_S_S_S_S_S_S_S_S_S_S_S_S_S_S_S_S_S_S_S_S_S_S_S_S_S_S_S_S_S_S_S_S_S_S_S_S_S_S_S_S_S_S_S_S_S_S_S_S_S_S_S_S_S_S_S_S_S_S_S_S_S_S_S_S_S_S_S_S_S_S_S_S_S_S_S_S_S_S_S_S_S_S_S_S_S_S_S_S_S_S_S_S_S_S_S_S_S_S_S_S_S_S_S_S_S_S_S_S_S_S_S_S_S_S_S_S_S_S_S_S_S_S_S_S_S_S_S_S_S_S_S_S_S_S_S_S_S_S_S_S_S_S_S_S_S_S_S_S_S_S_S_S_S_S_S_S_S_S_S_S_S_S_S_S_S_S_S_S_S_S_S_S_S_S_S_S_S_S_S_S_S_S_S_S_S_S_S_S_S_S_S_S_S_S_S_S_S_S_S_S_S_S_S_S_S_S_S_S_S_S_S_S_S_S_S_S_S_S_S_S_S_S_S_S_S_S_S_S_S_S_S_S_S_S_S_S_S_S_S_S_S_S_S_S_S_S_S_S_S_S_S_S_S_S_S_S_S_S_S_S_S_S_S_S_S_S_S_S_S_S_S_S_S_S_S_S__param_1017];
	cvta.to.global.u64 	%rd1054, %rd7;
	cvta.to.global.u64 	%rd1055, %rd6;
	add.s64 	%rd1056, %rd1054, %rd1001;
	add.s64 	%rd1057, %rd1055, %rd1001;
	ld.param.u64 	%rd1058, [_Z4racePiS_S_S_S_S_S_S_S_S_S_S_S_S_S_S_S_S_S_S_S_S_S_S_S_S_S_S_S_S_S_S_S_S_S_S_S_S_S_S_S_S_S_S_S_S_S_S_S_S_S_S_S_S_S_S_S_S_S_S_S_S_S_S_S_S_S_S_S_S_S_S_S_S_S_S_S_S_S_S_S_S_S_S_S_S_S_S_S_S_S_S_S_S_S_S_S_S_S_S_S_S_S_S_S_S_S_S_S_S_S_S_S_S_S_S_S_S_S_S_S_S_S_S_S_S_S_S_S_S_S_S_S_S_S_S_S_S_S_S_S_S_S_S_S_S_S_S_S_S_S_S_S_S_S_S_S_S_S_S_S_S_S_S_S_S_S_S_S_S_S_S_S_S_S_S_S_S_S_S_S_S_S_S_S_S_S_S_S_S_S_S_S_S_S_S_S_S_S_S_S_S_S_S_S_S_S_S_S_S_S_S_S_S_S_S_S_S_S_S_S_S_S_S_S_S_S_S_S_S_S_S_S_S_S_S_S_S_S_S_S_S_S_S_S_S_S_S_S_S_S_S_S_S_S_S_S_S_S_S_S_S_S_S_S_S_S_S_S_S_S_S_S_S_S_S_S_S_S_S_S_S_S_S_S_S_S_S_S_S_S_S_S_S_S_S_S_S_S_S_S_S_S_S_S_S_S_S_S_S_S_S_S_S_S_S_S_S_S_S_S_S_S_S_S_S_S_S_S_S_S_S_S_S_S_S_S_S_S_S_S_S_S_S_S_S_S_S_S_S_S_S_S_S_S_S_S_S_S_S_S_S_S_S_S_S_S_S_S_S_S_S_S_S_S_S_S_S_S_S_S_S_S_S_S_S_S_S_S_S_S_S_S_S_S_S_S_S_S_S_S_S_S_S_S_S_S_S_S_S_S_S_S_S_S_S_S_S_S_S_S_S_S_S_S_S_S_S_S_S_S_S_S_S_S_S_S_S_S_S_S_S_S_S_S_S_S_S_S_S_S_S_S_S_S_S_S_S_S_S_S_S_S_S_S_S_S_S_S_S_S_S_S_S_S_S_S_S_S_S_S_S_S_S_S_S_S_S_S_S_S_S_S_S_S_S_S_S_S_S_S_S_S_S_S_S_S_S_S_S_S_S_S_S_S_S_S_S_S_S_S_S_S_S_S_S_S_S_S_S_S_S_S_S_S_S_S_S_S_S_S_S_S_S_S_S_S_S_S_S_S_S_S_S_S_S_S_S_S_S_S_S_S_S_S_S_S_S_S_S_S_S_S_S_S_S_S_S_S_S_S_S_S_S_S_S_S_S_S_S_S_S_S_S_S_S_S_S_S_S_S_S_S_S_S_S_S_S_S_S_S_S_S_S_S_S_S_S_S_S_S_S_S_S_S_S_S_S_S_S_S_S_S_S_S_S_S_S_S_S_S_S_S_S_S_S_S_S_S_S_S_S_S_S_S_S_S_S_S_S_S_S_S_S_S_S_S_S_S_S_S_S_S_S_S_S_S_S_S_S_S_S_S_S_S_S_S_S_S_S_S_S_S_S_S_S_S_S_S_S_S_S_S_S_S_S_S_S_S_S_S_S_S_S_S_S_S_S_S_S_S_S_S_S_S_S_S_S_S_S_S_S_S_S_S_S_S_S_S_S_S_S_S_S_S_S_S_S_S_S_S_S_S_S_S_S_S_S_S_S_S_S_S_S_S_S_S_S_S_S_S_S_S_S_S_S_S_S_S_S_S_S_S_S_S_S_S_S_S_S_S_S_S_S_S_S_S_S_S_S_S_S_S_S_S_S_S_S_S_S_S_S_S_S_S_S_S_S_S_S_S_S_S_S_S_S_S_S_S_S_S_S_S_S_S_S_S_S_S_S_S_S_S_S_S_S_S_S_S_S_S_S_S_S_S_S_S_S_S_S_S_S_S_S_S_S_S_S_S_S_S_S_S_S_S_S_S_S_S_S_S_S_S_S_S_S_S_S_S_S_S_S_S_S_S_S_S_S_S_S_S_S_S_S_S_S_S_S_S_S_S_S_S_S_S_S_S_S_S_S_S_S_S_S_S_S_S_S_S_S_S_S_S_S_S_S_S_S_S_S_S_S_S_S_S_S_S_S_S_S_S_S_S_S_S_S_S_S_S_S_S_S_S_S_S_S_S_S_S_S_S_S_S_S_S_S_S_S_S_S_S_S_S_S_S_S_S_S_S_S_S_S_S_S_S_S_S_S_S_S_S_S_S_S_S_S_S_S_S_S_S_S_S_S_S_S_S_S_S_S_S_S_S_S__param_1018];
	ld.param.u64 	%rd1059, [_Z4racePiS_S_S_S_S_S_S_S_S_S_S_S_S_S_S_S_S_S_S_S_S_S_S_S_S_S_S_S_S_S_S_S_S_S_S_S_S_S_S_S_S_S_S_S_S_S_S_S_S_S_S_S_S_S_S_S_S_S_S_S_S_S_S_S_S_S_S_S_S_S_S_S_S_S_S_S_S_S_S_S_S_S_S_S_S_S_S_S_S_S_S_S_S_S_S_S_S_S_S_S_S_S_S_S_S_S_S_S_S_S_S_S_S_S_S_S_S_S_S_S_S_S_S_S_S_S_S_S_S_S_S_S_S_S_S_S_S_S_S_S_S_S_S_S_S_S_S_S_S_S_S_S_S_S_S_S_S_S_S_S_S_S_S_S_S_S_S_S_S_S_S_S_S_S_S_S_S_S_S_S_S_S_S_S_S_S_S_S_S_S_S_S_S_S_S_S_S_S_S_S_S_S_S_S_S_S_S_S_S_S_S_S_S_S_S_S_S_S_S_S_S_S_S_S_S_S_S_S_S_S_S_S_S_S_S_S_S_S_S_S_S_S_S_S_S_S_S_S_S_S_S_S_S_S_S_S_S_S_S_S_S_S_S_S_S_S_S_S_S_S_S_S_S_S_S_S_S_S_S_S_S_S_S_S_S_S_S_S_S_S_S_S_S_S_S_S_S_S_S_S_S_S_S_S_S_S_S_S_S_S_S_S_S_S_S_S_S_S_S_S_S_S_S_S_S_S_S_S_S_S_S_S_S_S_S_S_S_S_S_S_S_S_S_S_S_S_S_S_S_S_S_S_S_S_S_S_S_S_S_S_S_S_S_S_S_S_S_S_S_S_S_S_S_S_S_S_S_S_S_S_S_S_S_S_S_S_S_S_S_S_S_S_S_S_S_S_S_S_S_S_S_S_S_S_S_S_S_S_S_S_S_S_S_S_S_S_S_S_S_S_S_S_S_S_S_S_S_S_S_S_S_S_S_S_S_S_S_S_S_S_S_S_S_S_S_S_S_S_S_S_S_S_S_S_S_S_S_S_S_S_S_S_S_S_S_S_S_S_S_S_S_S_S_S_S_S_S_S_S_S_S_S_S_S_S_S_S_S_S_S_S_S_S_S_S_S_S_S_S_S_S_S_S_S_S_S_S_S_S_S_S_S_S_S_S_S_S_S_S_S_S_S_S_S_S_S_S_S_S_S_S_S_S_S_S_S_S_S_S_S_S_S_S_S_S_S_S_S_S_S_S_S_S_S_S_S_S_S_S_S_S_S_S_S_S_S_S_S_S_S_S_S_S_S_S_S_S_S_S_S_S_S_S_S_S_S_S_S_S_S_S_S_S_S_S_S_S_S_S_S_S_S_S_S_S_S_S_S_S_S_S_S_S_S_S_S_S_S_S_S_S_S_S_S_S_S_S_S_S_S_S_S_S_S_S_S_S_S_S_S_S_S_S_S_S_S_S_S_S_S_S_S_S_S_S_S_S_S_S_S_S_S_S_S_S_S_S_S_S_S_S_S_S_S_S_S_S_S_S_S_S_S_S_S_S_S_S_S_S_S_S_S_S_S_S_S_S_S_S_S_S_S_S_S_S_S_S_S_S_S_S_S_S_S_S_S_S_S_S_S_S_S_S_S_S_S_S_S_S_S_S_S_S_S_S_S_S_S_S_S_S_S_S_S_S_S_S_S_S_S_S_S_S_S_S_S_S_S_S_S_S_S_S_S_S_S_S_S_S_S_S_S_S_S_S_S_S_S_S_S_S_S_S_S_S_S_S_S_S_S_S_S_S_S_S_S_S_S_S_S_S_S_S_S_S_S_S_S_S_S_S_S_S_S_S_S_S_S_S_S_S_S_S_S_S_S_S_S_S_S_S_S_S_S_S_S_S_S_S_S_S_S_S_S_S_S_S_S_S_S_S_S_S_S_S_S_S_S_S_S_S_S_S_S_S_S_S_S_S_S_S_S_S_S_S_S_S_S_S_S_S_S_S_S_S_S_S_S_S_S_S_S_S_S_S_S_S_S_S_S_S_S_S_S_S_S_S_S_S_S_S_S_S_S_S_S_S_S_S_S_S_S_S_S_S_S_S_S_S_S_S_S_S_S_S_S_S_S_S_S_S_S_S_S_S_S_S_S_S_S_S_S_S_S_S_S_S_S_S_S_S_S_S_S_S_S_S_S_S_S_S_S_S_S_S_S_S_S_S_S_S_S_S_S_S_S_S_S_S_S_S_S_S_S_S_S_S_S_S_S_S_S_S_S_S_S_S_S_S_S_S_S_S_S_S_S_S_S_S_S_S_S_S__param_1019];
	cvta.to.global.u64 	%rd1060, %rd5;
	cvta.to.global.u64 	%rd1061, %rd4;
	add.s64 	%rd1062, %rd1060, %rd1001;
	add.s64 	%rd1063, %rd1061, %rd1001;
	ld.param.u64 	%rd1064, [_Z4racePiS_S_S_S_S_S_S_S_S_S_S_S_S_S_S_S_S_S_S_S_S_S_S_S_S_S_S_S_S_S_S_S_S_S_S_S_S_S_S_S_S_S_S_S_S_S_S_S_S_S_S_S_S_S_S_S_S_S_S_S_S_S_S_S_S_S_S_S_S_S_S_S_S_S_S_S_S_S_S_S_S_S_S_S_S_S_S_S_S_S_S_S_S_S_S_S_S_S_S_S_S_S_S_S_S_S_S_S_S_S_S_S_S_S_S_S_S_S_S_S_S_S_S_S_S_S_S_S_S_S_S_S_S_S_S_S_S_S_S_S_S_S_S_S_S_S_S_S_S_S_S_S_S_S_S_S_S_S_S_S_S_S_S_S_S_S_S_S_S_S_S_S_S_S_S_S_S_S_S_S_S_S_S_S_S_S_S_S_S_S_S_S_S_S_S_S_S_S_S_S_S_S_S_S_S_S_S_S_S_S_S_S_S_S_S_S_S_S_S_S_S_S_S_S_S_S_S_S_S_S_S_S_S_S_S_S_S_S_S_S_S_S_S_S_S_S_S_S_S_S_S_S_S_S_S_S_S_S_S_S_S_S_S_S_S_S_S_S_S_S_S_S_S_S_S_S_S_S_S_S_S_S_S_S_S_S_S_S_S_S_S_S_S_S_S_S_S_S_S_S_S_S_S_S_S_S_S_S_S_S_S_S_S_S_S_S_S_S_S_S_S_S_S_S_S_S_S_S_S_S_S_S_S_S_S_S_S_S_S_S_S_S_S_S_S_S_S_S_S_S_S_S_S_S_S_S_S_S_S_S_S_S_S_S_S_S_S_S_S_S_S_S_S_S_S_S_S_S_S_S_S_S_S_S_S_S_S_S_S_S_S_S_S_S_S_S_S_S_S_S_S_S_S_S_S_S_S_S_S_S_S_S_S_S_S_S_S_S_S_S_S_S_S_S_S_S_S_S_S_S_S_S_S_S_S_S_S_S_S_S_S_S_S_S_S_S_S_S_S_S_S_S_S_S_S_S_S_S_S_S_S_S_S_S_S_S_S_S_S_S_S_S_S_S_S_S_S_S_S_S_S_S_S_S_S_S_S_S_S_S_S_S_S_S_S_S_S_S_S_S_S_S_S_S_S_S_S_S_S_S_S_S_S_S_S_S_S_S_S_S_S_S_S_S_S_S_S_S_S_S_S_S_S_S_S_S_S_S_S_S_S_S_S_S_S_S_S_S_S_S_S_S_S_S_S_S_S_S_S_S_S_S_S_S_S_S_S_S_S_S_S_S_S_S_S_S_S_S_S_S_S_S_S_S_S_S_S_S_S_S_S_S_S_S_S_S_S_S_S_S_S_S_S_S_S_S_S_S_S_S_S_S_S_S_S_S_S_S_S_S_S_S_S_S_S_S_S_S_S_S_S_S_S_S_S_S_S_S_S_S_S_S_S_S_S_S_S_S_S_S_S_S_S_S_S_S_S_S_S_S_S_S_S_S_S_S_S_S_S_S_S_S_S_S_S_S_S_S_S_S_S_S_S_S_S_S_S_S_S_S_S_S_S_S_S_S_S_S_S_S_S_S_S_S_S_S_S_S_S_S_S_S_S_S_S_S_S_S_S_S_S_S_S_S_S_S_S_S_S_S_S_S_S_S_S_S_S_S_S_S_S_S_S_S_S_S_S_S_S_S_S_S_S_S_S_S_S_S_S_S_S_S_S_S_S_S_S_S_S_S_S_S_S_S_S_S_S_S_S_S_S_S_S_S_S_S_S_S_S_S_S_S_S_S_S_S_S_S_S_S_S_S_S_S_S_S_S_S_S_S_S_S_S_S_S_S_S_S_S_S_S_S_S_S_S_S_S_S_S_S_S_S_S_S_S_S_S_S_S_S_S_S_S_S_S_S_S_S_S_S_S_S_S_S_S_S_S_S_S_S_S_S_S_S_S_S_S_S_S_S_S_S_S_S_S_S_S_S_S_S_S_S_S_S_S_S_S_S_S_S_S_S_S_S_S_S_S_S_S_S_S_S_S_S_S_S_S_S_S_S_S_S_S_S_S_S_S_S_S_S_S_S_S_S_S_S_S_S_S_S_S_S_S_S_S_S_S_S_S_S_S_S_S_S_S_S_S_S_S_S_S_S_S_S_S_S_S_S_S_S_S_S_S_S_S_S_S_S_S_S_S_S_S_S_S_S_S_S_S_S_S_S_S_S_S_S_S_S_S_S_S_S_S_S_S_S_S_S_S_S_S_S_S_S_S_S_S_S_S_S_S_S_S_S_S_S_S_S_S_S_S_S_S__param_1020];
	ld.param.u64 	%rd1065, [_Z4racePiS_S_S_S_S_S_S_S_S_S_S_S_S_S_S_S_S_S_S_S_S_S_S_S_S_S_S_S_S_S_S_S_S_S_S_S_S_S_S_S_S_S_S_S_S_S_S_S_S_S_S_S_S_S_S_S_S_S_S_S_S_S_S_S_S_S_S_S_S_S_S_S_S_S_S_S_S_S_S_S_S_S_S_S_S_S_S_S_S_S_S_S_S_S_S_S_S_S_S_S_S_S_S_S_S_S_S_S_S_S_S_S_S_S_S_S_S_S_S_S_S_S_S_S_S_S_S_S_S_S_S_S_S_S_S_S_S_S_S_S_S_S_S_S_S_S_S_S_S_S_S_S_S_S_S_S_S_S_S_S_S_S_S_S_S_S_S_S_S_S_S_S_S_S_S_S_S_S_S_S_S_S_S_S_S_S_S_S_S_S_S_S_S_S_S_S_S_S_S_S_S_S_S_S_S_S_S_S_S_S_S_S_S_S_S_S_S_S_S_S_S_S_S_S_S_S_S_S_S_S_S_S_S_S_S_S_S_S_S_S_S_S_S_S_S_S_S_S_S_S_S_S_S_S_S_S_S_S_S_S_S_S_S_S_S_S_S_S_S_S_S_S_S_S_S_S_S_S_S_S_S_S_S_S_S_S_S_S_S_S_S_S_S_S_S_S_S_S_S_S_S_S_S_S_S_S_S_S_S_S_S_S_S_S_S_S_S_S_S_S_S_S_S_S_S_S_S_S_S_S_S_S_S_S_S_S_S_S_S_S_S_S_S_S_S_S_S_S_S_S_S_S_S_S_S_S_S_S_S_S_S_S_S_S_S_S_S_S_S_S_S_S_S_S_S_S_S_S_S_S_S_S_S_S_S_S_S_S_S_S_S_S_S_S_S_S_S_S_S_S_S_S_S_S_S_S_S_S_S_S_S_S_S_S_S_S_S_S_S_S_S_S_S_S_S_S_S_S_S_S_S_S_S_S_S_S_S_S_S_S_S_S_S_S_S_S_S_S_S_S_S_S_S_S_S_S_S_S_S_S_S_S_S_S_S_S_S_S_S_S_S_S_S_S_S_S_S_S_S_S_S_S_S_S_S_S_S_S_S_S_S_S_S_S_S_S_S_S_S_S_S_S_S_S_S_S_S_S_S_S_S_S_S_S_S_S_S_S_S_S_S_S_S_S_S_S_S_S_S_S_S_S_S_S_S_S_S_S_S_S_S_S_S_S_S_S_S_S_S_S_S_S_S_S_S_S_S_S_S_S_S_S_S_S_S_S_S_S_S_S_S_S_S_S_S_S_S_S_S_S_S_S_S_S_S_S_S_S_S_S_S_S_S_S_S_S_S_S_S_S_S_S_S_S_S_S_S_S_S_S_S_S_S_S_S_S_S_S_S_S_S_S_S_S_S_S_S_S_S_S_S_S_S_S_S_S_S_S_S_S_S_S_S_S_S_S_S_S_S_S_S_S_S_S_S_S_S_S_S_S_S_S_S_S_S_S_S_S_S_S_S_S_S_S_S_S_S_S_S_S_S_S_S_S_S_S_S_S_S_S_S_S_S_S_S_S_S_S_S_S_S_S_S_S_S_S_S_S_S_S_S_S_S_S_S_S_S_S_S_S_S_S_S_S_S_S_S_S_S_S_S_S_S_S_S_S_S_S_S_S_S_S_S_S_S_S_S_S_S_S_S_S_S_S_S_S_S_S_S_S_S_S_S_S_S_S_S_S_S_S_S_S_S_S_S_S_S_S_S_S_S_S_S_S_S_S_S_S_S_S_S_S_S_S_S_S_S_S_S_S_S_S_S_S_S_S_S_S_S_S_S_S_S_S_S_S_S_S_S_S_S_S_S_S_S_S_S_S_S_S_S_S_S_S_S_S_S_S_S_S_S_S_S_S_S_S_S_S_S_S_S_S_S_S_S_S_S_S_S_S_S_S_S_S_S_S_S_S_S_S_S_S_S_S_S_S_S_S_S_S_S_S_S_S_S_S_S_S_S_S_S_S_S_S_S_S_S_S_S_S_S_S_S_S_S_S_S_S_S_S_S_S_S_S_S_S_S_S_S_S_S_S_S_S_S_S_S_S_S_S_S_S_S_S_S_S_S_S_S_S_S_S_S_S_S_S_S_S_S_S_S_S_S_S_S_S_S_S_S_S_S_S_S_S_S_S_S_S_S_S_S_S_S_S_S_S_S_S_S_S_S_S_S_S_S_S_S_S_S_S_S_S_S_S_S_S_S_S_S_S_S_S_S_S_S_S_S_S_S_S_S_S_S_S_S_S_S_S_S_S_S_S_S__param_1021];
	cvta.to.global.u64 	%rd1066, %rd3;
	cvta.to.global.u64 	%rd1067, %rd2;
	add.s64 	%rd1068, %rd1066, %rd1001;
	add.s64 	%rd1069, %rd1067, %rd1001;
	ld.param.u64 	%rd1070, [_Z4racePiS_S_S_S_S_S_S_S_S_S_S_S_S_S_S_S_S_S_S_S_S_S_S_S_S_S_S_S_S_S_S_S_S_S_S_S_S_S_S_S_S_S_S_S_S_S_S_S_S_S_S_S_S_S_S_S_S_S_S_S_S_S_S_S_S_S_S_S_S_S_S_S_S_S_S_S_S_S_S_S_S_S_S_S_S_S_S_S_S_S_S_S_S_S_S_S_S_S_S_S_S_S_S_S_S_S_S_S_S_S_S_S_S_S_S_S_S_S_S_S_S_S_S_S_S_S_S_S_S_S_S_S_S_S_S_S_S_S_S_S_S_S_S_S_S_S_S_S_S_S_S_S_S_S_S_S_S_S_S_S_S_S_S_S_S_S_S_S_S_S_S_S_S_S_S_S_S_S_S_S_S_S_S_S_S_S_S_S_S_S_S_S_S_S_S_S_S_S_S_S_S_S_S_S_S_S_S_S_S_S_S_S_S_S_S_S_S_S_S_S_S_S_S_S_S_S_S_S_S_S_S_S_S_S_S_S_S_S_S_S_S_S_S_S_S_S_S_S_S_S_S_S_S_S_S_S_S_S_S_S_S_S_S_S_S_S_S_S_S_S_S_S_S_S_S_S_S_S_S_S_S_S_S_S_S_S_S_S_S_S_S_S_S_S_S_S_S_S_S_S_S_S_S_S_S_S_S_S_S_S_S_S_S_S_S_S_S_S_S_S_S_S_S_S_S_S_S_S_S_S_S_S_S_S_S_S_S_S_S_S_S_S_S_S_S_S_S_S_S_S_S_S_S_S_S_S_S_S_S_S_S_S_S_S_S_S_S_S_S_S_S_S_S_S_S_S_S_S_S_S_S_S_S_S_S_S_S_S_S_S_S_S_S_S_S_S_S_S_S_S_S_S_S_S_S_S_S_S_S_S_S_S_S_S_S_S_S_S_S_S_S_S_S_S_S_S_S_S_S_S_S_S_S_S_S_S_S_S_S_S_S_S_S_S_S_S_S_S_S_S_S_S_S_S_S_S_S_S_S_S_S_S_S_S_S_S_S_S_S_S_S_S_S_S_S_S_S_S_S_S_S_S_S_S_S_S_S_S_S_S_S_S_S_S_S_S_S_S_S_S_S_S_S_S_S_S_S_S_S_S_S_S_S_S_S_S_S_S_S_S_S_S_S_S_S_S_S_S_S_S_S_S_S_S_S_S_S_S_S_S_S_S_S_S_S_S_S_S_S_S_S_S_S_S_S_S_S_S_S_S_S_S_S_S_S_S_S_S_S_S_S_S_S_S_S_S_S_S_S_S_S_S_S_S_S_S_S_S_S_S_S_S_S_S_S_S_S_S_S_S_S_S_S_S_S_S_S_S_S_S_S_S_S_S_S_S_S_S_S_S_S_S_S_S_S_S_S_S_S_S_S_S_S_S_S_S_S_S_S_S_S_S_S_S_S_S_S_S_S_S_S_S_S_S_S_S_S_S_S_S_S_S_S_S_S_S_S_S_S_S_S_S_S_S_S_S_S_S_S_S_S_S_S_S_S_S_S_S_S_S_S_S_S_S_S_S_S_S_S_S_S_S_S_S_S_S_S_S_S_S_S_S_S_S_S_S_S_S_S_S_S_S_S_S_S_S_S_S_S_S_S_S_S_S_S_S_S_S_S_S_S_S_S_S_S_S_S_S_S_S_S_S_S_S_S_S_S_S_S_S_S_S_S_S_S_S_S_S_S_S_S_S_S_S_S_S_S_S_S_S_S_S_S_S_S_S_S_S_S_S_S_S_S_S_S_S_S_S_S_S_S_S_S_S_S_S_S_S_S_S_S_S_S_S_S_S_S_S_S_S_S_S_S_S_S_S_S_S_S_S_S_S_S_S_S_S_S_S_S_S_S_S_S_S_S_S_S_S_S_S_S_S_S_S_S_S_S_S_S_S_S_S_S_S_S_S_S_S_S_S_S_S_S_S_S_S_S_S_S_S_S_S_S_S_S_S_S_S_S_S_S_S_S_S_S_S_S_S_S_S_S_S_S_S_S_S_S_S_S_S_S_S_S_S_S_S_S_S_S_S_S_S_S_S_S_S_S_S_S_S_S_S_S_S_S_S_S_S_S_S_S_S_S_S_S_S_S_S_S_S_S_S_S_S_S_S_S_S_S_S_S_S_S_S_S_S_S_S_S_S_S_S_S_S_S_S_S_S_S_S_S_S_S_S_S_S_S_S_S_S_S_S_S_S_S_S_S_S_S_S_S_S_S_S_S_S_S_S_S_S_S_S_S_S_S_S_S_S_S_S_S_S_S__param_1023];
	ld.param.u64 	%rd1071, [_Z4racePiS_S_S_S_S_S_S_S_S_S_S_S_S_S_S_S_S_S_S_S_S_S_S_S_S_S_S_S_S_S_S_S_S_S_S_S_S_S_S_S_S_S_S_S_S_S_S_S_S_S_S_S_S_S_S_S_S_S_S_S_S_S_S_S_S_S_S_S_S_S_S_S_S_S_S_S_S_S_S_S_S_S_S_S_S_S_S_S_S_S_S_S_S_S_S_S_S_S_S_S_S_S_S_S_S_S_S_S_S_S_S_S_S_S_S_S_S_S_S_S_S_S_S_S_S_S_S_S_S_S_S_S_S_S_S_S_S_S_S_S_S_S_S_S_S_S_S_S_S_S_S_S_S_S_S_S_S_S_S_S_S_S_S_S_S_S_S_S_S_S_S_S_S_S_S_S_S_S_S_S_S_S_S_S_S_S_S_S_S_S_S_S_S_S_S_S_S_S_S_S_S_S_S_S_S_S_S_S_S_S_S_S_S_S_S_S_S_S_S_S_S_S_S_S_S_S_S_S_S_S_S_S_S_S_S_S_S_S_S_S_S_S_S_S_S_S_S_S_S_S_S_S_S_S_S_S_S_S_S_S_S_S_S_S_S_S_S_S_S_S_S_S_S_S_S_S_S_S_S_S_S_S_S_S_S_S_S_S_S_S_S_S_S_S_S_S_S_S_S_S_S_S_S_S_S_S_S_S_S_S_S_S_S_S_S_S_S_S_S_S_S_S_S_S_S_S_S_S_S_S_S_S_S_S_S_S_S_S_S_S_S_S_S_S_S_S_S_S_S_S_S_S_S_S_S_S_S_S_S_S_S_S_S_S_S_S_S_S_S_S_S_S_S_S_S_S_S_S_S_S_S_S_S_S_S_S_S_S_S_S_S_S_S_S_S_S_S_S_S_S_S_S_S_S_S_S_S_S_S_S_S_S_S_S_S_S_S_S_S_S_S_S_S_S_S_S_S_S_S_S_S_S_S_S_S_S_S_S_S_S_S_S_S_S_S_S_S_S_S_S_S_S_S_S_S_S_S_S_S_S_S_S_S_S_S_S_S_S_S_S_S_S_S_S_S_S_S_S_S_S_S_S_S_S_S_S_S_S_S_S_S_S_S_S_S_S_S_S_S_S_S_S_S_S_S_S_S_S_S_S_S_S_S_S_S_S_S_S_S_S_S_S_S_S_S_S_S_S_S_S_S_S_S_S_S_S_S_S_S_S_S_S_S_S_S_S_S_S_S_S_S_S_S_S_S_S_S_S_S_S_S_S_S_S_S_S_S_S_S_S_S_S_S_S_S_S_S_S_S_S_S_S_S_S_S_S_S_S_S_S_S_S_S_S_S_S_S_S_S_S_S_S_S_S_S_S_S_S_S_S_S_S_S_S_S_S_S_S_S_S_S_S_S_S_S_S_S_S_S_S_S_S_S_S_S_S_S_S_S_S_S_S_S_S_S_S_S_S_S_S_S_S_S_S_S_S_S_S_S_S_S_S_S_S_S_S_S_S_S_S_S_S_S_S_S_S_S_S_S_S_S_S_S_S_S_S_S_S_S_S_S_S_S_S_S_S_S_S_S_S_S_S_S_S_S_S_S_S_S_S_S_S_S_S_S_S_S_S_S_S_S_S_S_S_S_S_S_S_S_S_S_S_S_S_S_S_S_S_S_S_S_S_S_S_S_S_S_S_S_S_S_S_S_S_S_S_S_S_S_S_S_S_S_S_S_S_S_S_S_S_S_S_S_S_S_S_S_S_S_S_S_S_S_S_S_S_S_S_S_S_S_S_S_S_S_S_S_S_S_S_S_S_S_S_S_S_S_S_S_S_S_S_S_S_S_S_S_S_S_S_S_S_S_S_S_S_S_S_S_S_S_S_S_S_S_S_S_S_S_S_S_S_S_S_S_S_S_S_S_S_S_S_S_S_S_S_S_S_S_S_S_S_S_S_S_S_S_S_S_S_S_S_S_S_S_S_S_S_S_S_S_S_S_S_S_S_S_S_S_S_S_S_S_S_S_S_S_S_S_S_S_S_S_S_S_S_S_S_S_S_S_S_S_S_S_S_S_S_S_S_S_S_S_S_S_S_S_S_S_S_S_S_S_S_S_S_S_S_S_S_S_S_S_S_S_S_S_S_S_S_S_S_S_S_S_S_S_S_S_S_S_S_S_S_S_S_S_S_S_S_S_S_S_S_S_S_S_S_S_S_S_S_S_S_S_S_S_S_S_S_S_S_S_S_S_S_S_S_S_S_S_S_S_S_S_S_S_S_S_S_S_S_S_S_S_S_S_S_S_S_S_S_S__param_1022];
	cvta.to.global.u64 	%rd1072, %rd1070;
	cvta.to.global.u64 	%rd1073, %rd1071;
	cvta.to.global.u64 	%rd1074, %rd1065;
	cvta.to.global.u64 	%rd1075, %rd1064;
	cvta.to.global.u64 	%rd1076, %rd1059;
	cvta.to.global.u64 	%rd1077, %rd1058;
	cvta.to.global.u64 	%rd1078, %rd1053;
	cvta.to.global.u64 	%rd1079, %rd1052;
	cvta.to.global.u64 	%rd1080, %rd1047;
	cvta.to.global.u64 	%rd1081, %rd1046;
	cvta.to.global.u64 	%rd1082, %rd1041;
	cvta.to.global.u64 	%rd1083, %rd1040;
	cvta.to.global.u64 	%rd1084, %rd1035;
	cvta.to.global.u64 	%rd1085, %rd1034;
	cvta.to.global.u64 	%rd1086, %rd1029;
	cvta.to.global.u64 	%rd1087, %rd1028;
	cvta.to.global.u64 	%rd1088, %rd1023;
	cvta.to.global.u64 	%rd1089, %rd1022;
	cvta.to.global.u64 	%rd1090, %rd1017;
	cvta.to.global.u64 	%rd1091, %rd1016;
	cvta.to.global.u64 	%rd1092, %rd1011;
	cvta.to.global.u64 	%rd1093, %rd1010;
	cvta.to.global.u64 	%rd1094, %rd1005;
	cvta.to.global.u64 	%rd1095, %rd1004;
	cvta.to.global.u64 	%rd1096, %rd1000;
	cvta.to.global.u64 	%rd1097, %rd999;
	cvta.to.global.u64 	%rd1098, %rd998;
	cvta.to.global.u64 	%rd1099, %rd997;
	cvta.to.global.u64 	%rd1100, %rd996;
	cvta.to.global.u64 	%rd1101, %rd995;
	cvta.to.global.u64 	%rd1102, %rd994;
	cvta.to.global.u64 	%rd1103, %rd993;
	cvta.to.global.u64 	%rd1104, %rd992;
	cvta.to.global.u64 	%rd1105, %rd991;
	cvta.to.global.u64 	%rd1106, %rd990;
	cvta.to.global.u64 	%rd1107, %rd989;
	cvta.to.global.u64 	%rd1108, %rd988;
	cvta.to.global.u64 	%rd1109, %rd987;
	cvta.to.global.u64 	%rd1110, %rd986;
	cvta.to.global.u64 	%rd1111, %rd985;
	cvta.to.global.u64 	%rd1112, %rd984;
	cvta.to.global.u64 	%rd1113, %rd983;
	cvta.to.global.u64 	%rd1114, %rd982;
	cvta.to.global.u64 	%rd1115, %rd981;
	cvta.to.global.u64 	%rd1116, %rd980;
	cvta.to.global.u64 	%rd1117, %rd979;
	cvta.to.global.u64 	%rd1118, %rd978;
	cvta.to.global.u64 	%rd1119, %rd977;
	cvta.to.global.u64 	%rd1120, %rd976;
	cvta.to.global.u64 	%rd1121, %rd975;
	cvta.to.global.u64 	%rd1122, %rd974;
	cvta.to.global.u64 	%rd1123, %rd973;
	cvta.to.global.u64 	%rd1124, %rd972;
	cvta.to.global.u64 	%rd1125, %rd971;
	cvta.to.global.u64 	%rd1126, %rd970;
	cvta.to.global.u64 	%rd1127, %rd969;
	cvta.to.global.u64 	%rd1128, %rd968;
	cvta.to.global.u64 	%rd1129, %rd967;
	cvta.to.global.u64 	%rd1130, %rd966;
	cvta.to.global.u64 	%rd1131, %rd965;
	cvta.to.global.u64 	%rd1132, %rd964;
	cvta.to.global.u64 	%rd1133, %rd963;
	cvta.to.global.u64 	%rd1134, %rd962;
	cvta.to.global.u64 	%rd1135, %rd961;
	cvta.to.global.u64 	%rd1136, %rd960;
	cvta.to.global.u64 	%rd1137, %rd959;
	cvta.to.global.u64 	%rd1138, %rd958;
	cvta.to.global.u64 	%rd1139, %rd957;
	cvta.to.global.u64 	%rd1140, %rd956;
	cvta.to.global.u64 	%rd1141, %rd955;
	cvta.to.global.u64 	%rd1142, %rd954;
	cvta.to.global.u64 	%rd1143, %rd953;
	cvta.to.global.u64 	%rd1144, %rd952;
	cvta.to.global.u64 	%rd1145, %rd951;
	cvta.to.global.u64 	%rd1146, %rd950;
	cvta.to.global.u64 	%rd1147, %rd949;
	cvta.to.global.u64 	%rd1148, %rd948;
	cvta.to.global.u64 	%rd1149, %rd947;
	cvta.to.global.u64 	%rd1150, %rd946;
	cvta.to.global.u64 	%rd1151, %rd945;
	cvta.to.global.u64 	%rd1152, %rd944;
	cvta.to.global.u64 	%rd1153, %rd943;
	cvta.to.global.u64 	%rd1154, %rd942;
	cvta.to.global.u64 	%rd1155, %rd941;
	cvta.to.global.u64 	%rd1156, %rd940;
	cvta.to.global.u64 	%rd1157, %rd939;
	cvta.to.global.u64 	%rd1158, %rd938;
	cvta.to.global.u64 	%rd1159, %rd937;
	cvta.to.global.u64 	%rd1160, %rd936;
	cvta.to.global.u64 	%rd1161, %rd935;
	cvta.to.global.u64 	%rd1162, %rd934;
	cvta.to.global.u64 	%rd1163, %rd933;
	cvta.to.global.u64 	%rd1164, %rd932;
	cvta.to.global.u64 	%rd1165, %rd931;
	cvta.to.global.u64 	%rd1166, %rd930;
	cvta.to.global.u64 	%rd1167, %rd929;
	cvta.to.global.u64 	%rd1168, %rd928;
	cvta.to.global.u64 	%rd1169, %rd927;
	cvta.to.global.u64 	%rd1170, %rd926;
	cvta.to.global.u64 	%rd1171, %rd925;
	cvta.to.global.u64 	%rd1172, %rd924;
	cvta.to.global.u64 	%rd1173, %rd923;
	cvta.to.global.u64 	%rd1174, %rd922;
	cvta.to.global.u64 	%rd1175, %rd921;
	cvta.to.global.u64 	%rd1176, %rd920;
	cvta.to.global.u64 	%rd1177, %rd919;
	cvta.to.global.u64 	%rd1178, %rd918;
	cvta.to.global.u64 	%rd1179, %rd917;
	cvta.to.global.u64 	%rd1180, %rd916;
	cvta.to.global.u64 	%rd1181, %rd915;
	cvta.to.global.u64 	%rd1182, %rd914;
	cvta.to.global.u64 	%rd1183, %rd913;
	cvta.to.global.u64 	%rd1184, %rd912;
	cvta.to.global.u64 	%rd1185, %rd911;
	cvta.to.global.u64 	%rd1186, %rd910;
	cvta.to.global.u64 	%rd1187, %rd909;
	cvta.to.global.u64 	%rd1188, %rd908;
	cvta.to.global.u64 	%rd1189, %rd907;
	cvta.to.global.u64 	%rd1190, %rd906;
	cvta.to.global.u64 	%rd1191, %rd905;
	cvta.to.global.u64 	%rd1192, %rd904;
	cvta.to.global.u64 	%rd1193, %rd903;
	cvta.to.global.u64 	%rd1194, %rd902;
	cvta.to.global.u64 	%rd1195, %rd901;
	cvta.to.global.u64 	%rd1196, %rd900;
	cvta.to.global.u64 	%rd1197, %rd899;
	cvta.to.global.u64 	%rd1198, %rd898;
	cvta.to.global.u64 	%rd1199, %rd897;
	cvta.to.global.u64 	%rd1200, %rd896;
	cvta.to.global.u64 	%rd1201, %rd895;
	cvta.to.global.u64 	%rd1202, %rd894;
	cvta.to.global.u64 	%rd1203, %rd893;
	cvta.to.global.u64 	%rd1204, %rd892;
	cvta.to.global.u64 	%rd1205, %rd891;
	cvta.to.global.u64 	%rd1206, %rd890;
	cvta.to.global.u64 	%rd1207, %rd889;
	cvta.to.global.u64 	%rd1208, %rd888;
	cvta.to.global.u64 	%rd1209, %rd887;
	cvta.to.global.u64 	%rd1210, %rd886;
	cvta.to.global.u64 	%rd1211, %rd885;
	cvta.to.global.u64 	%rd1212, %rd884;
	cvta.to.global.u64 	%rd1213, %rd883;
	cvta.to.global.u64 	%rd1214, %rd882;
	cvta.to.global.u64 	%rd1215, %rd881;
	cvta.to.global.u64 	%rd1216, %rd880;
	cvta.to.global.u64 	%rd1217, %rd879;
	cvta.to.global.u64 	%rd1218, %rd878;
	cvta.to.global.u64 	%rd1219, %rd877;
	cvta.to.global.u64 	%rd1220, %rd876;
	cvta.to.global.u64 	%rd1221, %rd875;
	cvta.to.global.u64 	%rd1222, %rd874;
	cvta.to.global.u64 	%rd1223, %rd873;
	cvta.to.global.u64 	%rd1224, %rd872;
	cvta.to.global.u64 	%rd1225, %rd871;
	cvta.to.global.u64 	%rd1226, %rd870;
	cvta.to.global.u64 	%rd1227, %rd869;
	cvta.to.global.u64 	%rd1228, %rd868;
	cvta.to.global.u64 	%rd1229, %rd867;
	cvta.to.global.u64 	%rd1230, %rd866;
	cvta.to.global.u64 	%rd1231, %rd865;
	cvta.to.global.u64 	%rd1232, %rd864;
	cvta.to.global.u64 	%rd1233, %rd863;
	cvta.to.global.u64 	%rd1234, %rd862;
	cvta.to.global.u64 	%rd1235, %rd861;
	cvta.to.global.u64 	%rd1236, %rd860;
	cvta.to.global.u64 	%rd1237, %rd859;
	cvta.to.global.u64 	%rd1238, %rd858;
	cvta.to.global.u64 	%rd1239, %rd857;
	cvta.to.global.u64 	%rd1240, %rd856;
	cvta.to.global.u64 	%rd1241, %rd855;
	cvta.to.global.u64 	%rd1242, %rd854;
	cvta.to.global.u64 	%rd1243, %rd853;
	cvta.to.global.u64 	%rd1244, %rd852;
	cvta.to.global.u64 	%rd1245, %rd851;
	cvta.to.global.u64 	%rd1246, %rd850;
	cvta.to.global.u64 	%rd1247, %rd849;
	cvta.to.global.u64 	%rd1248, %rd848;
	cvta.to.global.u64 	%rd1249, %rd847;
	cvta.to.global.u64 	%rd1250, %rd846;
	cvta.to.global.u64 	%rd1251, %rd845;
	cvta.to.global.u64 	%rd1252, %rd844;
	cvta.to.global.u64 	%rd1253, %rd843;
	cvta.to.global.u64 	%rd1254, %rd842;
	cvta.to.global.u64 	%rd1255, %rd841;
	cvta.to.global.u64 	%rd1256, %rd840;
	cvta.to.global.u64 	%rd1257, %rd839;
	cvta.to.global.u64 	%rd1258, %rd838;
	cvta.to.global.u64 	%rd1259, %rd837;
	cvta.to.global.u64 	%rd1260, %rd836;
	cvta.to.global.u64 	%rd1261, %rd835;
	cvta.to.global.u64 	%rd1262, %rd834;
	cvta.to.global.u64 	%rd1263, %rd833;
	cvta.to.global.u64 	%rd1264, %rd832;
	cvta.to.global.u64 	%rd1265, %rd831;
	cvta.to.global.u64 	%rd1266, %rd830;
	cvta.to.global.u64 	%rd1267, %rd829;
	cvta.to.global.u64 	%rd1268, %rd828;
	cvta.to.global.u64 	%rd1269, %rd827;
	cvta.to.global.u64 	%rd1270, %rd826;
	cvta.to.global.u64 	%rd1271, %rd825;
	cvta.to.global.u64 	%rd1272, %rd824;
	cvta.to.global.u64 	%rd1273, %rd823;
	cvta.to.global.u64 	%rd1274, %rd822;
	cvta.to.global.u64 	%rd1275, %rd821;
	cvta.to.global.u64 	%rd1276, %rd820;
	cvta.to.global.u64 	%rd1277, %rd819;
	cvta.to.global.u64 	%rd1278, %rd818;
	cvta.to.global.u64 	%rd1279, %rd817;
	cvta.to.global.u64 	%rd1280, %rd816;
	cvta.to.global.u64 	%rd1281, %rd815;
	cvta.to.global.u64 	%rd1282, %rd814;
	cvta.to.global.u64 	%rd1283, %rd813;
	cvta.to.global.u64 	%rd1284, %rd812;
	cvta.to.global.u64 	%rd1285, %rd811;
	cvta.to.global.u64 	%rd1286, %rd810;
	cvta.to.global.u64 	%rd1287, %rd809;
	cvta.to.global.u64 	%rd1288, %rd808;
	cvta.to.global.u64 	%rd1289, %rd807;
	cvta.to.global.u64 	%rd1290, %rd806;
	cvta.to.global.u64 	%rd1291, %rd805;
	cvta.to.global.u64 	%rd1292, %rd804;
	cvta.to.global.u64 	%rd1293, %rd803;
	cvta.to.global.u64 	%rd1294, %rd802;
	cvta.to.global.u64 	%rd1295, %rd801;
	cvta.to.global.u64 	%rd1296, %rd800;
	cvta.to.global.u64 	%rd1297, %rd799;
	cvta.to.global.u64 	%rd1298, %rd798;
	cvta.to.global.u64 	%rd1299, %rd797;
	cvta.to.global.u64 	%rd1300, %rd796;
	cvta.to.global.u64 	%rd1301, %rd795;
	cvta.to.global.u64 	%rd1302, %rd794;
	cvta.to.global.u64 	%rd1303, %rd793;
	cvta.to.global.u64 	%rd1304, %rd792;
	cvta.to.global.u64 	%rd1305, %rd791;
	cvta.to.global.u64 	%rd1306, %rd790;
	cvta.to.global.u64 	%rd1307, %rd789;
	cvta.to.global.u64 	%rd1308, %rd788;
	cvta.to.global.u64 	%rd1309, %rd787;
	cvta.to.global.u64 	%rd1310, %rd786;
	cvta.to.global.u64 	%rd1311, %rd785;
	cvta.to.global.u64 	%rd1312, %rd784;
	cvta.to.global.u64 	%rd1313, %rd783;
	cvta.to.global.u64 	%rd1314, %rd782;
	cvta.to.global.u64 	%rd1315, %rd781;
	cvta.to.global.u64 	%rd1316, %rd780;
	cvta.to.global.u64 	%rd1317, %rd779;
	cvta.to.global.u64 	%rd1318, %rd778;
	cvta.to.global.u64 	%rd1319, %rd777;
	cvta.to.global.u64 	%rd1320, %rd776;
	cvta.to.global.u64 	%rd1321, %rd775;
	cvta.to.global.u64 	%rd1322, %rd774;
	cvta.to.global.u64 	%rd1323, %rd773;
	cvta.to.global.u64 	%rd1324, %rd772;
	cvta.to.global.u64 	%rd1325, %rd771;
	cvta.to.global.u64 	%rd1326, %rd770;
	cvta.to.global.u64 	%rd1327, %rd769;
	cvta.to.global.u64 	%rd1328, %rd768;
	cvta.to.global.u64 	%rd1329, %rd767;
	cvta.to.global.u64 	%rd1330, %rd766;
	cvta.to.global.u64 	%rd1331, %rd765;
	cvta.to.global.u64 	%rd1332, %rd764;
	cvta.to.global.u64 	%rd1333, %rd763;
	cvta.to.global.u64 	%rd1334, %rd762;
	cvta.to.global.u64 	%rd1335, %rd761;
	cvta.to.global.u64 	%rd1336, %rd760;
	cvta.to.global.u64 	%rd1337, %rd759;
	cvta.to.global.u64 	%rd1338, %rd758;
	cvta.to.global.u64 	%rd1339, %rd757;
	cvta.to.global.u64 	%rd1340, %rd756;
	cvta.to.global.u64 	%rd1341, %rd755;
	cvta.to.global.u64 	%rd1342, %rd754;
	cvta.to.global.u64 	%rd1343, %rd753;
	cvta.to.global.u64 	%rd1344, %rd752;
	cvta.to.global.u64 	%rd1345, %rd751;
	cvta.to.global.u64 	%rd1346, %rd750;
	cvta.to.global.u64 	%rd1347, %rd749;
	cvta.to.global.u64 	%rd1348, %rd748;
	cvta.to.global.u64 	%rd1349, %rd747;
	cvta.to.global.u64 	%rd1350, %rd746;
	cvta.to.global.u64 	%rd1351, %rd745;
	cvta.to.global.u64 	%rd1352, %rd744;
	cvta.to.global.u64 	%rd1353, %rd743;
	cvta.to.global.u64 	%rd1354, %rd742;
	cvta.to.global.u64 	%rd1355, %rd741;
	cvta.to.global.u64 	%rd1356, %rd740;
	cvta.to.global.u64 	%rd1357, %rd739;
	cvta.to.global.u64 	%rd1358, %rd738;
	cvta.to.global.u64 	%rd1359, %rd737;
	cvta.to.global.u64 	%rd1360, %rd736;
	cvta.to.global.u64 	%rd1361, %rd735;
	cvta.to.global.u64 	%rd1362, %rd734;
	cvta.to.global.u64 	%rd1363, %rd733;
	cvta.to.global.u64 	%rd1364, %rd732;
	cvta.to.global.u64 	%rd1365, %rd731;
	cvta.to.global.u64 	%rd1366, %rd730;
	cvta.to.global.u64 	%rd1367, %rd729;
	cvta.to.global.u64 	%rd1368, %rd728;
	cvta.to.global.u64 	%rd1369, %rd727;
	cvta.to.global.u64 	%rd1370, %rd726;
	cvta.to.global.u64 	%rd1371, %rd725;
	cvta.to.global.u64 	%rd1372, %rd724;
	cvta.to.global.u64 	%rd1373, %rd723;
	cvta.to.global.u64 	%rd1374, %rd722;
	cvta.to.global.u64 	%rd1375, %rd721;
	cvta.to.global.u64 	%rd1376, %rd720;
	cvta.to.global.u64 	%rd1377, %rd719;
	cvta.to.global.u64 	%rd1378, %rd718;
	cvta.to.global.u64 	%rd1379, %rd717;
	cvta.to.global.u64 	%rd1380, %rd716;
	cvta.to.global.u64 	%rd1381, %rd715;
	cvta.to.global.u64 	%rd1382, %rd714;
	cvta.to.global.u64 	%rd1383, %rd713;
	cvta.to.global.u64 	%rd1384, %rd712;
	cvta.to.global.u64 	%rd1385, %rd711;
	cvta.to.global.u64 	%rd1386, %rd710;
	cvta.to.global.u64 	%rd1387, %rd709;
	cvta.to.global.u64 	%rd1388, %rd708;
	cvta.to.global.u64 	%rd1389, %rd707;
	cvta.to.global.u64 	%rd1390, %rd706;
	cvta.to.global.u64 	%rd1391, %rd705;
	cvta.to.global.u64 	%rd1392, %rd704;
	cvta.to.global.u64 	%rd1393, %rd703;
	cvta.to.global.u64 	%rd1394, %rd702;
	cvta.to.global.u64 	%rd1395, %rd701;
	cvta.to.global.u64 	%rd1396, %rd700;
	cvta.to.global.u64 	%rd1397, %rd699;
	cvta.to.global.u64 	%rd1398, %rd698;
	cvta.to.global.u64 	%rd1399, %rd697;
	cvta.to.global.u64 	%rd1400, %rd696;
	cvta.to.global.u64 	%rd1401, %rd695;
	cvta.to.global.u64 	%rd1402, %rd694;
	cvta.to.global.u64 	%rd1403, %rd693;
	cvta.to.global.u64 	%rd1404, %rd692;
	cvta.to.global.u64 	%rd1405, %rd691;
	cvta.to.global.u64 	%rd1406, %rd690;
	cvta.to.global.u64 	%rd1407, %rd689;
	cvta.to.global.u64 	%rd1408, %rd688;
	cvta.to.global.u64 	%rd1409, %rd687;
	cvta.to.global.u64 	%rd1410, %rd686;
	cvta.to.global.u64 	%rd1411, %rd685;
	cvta.to.global.u64 	%rd1412, %rd684;
	cvta.to.global.u64 	%rd1413, %rd683;
	cvta.to.global.u64 	%rd1414, %rd682;
	cvta.to.global.u64 	%rd1415, %rd681;
	cvta.to.global.u64 	%rd1416, %rd680;
	cvta.to.global.u64 	%rd1417, %rd679;
	cvta.to.global.u64 	%rd1418, %rd678;
	cvta.to.global.u64 	%rd1419, %rd677;
	cvta.to.global.u64 	%rd1420, %rd676;
	cvta.to.global.u64 	%rd1421, %rd675;
	cvta.to.global.u64 	%rd1422, %rd674;
	cvta.to.global.u64 	%rd1423, %rd673;
	cvta.to.global.u64 	%rd1424, %rd672;
	cvta.to.global.u64 	%rd1425, %rd671;
	cvta.to.global.u64 	%rd1426, %rd670;
	cvta.to.global.u64 	%rd1427, %rd669;
	cvta.to.global.u64 	%rd1428, %rd668;
	cvta.to.global.u64 	%rd1429, %rd667;
	cvta.to.global.u64 	%rd1430, %rd666;
	cvta.to.global.u64 	%rd1431, %rd665;
	cvta.to.global.u64 	%rd1432, %rd664;
	cvta.to.global.u64 	%rd1433, %rd663;
	cvta.to.global.u64 	%rd1434, %rd662;
	cvta.to.global.u64 	%rd1435, %rd661;
	cvta.to.global.u64 	%rd1436, %rd660;
	cvta.to.global.u64 	%rd1437, %rd659;
	cvta.to.global.u64 	%rd1438, %rd658;
	cvta.to.global.u64 	%rd1439, %rd657;
	cvta.to.global.u64 	%rd1440, %rd656;
	cvta.to.global.u64 	%rd1441, %rd655;
	cvta.to.global.u64 	%rd1442, %rd654;
	cvta.to.global.u64 	%rd1443, %rd653;
	cvta.to.global.u64 	%rd1444, %rd652;
	cvta.to.global.u64 	%rd1445, %rd651;
	cvta.to.global.u64 	%rd1446, %rd650;
	cvta.to.global.u64 	%rd1447, %rd649;
	cvta.to.global.u64 	%rd1448, %rd648;
	cvta.to.global.u64 	%rd1449, %rd647;
	cvta.to.global.u64 	%rd1450, %rd646;
	cvta.to.global.u64 	%rd1451, %rd645;
	cvta.to.global.u64 	%rd1452, %rd644;
	cvta.to.global.u64 	%rd1453, %rd643;
	cvta.to.global.u64 	%rd1454, %rd642;
	cvta.to.global.u64 	%rd1455, %rd641;
	cvta.to.global.u64 	%rd1456, %rd640;
	cvta.to.global.u64 	%rd1457, %rd639;
	cvta.to.global.u64 	%rd1458, %rd638;
	cvta.to.global.u64 	%rd1459, %rd637;
	cvta.to.global.u64 	%rd1460, %rd636;
	cvta.to.global.u64 	%rd1461, %rd635;
	cvta.to.global.u64 	%rd1462, %rd634;
	cvta.to.global.u64 	%rd1463, %rd633;
	cvta.to.global.u64 	%rd1464, %rd632;
	cvta.to.global.u64 	%rd1465, %rd631;
	cvta.to.global.u64 	%rd1466, %rd630;
	cvta.to.global.u64 	%rd1467, %rd629;
	cvta.to.global.u64 	%rd1468, %rd628;
	cvta.to.global.u64 	%rd1469, %rd627;
	cvta.to.global.u64 	%rd1470, %rd626;
	cvta.to.global.u64 	%rd1471, %rd625;
	cvta.to.global.u64 	%rd1472, %rd624;
	cvta.to.global.u64 	%rd1473, %rd623;
	cvta.to.global.u64 	%rd1474, %rd622;
	cvta.to.global.u64 	%rd1475, %rd621;
	cvta.to.global.u64 	%rd1476, %rd620;
	cvta.to.global.u64 	%rd1477, %rd619;
	cvta.to.global.u64 	%rd1478, %rd618;
	cvta.to.global.u64 	%rd1479, %rd617;
	cvta.to.global.u64 	%rd1480, %rd616;
	cvta.to.global.u64 	%rd1481, %rd615;
	cvta.to.global.u64 	%rd1482, %rd614;
	cvta.to.global.u64 	%rd1483, %rd613;
	cvta.to.global.u64 	%rd1484, %rd612;
	cvta.to.global.u64 	%rd1485, %rd611;
	cvta.to.global.u64 	%rd1486, %rd610;
	cvta.to.global.u64 	%rd1487, %rd609;
	cvta.to.global.u64 	%rd1488, %rd608;
	cvta.to.global.u64 	%rd1489, %rd607;
	cvta.to.global.u64 	%rd1490, %rd606;
	cvta.to.global.u64 	%rd1491, %rd605;
	cvta.to.global.u64 	%rd1492, %rd604;
	cvta.to.global.u64 	%rd1493, %rd603;
	cvta.to.global.u64 	%rd1494, %rd602;
	cvta.to.global.u64 	%rd1495, %rd601;
	cvta.to.global.u64 	%rd1496, %rd600;
	cvta.to.global.u64 	%rd1497, %rd599;
	cvta.to.global.u64 	%rd1498, %rd598;
	cvta.to.global.u64 	%rd1499, %rd597;
	cvta.to.global.u64 	%rd1500, %rd596;
	cvta.to.global.u64 	%rd1501, %rd595;
	cvta.to.global.u64 	%rd1502, %rd594;
	cvta.to.global.u64 	%rd1503, %rd593;
	cvta.to.global.u64 	%rd1504, %rd592;
	cvta.to.global.u64 	%rd1505, %rd591;
	cvta.to.global.u64 	%rd1506, %rd590;
	cvta.to.global.u64 	%rd1507, %rd589;
	cvta.to.global.u64 	%rd1508, %rd588;
	cvta.to.global.u64 	%rd1509, %rd587;
	cvta.to.global.u64 	%rd1510, %rd586;
	cvta.to.global.u64 	%rd1511, %rd585;
	cvta.to.global.u64 	%rd1512, %rd584;
	cvta.to.global.u64 	%rd1513, %rd583;
	cvta.to.global.u64 	%rd1514, %rd582;
	cvta.to.global.u64 	%rd1515, %rd581;
	cvta.to.global.u64 	%rd1516, %rd580;
	cvta.to.global.u64 	%rd1517, %rd579;
	cvta.to.global.u64 	%rd1518, %rd578;
	cvta.to.global.u64 	%rd1519, %rd577;
	cvta.to.global.u64 	%rd1520, %rd576;
	cvta.to.global.u64 	%rd1521, %rd575;
	cvta.to.global.u64 	%rd1522, %rd574;
	cvta.to.global.u64 	%rd1523, %rd573;
	cvta.to.global.u64 	%rd1524, %rd572;
	cvta.to.global.u64 	%rd1525, %rd571;
	cvta.to.global.u64 	%rd1526, %rd570;
	cvta.to.global.u64 	%rd1527, %rd569;
	cvta.to.global.u64 	%rd1528, %rd568;
	cvta.to.global.u64 	%rd1529, %rd567;
	cvta.to.global.u64 	%rd1530, %rd566;
	cvta.to.global.u64 	%rd1531, %rd565;
	cvta.to.global.u64 	%rd1532, %rd564;
	cvta.to.global.u64 	%rd1533, %rd563;
	cvta.to.global.u64 	%rd1534, %rd562;
	cvta.to.global.u64 	%rd1535, %rd561;
	cvta.to.global.u64 	%rd1536, %rd560;
	cvta.to.global.u64 	%rd1537, %rd559;
	cvta.to.global.u64 	%rd1538, %rd558;
	cvta.to.global.u64 	%rd1539, %rd557;
	cvta.to.global.u64 	%rd1540, %rd556;
	cvta.to.global.u64 	%rd1541, %rd555;
	cvta.to.global.u64 	%rd1542, %rd554;
	cvta.to.global.u64 	%rd1543, %rd553;
	cvta.to.global.u64 	%rd1544, %rd552;
	cvta.to.global.u64 	%rd1545, %rd551;
	cvta.to.global.u64 	%rd1546, %rd550;
	cvta.to.global.u64 	%rd1547, %rd549;
	cvta.to.global.u64 	%rd1548, %rd548;
	cvta.to.global.u64 	%rd1549, %rd547;
	cvta.to.global.u64 	%rd1550, %rd546;
	cvta.to.global.u64 	%rd1551, %rd545;
	cvta.to.global.u64 	%rd1552, %rd544;
	cvta.to.global.u64 	%rd1553, %rd543;
	cvta.to.global.u64 	%rd1554, %rd542;
	cvta.to.global.u64 	%rd1555, %rd541;
	cvta.to.global.u64 	%rd1556, %rd540;
	cvta.to.global.u64 	%rd1557, %rd539;
	cvta.to.global.u64 	%rd1558, %rd538;
	cvta.to.global.u64 	%rd1559, %rd537;
	cvta.to.global.u64 	%rd1560, %rd536;
	cvta.to.global.u64 	%rd1561, %rd535;
	cvta.to.global.u64 	%rd1562, %rd534;
	cvta.to.global.u64 	%rd1563, %rd533;
	cvta.to.global.u64 	%rd1564, %rd532;
	cvta.to.global.u64 	%rd1565, %rd531;
	cvta.to.global.u64 	%rd1566, %rd530;
	cvta.to.global.u64 	%rd1567, %rd529;
	cvta.to.global.u64 	%rd1568, %rd528;
	cvta.to.global.u64 	%rd1569, %rd527;
	cvta.to.global.u64 	%rd1570, %rd526;
	cvta.to.global.u64 	%rd1571, %rd525;
	cvta.to.global.u64 	%rd1572, %rd524;
	cvta.to.global.u64 	%rd1573, %rd523;
	cvta.to.global.u64 	%rd1574, %rd522;
	cvta.to.global.u64 	%rd1575, %rd521;
	cvta.to.global.u64 	%rd1576, %rd520;
	cvta.to.global.u64 	%rd1577, %rd519;
	cvta.to.global.u64 	%rd1578, %rd518;
	cvta.to.global.u64 	%rd1579, %rd517;
	cvta.to.global.u64 	%rd1580, %rd516;
	cvta.to.global.u64 	%rd1581, %rd515;
	cvta.to.global.u64 	%rd1582, %rd514;
	cvta.to.global.u64 	%rd1583, %rd513;
	cvta.to.global.u64 	%rd1584, %rd512;
	cvta.to.global.u64 	%rd1585, %rd511;
	cvta.to.global.u64 	%rd1586, %rd510;
	cvta.to.global.u64 	%rd1587, %rd509;
	cvta.to.global.u64 	%rd1588, %rd508;
	cvta.to.global.u64 	%rd1589, %rd507;
	cvta.to.global.u64 	%rd1590, %rd506;
	cvta.to.global.u64 	%rd1591, %rd505;
	cvta.to.global.u64 	%rd1592, %rd504;
	cvta.to.global.u64 	%rd1593, %rd503;
	cvta.to.global.u64 	%rd1594, %rd502;
	cvta.to.global.u64 	%rd1595, %rd501;
	cvta.to.global.u64 	%rd1596, %rd500;
	cvta.to.global.u64 	%rd1597, %rd499;
	cvta.to.global.u64 	%rd1598, %rd498;
	cvta.to.global.u64 	%rd1599, %rd497;
	cvta.to.global.u64 	%rd1600, %rd496;
	cvta.to.global.u64 	%rd1601, %rd495;
	cvta.to.global.u64 	%rd1602, %rd494;
	cvta.to.global.u64 	%rd1603, %rd493;
	cvta.to.global.u64 	%rd1604, %rd492;
	cvta.to.global.u64 	%rd1605, %rd491;
	cvta.to.global.u64 	%rd1606, %rd490;
	cvta.to.global.u64 	%rd1607, %rd489;
	cvta.to.global.u64 	%rd1608, %rd488;
	cvta.to.global.u64 	%rd1609, %rd487;
	cvta.to.global.u64 	%rd1610, %rd486;
	cvta.to.global.u64 	%rd1611, %rd485;
	cvta.to.global.u64 	%rd1612, %rd484;
	cvta.to.global.u64 	%rd1613, %rd483;
	cvta.to.global.u64 	%rd1614, %rd482;
	cvta.to.global.u64 	%rd1615, %rd481;
	cvta.to.global.u64 	%rd1616, %rd480;
	cvta.to.global.u64 	%rd1617, %rd479;
	cvta.to.global.u64 	%rd1618, %rd478;
	cvta.to.global.u64 	%rd1619, %rd477;
	cvta.to.global.u64 	%rd1620, %rd476;
	cvta.to.global.u64 	%rd1621, %rd475;
	cvta.to.global.u64 	%rd1622, %rd474;
	cvta.to.global.u64 	%rd1623, %rd473;
	cvta.to.global.u64 	%rd1624, %rd472;
	cvta.to.global.u64 	%rd1625, %rd471;
	cvta.to.global.u64 	%rd1626, %rd470;
	cvta.to.global.u64 	%rd1627, %rd469;
	cvta.to.global.u64 	%rd1628, %rd468;
	cvta.to.global.u64 	%rd1629, %rd467;
	cvta.to.global.u64 	%rd1630, %rd466;
	cvta.to.global.u64 	%rd1631, %rd465;
	cvta.to.global.u64 	%rd1632, %rd464;
	cvta.to.global.u64 	%rd1633, %rd463;
	cvta.to.global.u64 	%rd1634, %rd462;
	cvta.to.global.u64 	%rd1635, %rd461;
	cvta.to.global.u64 	%rd1636, %rd460;
	cvta.to.global.u64 	%rd1637, %rd459;
	cvta.to.global.u64 	%rd1638, %rd458;
	cvta.to.global.u64 	%rd1639, %rd457;
	cvta.to.global.u64 	%rd1640, %rd456;
	cvta.to.global.u64 	%rd1641, %rd455;
	cvta.to.global.u64 	%rd1642, %rd454;
	cvta.to.global.u64 	%rd1643, %rd453;
	cvta.to.global.u64 	%rd1644, %rd452;
	cvta.to.global.u64 	%rd1645, %rd451;
	cvta.to.global.u64 	%rd1646, %rd450;
	cvta.to.global.u64 	%rd1647, %rd449;
	cvta.to.global.u64 	%rd1648, %rd448;
	cvta.to.global.u64 	%rd1649, %rd447;
	cvta.to.global.u64 	%rd1650, %rd446;
	cvta.to.global.u64 	%rd1651, %rd445;
	cvta.to.global.u64 	%rd1652, %rd444;
	cvta.to.global.u64 	%rd1653, %rd443;
	cvta.to.global.u64 	%rd1654, %rd442;
	cvta.to.global.u64 	%rd1655, %rd441;
	cvta.to.global.u64 	%rd1656, %rd440;
	cvta.to.global.u64 	%rd1657, %rd439;
	cvta.to.global.u64 	%rd1658, %rd438;
	cvta.to.global.u64 	%rd1659, %rd437;
	cvta.to.global.u64 	%rd1660, %rd436;
	cvta.to.global.u64 	%rd1661, %rd435;
	cvta.to.global.u64 	%rd1662, %rd434;
	cvta.to.global.u64 	%rd1663, %rd433;
	cvta.to.global.u64 	%rd1664, %rd432;
	cvta.to.global.u64 	%rd1665, %rd431;
	cvta.to.global.u64 	%rd1666, %rd430;
	cvta.to.global.u64 	%rd1667, %rd429;
	cvta.to.global.u64 	%rd1668, %rd428;
	cvta.to.global.u64 	%rd1669, %rd427;
	cvta.to.global.u64 	%rd1670, %rd426;
	cvta.to.global.u64 	%rd1671, %rd425;
	cvta.to.global.u64 	%rd1672, %rd424;
	cvta.to.global.u64 	%rd1673, %rd423;
	cvta.to.global.u64 	%rd1674, %rd422;
	cvta.to.global.u64 	%rd1675, %rd421;
	cvta.to.global.u64 	%rd1676, %rd420;
	cvta.to.global.u64 	%rd1677, %rd419;
	cvta.to.global.u64 	%rd1678, %rd418;
	cvta.to.global.u64 	%rd1679, %rd417;
	cvta.to.global.u64 	%rd1680, %rd416;
	cvta.to.global.u64 	%rd1681, %rd415;
	cvta.to.global.u64 	%rd1682, %rd414;
	cvta.to.global.u64 	%rd1683, %rd413;
	cvta.to.global.u64 	%rd1684, %rd412;
	cvta.to.global.u64 	%rd1685, %rd411;
	cvta.to.global.u64 	%rd1686, %rd410;
	cvta.to.global.u64 	%rd1687, %rd409;
	cvta.to.global.u64 	%rd1688, %rd408;
	cvta.to.global.u64 	%rd1689, %rd407;
	cvta.to.global.u64 	%rd1690, %rd406;
	cvta.to.global.u64 	%rd1691, %rd405;
	cvta.to.global.u64 	%rd1692, %rd404;
	cvta.to.global.u64 	%rd1693, %rd403;
	cvta.to.global.u64 	%rd1694, %rd402;
	cvta.to.global.u64 	%rd1695, %rd401;
	cvta.to.global.u64 	%rd1696, %rd400;
	cvta.to.global.u64 	%rd1697, %rd399;
	cvta.to.global.u64 	%rd1698, %rd398;
	cvta.to.global.u64 	%rd1699, %rd397;
	cvta.to.global.u64 	%rd1700, %rd396;
	cvta.to.global.u64 	%rd1701, %rd395;
	cvta.to.global.u64 	%rd1702, %rd394;
	cvta.to.global.u64 	%rd1703, %rd393;
	cvta.to.global.u64 	%rd1704, %rd392;
	cvta.to.global.u64 	%rd1705, %rd391;
	cvta.to.global.u64 	%rd1706, %rd390;
	cvta.to.global.u64 	%rd1707, %rd389;
	cvta.to.global.u64 	%rd1708, %rd388;
	cvta.to.global.u64 	%rd1709, %rd387;
	cvta.to.global.u64 	%rd1710, %rd386;
	cvta.to.global.u64 	%rd1711, %rd385;
	cvta.to.global.u64 	%rd1712, %rd384;
	cvta.to.global.u64 	%rd1713, %rd383;
	cvta.to.global.u64 	%rd1714, %rd382;
	cvta.to.global.u64 	%rd1715, %rd381;
	cvta.to.global.u64 	%rd1716, %rd380;
	cvta.to.global.u64 	%rd1717, %rd379;
	cvta.to.global.u64 	%rd1718, %rd378;
	cvta.to.global.u64 	%rd1719, %rd377;
	cvta.to.global.u64 	%rd1720, %rd376;
	cvta.to.global.u64 	%rd1721, %rd375;
	cvta.to.global.u64 	%rd1722, %rd374;
	cvta.to.global.u64 	%rd1723, %rd373;
	cvta.to.global.u64 	%rd1724, %rd372;
	cvta.to.global.u64 	%rd1725, %rd371;
	cvta.to.global.u64 	%rd1726, %rd370;
	cvta.to.global.u64 	%rd1727, %rd369;
	cvta.to.global.u64 	%rd1728, %rd368;
	cvta.to.global.u64 	%rd1729, %rd367;
	cvta.to.global.u64 	%rd1730, %rd366;
	cvta.to.global.u64 	%rd1731, %rd365;
	cvta.to.global.u64 	%rd1732, %rd364;
	cvta.to.global.u64 	%rd1733, %rd363;
	cvta.to.global.u64 	%rd1734, %rd362;
	cvta.to.global.u64 	%rd1735, %rd361;
	cvta.to.global.u64 	%rd1736, %rd360;
	cvta.to.global.u64 	%rd1737, %rd359;
	cvta.to.global.u64 	%rd1738, %rd358;
	cvta.to.global.u64 	%rd1739, %rd357;
	cvta.to.global.u64 	%rd1740, %rd356;
	cvta.to.global.u64 	%rd1741, %rd355;
	cvta.to.global.u64 	%rd1742, %rd354;
	cvta.to.global.u64 	%rd1743, %rd353;
	cvta.to.global.u64 	%rd1744, %rd352;
	cvta.to.global.u64 	%rd1745, %rd351;
	cvta.to.global.u64 	%rd1746, %rd350;
	cvta.to.global.u64 	%rd1747, %rd349;
	cvta.to.global.u64 	%rd1748, %rd348;
	cvta.to.global.u64 	%rd1749, %rd347;
	cvta.to.global.u64 	%rd1750, %rd346;
	cvta.to.global.u64 	%rd1751, %rd345;
	cvta.to.global.u64 	%rd1752, %rd344;
	cvta.to.global.u64 	%rd1753, %rd343;
	cvta.to.global.u64 	%rd1754, %rd342;
	cvta.to.global.u64 	%rd1755, %rd341;
	cvta.to.global.u64 	%rd1756, %rd340;
	cvta.to.global.u64 	%rd1757, %rd339;
	cvta.to.global.u64 	%rd1758, %rd338;
	cvta.to.global.u64 	%rd1759, %rd337;
	cvta.to.global.u64 	%rd1760, %rd336;
	cvta.to.global.u64 	%rd1761, %rd335;
	cvta.to.global.u64 	%rd1762, %rd334;
	cvta.to.global.u64 	%rd1763, %rd333;
	cvta.to.global.u64 	%rd1764, %rd332;
	cvta.to.global.u64 	%rd1765, %rd331;
	cvta.to.global.u64 	%rd1766, %rd330;
	cvta.to.global.u64 	%rd1767, %rd329;
	cvta.to.global.u64 	%rd1768, %rd328;
	cvta.to.global.u64 	%rd1769, %rd327;
	cvta.to.global.u64 	%rd1770, %rd326;
	cvta.to.global.u64 	%rd1771, %rd325;
	cvta.to.global.u64 	%rd1772, %rd324;
	cvta.to.global.u64 	%rd1773, %rd323;
	cvta.to.global.u64 	%rd1774, %rd322;
	cvta.to.global.u64 	%rd1775, %rd321;
	cvta.to.global.u64 	%rd1776, %rd320;
	cvta.to.global.u64 	%rd1777, %rd319;
	cvta.to.global.u64 	%rd1778, %rd318;
	cvta.to.global.u64 	%rd1779, %rd317;
	cvta.to.global.u64 	%rd1780, %rd316;
	cvta.to.global.u64 	%rd1781, %rd315;
	cvta.to.global.u64 	%rd1782, %rd314;
	cvta.to.global.u64 	%rd1783, %rd313;
	cvta.to.global.u64 	%rd1784, %rd312;
	cvta.to.global.u64 	%rd1785, %rd311;
	cvta.to.global.u64 	%rd1786, %rd310;
	cvta.to.global.u64 	%rd1787, %rd309;
	cvta.to.global.u64 	%rd1788, %rd308;
	cvta.to.global.u64 	%rd1789, %rd307;
	cvta.to.global.u64 	%rd1790, %rd306;
	cvta.to.global.u64 	%rd1791, %rd305;
	cvta.to.global.u64 	%rd1792, %rd304;
	cvta.to.global.u64 	%rd1793, %rd303;
	cvta.to.global.u64 	%rd1794, %rd302;
	cvta.to.global.u64 	%rd1795, %rd301;
	cvta.to.global.u64 	%rd1796, %rd300;
	cvta.to.global.u64 	%rd1797, %rd299;
	cvta.to.global.u64 	%rd1798, %rd298;
	cvta.to.global.u64 	%rd1799, %rd297;
	cvta.to.global.u64 	%rd1800, %rd296;
	cvta.to.global.u64 	%rd1801, %rd295;
	cvta.to.global.u64 	%rd1802, %rd294;
	cvta.to.global.u64 	%rd1803, %rd293;
	cvta.to.global.u64 	%rd1804, %rd292;
	cvta.to.global.u64 	%rd1805, %rd291;
	cvta.to.global.u64 	%rd1806, %rd290;
	cvta.to.global.u64 	%rd1807, %rd289;
	cvta.to.global.u64 	%rd1808, %rd288;
	cvta.to.global.u64 	%rd1809, %rd287;
	cvta.to.global.u64 	%rd1810, %rd286;
	cvta.to.global.u64 	%rd1811, %rd285;
	cvta.to.global.u64 	%rd1812, %rd284;
	cvta.to.global.u64 	%rd1813, %rd283;
	cvta.to.global.u64 	%rd1814, %rd282;
	cvta.to.global.u64 	%rd1815, %rd281;
	cvta.to.global.u64 	%rd1816, %rd280;
	cvta.to.global.u64 	%rd1817, %rd279;
	cvta.to.global.u64 	%rd1818, %rd278;
	cvta.to.global.u64 	%rd1819, %rd277;
	cvta.to.global.u64 	%rd1820, %rd276;
	cvta.to.global.u64 	%rd1821, %rd275;
	cvta.to.global.u64 	%rd1822, %rd274;
	cvta.to.global.u64 	%rd1823, %rd273;
	cvta.to.global.u64 	%rd1824, %rd272;
	cvta.to.global.u64 	%rd1825, %rd271;
	cvta.to.global.u64 	%rd1826, %rd270;
	cvta.to.global.u64 	%rd1827, %rd269;
	cvta.to.global.u64 	%rd1828, %rd268;
	cvta.to.global.u64 	%rd1829, %rd267;
	cvta.to.global.u64 	%rd1830, %rd266;
	cvta.to.global.u64 	%rd1831, %rd265;
	cvta.to.global.u64 	%rd1832, %rd264;
	cvta.to.global.u64 	%rd1833, %rd263;
	cvta.to.global.u64 	%rd1834, %rd262;
	cvta.to.global.u64 	%rd1835, %rd261;
	cvta.to.global.u64 	%rd1836, %rd260;
	cvta.to.global.u64 	%rd1837, %rd259;
	cvta.to.global.u64 	%rd1838, %rd258;
	cvta.to.global.u64 	%rd1839, %rd257;
	cvta.to.global.u64 	%rd1840, %rd256;
	cvta.to.global.u64 	%rd1841, %rd255;
	cvta.to.global.u64 	%rd1842, %rd254;
	cvta.to.global.u64 	%rd1843, %rd253;
	cvta.to.global.u64 	%rd1844, %rd252;
	cvta.to.global.u64 	%rd1845, %rd251;
	cvta.to.global.u64 	%rd1846, %rd250;
	cvta.to.global.u64 	%rd1847, %rd249;
	cvta.to.global.u64 	%rd1848, %rd248;
	cvta.to.global.u64 	%rd1849, %rd247;
	cvta.to.global.u64 	%rd1850, %rd246;
	cvta.to.global.u64 	%rd1851, %rd245;
	cvta.to.global.u64 	%rd1852, %rd244;
	cvta.to.global.u64 	%rd1853, %rd243;
	cvta.to.global.u64 	%rd1854, %rd242;
	cvta.to.global.u64 	%rd1855, %rd241;
	cvta.to.global.u64 	%rd1856, %rd240;
	cvta.to.global.u64 	%rd1857, %rd239;
	cvta.to.global.u64 	%rd1858, %rd238;
	cvta.to.global.u64 	%rd1859, %rd237;
	cvta.to.global.u64 	%rd1860, %rd236;
	cvta.to.global.u64 	%rd1861, %rd235;
	cvta.to.global.u64 	%rd1862, %rd234;
	cvta.to.global.u64 	%rd1863, %rd233;
	cvta.to.global.u64 	%rd1864, %rd232;
	cvta.to.global.u64 	%rd1865, %rd231;
	cvta.to.global.u64 	%rd1866, %rd230;
	cvta.to.global.u64 	%rd1867, %rd229;
	cvta.to.global.u64 	%rd1868, %rd228;
	cvta.to.global.u64 	%rd1869, %rd227;
	cvta.to.global.u64 	%rd1870, %rd226;
	cvta.to.global.u64 	%rd1871, %rd225;
	cvta.to.global.u64 	%rd1872, %rd224;
	cvta.to.global.u64 	%rd1873, %rd223;
	cvta.to.global.u64 	%rd1874, %rd222;
	cvta.to.global.u64 	%rd1875, %rd221;
	cvta.to.global.u64 	%rd1876, %rd220;
	cvta.to.global.u64 	%rd1877, %rd219;
	cvta.to.global.u64 	%rd1878, %rd218;
	cvta.to.global.u64 	%rd1879, %rd217;
	cvta.to.global.u64 	%rd1880, %rd216;
	cvta.to.global.u64 	%rd1881, %rd215;
	cvta.to.global.u64 	%rd1882, %rd214;
	cvta.to.global.u64 	%rd1883, %rd213;
	cvta.to.global.u64 	%rd1884, %rd212;
	cvta.to.global.u64 	%rd1885, %rd211;
	cvta.to.global.u64 	%rd1886, %rd210;
	cvta.to.global.u64 	%rd1887, %rd209;
	cvta.to.global.u64 	%rd1888, %rd208;
	cvta.to.global.u64 	%rd1889, %rd207;
	cvta.to.global.u64 	%rd1890, %rd206;
	cvta.to.global.u64 	%rd1891, %rd205;
	cvta.to.global.u64 	%rd1892, %rd204;
	cvta.to.global.u64 	%rd1893, %rd203;
	cvta.to.global.u64 	%rd1894, %rd202;
	cvta.to.global.u64 	%rd1895, %rd201;
	cvta.to.global.u64 	%rd1896, %rd200;
	cvta.to.global.u64 	%rd1897, %rd199;
	cvta.to.global.u64 	%rd1898, %rd198;
	cvta.to.global.u64 	%rd1899, %rd197;
	cvta.to.global.u64 	%rd1900, %rd196;
	cvta.to.global.u64 	%rd1901, %rd195;
	cvta.to.global.u64 	%rd1902, %rd194;
	cvta.to.global.u64 	%rd1903, %rd193;
	cvta.to.global.u64 	%rd1904, %rd192;
	cvta.to.global.u64 	%rd1905, %rd191;
	cvta.to.global.u64 	%rd1906, %rd190;
	cvta.to.global.u64 	%rd1907, %rd189;
	cvta.to.global.u64 	%rd1908, %rd188;
	cvta.to.global.u64 	%rd1909, %rd187;
	cvta.to.global.u64 	%rd1910, %rd186;
	cvta.to.global.u64 	%rd1911, %rd185;
	cvta.to.global.u64 	%rd1912, %rd184;
	cvta.to.global.u64 	%rd1913, %rd183;
	cvta.to.global.u64 	%rd1914, %rd182;
	cvta.to.global.u64 	%rd1915, %rd181;
	cvta.to.global.u64 	%rd1916, %rd180;
	cvta.to.global.u64 	%rd1917, %rd179;
	cvta.to.global.u64 	%rd1918, %rd178;
	cvta.to.global.u64 	%rd1919, %rd177;
	cvta.to.global.u64 	%rd1920, %rd176;
	cvta.to.global.u64 	%rd1921, %rd175;
	cvta.to.global.u64 	%rd1922, %rd174;
	cvta.to.global.u64 	%rd1923, %rd173;
	cvta.to.global.u64 	%rd1924, %rd172;
	cvta.to.global.u64 	%rd1925, %rd171;
	cvta.to.global.u64 	%rd1926, %rd170;
	cvta.to.global.u64 	%rd1927, %rd169;
	cvta.to.global.u64 	%rd1928, %rd168;
	cvta.to.global.u64 	%rd1929, %rd167;
	cvta.to.global.u64 	%rd1930, %rd166;
	cvta.to.global.u64 	%rd1931, %rd165;
	cvta.to.global.u64 	%rd1932, %rd164;
	cvta.to.global.u64 	%rd1933, %rd163;
	cvta.to.global.u64 	%rd1934, %rd162;
	cvta.to.global.u64 	%rd1935, %rd161;
	cvta.to.global.u64 	%rd1936, %rd160;
	cvta.to.global.u64 	%rd1937, %rd159;
	cvta.to.global.u64 	%rd1938, %rd158;
	cvta.to.global.u64 	%rd1939, %rd157;
	cvta.to.global.u64 	%rd1940, %rd156;
	cvta.to.global.u64 	%rd1941, %rd155;
	cvta.to.global.u64 	%rd1942, %rd154;
	cvta.to.global.u64 	%rd1943, %rd153;
	cvta.to.global.u64 	%rd1944, %rd152;
	cvta.to.global.u64 	%rd1945, %rd151;
	cvta.to.global.u64 	%rd1946, %rd150;
	cvta.to.global.u64 	%rd1947, %rd149;
	cvta.to.global.u64 	%rd1948, %rd148;
	cvta.to.global.u64 	%rd1949, %rd147;
	cvta.to.global.u64 	%rd1950, %rd146;
	cvta.to.global.u64 	%rd1951, %rd145;
	cvta.to.global.u64 	%rd1952, %rd144;
	cvta.to.global.u64 	%rd1953, %rd143;
	cvta.to.global.u64 	%rd1954, %rd142;
	cvta.to.global.u64 	%rd1955, %rd141;
	cvta.to.global.u64 	%rd1956, %rd140;
	cvta.to.global.u64 	%rd1957, %rd139;
	cvta.to.global.u64 	%rd1958, %rd138;
	cvta.to.global.u64 	%rd1959, %rd137;
	cvta.to.global.u64 	%rd1960, %rd136;
	cvta.to.global.u64 	%rd1961, %rd135;
	cvta.to.global.u64 	%rd1962, %rd134;
	cvta.to.global.u64 	%rd1963, %rd133;
	cvta.to.global.u64 	%rd1964, %rd132;
	cvta.to.global.u64 	%rd1965, %rd131;
	cvta.to.global.u64 	%rd1966, %rd130;
	cvta.to.global.u64 	%rd1967, %rd129;
	cvta.to.global.u64 	%rd1968, %rd128;
	cvta.to.global.u64 	%rd1969, %rd127;
	cvta.to.global.u64 	%rd1970, %rd126;
	cvta.to.global.u64 	%rd1971, %rd125;
	cvta.to.global.u64 	%rd1972, %rd124;
	cvta.to.global.u64 	%rd1973, %rd123;
	cvta.to.global.u64 	%rd1974, %rd122;
	cvta.to.global.u64 	%rd1975, %rd121;
	cvta.to.global.u64 	%rd1976, %rd120;
	cvta.to.global.u64 	%rd1977, %rd119;
	cvta.to.global.u64 	%rd1978, %rd118;
	cvta.to.global.u64 	%rd1979, %rd117;
	cvta.to.global.u64 	%rd1980, %rd116;
	cvta.to.global.u64 	%rd1981, %rd115;
	cvta.to.global.u64 	%rd1982, %rd114;
	cvta.to.global.u64 	%rd1983, %rd113;
	cvta.to.global.u64 	%rd1984, %rd112;
	cvta.to.global.u64 	%rd1985, %rd111;
	cvta.to.global.u64 	%rd1986, %rd110;
	cvta.to.global.u64 	%rd1987, %rd109;
	cvta.to.global.u64 	%rd1988, %rd108;
	cvta.to.global.u64 	%rd1989, %rd107;
	cvta.to.global.u64 	%rd1990, %rd106;
	cvta.to.global.u64 	%rd1991, %rd105;
	cvta.to.global.u64 	%rd1992, %rd104;
	cvta.to.global.u64 	%rd1993, %rd103;
	cvta.to.global.u64 	%rd1994, %rd102;
	cvta.to.global.u64 	%rd1995, %rd101;
	cvta.to.global.u64 	%rd1996, %rd100;
	cvta.to.global.u64 	%rd1997, %rd99;
	cvta.to.global.u64 	%rd1998, %rd98;
	cvta.to.global.u64 	%rd1999, %rd97;
	cvta.to.global.u64 	%rd2000, %rd1;
	cvta.to.global.u64 	%rd2001, %rd96;
	add.s64 	%rd2002, %rd2000, %rd1001;
	cvta.to.global.u64 	%rd2003, %rd95;
	ld.global.u32 	%r5, [%rd2002+4];
	cvta.to.global.u64 	%rd2004, %rd94;
	st.global.u32 	[%rd2002], %r5;
	cvta.to.global.u64 	%rd2005, %rd93;
	ld.global.u32 	%r6, [%rd1069+4];
	cvta.to.global.u64 	%rd2006, %rd92;
	cvta.to.global.u64 	%rd2007, %rd91;
	st.global.u32 	[%rd1069], %r6;
	cvta.to.global.u64 	%rd2008, %rd90;
	ld.global.u32 	%r7, [%rd1068+4];
	cvta.to.global.u64 	%rd2009, %rd89;
	cvta.to.global.u64 	%rd2010, %rd88;
	st.global.u32 	[%rd1068], %r7;
	cvta.to.global.u64 	%rd2011, %rd87;
	ld.global.u32 	%r8, [%rd1063+4];
	cvta.to.global.u64 	%rd2012, %rd86;
	cvta.to.global.u64 	%rd2013, %rd85;
	st.global.u32 	[%rd1063], %r8;
	cvta.to.global.u64 	%rd2014, %rd84;
	ld.global.u32 	%r9, [%rd1062+4];
	cvta.to.global.u64 	%rd2015, %rd83;
	cvta.to.global.u64 	%rd2016, %rd82;
	st.global.u32 	[%rd1062], %r9;
	cvta.to.global.u64 	%rd2017, %rd81;
	ld.global.u32 	%r10, [%rd1057+4];
	cvta.to.global.u64 	%rd2018, %rd80;
	cvta.to.global.u64 	%rd2019, %rd79;
	st.global.u32 	[%rd1057], %r10;
	cvta.to.global.u64 	%rd2020, %rd78;
	ld.global.u32 	%r11, [%rd1056+4];
	cvta.to.global.u64 	%rd2021, %rd77;
	cvta.to.global.u64 	%rd2022, %rd76;
	st.global.u32 	[%rd1056], %r11;
	cvta.to.global.u64 	%rd2023, %rd75;
	ld.global.u32 	%r12, [%rd1051+4];
	cvta.to.global.u64 	%rd2024, %rd74;
	cvta.to.global.u64 	%rd2025, %rd73;
	st.global.u32 	[%rd1051], %r12;
	cvta.to.global.u64 	%rd2026, %rd72;
	ld.global.u32 	%r13, [%rd1050+4];
	cvta.to.global.u64 	%rd2027, %rd71;
	cvta.to.global.u64 	%rd2028, %rd70;
	st.global.u32 	[%rd1050], %r13;
	cvta.to.global.u64 	%rd2029, %rd69;
	ld.global.u32 	%r14, [%rd1045+4];
	cvta.to.global.u64 	%rd2030, %rd68;
	cvta.to.global.u64 	%rd2031, %rd67;
	st.global.u32 	[%rd1045], %r14;
	cvta.to.global.u64 	%rd2032, %rd66;
	ld.global.u32 	%r15, [%rd1044+4];
	cvta.to.global.u64 	%rd2033, %rd65;
	cvta.to.global.u64 	%rd2034, %rd64;
	st.global.u32 	[%rd1044], %r15;
	cvta.to.global.u64 	%rd2035, %rd63;
	ld.global.u32 	%r16, [%rd1039+4];
	cvta.to.global.u64 	%rd2036, %rd62;
	cvta.to.global.u64 	%rd2037, %rd61;
	st.global.u32 	[%rd1039], %r16;
	cvta.to.global.u64 	%rd2038, %rd60;
	ld.global.u32 	%r17, [%rd1038+4];
	cvta.to.global.u64 	%rd2039, %rd59;
	cvta.to.global.u64 	%rd2040, %rd58;
	st.global.u32 	[%rd1038], %r17;
	cvta.to.global.u64 	%rd2041, %rd57;
	ld.global.u32 	%r18, [%rd1033+4];
	cvta.to.global.u64 	%rd2042, %rd56;
	cvta.to.global.u64 	%rd2043, %rd55;
	st.global.u32 	[%rd1033], %r18;
	cvta.to.global.u64 	%rd2044, %rd54;
	ld.global.u32 	%r19, [%rd1032+4];
	cvta.to.global.u64 	%rd2045, %rd53;
	cvta.to.global.u64 	%rd2046, %rd52;
	st.global.u32 	[%rd1032], %r19;
	cvta.to.global.u64 	%rd2047, %rd51;
	ld.global.u32 	%r20, [%rd1027+4];
	cvta.to.global.u64 	%rd2048, %rd50;
	cvta.to.global.u64 	%rd2049, %rd49;
	st.global.u32 	[%rd1027], %r20;
	cvta.to.global.u64 	%rd2050, %rd48;
	ld.global.u32 	%r21, [%rd1026+4];
	cvta.to.global.u64 	%rd2051, %rd47;
	cvta.to.global.u64 	%rd2052, %rd46;
	st.global.u32 	[%rd1026], %r21;
	cvta.to.global.u64 	%rd2053, %rd45;
	ld.global.u32 	%r22, [%rd1021+4];
	cvta.to.global.u64 	%rd2054, %rd44;
	cvta.to.global.u64 	%rd2055, %rd43;
	st.global.u32 	[%rd1021], %r22;
	cvta.to.global.u64 	%rd2056, %rd42;
	ld.global.u32 	%r23, [%rd1020+4];
	cvta.to.global.u64 	%rd2057, %rd41;
	cvta.to.global.u64 	%rd2058, %rd40;
	st.global.u32 	[%rd1020], %r23;
	cvta.to.global.u64 	%rd2059, %rd39;
	ld.global.u32 	%r24, [%rd1015+4];
	cvta.to.global.u64 	%rd2060, %rd38;
	cvta.to.global.u64 	%rd2061, %rd37;
	st.global.u32 	[%rd1015], %r24;
	cvta.to.global.u64 	%rd2062, %rd36;
	ld.global.u32 	%r25, [%rd1014+4];
	cvta.to.global.u64 	%rd2063, %rd35;
	cvta.to.global.u64 	%rd2064, %rd34;
	st.global.u32 	[%rd1014], %r25;
	cvta.to.global.u64 	%rd2065, %rd33;
	ld.global.u32 	%r26, [%rd1009+4];
	cvta.to.global.u64 	%rd2066, %rd32;
	cvta.to.global.u64 	%rd2067, %rd31;
	st.global.u32 	[%rd1009], %r26;
	cvta.to.global.u64 	%rd2068, %rd30;
	ld.global.u32 	%r27, [%rd1008+4];
	cvta.to.global.u64 	%rd2069, %rd29;
	cvta.to.global.u64 	%rd2070, %rd28;
	st.global.u32 	[%rd1008], %r27;
	cvta.to.global.u64 	%rd2071, %rd27;
	ld.global.u32 	%r28, [%rd1003+4];
	cvta.to.global.u64 	%rd2072, %rd26;
	cvta.to.global.u64 	%rd2073, %rd25;
	st.global.u32 	[%rd1003], %r28;
	add.s64 	%rd2074, %rd2073, %rd1001;
	ld.global.u32 	%r29, [%rd2074+4];
	st.global.u32 	[%rd2074], %r29;
	add.s64 	%rd2075, %rd2072, %rd1001;
	ld.global.u32 	%r30, [%rd2075+4];
	st.global.u32 	[%rd2075], %r30;
	add.s64 	%rd2076, %rd2071, %rd1001;
	ld.global.u32 	%r31, [%rd2076+4];
	st.global.u32 	[%rd2076], %r31;
	add.s64 	%rd2077, %rd2070, %rd1001;
	ld.global.u32 	%r32, [%rd2077+4];
	st.global.u32 	[%rd2077], %r32;
	add.s64 	%rd2078, %rd2069, %rd1001;
	ld.global.u32 	%r33, [%rd2078+4];
	st.global.u32 	[%rd2078], %r33;
	add.s64 	%rd2079, %rd2068, %rd1001;
	ld.global.u32 	%r34, [%rd2079+4];
	st.global.u32 	[%rd2079], %r34;
	add.s64 	%rd2080, %rd2067, %rd1001;
	ld.global.u32 	%r35, [%rd2080+4];
	st.global.u32 	[%rd2080], %r35;
	add.s64 	%rd2081, %rd2066, %rd1001;
	ld.global.u32 	%r36, [%rd2081+4];
	st.global.u32 	[%rd2081], %r36;
	add.s64 	%rd2082, %rd2065, %rd1001;
	ld.global.u32 	%r37, [%rd2082+4];
	st.global.u32 	[%rd2082], %r37;
	add.s64 	%rd2083, %rd2064, %rd1001;
	ld.global.u32 	%r38, [%rd2083+4];
	st.global.u32 	[%rd2083], %r38;
	add.s64 	%rd2084, %rd2063, %rd1001;
	ld.global.u32 	%r39, [%rd2084+4];
	st.global.u32 	[%rd2084], %r39;
	add.s64 	%rd2085, %rd2062, %rd1001;
	ld.global.u32 	%r40, [%rd2085+4];
	st.global.u32 	[%rd2085], %r40;
	add.s64 	%rd2086, %rd2061, %rd1001;
	ld.global.u32 	%r41, [%rd2086+4];
	st.global.u32 	[%rd2086], %r41;
	add.s64 	%rd2087, %rd2060, %rd1001;
	ld.global.u32 	%r42, [%rd2087+4];
	st.global.u32 	[%rd2087], %r42;
	add.s64 	%rd2088, %rd2059, %rd1001;
	ld.global.u32 	%r43, [%rd2088+4];
	st.global.u32 	[%rd2088], %r43;
	add.s64 	%rd2089, %rd2058, %rd1001;
	ld.global.u32 	%r44, [%rd2089+4];
	st.global.u32 	[%rd2089], %r44;
	add.s64 	%rd2090, %rd2057, %rd1001;
	ld.global.u32 	%r45, [%rd2090+4];
	st.global.u32 	[%rd2090], %r45;
	add.s64 	%rd2091, %rd2056, %rd1001;
	ld.global.u32 	%r46, [%rd2091+4];
	st.global.u32 	[%rd2091], %r46;
	add.s64 	%rd2092, %rd2055, %rd1001;
	ld.global.u32 	%r47, [%rd2092+4];
	st.global.u32 	[%rd2092], %r47;
	add.s64 	%rd2093, %rd2054, %rd1001;
	ld.global.u32 	%r48, [%rd2093+4];
	st.global.u32 	[%rd2093], %r48;
	add.s64 	%rd2094, %rd2053, %rd1001;
	ld.global.u32 	%r49, [%rd2094+4];
	st.global.u32 	[%rd2094], %r49;
	add.s64 	%rd2095, %rd2052, %rd1001;
	ld.global.u32 	%r50, [%rd2095+4];
	st.global.u32 	[%rd2095], %r50;
	add.s64 	%rd2096, %rd2051, %rd1001;
	ld.global.u32 	%r51, [%rd2096+4];
	st.global.u32 	[%rd2096], %r51;
	add.s64 	%rd2097, %rd2050, %rd1001;
	ld.global.u32 	%r52, [%rd2097+4];
	st.global.u32 	[%rd2097], %r52;
	add.s64 	%rd2098, %rd2049, %rd1001;
	ld.global.u32 	%r53, [%rd2098+4];
	st.global.u32 	[%rd2098], %r53;
	add.s64 	%rd2099, %rd2048, %rd1001;
	ld.global.u32 	%r54, [%rd2099+4];
	st.global.u32 	[%rd2099], %r54;
	add.s64 	%rd2100, %rd2047, %rd1001;
	ld.global.u32 	%r55, [%rd2100+4];
	st.global.u32 	[%rd2100], %r55;
	add.s64 	%rd2101, %rd2046, %rd1001;
	ld.global.u32 	%r56, [%rd2101+4];
	st.global.u32 	[%rd2101], %r56;
	add.s64 	%rd2102, %rd2045, %rd1001;
	ld.global.u32 	%r57, [%rd2102+4];
	st.global.u32 	[%rd2102], %r57;
	add.s64 	%rd2103, %rd2044, %rd1001;
	ld.global.u32 	%r58, [%rd2103+4];
	st.global.u32 	[%rd2103], %r58;
	add.s64 	%rd2104, %rd2043, %rd1001;
	ld.global.u32 	%r59, [%rd2104+4];
	st.global.u32 	[%rd2104], %r59;
	add.s64 	%rd2105, %rd2042, %rd1001;
	ld.global.u32 	%r60, [%rd2105+4];
	st.global.u32 	[%rd2105], %r60;
	add.s64 	%rd2106, %rd2041, %rd1001;
	ld.global.u32 	%r61, [%rd2106+4];
	st.global.u32 	[%rd2106], %r61;
	add.s64 	%rd2107, %rd2040, %rd1001;
	ld.global.u32 	%r62, [%rd2107+4];
	st.global.u32 	[%rd2107], %r62;
	add.s64 	%rd2108, %rd2039, %rd1001;
	ld.global.u32 	%r63, [%rd2108+4];
	st.global.u32 	[%rd2108], %r63;
	add.s64 	%rd2109, %rd2038, %rd1001;
	ld.global.u32 	%r64, [%rd2109+4];
	st.global.u32 	[%rd2109], %r64;
	add.s64 	%rd2110, %rd2037, %rd1001;
	ld.global.u32 	%r65, [%rd2110+4];
	st.global.u32 	[%rd2110], %r65;
	add.s64 	%rd2111, %rd2036, %rd1001;
	ld.global.u32 	%r66, [%rd2111+4];
	st.global.u32 	[%rd2111], %r66;
	add.s64 	%rd2112, %rd2035, %rd1001;
	ld.global.u32 	%r67, [%rd2112+4];
	st.global.u32 	[%rd2112], %r67;
	add.s64 	%rd2113, %rd2034, %rd1001;
	ld.global.u32 	%r68, [%rd2113+4];
	st.global.u32 	[%rd2113], %r68;
	add.s64 	%rd2114, %rd2033, %rd1001;
	ld.global.u32 	%r69, [%rd2114+4];
	st.global.u32 	[%rd2114], %r69;
	add.s64 	%rd2115, %rd2032, %rd1001;
	ld.global.u32 	%r70, [%rd2115+4];
	st.global.u32 	[%rd2115], %r70;
	add.s64 	%rd2116, %rd2031, %rd1001;
	ld.global.u32 	%r71, [%rd2116+4];
	st.global.u32 	[%rd2116], %r71;
	add.s64 	%rd2117, %rd2030, %rd1001;
	ld.global.u32 	%r72, [%rd2117+4];
	st.global.u32 	[%rd2117], %r72;
	add.s64 	%rd2118, %rd2029, %rd1001;
	ld.global.u32 	%r73, [%rd2118+4];
	st.global.u32 	[%rd2118], %r73;
	add.s64 	%rd2119, %rd2028, %rd1001;
	ld.global.u32 	%r74, [%rd2119+4];
	st.global.u32 	[%rd2119], %r74;
	add.s64 	%rd2120, %rd2027, %rd1001;
	ld.global.u32 	%r75, [%rd2120+4];
	st.global.u32 	[%rd2120], %r75;
	add.s64 	%rd2121, %rd2026, %rd1001;
	ld.global.u32 	%r76, [%rd2121+4];
	st.global.u32 	[%rd2121], %r76;
	add.s64 	%rd2122, %rd2025, %rd1001;
	ld.global.u32 	%r77, [%rd2122+4];
	st.global.u32 	[%rd2122], %r77;
	add.s64 	%rd2123, %rd2024, %rd1001;
	ld.global.u32 	%r78, [%rd2123+4];
	st.global.u32 	[%rd2123], %r78;
	add.s64 	%rd2124, %rd2023, %rd1001;
	ld.global.u32 	%r79, [%rd2124+4];
	st.global.u32 	[%rd2124], %r79;
	add.s64 	%rd2125, %rd2022, %rd1001;
	ld.global.u32 	%r80, [%rd2125+4];
	st.global.u32 	[%rd2125], %r80;
	add.s64 	%rd2126, %rd2021, %rd1001;
	ld.global.u32 	%r81, [%rd2126+4];
	st.global.u32 	[%rd2126], %r81;
	add.s64 	%rd2127, %rd2020, %rd1001;
	ld.global.u32 	%r82, [%rd2127+4];
	st.global.u32 	[%rd2127], %r82;
	add.s64 	%rd2128, %rd2019, %rd1001;
	ld.global.u32 	%r83, [%rd2128+4];
	st.global.u32 	[%rd2128], %r83;
	add.s64 	%rd2129, %rd2018, %rd1001;
	ld.global.u32 	%r84, [%rd2129+4];
	st.global.u32 	[%rd2129], %r84;
	add.s64 	%rd2130, %rd2017, %rd1001;
	ld.global.u32 	%r85, [%rd2130+4];
	st.global.u32 	[%rd2130], %r85;
	add.s64 	%rd2131, %rd2016, %rd1001;
	ld.global.u32 	%r86, [%rd2131+4];
	st.global.u32 	[%rd2131], %r86;
	add.s64 	%rd2132, %rd2015, %rd1001;
	ld.global.u32 	%r87, [%rd2132+4];
	st.global.u32 	[%rd2132], %r87;
	add.s64 	%rd2133, %rd2014, %rd1001;
	ld.global.u32 	%r88, [%rd2133+4];
	st.global.u32 	[%rd2133], %r88;
	add.s64 	%rd2134, %rd2013, %rd1001;
	ld.global.u32 	%r89, [%rd2134+4];
	st.global.u32 	[%rd2134], %r89;
	add.s64 	%rd2135, %rd2012, %rd1001;
	ld.global.u32 	%r90, [%rd2135+4];
	st.global.u32 	[%rd2135], %r90;
	add.s64 	%rd2136, %rd2011, %rd1001;
	ld.global.u32 	%r91, [%rd2136+4];
	st.global.u32 	[%rd2136], %r91;
	add.s64 	%rd2137, %rd2010, %rd1001;
	ld.global.u32 	%r92, [%rd2137+4];
	st.global.u32 	[%rd2137], %r92;
	add.s64 	%rd2138, %rd2009, %rd1001;
	ld.global.u32 	%r93, [%rd2138+4];
	st.global.u32 	[%rd2138], %r93;
	add.s64 	%rd2139, %rd2008, %rd1001;
	ld.global.u32 	%r94, [%rd2139+4];
	st.global.u32 	[%rd2139], %r94;
	add.s64 	%rd2140, %rd2007, %rd1001;
	ld.global.u32 	%r95, [%rd2140+4];
	st.global.u32 	[%rd2140], %r95;
	add.s64 	%rd2141, %rd2006, %rd1001;
	ld.global.u32 	%r96, [%rd2141+4];
	st.global.u32 	[%rd2141], %r96;
	add.s64 	%rd2142, %rd2005, %rd1001;
	ld.global.u32 	%r97, [%rd2142+4];
	st.global.u32 	[%rd2142], %r97;
	add.s64 	%rd2143, %rd2004, %rd1001;
	ld.global.u32 	%r98, [%rd2143+4];
	st.global.u32 	[%rd2143], %r98;
	add.s64 	%rd2144, %rd2003, %rd1001;
	ld.global.u32 	%r99, [%rd2144+4];
	st.global.u32 	[%rd2144], %r99;
	add.s64 	%rd2145, %rd2001, %rd1001;
	ld.global.u32 	%r100, [%rd2145+4];
	st.global.u32 	[%rd2145], %r100;
	add.s64 	%rd2146, %rd1999, %rd1001;
	ld.global.u32 	%r101, [%rd2146+4];
	st.global.u32 	[%rd2146], %r101;
	add.s64 	%rd2147, %rd1998, %rd1001;
	ld.global.u32 	%r102, [%rd2147+4];
	st.global.u32 	[%rd2147], %r102;
	add.s64 	%rd2148, %rd1997, %rd1001;
	ld.global.u32 	%r103, [%rd2148+4];
	st.global.u32 	[%rd2148], %r103;
	add.s64 	%rd2149, %rd1996, %rd1001;
	ld.global.u32 	%r104, [%rd2149+4];
	st.global.u32 	[%rd2149], %r104;
	add.s64 	%rd2150, %rd1995, %rd1001;
	ld.global.u32 	%r105, [%rd2150+4];
	st.global.u32 	[%rd2150], %r105;
	add.s64 	%rd2151, %rd1994, %rd1001;
	ld.global.u32 	%r106, [%rd2151+4];
	st.global.u32 	[%rd2151], %r106;
	add.s64 	%rd2152, %rd1993, %rd1001;
	ld.global.u32 	%r107, [%rd2152+4];
	st.global.u32 	[%rd2152], %r107;
	add.s64 	%rd2153, %rd1992, %rd1001;
	ld.global.u32 	%r108, [%rd2153+4];
	st.global.u32 	[%rd2153], %r108;
	add.s64 	%rd2154, %rd1991, %rd1001;
	ld.global.u32 	%r109, [%rd2154+4];
	st.global.u32 	[%rd2154], %r109;
	add.s64 	%rd2155, %rd1990, %rd1001;
	ld.global.u32 	%r110, [%rd2155+4];
	st.global.u32 	[%rd2155], %r110;
	add.s64 	%rd2156, %rd1989, %rd1001;
	ld.global.u32 	%r111, [%rd2156+4];
	st.global.u32 	[%rd2156], %r111;
	add.s64 	%rd2157, %rd1988, %rd1001;
	ld.global.u32 	%r112, [%rd2157+4];
	st.global.u32 	[%rd2157], %r112;
	add.s64 	%rd2158, %rd1987, %rd1001;
	ld.global.u32 	%r113, [%rd2158+4];
	st.global.u32 	[%rd2158], %r113;
	add.s64 	%rd2159, %rd1986, %rd1001;
	ld.global.u32 	%r114, [%rd2159+4];
	st.global.u32 	[%rd2159], %r114;
	add.s64 	%rd2160, %rd1985, %rd1001;
	ld.global.u32 	%r115, [%rd2160+4];
	st.global.u32 	[%rd2160], %r115;
	add.s64 	%rd2161, %rd1984, %rd1001;
	ld.global.u32 	%r116, [%rd2161+4];
	st.global.u32 	[%rd2161], %r116;
	add.s64 	%rd2162, %rd1983, %rd1001;
	ld.global.u32 	%r117, [%rd2162+4];
	st.global.u32 	[%rd2162], %r117;
	add.s64 	%rd2163, %rd1982, %rd1001;
	ld.global.u32 	%r118, [%rd2163+4];
	st.global.u32 	[%rd2163], %r118;
	add.s64 	%rd2164, %rd1981, %rd1001;
	ld.global.u32 	%r119, [%rd2164+4];
	st.global.u32 	[%rd2164], %r119;
	add.s64 	%rd2165, %rd1980, %rd1001;
	ld.global.u32 	%r120, [%rd2165+4];
	st.global.u32 	[%rd2165], %r120;
	add.s64 	%rd2166, %rd1979, %rd1001;
	ld.global.u32 	%r121, [%rd2166+4];
	st.global.u32 	[%rd2166], %r121;
	add.s64 	%rd2167, %rd1978, %rd1001;
	ld.global.u32 	%r122, [%rd2167+4];
	st.global.u32 	[%rd2167], %r122;
	add.s64 	%rd2168, %rd1977, %rd1001;
	ld.global.u32 	%r123, [%rd2168+4];
	st.global.u32 	[%rd2168], %r123;
	add.s64 	%rd2169, %rd1976, %rd1001;
	ld.global.u32 	%r124, [%rd2169+4];
	st.global.u32 	[%rd2169], %r124;
	add.s64 	%rd2170, %rd1975, %rd1001;
	ld.global.u32 	%r125, [%rd2170+4];
	st.global.u32 	[%rd2170], %r125;
	add.s64 	%rd2171, %rd1974, %rd1001;
	ld.global.u32 	%r126, [%rd2171+4];
	st.global.u32 	[%rd2171], %r126;
	add.s64 	%rd2172, %rd1973, %rd1001;
	ld.global.u32 	%r127, [%rd2172+4];
	st.global.u32 	[%rd2172], %r127;
	add.s64 	%rd2173, %rd1972, %rd1001;
	ld.global.u32 	%r128, [%rd2173+4];
	st.global.u32 	[%rd2173], %r128;
	add.s64 	%rd2174, %rd1971, %rd1001;
	ld.global.u32 	%r129, [%rd2174+4];
	st.global.u32 	[%rd2174], %r129;
	add.s64 	%rd2175, %rd1970, %rd1001;
	ld.global.u32 	%r130, [%rd2175+4];
	st.global.u32 	[%rd2175], %r130;
	add.s64 	%rd2176, %rd1969, %rd1001;
	ld.global.u32 	%r131, [%rd2176+4];
	st.global.u32 	[%rd2176], %r131;
	add.s64 	%rd2177, %rd1968, %rd1001;
	ld.global.u32 	%r132, [%rd2177+4];
	st.global.u32 	[%rd2177], %r132;
	add.s64 	%rd2178, %rd1967, %rd1001;
	ld.global.u32 	%r133, [%rd2178+4];
	st.global.u32 	[%rd2178], %r133;
	add.s64 	%rd2179, %rd1966, %rd1001;
	ld.global.u32 	%r134, [%rd2179+4];
	st.global.u32 	[%rd2179], %r134;
	add.s64 	%rd2180, %rd1965, %rd1001;
	ld.global.u32 	%r135, [%rd2180+4];
	st.global.u32 	[%rd2180], %r135;
	add.s64 	%rd2181, %rd1964, %rd1001;
	ld.global.u32 	%r136, [%rd2181+4];
	st.global.u32 	[%rd2181], %r136;
	add.s64 	%rd2182, %rd1963, %rd1001;
	ld.global.u32 	%r137, [%rd2182+4];
	st.global.u32 	[%rd2182], %r137;
	add.s64 	%rd2183, %rd1962, %rd1001;
	ld.global.u32 	%r138, [%rd2183+4];
	st.global.u32 	[%rd2183], %r138;
	add.s64 	%rd2184, %rd1961, %rd1001;
	ld.global.u32 	%r139, [%rd2184+4];
	st.global.u32 	[%rd2184], %r139;
	add.s64 	%rd2185, %rd1960, %rd1001;
	ld.global.u32 	%r140, [%rd2185+4];
	st.global.u32 	[%rd2185], %r140;
	add.s64 	%rd2186, %rd1959, %rd1001;
	ld.global.u32 	%r141, [%rd2186+4];
	st.global.u32 	[%rd2186], %r141;
	add.s64 	%rd2187, %rd1958, %rd1001;
	ld.global.u32 	%r142, [%rd2187+4];
	st.global.u32 	[%rd2187], %r142;
	add.s64 	%rd2188, %rd1957, %rd1001;
	ld.global.u32 	%r143, [%rd2188+4];
	st.global.u32 	[%rd2188], %r143;
	add.s64 	%rd2189, %rd1956, %rd1001;
	ld.global.u32 	%r144, [%rd2189+4];
	st.global.u32 	[%rd2189], %r144;
	add.s64 	%rd2190, %rd1955, %rd1001;
	ld.global.u32 	%r145, [%rd2190+4];
	st.global.u32 	[%rd2190], %r145;
	add.s64 	%rd2191, %rd1954, %rd1001;
	ld.global.u32 	%r146, [%rd2191+4];
	st.global.u32 	[%rd2191], %r146;
	add.s64 	%rd2192, %rd1953, %rd1001;
	ld.global.u32 	%r147, [%rd2192+4];
	st.global.u32 	[%rd2192], %r147;
	add.s64 	%rd2193, %rd1952, %rd1001;
	ld.global.u32 	%r148, [%rd2193+4];
	st.global.u32 	[%rd2193], %r148;
	add.s64 	%rd2194, %rd1951, %rd1001;
	ld.global.u32 	%r149, [%rd2194+4];
	st.global.u32 	[%rd2194], %r149;
	add.s64 	%rd2195, %rd1950, %rd1001;
	ld.global.u32 	%r150, [%rd2195+4];
	st.global.u32 	[%rd2195], %r150;
	add.s64 	%rd2196, %rd1949, %rd1001;
	ld.global.u32 	%r151, [%rd2196+4];
	st.global.u32 	[%rd2196], %r151;
	add.s64 	%rd2197, %rd1948, %rd1001;
	ld.global.u32 	%r152, [%rd2197+4];
	st.global.u32 	[%rd2197], %r152;
	add.s64 	%rd2198, %rd1947, %rd1001;
	ld.global.u32 	%r153, [%rd2198+4];
	st.global.u32 	[%rd2198], %r153;
	add.s64 	%rd2199, %rd1946, %rd1001;
	ld.global.u32 	%r154, [%rd2199+4];
	st.global.u32 	[%rd2199], %r154;
	add.s64 	%rd2200, %rd1945, %rd1001;
	ld.global.u32 	%r155, [%rd2200+4];
	st.global.u32 	[%rd2200], %r155;
	add.s64 	%rd2201, %rd1944, %rd1001;
	ld.global.u32 	%r156, [%rd2201+4];
	st.global.u32 	[%rd2201], %r156;
	add.s64 	%rd2202, %rd1943, %rd1001;
	ld.global.u32 	%r157, [%rd2202+4];
	st.global.u32 	[%rd2202], %r157;
	add.s64 	%rd2203, %rd1942, %rd1001;
	ld.global.u32 	%r158, [%rd2203+4];
	st.global.u32 	[%rd2203], %r158;
	add.s64 	%rd2204, %rd1941, %rd1001;
	ld.global.u32 	%r159, [%rd2204+4];
	st.global.u32 	[%rd2204], %r159;
	add.s64 	%rd2205, %rd1940, %rd1001;
	ld.global.u32 	%r160, [%rd2205+4];
	st.global.u32 	[%rd2205], %r160;
	add.s64 	%rd2206, %rd1939, %rd1001;
	ld.global.u32 	%r161, [%rd2206+4];
	st.global.u32 	[%rd2206], %r161;
	add.s64 	%rd2207, %rd1938, %rd1001;
	ld.global.u32 	%r162, [%rd2207+4];
	st.global.u32 	[%rd2207], %r162;
	add.s64 	%rd2208, %rd1937, %rd1001;
	ld.global.u32 	%r163, [%rd2208+4];
	st.global.u32 	[%rd2208], %r163;
	add.s64 	%rd2209, %rd1936, %rd1001;
	ld.global.u32 	%r164, [%rd2209+4];
	st.global.u32 	[%rd2209], %r164;
	add.s64 	%rd2210, %rd1935, %rd1001;
	ld.global.u32 	%r165, [%rd2210+4];
	st.global.u32 	[%rd2210], %r165;
	add.s64 	%rd2211, %rd1934, %rd1001;
	ld.global.u32 	%r166, [%rd2211+4];
	st.global.u32 	[%rd2211], %r166;
	add.s64 	%rd2212, %rd1933, %rd1001;
	ld.global.u32 	%r167, [%rd2212+4];
	st.global.u32 	[%rd2212], %r167;
	add.s64 	%rd2213, %rd1932, %rd1001;
	ld.global.u32 	%r168, [%rd2213+4];
	st.global.u32 	[%rd2213], %r168;
	add.s64 	%rd2214, %rd1931, %rd1001;
	ld.global.u32 	%r169, [%rd2214+4];
	st.global.u32 	[%rd2214], %r169;
	add.s64 	%rd2215, %rd1930, %rd1001;
	ld.global.u32 	%r170, [%rd2215+4];
	st.global.u32 	[%rd2215], %r170;
	add.s64 	%rd2216, %rd1929, %rd1001;
	ld.global.u32 	%r171, [%rd2216+4];
	st.global.u32 	[%rd2216], %r171;
	add.s64 	%rd2217, %rd1928, %rd1001;
	ld.global.u32 	%r172, [%rd2217+4];
	st.global.u32 	[%rd2217], %r172;
	add.s64 	%rd2218, %rd1927, %rd1001;
	ld.global.u32 	%r173, [%rd2218+4];
	st.global.u32 	[%rd2218], %r173;
	add.s64 	%rd2219, %rd1926, %rd1001;
	ld.global.u32 	%r174, [%rd2219+4];
	st.global.u32 	[%rd2219], %r174;
	add.s64 	%rd2220, %rd1925, %rd1001;
	ld.global.u32 	%r175, [%rd2220+4];
	st.global.u32 	[%rd2220], %r175;
	add.s64 	%rd2221, %rd1924, %rd1001;
	ld.global.u32 	%r176, [%rd2221+4];
	st.global.u32 	[%rd2221], %r176;
	add.s64 	%rd2222, %rd1923, %rd1001;
	ld.global.u32 	%r177, [%rd2222+4];
	st.global.u32 	[%rd2222], %r177;
	add.s64 	%rd2223, %rd1922, %rd1001;
	ld.global.u32 	%r178, [%rd2223+4];
	st.global.u32 	[%rd2223], %r178;
	add.s64 	%rd2224, %rd1921, %rd1001;
	ld.global.u32 	%r179, [%rd2224+4];
	st.global.u32 	[%rd2224], %r179;
	add.s64 	%rd2225, %rd1920, %rd1001;
	ld.global.u32 	%r180, [%rd2225+4];
	st.global.u32 	[%rd2225], %r180;
	add.s64 	%rd2226, %rd1919, %rd1001;
	ld.global.u32 	%r181, [%rd2226+4];
	st.global.u32 	[%rd2226], %r181;
	add.s64 	%rd2227, %rd1918, %rd1001;
	ld.global.u32 	%r182, [%rd2227+4];
	st.global.u32 	[%rd2227], %r182;
	add.s64 	%rd2228, %rd1917, %rd1001;
	ld.global.u32 	%r183, [%rd2228+4];
	st.global.u32 	[%rd2228], %r183;
	add.s64 	%rd2229, %rd1916, %rd1001;
	ld.global.u32 	%r184, [%rd2229+4];
	st.global.u32 	[%rd2229], %r184;
	add.s64 	%rd2230, %rd1915, %rd1001;
	ld.global.u32 	%r185, [%rd2230+4];
	st.global.u32 	[%rd2230], %r185;
	add.s64 	%rd2231, %rd1914, %rd1001;
	ld.global.u32 	%r186, [%rd2231+4];
	st.global.u32 	[%rd2231], %r186;
	add.s64 	%rd2232, %rd1913, %rd1001;
	ld.global.u32 	%r187, [%rd2232+4];
	st.global.u32 	[%rd2232], %r187;
	add.s64 	%rd2233, %rd1912, %rd1001;
	ld.global.u32 	%r188, [%rd2233+4];
	st.global.u32 	[%rd2233], %r188;
	add.s64 	%rd2234, %rd1911, %rd1001;
	ld.global.u32 	%r189, [%rd2234+4];
	st.global.u32 	[%rd2234], %r189;
	add.s64 	%rd2235, %rd1910, %rd1001;
	ld.global.u32 	%r190, [%rd2235+4];
	st.global.u32 	[%rd2235], %r190;
	add.s64 	%rd2236, %rd1909, %rd1001;
	ld.global.u32 	%r191, [%rd2236+4];
	st.global.u32 	[%rd2236], %r191;
	add.s64 	%rd2237, %rd1908, %rd1001;
	ld.global.u32 	%r192, [%rd2237+4];
	st.global.u32 	[%rd2237], %r192;
	add.s64 	%rd2238, %rd1907, %rd1001;
	ld.global.u32 	%r193, [%rd2238+4];
	st.global.u32 	[%rd2238], %r193;
	add.s64 	%rd2239, %rd1906, %rd1001;
	ld.global.u32 	%r194, [%rd2239+4];
	st.global.u32 	[%rd2239], %r194;
	add.s64 	%rd2240, %rd1905, %rd1001;
	ld.global.u32 	%r195, [%rd2240+4];
	st.global.u32 	[%rd2240], %r195;
	add.s64 	%rd2241, %rd1904, %rd1001;
	ld.global.u32 	%r196, [%rd2241+4];
	st.global.u32 	[%rd2241], %r196;
	add.s64 	%rd2242, %rd1903, %rd1001;
	ld.global.u32 	%r197, [%rd2242+4];
	st.global.u32 	[%rd2242], %r197;
	add.s64 	%rd2243, %rd1902, %rd1001;
	ld.global.u32 	%r198, [%rd2243+4];
	st.global.u32 	[%rd2243], %r198;
	add.s64 	%rd2244, %rd1901, %rd1001;
	ld.global.u32 	%r199, [%rd2244+4];
	st.global.u32 	[%rd2244], %r199;
	add.s64 	%rd2245, %rd1900, %rd1001;
	ld.global.u32 	%r200, [%rd2245+4];
	st.global.u32 	[%rd2245], %r200;
	add.s64 	%rd2246, %rd1899, %rd1001;
	ld.global.u32 	%r201, [%rd2246+4];
	st.global.u32 	[%rd2246], %r201;
	add.s64 	%rd2247, %rd1898, %rd1001;
	ld.global.u32 	%r202, [%rd2247+4];
	st.global.u32 	[%rd2247], %r202;
	add.s64 	%rd2248, %rd1897, %rd1001;
	ld.global.u32 	%r203, [%rd2248+4];
	st.global.u32 	[%rd2248], %r203;
	add.s64 	%rd2249, %rd1896, %rd1001;
	ld.global.u32 	%r204, [%rd2249+4];
	st.global.u32 	[%rd2249], %r204;
	add.s64 	%rd2250, %rd1895, %rd1001;
	ld.global.u32 	%r205, [%rd2250+4];
	st.global.u32 	[%rd2250], %r205;
	add.s64 	%rd2251, %rd1894, %rd1001;
	ld.global.u32 	%r206, [%rd2251+4];
	st.global.u32 	[%rd2251], %r206;
	add.s64 	%rd2252, %rd1893, %rd1001;
	ld.global.u32 	%r207, [%rd2252+4];
	st.global.u32 	[%rd2252], %r207;
	add.s64 	%rd2253, %rd1892, %rd1001;
	ld.global.u32 	%r208, [%rd2253+4];
	st.global.u32 	[%rd2253], %r208;
	add.s64 	%rd2254, %rd1891, %rd1001;
	ld.global.u32 	%r209, [%rd2254+4];
	st.global.u32 	[%rd2254], %r209;
	add.s64 	%rd2255, %rd1890, %rd1001;
	ld.global.u32 	%r210, [%rd2255+4];
	st.global.u32 	[%rd2255], %r210;
	add.s64 	%rd2256, %rd1889, %rd1001;
	ld.global.u32 	%r211, [%rd2256+4];
	st.global.u32 	[%rd2256], %r211;
	add.s64 	%rd2257, %rd1888, %rd1001;
	ld.global.u32 	%r212, [%rd2257+4];
	st.global.u32 	[%rd2257], %r212;
	add.s64 	%rd2258, %rd1887, %rd1001;
	ld.global.u32 	%r213, [%rd2258+4];
	st.global.u32 	[%rd2258], %r213;
	add.s64 	%rd2259, %rd1886, %rd1001;
	ld.global.u32 	%r214, [%rd2259+4];
	st.global.u32 	[%rd2259], %r214;
	add.s64 	%rd2260, %rd1885, %rd1001;
	ld.global.u32 	%r215, [%rd2260+4];
	st.global.u32 	[%rd2260], %r215;
	add.s64 	%rd2261, %rd1884, %rd1001;
	ld.global.u32 	%r216, [%rd2261+4];
	st.global.u32 	[%rd2261], %r216;
	add.s64 	%rd2262, %rd1883, %rd1001;
	ld.global.u32 	%r217, [%rd2262+4];
	st.global.u32 	[%rd2262], %r217;
	add.s64 	%rd2263, %rd1882, %rd1001;
	ld.global.u32 	%r218, [%rd2263+4];
	st.global.u32 	[%rd2263], %r218;
	add.s64 	%rd2264, %rd1881, %rd1001;
	ld.global.u32 	%r219, [%rd2264+4];
	st.global.u32 	[%rd2264], %r219;
	add.s64 	%rd2265, %rd1880, %rd1001;
	ld.global.u32 	%r220, [%rd2265+4];
	st.global.u32 	[%rd2265], %r220;
	add.s64 	%rd2266, %rd1879, %rd1001;
	ld.global.u32 	%r221, [%rd2266+4];
	st.global.u32 	[%rd2266], %r221;
	add.s64 	%rd2267, %rd1878, %rd1001;
	ld.global.u32 	%r222, [%rd2267+4];
	st.global.u32 	[%rd2267], %r222;
	add.s64 	%rd2268, %rd1877, %rd1001;
	ld.global.u32 	%r223, [%rd2268+4];
	st.global.u32 	[%rd2268], %r223;
	add.s64 	%rd2269, %rd1876, %rd1001;
	ld.global.u32 	%r224, [%rd2269+4];
	st.global.u32 	[%rd2269], %r224;
	add.s64 	%rd2270, %rd1875, %rd1001;
	ld.global.u32 	%r225, [%rd2270+4];
	st.global.u32 	[%rd2270], %r225;
	add.s64 	%rd2271, %rd1874, %rd1001;
	ld.global.u32 	%r226, [%rd2271+4];
	st.global.u32 	[%rd2271], %r226;
	add.s64 	%rd2272, %rd1873, %rd1001;
	ld.global.u32 	%r227, [%rd2272+4];
	st.global.u32 	[%rd2272], %r227;
	add.s64 	%rd2273, %rd1872, %rd1001;
	ld.global.u32 	%r228, [%rd2273+4];
	st.global.u32 	[%rd2273], %r228;
	add.s64 	%rd2274, %rd1871, %rd1001;
	ld.global.u32 	%r229, [%rd2274+4];
	st.global.u32 	[%rd2274], %r229;
	add.s64 	%rd2275, %rd1870, %rd1001;
	ld.global.u32 	%r230, [%rd2275+4];
	st.global.u32 	[%rd2275], %r230;
	add.s64 	%rd2276, %rd1869, %rd1001;
	ld.global.u32 	%r231, [%rd2276+4];
	st.global.u32 	[%rd2276], %r231;
	add.s64 	%rd2277, %rd1868, %rd1001;
	ld.global.u32 	%r232, [%rd2277+4];
	st.global.u32 	[%rd2277], %r232;
	add.s64 	%rd2278, %rd1867, %rd1001;
	ld.global.u32 	%r233, [%rd2278+4];
	st.global.u32 	[%rd2278], %r233;
	add.s64 	%rd2279, %rd1866, %rd1001;
	ld.global.u32 	%r234, [%rd2279+4];
	st.global.u32 	[%rd2279], %r234;
	add.s64 	%rd2280, %rd1865, %rd1001;
	ld.global.u32 	%r235, [%rd2280+4];
	st.global.u32 	[%rd2280], %r235;
	add.s64 	%rd2281, %rd1864, %rd1001;
	ld.global.u32 	%r236, [%rd2281+4];
	st.global.u32 	[%rd2281], %r236;
	add.s64 	%rd2282, %rd1863, %rd1001;
	ld.global.u32 	%r237, [%rd2282+4];
	st.global.u32 	[%rd2282], %r237;
	add.s64 	%rd2283, %rd1862, %rd1001;
	ld.global.u32 	%r238, [%rd2283+4];
	st.global.u32 	[%rd2283], %r238;
	add.s64 	%rd2284, %rd1861, %rd1001;
	ld.global.u32 	%r239, [%rd2284+4];
	st.global.u32 	[%rd2284], %r239;
	add.s64 	%rd2285, %rd1860, %rd1001;
	ld.global.u32 	%r240, [%rd2285+4];
	st.global.u32 	[%rd2285], %r240;
	add.s64 	%rd2286, %rd1859, %rd1001;
	ld.global.u32 	%r241, [%rd2286+4];
	st.global.u32 	[%rd2286], %r241;
	add.s64 	%rd2287, %rd1858, %rd1001;
	ld.global.u32 	%r242, [%rd2287+4];
	st.global.u32 	[%rd2287], %r242;
	add.s64 	%rd2288, %rd1857, %rd1001;
	ld.global.u32 	%r243, [%rd2288+4];
	st.global.u32 	[%rd2288], %r243;
	add.s64 	%rd2289, %rd1856, %rd1001;
	ld.global.u32 	%r244, [%rd2289+4];
	st.global.u32 	[%rd2289], %r244;
	add.s64 	%rd2290, %rd1855, %rd1001;
	ld.global.u32 	%r245, [%rd2290+4];
	st.global.u32 	[%rd2290], %r245;
	add.s64 	%rd2291, %rd1854, %rd1001;
	ld.global.u32 	%r246, [%rd2291+4];
	st.global.u32 	[%rd2291], %r246;
	add.s64 	%rd2292, %rd1853, %rd1001;
	ld.global.u32 	%r247, [%rd2292+4];
	st.global.u32 	[%rd2292], %r247;
	add.s64 	%rd2293, %rd1852, %rd1001;
	ld.global.u32 	%r248, [%rd2293+4];
	st.global.u32 	[%rd2293], %r248;
	add.s64 	%rd2294, %rd1851, %rd1001;
	ld.global.u32 	%r249, [%rd2294+4];
	st.global.u32 	[%rd2294], %r249;
	add.s64 	%rd2295, %rd1850, %rd1001;
	ld.global.u32 	%r250, [%rd2295+4];
	st.global.u32 	[%rd2295], %r250;
	add.s64 	%rd2296, %rd1849, %rd1001;
	ld.global.u32 	%r251, [%rd2296+4];
	st.global.u32 	[%rd2296], %r251;
	add.s64 	%rd2297, %rd1848, %rd1001;
	ld.global.u32 	%r252, [%rd2297+4];
	st.global.u32 	[%rd2297], %r252;
	add.s64 	%rd2298, %rd1847, %rd1001;
	ld.global.u32 	%r253, [%rd2298+4];
	st.global.u32 	[%rd2298], %r253;
	add.s64 	%rd2299, %rd1846, %rd1001;
	ld.global.u32 	%r254, [%rd2299+4];
	st.global.u32 	[%rd2299], %r254;
	add.s64 	%rd2300, %rd1845, %rd1001;
	ld.global.u32 	%r255, [%rd2300+4];
	st.global.u32 	[%rd2300], %r255;
	add.s64 	%rd2301, %rd1844, %rd1001;
	ld.global.u32 	%r256, [%rd2301+4];
	st.global.u32 	[%rd2301], %r256;
	add.s64 	%rd2302, %rd1843, %rd1001;
	ld.global.u32 	%r257, [%rd2302+4];
	st.global.u32 	[%rd2302], %r257;
	add.s64 	%rd2303, %rd1842, %rd1001;
	ld.global.u32 	%r258, [%rd2303+4];
	st.global.u32 	[%rd2303], %r258;
	add.s64 	%rd2304, %rd1841, %rd1001;
	ld.global.u32 	%r259, [%rd2304+4];
	st.global.u32 	[%rd2304], %r259;
	add.s64 	%rd2305, %rd1840, %rd1001;
	ld.global.u32 	%r260, [%rd2305+4];
	st.global.u32 	[%rd2305], %r260;
	add.s64 	%rd2306, %rd1839, %rd1001;
	ld.global.u32 	%r261, [%rd2306+4];
	st.global.u32 	[%rd2306], %r261;
	add.s64 	%rd2307, %rd1838, %rd1001;
	ld.global.u32 	%r262, [%rd2307+4];
	st.global.u32 	[%rd2307], %r262;
	add.s64 	%rd2308, %rd1837, %rd1001;
	ld.global.u32 	%r263, [%rd2308+4];
	st.global.u32 	[%rd2308], %r263;
	add.s64 	%rd2309, %rd1836, %rd1001;
	ld.global.u32 	%r264, [%rd2309+4];
	st.global.u32 	[%rd2309], %r264;
	add.s64 	%rd2310, %rd1835, %rd1001;
	ld.global.u32 	%r265, [%rd2310+4];
	st.global.u32 	[%rd2310], %r265;
	add.s64 	%rd2311, %rd1834, %rd1001;
	ld.global.u32 	%r266, [%rd2311+4];
	st.global.u32 	[%rd2311], %r266;
	add.s64 	%rd2312, %rd1833, %rd1001;
	ld.global.u32 	%r267, [%rd2312+4];
	st.global.u32 	[%rd2312], %r267;
	add.s64 	%rd2313, %rd1832, %rd1001;
	ld.global.u32 	%r268, [%rd2313+4];
	st.global.u32 	[%rd2313], %r268;
	add.s64 	%rd2314, %rd1831, %rd1001;
	ld.global.u32 	%r269, [%rd2314+4];
	st.global.u32 	[%rd2314], %r269;
	add.s64 	%rd2315, %rd1830, %rd1001;
	ld.global.u32 	%r270, [%rd2315+4];
	st.global.u32 	[%rd2315], %r270;
	add.s64 	%rd2316, %rd1829, %rd1001;
	ld.global.u32 	%r271, [%rd2316+4];
	st.global.u32 	[%rd2316], %r271;
	add.s64 	%rd2317, %rd1828, %rd1001;
	ld.global.u32 	%r272, [%rd2317+4];
	st.global.u32 	[%rd2317], %r272;
	add.s64 	%rd2318, %rd1827, %rd1001;
	ld.global.u32 	%r273, [%rd2318+4];
	st.global.u32 	[%rd2318], %r273;
	add.s64 	%rd2319, %rd1826, %rd1001;
	ld.global.u32 	%r274, [%rd2319+4];
	st.global.u32 	[%rd2319], %r274;
	add.s64 	%rd2320, %rd1825, %rd1001;
	ld.global.u32 	%r275, [%rd2320+4];
	st.global.u32 	[%rd2320], %r275;
	add.s64 	%rd2321, %rd1824, %rd1001;
	ld.global.u32 	%r276, [%rd2321+4];
	st.global.u32 	[%rd2321], %r276;
	add.s64 	%rd2322, %rd1823, %rd1001;
	ld.global.u32 	%r277, [%rd2322+4];
	st.global.u32 	[%rd2322], %r277;
	add.s64 	%rd2323, %rd1822, %rd1001;
	ld.global.u32 	%r278, [%rd2323+4];
	st.global.u32 	[%rd2323], %r278;
	add.s64 	%rd2324, %rd1821, %rd1001;
	ld.global.u32 	%r279, [%rd2324+4];
	st.global.u32 	[%rd2324], %r279;
	add.s64 	%rd2325, %rd1820, %rd1001;
	ld.global.u32 	%r280, [%rd2325+4];
	st.global.u32 	[%rd2325], %r280;
	add.s64 	%rd2326, %rd1819, %rd1001;
	ld.global.u32 	%r281, [%rd2326+4];
	st.global.u32 	[%rd2326], %r281;
	add.s64 	%rd2327, %rd1818, %rd1001;
	ld.global.u32 	%r282, [%rd2327+4];
	st.global.u32 	[%rd2327], %r282;
	add.s64 	%rd2328, %rd1817, %rd1001;
	ld.global.u32 	%r283, [%rd2328+4];
	st.global.u32 	[%rd2328], %r283;
	add.s64 	%rd2329, %rd1816, %rd1001;
	ld.global.u32 	%r284, [%rd2329+4];
	st.global.u32 	[%rd2329], %r284;
	add.s64 	%rd2330, %rd1815, %rd1001;
	ld.global.u32 	%r285, [%rd2330+4];
	st.global.u32 	[%rd2330], %r285;
	add.s64 	%rd2331, %rd1814, %rd1001;
	ld.global.u32 	%r286, [%rd2331+4];
	st.global.u32 	[%rd2331], %r286;
	add.s64 	%rd2332, %rd1813, %rd1001;
	ld.global.u32 	%r287, [%rd2332+4];
	st.global.u32 	[%rd2332], %r287;
	add.s64 	%rd2333, %rd1812, %rd1001;
	ld.global.u32 	%r288, [%rd2333+4];
	st.global.u32 	[%rd2333], %r288;
	add.s64 	%rd2334, %rd1811, %rd1001;
	ld.global.u32 	%r289, [%rd2334+4];
	st.global.u32 	[%rd2334], %r289;
	add.s64 	%rd2335, %rd1810, %rd1001;
	ld.global.u32 	%r290, [%rd2335+4];
	st.global.u32 	[%rd2335], %r290;
	add.s64 	%rd2336, %rd1809, %rd1001;
	ld.global.u32 	%r291, [%rd2336+4];
	st.global.u32 	[%rd2336], %r291;
	add.s64 	%rd2337, %rd1808, %rd1001;
	ld.global.u32 	%r292, [%rd2337+4];
	st.global.u32 	[%rd2337], %r292;
	add.s64 	%rd2338, %rd1807, %rd1001;
	ld.global.u32 	%r293, [%rd2338+4];
	st.global.u32 	[%rd2338], %r293;
	add.s64 	%rd2339, %rd1806, %rd1001;
	ld.global.u32 	%r294, [%rd2339+4];
	st.global.u32 	[%rd2339], %r294;
	add.s64 	%rd2340, %rd1805, %rd1001;
	ld.global.u32 	%r295, [%rd2340+4];
	st.global.u32 	[%rd2340], %r295;
	add.s64 	%rd2341, %rd1804, %rd1001;
	ld.global.u32 	%r296, [%rd2341+4];
	st.global.u32 	[%rd2341], %r296;
	add.s64 	%rd2342, %rd1803, %rd1001;
	ld.global.u32 	%r297, [%rd2342+4];
	st.global.u32 	[%rd2342], %r297;
	add.s64 	%rd2343, %rd1802, %rd1001;
	ld.global.u32 	%r298, [%rd2343+4];
	st.global.u32 	[%rd2343], %r298;
	add.s64 	%rd2344, %rd1801, %rd1001;
	ld.global.u32 	%r299, [%rd2344+4];
	st.global.u32 	[%rd2344], %r299;
	add.s64 	%rd2345, %rd1800, %rd1001;
	ld.global.u32 	%r300, [%rd2345+4];
	st.global.u32 	[%rd2345], %r300;
	add.s64 	%rd2346, %rd1799, %rd1001;
	ld.global.u32 	%r301, [%rd2346+4];
	st.global.u32 	[%rd2346], %r301;
	add.s64 	%rd2347, %rd1798, %rd1001;
	ld.global.u32 	%r302, [%rd2347+4];
	st.global.u32 	[%rd2347], %r302;
	add.s64 	%rd2348, %rd1797, %rd1001;
	ld.global.u32 	%r303, [%rd2348+4];
	st.global.u32 	[%rd2348], %r303;
	add.s64 	%rd2349, %rd1796, %rd1001;
	ld.global.u32 	%r304, [%rd2349+4];
	st.global.u32 	[%rd2349], %r304;
	add.s64 	%rd2350, %rd1795, %rd1001;
	ld.global.u32 	%r305, [%rd2350+4];
	st.global.u32 	[%rd2350], %r305;
	add.s64 	%rd2351, %rd1794, %rd1001;
	ld.global.u32 	%r306, [%rd2351+4];
	st.global.u32 	[%rd2351], %r306;
	add.s64 	%rd2352, %rd1793, %rd1001;
	ld.global.u32 	%r307, [%rd2352+4];
	st.global.u32 	[%rd2352], %r307;
	add.s64 	%rd2353, %rd1792, %rd1001;
	ld.global.u32 	%r308, [%rd2353+4];
	st.global.u32 	[%rd2353], %r308;
	add.s64 	%rd2354, %rd1791, %rd1001;
	ld.global.u32 	%r309, [%rd2354+4];
	st.global.u32 	[%rd2354], %r309;
	add.s64 	%rd2355, %rd1790, %rd1001;
	ld.global.u32 	%r310, [%rd2355+4];
	st.global.u32 	[%rd2355], %r310;
	add.s64 	%rd2356, %rd1789, %rd1001;
	ld.global.u32 	%r311, [%rd2356+4];
	st.global.u32 	[%rd2356], %r311;
	add.s64 	%rd2357, %rd1788, %rd1001;
	ld.global.u32 	%r312, [%rd2357+4];
	st.global.u32 	[%rd2357], %r312;
	add.s64 	%rd2358, %rd1787, %rd1001;
	ld.global.u32 	%r313, [%rd2358+4];
	st.global.u32 	[%rd2358], %r313;
	add.s64 	%rd2359, %rd1786, %rd1001;
	ld.global.u32 	%r314, [%rd2359+4];
	st.global.u32 	[%rd2359], %r314;
	add.s64 	%rd2360, %rd1785, %rd1001;
	ld.global.u32 	%r315, [%rd2360+4];
	st.global.u32 	[%rd2360], %r315;
	add.s64 	%rd2361, %rd1784, %rd1001;
	ld.global.u32 	%r316, [%rd2361+4];
	st.global.u32 	[%rd2361], %r316;
	add.s64 	%rd2362, %rd1783, %rd1001;
	ld.global.u32 	%r317, [%rd2362+4];
	st.global.u32 	[%rd2362], %r317;
	add.s64 	%rd2363, %rd1782, %rd1001;
	ld.global.u32 	%r318, [%rd2363+4];
	st.global.u32 	[%rd2363], %r318;
	add.s64 	%rd2364, %rd1781, %rd1001;
	ld.global.u32 	%r319, [%rd2364+4];
	st.global.u32 	[%rd2364], %r319;
	add.s64 	%rd2365, %rd1780, %rd1001;
	ld.global.u32 	%r320, [%rd2365+4];
	st.global.u32 	[%rd2365], %r320;
	add.s64 	%rd2366, %rd1779, %rd1001;
	ld.global.u32 	%r321, [%rd2366+4];
	st.global.u32 	[%rd2366], %r321;
	add.s64 	%rd2367, %rd1778, %rd1001;
	ld.global.u32 	%r322, [%rd2367+4];
	st.global.u32 	[%rd2367], %r322;
	add.s64 	%rd2368, %rd1777, %rd1001;
	ld.global.u32 	%r323, [%rd2368+4];
	st.global.u32 	[%rd2368], %r323;
	add.s64 	%rd2369, %rd1776, %rd1001;
	ld.global.u32 	%r324, [%rd2369+4];
	st.global.u32 	[%rd2369], %r324;
	add.s64 	%rd2370, %rd1775, %rd1001;
	ld.global.u32 	%r325, [%rd2370+4];
	st.global.u32 	[%rd2370], %r325;
	add.s64 	%rd2371, %rd1774, %rd1001;
	ld.global.u32 	%r326, [%rd2371+4];
	st.global.u32 	[%rd2371], %r326;
	add.s64 	%rd2372, %rd1773, %rd1001;
	ld.global.u32 	%r327, [%rd2372+4];
	st.global.u32 	[%rd2372], %r327;
	add.s64 	%rd2373, %rd1772, %rd1001;
	ld.global.u32 	%r328, [%rd2373+4];
	st.global.u32 	[%rd2373], %r328;
	add.s64 	%rd2374, %rd1771, %rd1001;
	ld.global.u32 	%r329, [%rd2374+4];
	st.global.u32 	[%rd2374], %r329;
	add.s64 	%rd2375, %rd1770, %rd1001;
	ld.global.u32 	%r330, [%rd2375+4];
	st.global.u32 	[%rd2375], %r330;
	add.s64 	%rd2376, %rd1769, %rd1001;
	ld.global.u32 	%r331, [%rd2376+4];
	st.global.u32 	[%rd2376], %r331;
	add.s64 	%rd2377, %rd1768, %rd1001;
	ld.global.u32 	%r332, [%rd2377+4];
	st.global.u32 	[%rd2377], %r332;
	add.s64 	%rd2378, %rd1767, %rd1001;
	ld.global.u32 	%r333, [%rd2378+4];
	st.global.u32 	[%rd2378], %r333;
	add.s64 	%rd2379, %rd1766, %rd1001;
	ld.global.u32 	%r334, [%rd2379+4];
	st.global.u32 	[%rd2379], %r334;
	add.s64 	%rd2380, %rd1765, %rd1001;
	ld.global.u32 	%r335, [%rd2380+4];
	st.global.u32 	[%rd2380], %r335;
	add.s64 	%rd2381, %rd1764, %rd1001;
	ld.global.u32 	%r336, [%rd2381+4];
	st.global.u32 	[%rd2381], %r336;
	add.s64 	%rd2382, %rd1763, %rd1001;
	ld.global.u32 	%r337, [%rd2382+4];
	st.global.u32 	[%rd2382], %r337;
	add.s64 	%rd2383, %rd1762, %rd1001;
	ld.global.u32 	%r338, [%rd2383+4];
	st.global.u32 	[%rd2383], %r338;
	add.s64 	%rd2384, %rd1761, %rd1001;
	ld.global.u32 	%r339, [%rd2384+4];
	st.global.u32 	[%rd2384], %r339;
	add.s64 	%rd2385, %rd1760, %rd1001;
	ld.global.u32 	%r340, [%rd2385+4];
	st.global.u32 	[%rd2385], %r340;
	add.s64 	%rd2386, %rd1759, %rd1001;
	ld.global.u32 	%r341, [%rd2386+4];
	st.global.u32 	[%rd2386], %r341;
	add.s64 	%rd2387, %rd1758, %rd1001;
	ld.global.u32 	%r342, [%rd2387+4];
	st.global.u32 	[%rd2387], %r342;
	add.s64 	%rd2388, %rd1757, %rd1001;
	ld.global.u32 	%r343, [%rd2388+4];
	st.global.u32 	[%rd2388], %r343;
	add.s64 	%rd2389, %rd1756, %rd1001;
	ld.global.u32 	%r344, [%rd2389+4];
	st.global.u32 	[%rd2389], %r344;
	add.s64 	%rd2390, %rd1755, %rd1001;
	ld.global.u32 	%r345, [%rd2390+4];
	st.global.u32 	[%rd2390], %r345;
	add.s64 	%rd2391, %rd1754, %rd1001;
	ld.global.u32 	%r346, [%rd2391+4];
	st.global.u32 	[%rd2391], %r346;
	add.s64 	%rd2392, %rd1753, %rd1001;
	ld.global.u32 	%r347, [%rd2392+4];
	st.global.u32 	[%rd2392], %r347;
	add.s64 	%rd2393, %rd1752, %rd1001;
	ld.global.u32 	%r348, [%rd2393+4];
	st.global.u32 	[%rd2393], %r348;
	add.s64 	%rd2394, %rd1751, %rd1001;
	ld.global.u32 	%r349, [%rd2394+4];
	st.global.u32 	[%rd2394], %r349;
	add.s64 	%rd2395, %rd1750, %rd1001;
	ld.global.u32 	%r350, [%rd2395+4];
	st.global.u32 	[%rd2395], %r350;
	add.s64 	%rd2396, %rd1749, %rd1001;
	ld.global.u32 	%r351, [%rd2396+4];
	st.global.u32 	[%rd2396], %r351;
	add.s64 	%rd2397, %rd1748, %rd1001;
	ld.global.u32 	%r352, [%rd2397+4];
	st.global.u32 	[%rd2397], %r352;
	add.s64 	%rd2398, %rd1747, %rd1001;
	ld.global.u32 	%r353, [%rd2398+4];
	st.global.u32 	[%rd2398], %r353;
	add.s64 	%rd2399, %rd1746, %rd1001;
	ld.global.u32 	%r354, [%rd2399+4];
	st.global.u32 	[%rd2399], %r354;
	add.s64 	%rd2400, %rd1745, %rd1001;
	ld.global.u32 	%r355, [%rd2400+4];
	st.global.u32 	[%rd2400], %r355;
	add.s64 	%rd2401, %rd1744, %rd1001;
	ld.global.u32 	%r356, [%rd2401+4];
	st.global.u32 	[%rd2401], %r356;
	add.s64 	%rd2402, %rd1743, %rd1001;
	ld.global.u32 	%r357, [%rd2402+4];
	st.global.u32 	[%rd2402], %r357;
	add.s64 	%rd2403, %rd1742, %rd1001;
	ld.global.u32 	%r358, [%rd2403+4];
	st.global.u32 	[%rd2403], %r358;
	add.s64 	%rd2404, %rd1741, %rd1001;
	ld.global.u32 	%r359, [%rd2404+4];
	st.global.u32 	[%rd2404], %r359;
	add.s64 	%rd2405, %rd1740, %rd1001;
	ld.global.u32 	%r360, [%rd2405+4];
	st.global.u32 	[%rd2405], %r360;
	add.s64 	%rd2406, %rd1739, %rd1001;
	ld.global.u32 	%r361, [%rd2406+4];
	st.global.u32 	[%rd2406], %r361;
	add.s64 	%rd2407, %rd1738, %rd1001;
	ld.global.u32 	%r362, [%rd2407+4];
	st.global.u32 	[%rd2407], %r362;
	add.s64 	%rd2408, %rd1737, %rd1001;
	ld.global.u32 	%r363, [%rd2408+4];
	st.global.u32 	[%rd2408], %r363;
	add.s64 	%rd2409, %rd1736, %rd1001;
	ld.global.u32 	%r364, [%rd2409+4];
	st.global.u32 	[%rd2409], %r364;
	add.s64 	%rd2410, %rd1735, %rd1001;
	ld.global.u32 	%r365, [%rd2410+4];
	st.global.u32 	[%rd2410], %r365;
	add.s64 	%rd2411, %rd1734, %rd1001;
	ld.global.u32 	%r366, [%rd2411+4];
	st.global.u32 	[%rd2411], %r366;
	add.s64 	%rd2412, %rd1733, %rd1001;
	ld.global.u32 	%r367, [%rd2412+4];
	st.global.u32 	[%rd2412], %r367;
	add.s64 	%rd2413, %rd1732, %rd1001;
	ld.global.u32 	%r368, [%rd2413+4];
	st.global.u32 	[%rd2413], %r368;
	add.s64 	%rd2414, %rd1731, %rd1001;
	ld.global.u32 	%r369, [%rd2414+4];
	st.global.u32 	[%rd2414], %r369;
	add.s64 	%rd2415, %rd1730, %rd1001;
	ld.global.u32 	%r370, [%rd2415+4];
	st.global.u32 	[%rd2415], %r370;
	add.s64 	%rd2416, %rd1729, %rd1001;
	ld.global.u32 	%r371, [%rd2416+4];
	st.global.u32 	[%rd2416], %r371;
	add.s64 	%rd2417, %rd1728, %rd1001;
	ld.global.u32 	%r372, [%rd2417+4];
	st.global.u32 	[%rd2417], %r372;
	add.s64 	%rd2418, %rd1727, %rd1001;
	ld.global.u32 	%r373, [%rd2418+4];
	st.global.u32 	[%rd2418], %r373;
	add.s64 	%rd2419, %rd1726, %rd1001;
	ld.global.u32 	%r374, [%rd2419+4];
	st.global.u32 	[%rd2419], %r374;
	add.s64 	%rd2420, %rd1725, %rd1001;
	ld.global.u32 	%r375, [%rd2420+4];
	st.global.u32 	[%rd2420], %r375;
	add.s64 	%rd2421, %rd1724, %rd1001;
	ld.global.u32 	%r376, [%rd2421+4];
	st.global.u32 	[%rd2421], %r376;
	add.s64 	%rd2422, %rd1723, %rd1001;
	ld.global.u32 	%r377, [%rd2422+4];
	st.global.u32 	[%rd2422], %r377;
	add.s64 	%rd2423, %rd1722, %rd1001;
	ld.global.u32 	%r378, [%rd2423+4];
	st.global.u32 	[%rd2423], %r378;
	add.s64 	%rd2424, %rd1721, %rd1001;
	ld.global.u32 	%r379, [%rd2424+4];
	st.global.u32 	[%rd2424], %r379;
	add.s64 	%rd2425, %rd1720, %rd1001;
	ld.global.u32 	%r380, [%rd2425+4];
	st.global.u32 	[%rd2425], %r380;
	add.s64 	%rd2426, %rd1719, %rd1001;
	ld.global.u32 	%r381, [%rd2426+4];
	st.global.u32 	[%rd2426], %r381;
	add.s64 	%rd2427, %rd1718, %rd1001;
	ld.global.u32 	%r382, [%rd2427+4];
	st.global.u32 	[%rd2427], %r382;
	add.s64 	%rd2428, %rd1717, %rd1001;
	ld.global.u32 	%r383, [%rd2428+4];
	st.global.u32 	[%rd2428], %r383;
	add.s64 	%rd2429, %rd1716, %rd1001;
	ld.global.u32 	%r384, [%rd2429+4];
	st.global.u32 	[%rd2429], %r384;
	add.s64 	%rd2430, %rd1715, %rd1001;
	ld.global.u32 	%r385, [%rd2430+4];
	st.global.u32 	[%rd2430], %r385;
	add.s64 	%rd2431, %rd1714, %rd1001;
	ld.global.u32 	%r386, [%rd2431+4];
	st.global.u32 	[%rd2431], %r386;
	add.s64 	%rd2432, %rd1713, %rd1001;
	ld.global.u32 	%r387, [%rd2432+4];
	st.global.u32 	[%rd2432], %r387;
	add.s64 	%rd2433, %rd1712, %rd1001;
	ld.global.u32 	%r388, [%rd2433+4];
	st.global.u32 	[%rd2433], %r388;
	add.s64 	%rd2434, %rd1711, %rd1001;
	ld.global.u32 	%r389, [%rd2434+4];
	st.global.u32 	[%rd2434], %r389;
	add.s64 	%rd2435, %rd1710, %rd1001;
	ld.global.u32 	%r390, [%rd2435+4];
	st.global.u32 	[%rd2435], %r390;
	add.s64 	%rd2436, %rd1709, %rd1001;
	ld.global.u32 	%r391, [%rd2436+4];
	st.global.u32 	[%rd2436], %r391;
	add.s64 	%rd2437, %rd1708, %rd1001;
	ld.global.u32 	%r392, [%rd2437+4];
	st.global.u32 	[%rd2437], %r392;
	add.s64 	%rd2438, %rd1707, %rd1001;
	ld.global.u32 	%r393, [%rd2438+4];
	st.global.u32 	[%rd2438], %r393;
	add.s64 	%rd2439, %rd1706, %rd1001;
	ld.global.u32 	%r394, [%rd2439+4];
	st.global.u32 	[%rd2439], %r394;
	add.s64 	%rd2440, %rd1705, %rd1001;
	ld.global.u32 	%r395, [%rd2440+4];
	st.global.u32 	[%rd2440], %r395;
	add.s64 	%rd2441, %rd1704, %rd1001;
	ld.global.u32 	%r396, [%rd2441+4];
	st.global.u32 	[%rd2441], %r396;
	add.s64 	%rd2442, %rd1703, %rd1001;
	ld.global.u32 	%r397, [%rd2442+4];
	st.global.u32 	[%rd2442], %r397;
	add.s64 	%rd2443, %rd1702, %rd1001;
	ld.global.u32 	%r398, [%rd2443+4];
	st.global.u32 	[%rd2443], %r398;
	add.s64 	%rd2444, %rd1701, %rd1001;
	ld.global.u32 	%r399, [%rd2444+4];
	st.global.u32 	[%rd2444], %r399;
	add.s64 	%rd2445, %rd1700, %rd1001;
	ld.global.u32 	%r400, [%rd2445+4];
	st.global.u32 	[%rd2445], %r400;
	add.s64 	%rd2446, %rd1699, %rd1001;
	ld.global.u32 	%r401, [%rd2446+4];
	st.global.u32 	[%rd2446], %r401;
	add.s64 	%rd2447, %rd1698, %rd1001;
	ld.global.u32 	%r402, [%rd2447+4];
	st.global.u32 	[%rd2447], %r402;
	add.s64 	%rd2448, %rd1697, %rd1001;
	ld.global.u32 	%r403, [%rd2448+4];
	st.global.u32 	[%rd2448], %r403;
	add.s64 	%rd2449, %rd1696, %rd1001;
	ld.global.u32 	%r404, [%rd2449+4];
	st.global.u32 	[%rd2449], %r404;
	add.s64 	%rd2450, %rd1695, %rd1001;
	ld.global.u32 	%r405, [%rd2450+4];
	st.global.u32 	[%rd2450], %r405;
	add.s64 	%rd2451, %rd1694, %rd1001;
	ld.global.u32 	%r406, [%rd2451+4];
	st.global.u32 	[%rd2451], %r406;
	add.s64 	%rd2452, %rd1693, %rd1001;
	ld.global.u32 	%r407, [%rd2452+4];
	st.global.u32 	[%rd2452], %r407;
	add.s64 	%rd2453, %rd1692, %rd1001;
	ld.global.u32 	%r408, [%rd2453+4];
	st.global.u32 	[%rd2453], %r408;
	add.s64 	%rd2454, %rd1691, %rd1001;
	ld.global.u32 	%r409, [%rd2454+4];
	st.global.u32 	[%rd2454], %r409;
	add.s64 	%rd2455, %rd1690, %rd1001;
	ld.global.u32 	%r410, [%rd2455+4];
	st.global.u32 	[%rd2455], %r410;
	add.s64 	%rd2456, %rd1689, %rd1001;
	ld.global.u32 	%r411, [%rd2456+4];
	st.global.u32 	[%rd2456], %r411;
	add.s64 	%rd2457, %rd1688, %rd1001;
	ld.global.u32 	%r412, [%rd2457+4];
	st.global.u32 	[%rd2457], %r412;
	add.s64 	%rd2458, %rd1687, %rd1001;
	ld.global.u32 	%r413, [%rd2458+4];
	st.global.u32 	[%rd2458], %r413;
	add.s64 	%rd2459, %rd1686, %rd1001;
	ld.global.u32 	%r414, [%rd2459+4];
	st.global.u32 	[%rd2459], %r414;
	add.s64 	%rd2460, %rd1685, %rd1001;
	ld.global.u32 	%r415, [%rd2460+4];
	st.global.u32 	[%rd2460], %r415;
	add.s64 	%rd2461, %rd1684, %rd1001;
	ld.global.u32 	%r416, [%rd2461+4];
	st.global.u32 	[%rd2461], %r416;
	add.s64 	%rd2462, %rd1683, %rd1001;
	ld.global.u32 	%r417, [%rd2462+4];
	st.global.u32 	[%rd2462], %r417;
	add.s64 	%rd2463, %rd1682, %rd1001;
	ld.global.u32 	%r418, [%rd2463+4];
	st.global.u32 	[%rd2463], %r418;
	add.s64 	%rd2464, %rd1681, %rd1001;
	ld.global.u32 	%r419, [%rd2464+4];
	st.global.u32 	[%rd2464], %r419;
	add.s64 	%rd2465, %rd1680, %rd1001;
	ld.global.u32 	%r420, [%rd2465+4];
	st.global.u32 	[%rd2465], %r420;
	add.s64 	%rd2466, %rd1679, %rd1001;
	ld.global.u32 	%r421, [%rd2466+4];
	st.global.u32 	[%rd2466], %r421;
	add.s64 	%rd2467, %rd1678, %rd1001;
	ld.global.u32 	%r422, [%rd2467+4];
	st.global.u32 	[%rd2467], %r422;
	add.s64 	%rd2468, %rd1677, %rd1001;
	ld.global.u32 	%r423, [%rd2468+4];
	st.global.u32 	[%rd2468], %r423;
	add.s64 	%rd2469, %rd1676, %rd1001;
	ld.global.u32 	%r424, [%rd2469+4];
	st.global.u32 	[%rd2469], %r424;
	add.s64 	%rd2470, %rd1675, %rd1001;
	ld.global.u32 	%r425, [%rd2470+4];
	st.global.u32 	[%rd2470], %r425;
	add.s64 	%rd2471, %rd1674, %rd1001;
	ld.global.u32 	%r426, [%rd2471+4];
	st.global.u32 	[%rd2471], %r426;
	add.s64 	%rd2472, %rd1673, %rd1001;
	ld.global.u32 	%r427, [%rd2472+4];
	st.global.u32 	[%rd2472], %r427;
	add.s64 	%rd2473, %rd1672, %rd1001;
	ld.global.u32 	%r428, [%rd2473+4];
	st.global.u32 	[%rd2473], %r428;
	add.s64 	%rd2474, %rd1671, %rd1001;
	ld.global.u32 	%r429, [%rd2474+4];
	st.global.u32 	[%rd2474], %r429;
	add.s64 	%rd2475, %rd1670, %rd1001;
	ld.global.u32 	%r430, [%rd2475+4];
	st.global.u32 	[%rd2475], %r430;
	add.s64 	%rd2476, %rd1669, %rd1001;
	ld.global.u32 	%r431, [%rd2476+4];
	st.global.u32 	[%rd2476], %r431;
	add.s64 	%rd2477, %rd1668, %rd1001;
	ld.global.u32 	%r432, [%rd2477+4];
	st.global.u32 	[%rd2477], %r432;
	add.s64 	%rd2478, %rd1667, %rd1001;
	ld.global.u32 	%r433, [%rd2478+4];
	st.global.u32 	[%rd2478], %r433;
	add.s64 	%rd2479, %rd1666, %rd1001;
	ld.global.u32 	%r434, [%rd2479+4];
	st.global.u32 	[%rd2479], %r434;
	add.s64 	%rd2480, %rd1665, %rd1001;
	ld.global.u32 	%r435, [%rd2480+4];
	st.global.u32 	[%rd2480], %r435;
	add.s64 	%rd2481, %rd1664, %rd1001;
	ld.global.u32 	%r436, [%rd2481+4];
	st.global.u32 	[%rd2481], %r436;
	add.s64 	%rd2482, %rd1663, %rd1001;
	ld.global.u32 	%r437, [%rd2482+4];
	st.global.u32 	[%rd2482], %r437;
	add.s64 	%rd2483, %rd1662, %rd1001;
	ld.global.u32 	%r438, [%rd2483+4];
	st.global.u32 	[%rd2483], %r438;
	add.s64 	%rd2484, %rd1661, %rd1001;
	ld.global.u32 	%r439, [%rd2484+4];
	st.global.u32 	[%rd2484], %r439;
	add.s64 	%rd2485, %rd1660, %rd1001;
	ld.global.u32 	%r440, [%rd2485+4];
	st.global.u32 	[%rd2485], %r440;
	add.s64 	%rd2486, %rd1659, %rd1001;
	ld.global.u32 	%r441, [%rd2486+4];
	st.global.u32 	[%rd2486], %r441;
	add.s64 	%rd2487, %rd1658, %rd1001;
	ld.global.u32 	%r442, [%rd2487+4];
	st.global.u32 	[%rd2487], %r442;
	add.s64 	%rd2488, %rd1657, %rd1001;
	ld.global.u32 	%r443, [%rd2488+4];
	st.global.u32 	[%rd2488], %r443;
	add.s64 	%rd2489, %rd1656, %rd1001;
	ld.global.u32 	%r444, [%rd2489+4];
	st.global.u32 	[%rd2489], %r444;
	add.s64 	%rd2490, %rd1655, %rd1001;
	ld.global.u32 	%r445, [%rd2490+4];
	st.global.u32 	[%rd2490], %r445;
	add.s64 	%rd2491, %rd1654, %rd1001;
	ld.global.u32 	%r446, [%rd2491+4];
	st.global.u32 	[%rd2491], %r446;
	add.s64 	%rd2492, %rd1653, %rd1001;
	ld.global.u32 	%r447, [%rd2492+4];
	st.global.u32 	[%rd2492], %r447;
	add.s64 	%rd2493, %rd1652, %rd1001;
	ld.global.u32 	%r448, [%rd2493+4];
	st.global.u32 	[%rd2493], %r448;
	add.s64 	%rd2494, %rd1651, %rd1001;
	ld.global.u32 	%r449, [%rd2494+4];
	st.global.u32 	[%rd2494], %r449;
	add.s64 	%rd2495, %rd1650, %rd1001;
	ld.global.u32 	%r450, [%rd2495+4];
	st.global.u32 	[%rd2495], %r450;
	add.s64 	%rd2496, %rd1649, %rd1001;
	ld.global.u32 	%r451, [%rd2496+4];
	st.global.u32 	[%rd2496], %r451;
	add.s64 	%rd2497, %rd1648, %rd1001;
	ld.global.u32 	%r452, [%rd2497+4];
	st.global.u32 	[%rd2497], %r452;
	add.s64 	%rd2498, %rd1647, %rd1001;
	ld.global.u32 	%r453, [%rd2498+4];
	st.global.u32 	[%rd2498], %r453;
	add.s64 	%rd2499, %rd1646, %rd1001;
	ld.global.u32 	%r454, [%rd2499+4];
	st.global.u32 	[%rd2499], %r454;
	add.s64 	%rd2500, %rd1645, %rd1001;
	ld.global.u32 	%r455, [%rd2500+4];
	st.global.u32 	[%rd2500], %r455;
	add.s64 	%rd2501, %rd1644, %rd1001;
	ld.global.u32 	%r456, [%rd2501+4];
	st.global.u32 	[%rd2501], %r456;
	add.s64 	%rd2502, %rd1643, %rd1001;
	ld.global.u32 	%r457, [%rd2502+4];
	st.global.u32 	[%rd2502], %r457;
	add.s64 	%rd2503, %rd1642, %rd1001;
	ld.global.u32 	%r458, [%rd2503+4];
	st.global.u32 	[%rd2503], %r458;
	add.s64 	%rd2504, %rd1641, %rd1001;
	ld.global.u32 	%r459, [%rd2504+4];
	st.global.u32 	[%rd2504], %r459;
	add.s64 	%rd2505, %rd1640, %rd1001;
	ld.global.u32 	%r460, [%rd2505+4];
	st.global.u32 	[%rd2505], %r460;
	add.s64 	%rd2506, %rd1639, %rd1001;
	ld.global.u32 	%r461, [%rd2506+4];
	st.global.u32 	[%rd2506], %r461;
	add.s64 	%rd2507, %rd1638, %rd1001;
	ld.global.u32 	%r462, [%rd2507+4];
	st.global.u32 	[%rd2507], %r462;
	add.s64 	%rd2508, %rd1637, %rd1001;
	ld.global.u32 	%r463, [%rd2508+4];
	st.global.u32 	[%rd2508], %r463;
	add.s64 	%rd2509, %rd1636, %rd1001;
	ld.global.u32 	%r464, [%rd2509+4];
	st.global.u32 	[%rd2509], %r464;
	add.s64 	%rd2510, %rd1635, %rd1001;
	ld.global.u32 	%r465, [%rd2510+4];
	st.global.u32 	[%rd2510], %r465;
	add.s64 	%rd2511, %rd1634, %rd1001;
	ld.global.u32 	%r466, [%rd2511+4];
	st.global.u32 	[%rd2511], %r466;
	add.s64 	%rd2512, %rd1633, %rd1001;
	ld.global.u32 	%r467, [%rd2512+4];
	st.global.u32 	[%rd2512], %r467;
	add.s64 	%rd2513, %rd1632, %rd1001;
	ld.global.u32 	%r468, [%rd2513+4];
	st.global.u32 	[%rd2513], %r468;
	add.s64 	%rd2514, %rd1631, %rd1001;
	ld.global.u32 	%r469, [%rd2514+4];
	st.global.u32 	[%rd2514], %r469;
	add.s64 	%rd2515, %rd1630, %rd1001;
	ld.global.u32 	%r470, [%rd2515+4];
	st.global.u32 	[%rd2515], %r470;
	add.s64 	%rd2516, %rd1629, %rd1001;
	ld.global.u32 	%r471, [%rd2516+4];
	st.global.u32 	[%rd2516], %r471;
	add.s64 	%rd2517, %rd1628, %rd1001;
	ld.global.u32 	%r472, [%rd2517+4];
	st.global.u32 	[%rd2517], %r472;
	add.s64 	%rd2518, %rd1627, %rd1001;
	ld.global.u32 	%r473, [%rd2518+4];
	st.global.u32 	[%rd2518], %r473;
	add.s64 	%rd2519, %rd1626, %rd1001;
	ld.global.u32 	%r474, [%rd2519+4];
	st.global.u32 	[%rd2519], %r474;
	add.s64 	%rd2520, %rd1625, %rd1001;
	ld.global.u32 	%r475, [%rd2520+4];
	st.global.u32 	[%rd2520], %r475;
	add.s64 	%rd2521, %rd1624, %rd1001;
	ld.global.u32 	%r476, [%rd2521+4];
	st.global.u32 	[%rd2521], %r476;
	add.s64 	%rd2522, %rd1623, %rd1001;
	ld.global.u32 	%r477, [%rd2522+4];
	st.global.u32 	[%rd2522], %r477;
	add.s64 	%rd2523, %rd1622, %rd1001;
	ld.global.u32 	%r478, [%rd2523+4];
	st.global.u32 	[%rd2523], %r478;
	add.s64 	%rd2524, %rd1621, %rd1001;
	ld.global.u32 	%r479, [%rd2524+4];
	st.global.u32 	[%rd2524], %r479;
	add.s64 	%rd2525, %rd1620, %rd1001;
	ld.global.u32 	%r480, [%rd2525+4];
	st.global.u32 	[%rd2525], %r480;
	add.s64 	%rd2526, %rd1619, %rd1001;
	ld.global.u32 	%r481, [%rd2526+4];
	st.global.u32 	[%rd2526], %r481;
	add.s64 	%rd2527, %rd1618, %rd1001;
	ld.global.u32 	%r482, [%rd2527+4];
	st.global.u32 	[%rd2527], %r482;
	add.s64 	%rd2528, %rd1617, %rd1001;
	ld.global.u32 	%r483, [%rd2528+4];
	st.global.u32 	[%rd2528], %r483;
	add.s64 	%rd2529, %rd1616, %rd1001;
	ld.global.u32 	%r484, [%rd2529+4];
	st.global.u32 	[%rd2529], %r484;
	add.s64 	%rd2530, %rd1615, %rd1001;
	ld.global.u32 	%r485, [%rd2530+4];
	st.global.u32 	[%rd2530], %r485;
	add.s64 	%rd2531, %rd1614, %rd1001;
	ld.global.u32 	%r486, [%rd2531+4];
	st.global.u32 	[%rd2531], %r486;
	add.s64 	%rd2532, %rd1613, %rd1001;
	ld.global.u32 	%r487, [%rd2532+4];
	st.global.u32 	[%rd2532], %r487;
	add.s64 	%rd2533, %rd1612, %rd1001;
	ld.global.u32 	%r488, [%rd2533+4];
	st.global.u32 	[%rd2533], %r488;
	add.s64 	%rd2534, %rd1611, %rd1001;
	ld.global.u32 	%r489, [%rd2534+4];
	st.global.u32 	[%rd2534], %r489;
	add.s64 	%rd2535, %rd1610, %rd1001;
	ld.global.u32 	%r490, [%rd2535+4];
	st.global.u32 	[%rd2535], %r490;
	add.s64 	%rd2536, %rd1609, %rd1001;
	ld.global.u32 	%r491, [%rd2536+4];
	st.global.u32 	[%rd2536], %r491;
	add.s64 	%rd2537, %rd1608, %rd1001;
	ld.global.u32 	%r492, [%rd2537+4];
	st.global.u32 	[%rd2537], %r492;
	add.s64 	%rd2538, %rd1607, %rd1001;
	ld.global.u32 	%r493, [%rd2538+4];
	st.global.u32 	[%rd2538], %r493;
	add.s64 	%rd2539, %rd1606, %rd1001;
	ld.global.u32 	%r494, [%rd2539+4];
	st.global.u32 	[%rd2539], %r494;
	add.s64 	%rd2540, %rd1605, %rd1001;
	ld.global.u32 	%r495, [%rd2540+4];
	st.global.u32 	[%rd2540], %r495;
	add.s64 	%rd2541, %rd1604, %rd1001;
	ld.global.u32 	%r496, [%rd2541+4];
	st.global.u32 	[%rd2541], %r496;
	add.s64 	%rd2542, %rd1603, %rd1001;
	ld.global.u32 	%r497, [%rd2542+4];
	st.global.u32 	[%rd2542], %r497;
	add.s64 	%rd2543, %rd1602, %rd1001;
	ld.global.u32 	%r498, [%rd2543+4];
	st.global.u32 	[%rd2543], %r498;
	add.s64 	%rd2544, %rd1601, %rd1001;
	ld.global.u32 	%r499, [%rd2544+4];
	st.global.u32 	[%rd2544], %r499;
	add.s64 	%rd2545, %rd1600, %rd1001;
	ld.global.u32 	%r500, [%rd2545+4];
	st.global.u32 	[%rd2545], %r500;
	add.s64 	%rd2546, %rd1599, %rd1001;
	ld.global.u32 	%r501, [%rd2546+4];
	st.global.u32 	[%rd2546], %r501;
	add.s64 	%rd2547, %rd1598, %rd1001;
	ld.global.u32 	%r502, [%rd2547+4];
	st.global.u32 	[%rd2547], %r502;
	add.s64 	%rd2548, %rd1597, %rd1001;
	ld.global.u32 	%r503, [%rd2548+4];
	st.global.u32 	[%rd2548], %r503;
	add.s64 	%rd2549, %rd1596, %rd1001;
	ld.global.u32 	%r504, [%rd2549+4];
	st.global.u32 	[%rd2549], %r504;
	add.s64 	%rd2550, %rd1595, %rd1001;
	ld.global.u32 	%r505, [%rd2550+4];
	st.global.u32 	[%rd2550], %r505;
	add.s64 	%rd2551, %rd1594, %rd1001;
	ld.global.u32 	%r506, [%rd2551+4];
	st.global.u32 	[%rd2551], %r506;
	add.s64 	%rd2552, %rd1593, %rd1001;
	ld.global.u32 	%r507, [%rd2552+4];
	st.global.u32 	[%rd2552], %r507;
	add.s64 	%rd2553, %rd1592, %rd1001;
	ld.global.u32 	%r508, [%rd2553+4];
	st.global.u32 	[%rd2553], %r508;
	add.s64 	%rd2554, %rd1591, %rd1001;
	ld.global.u32 	%r509, [%rd2554+4];
	st.global.u32 	[%rd2554], %r509;
	add.s64 	%rd2555, %rd1590, %rd1001;
	ld.global.u32 	%r510, [%rd2555+4];
	st.global.u32 	[%rd2555], %r510;
	add.s64 	%rd2556, %rd1589, %rd1001;
	ld.global.u32 	%r511, [%rd2556+4];
	st.global.u32 	[%rd2556], %r511;
	add.s64 	%rd2557, %rd1588, %rd1001;
	ld.global.u32 	%r512, [%rd2557+4];
	st.global.u32 	[%rd2557], %r512;
	add.s64 	%rd2558, %rd1587, %rd1001;
	ld.global.u32 	%r513, [%rd2558+4];
	st.global.u32 	[%rd2558], %r513;
	add.s64 	%rd2559, %rd1586, %rd1001;
	ld.global.u32 	%r514, [%rd2559+4];
	st.global.u32 	[%rd2559], %r514;
	add.s64 	%rd2560, %rd1585, %rd1001;
	ld.global.u32 	%r515, [%rd2560+4];
	st.global.u32 	[%rd2560], %r515;
	add.s64 	%rd2561, %rd1584, %rd1001;
	ld.global.u32 	%r516, [%rd2561+4];
	st.global.u32 	[%rd2561], %r516;
	add.s64 	%rd2562, %rd1583, %rd1001;
	ld.global.u32 	%r517, [%rd2562+4];
	st.global.u32 	[%rd2562], %r517;
	add.s64 	%rd2563, %rd1582, %rd1001;
	ld.global.u32 	%r518, [%rd2563+4];
	st.global.u32 	[%rd2563], %r518;
	add.s64 	%rd2564, %rd1581, %rd1001;
	ld.global.u32 	%r519, [%rd2564+4];
	st.global.u32 	[%rd2564], %r519;
	add.s64 	%rd2565, %rd1580, %rd1001;
	ld.global.u32 	%r520, [%rd2565+4];
	st.global.u32 	[%rd2565], %r520;
	add.s64 	%rd2566, %rd1579, %rd1001;
	ld.global.u32 	%r521, [%rd2566+4];
	st.global.u32 	[%rd2566], %r521;
	add.s64 	%rd2567, %rd1578, %rd1001;
	ld.global.u32 	%r522, [%rd2567+4];
	st.global.u32 	[%rd2567], %r522;
	add.s64 	%rd2568, %rd1577, %rd1001;
	ld.global.u32 	%r523, [%rd2568+4];
	st.global.u32 	[%rd2568], %r523;
	add.s64 	%rd2569, %rd1576, %rd1001;
	ld.global.u32 	%r524, [%rd2569+4];
	st.global.u32 	[%rd2569], %r524;
	add.s64 	%rd2570, %rd1575, %rd1001;
	ld.global.u32 	%r525, [%rd2570+4];
	st.global.u32 	[%rd2570], %r525;
	add.s64 	%rd2571, %rd1574, %rd1001;
	ld.global.u32 	%r526, [%rd2571+4];
	st.global.u32 	[%rd2571], %r526;
	add.s64 	%rd2572, %rd1573, %rd1001;
	ld.global.u32 	%r527, [%rd2572+4];
	st.global.u32 	[%rd2572], %r527;
	add.s64 	%rd2573, %rd1572, %rd1001;
	ld.global.u32 	%r528, [%rd2573+4];
	st.global.u32 	[%rd2573], %r528;
	add.s64 	%rd2574, %rd1571, %rd1001;
	ld.global.u32 	%r529, [%rd2574+4];
	st.global.u32 	[%rd2574], %r529;
	add.s64 	%rd2575, %rd1570, %rd1001;
	ld.global.u32 	%r530, [%rd2575+4];
	st.global.u32 	[%rd2575], %r530;
	add.s64 	%rd2576, %rd1569, %rd1001;
	ld.global.u32 	%r531, [%rd2576+4];
	st.global.u32 	[%rd2576], %r531;
	add.s64 	%rd2577, %rd1568, %rd1001;
	ld.global.u32 	%r532, [%rd2577+4];
	st.global.u32 	[%rd2577], %r532;
	add.s64 	%rd2578, %rd1567, %rd1001;
	ld.global.u32 	%r533, [%rd2578+4];
	st.global.u32 	[%rd2578], %r533;
	add.s64 	%rd2579, %rd1566, %rd1001;
	ld.global.u32 	%r534, [%rd2579+4];
	st.global.u32 	[%rd2579], %r534;
	add.s64 	%rd2580, %rd1565, %rd1001;
	ld.global.u32 	%r535, [%rd2580+4];
	st.global.u32 	[%rd2580], %r535;
	add.s64 	%rd2581, %rd1564, %rd1001;
	ld.global.u32 	%r536, [%rd2581+4];
	st.global.u32 	[%rd2581], %r536;
	add.s64 	%rd2582, %rd1563, %rd1001;
	ld.global.u32 	%r537, [%rd2582+4];
	st.global.u32 	[%rd2582], %r537;
	add.s64 	%rd2583, %rd1562, %rd1001;
	ld.global.u32 	%r538, [%rd2583+4];
	st.global.u32 	[%rd2583], %r538;
	add.s64 	%rd2584, %rd1561, %rd1001;
	ld.global.u32 	%r539, [%rd2584+4];
	st.global.u32 	[%rd2584], %r539;
	add.s64 	%rd2585, %rd1560, %rd1001;
	ld.global.u32 	%r540, [%rd2585+4];
	st.global.u32 	[%rd2585], %r540;
	add.s64 	%rd2586, %rd1559, %rd1001;
	ld.global.u32 	%r541, [%rd2586+4];
	st.global.u32 	[%rd2586], %r541;
	add.s64 	%rd2587, %rd1558, %rd1001;
	ld.global.u32 	%r542, [%rd2587+4];
	st.global.u32 	[%rd2587], %r542;
	add.s64 	%rd2588, %rd1557, %rd1001;
	ld.global.u32 	%r543, [%rd2588+4];
	st.global.u32 	[%rd2588], %r543;
	add.s64 	%rd2589, %rd1556, %rd1001;
	ld.global.u32 	%r544, [%rd2589+4];
	st.global.u32 	[%rd2589], %r544;
	add.s64 	%rd2590, %rd1555, %rd1001;
	ld.global.u32 	%r545, [%rd2590+4];
	st.global.u32 	[%rd2590], %r545;
	add.s64 	%rd2591, %rd1554, %rd1001;
	ld.global.u32 	%r546, [%rd2591+4];
	st.global.u32 	[%rd2591], %r546;
	add.s64 	%rd2592, %rd1553, %rd1001;
	ld.global.u32 	%r547, [%rd2592+4];
	st.global.u32 	[%rd2592], %r547;
	add.s64 	%rd2593, %rd1552, %rd1001;
	ld.global.u32 	%r548, [%rd2593+4];
	st.global.u32 	[%rd2593], %r548;
	add.s64 	%rd2594, %rd1551, %rd1001;
	ld.global.u32 	%r549, [%rd2594+4];
	st.global.u32 	[%rd2594], %r549;
	add.s64 	%rd2595, %rd1550, %rd1001;
	ld.global.u32 	%r550, [%rd2595+4];
	st.global.u32 	[%rd2595], %r550;
	add.s64 	%rd2596, %rd1549, %rd1001;
	ld.global.u32 	%r551, [%rd2596+4];
	st.global.u32 	[%rd2596], %r551;
	add.s64 	%rd2597, %rd1548, %rd1001;
	ld.global.u32 	%r552, [%rd2597+4];
	st.global.u32 	[%rd2597], %r552;
	add.s64 	%rd2598, %rd1547, %rd1001;
	ld.global.u32 	%r553, [%rd2598+4];
	st.global.u32 	[%rd2598], %r553;
	add.s64 	%rd2599, %rd1546, %rd1001;
	ld.global.u32 	%r554, [%rd2599+4];
	st.global.u32 	[%rd2599], %r554;
	add.s64 	%rd2600, %rd1545, %rd1001;
	ld.global.u32 	%r555, [%rd2600+4];
	st.global.u32 	[%rd2600], %r555;
	add.s64 	%rd2601, %rd1544, %rd1001;
	ld.global.u32 	%r556, [%rd2601+4];
	st.global.u32 	[%rd2601], %r556;
	add.s64 	%rd2602, %rd1543, %rd1001;
	ld.global.u32 	%r557, [%rd2602+4];
	st.global.u32 	[%rd2602], %r557;
	add.s64 	%rd2603, %rd1542, %rd1001;
	ld.global.u32 	%r558, [%rd2603+4];
	st.global.u32 	[%rd2603], %r558;
	add.s64 	%rd2604, %rd1541, %rd1001;
	ld.global.u32 	%r559, [%rd2604+4];
	st.global.u32 	[%rd2604], %r559;
	add.s64 	%rd2605, %rd1540, %rd1001;
	ld.global.u32 	%r560, [%rd2605+4];
	st.global.u32 	[%rd2605], %r560;
	add.s64 	%rd2606, %rd1539, %rd1001;
	ld.global.u32 	%r561, [%rd2606+4];
	st.global.u32 	[%rd2606], %r561;
	add.s64 	%rd2607, %rd1538, %rd1001;
	ld.global.u32 	%r562, [%rd2607+4];
	st.global.u32 	[%rd2607], %r562;
	add.s64 	%rd2608, %rd1537, %rd1001;
	ld.global.u32 	%r563, [%rd2608+4];
	st.global.u32 	[%rd2608], %r563;
	add.s64 	%rd2609, %rd1536, %rd1001;
	ld.global.u32 	%r564, [%rd2609+4];
	st.global.u32 	[%rd2609], %r564;
	add.s64 	%rd2610, %rd1535, %rd1001;
	ld.global.u32 	%r565, [%rd2610+4];
	st.global.u32 	[%rd2610], %r565;
	add.s64 	%rd2611, %rd1534, %rd1001;
	ld.global.u32 	%r566, [%rd2611+4];
	st.global.u32 	[%rd2611], %r566;
	add.s64 	%rd2612, %rd1533, %rd1001;
	ld.global.u32 	%r567, [%rd2612+4];
	st.global.u32 	[%rd2612], %r567;
	add.s64 	%rd2613, %rd1532, %rd1001;
	ld.global.u32 	%r568, [%rd2613+4];
	st.global.u32 	[%rd2613], %r568;
	add.s64 	%rd2614, %rd1531, %rd1001;
	ld.global.u32 	%r569, [%rd2614+4];
	st.global.u32 	[%rd2614], %r569;
	add.s64 	%rd2615, %rd1530, %rd1001;
	ld.global.u32 	%r570, [%rd2615+4];
	st.global.u32 	[%rd2615], %r570;
	add.s64 	%rd2616, %rd1529, %rd1001;
	ld.global.u32 	%r571, [%rd2616+4];
	st.global.u32 	[%rd2616], %r571;
	add.s64 	%rd2617, %rd1528, %rd1001;
	ld.global.u32 	%r572, [%rd2617+4];
	st.global.u32 	[%rd2617], %r572;
	add.s64 	%rd2618, %rd1527, %rd1001;
	ld.global.u32 	%r573, [%rd2618+4];
	st.global.u32 	[%rd2618], %r573;
	add.s64 	%rd2619, %rd1526, %rd1001;
	ld.global.u32 	%r574, [%rd2619+4];
	st.global.u32 	[%rd2619], %r574;
	add.s64 	%rd2620, %rd1525, %rd1001;
	ld.global.u32 	%r575, [%rd2620+4];
	st.global.u32 	[%rd2620], %r575;
	add.s64 	%rd2621, %rd1524, %rd1001;
	ld.global.u32 	%r576, [%rd2621+4];
	st.global.u32 	[%rd2621], %r576;
	add.s64 	%rd2622, %rd1523, %rd1001;
	ld.global.u32 	%r577, [%rd2622+4];
	st.global.u32 	[%rd2622], %r577;
	add.s64 	%rd2623, %rd1522, %rd1001;
	ld.global.u32 	%r578, [%rd2623+4];
	st.global.u32 	[%rd2623], %r578;
	add.s64 	%rd2624, %rd1521, %rd1001;
	ld.global.u32 	%r579, [%rd2624+4];
	st.global.u32 	[%rd2624], %r579;
	add.s64 	%rd2625, %rd1520, %rd1001;
	ld.global.u32 	%r580, [%rd2625+4];
	st.global.u32 	[%rd2625], %r580;
	add.s64 	%rd2626, %rd1519, %rd1001;
	ld.global.u32 	%r581, [%rd2626+4];
	st.global.u32 	[%rd2626], %r581;
	add.s64 	%rd2627, %rd1518, %rd1001;
	ld.global.u32 	%r582, [%rd2627+4];
	st.global.u32 	[%rd2627], %r582;
	add.s64 	%rd2628, %rd1517, %rd1001;
	ld.global.u32 	%r583, [%rd2628+4];
	st.global.u32 	[%rd2628], %r583;
	add.s64 	%rd2629, %rd1516, %rd1001;
	ld.global.u32 	%r584, [%rd2629+4];
	st.global.u32 	[%rd2629], %r584;
	add.s64 	%rd2630, %rd1515, %rd1001;
	ld.global.u32 	%r585, [%rd2630+4];
	st.global.u32 	[%rd2630], %r585;
	add.s64 	%rd2631, %rd1514, %rd1001;
	ld.global.u32 	%r586, [%rd2631+4];
	st.global.u32 	[%rd2631], %r586;
	add.s64 	%rd2632, %rd1513, %rd1001;
	ld.global.u32 	%r587, [%rd2632+4];
	st.global.u32 	[%rd2632], %r587;
	add.s64 	%rd2633, %rd1512, %rd1001;
	ld.global.u32 	%r588, [%rd2633+4];
	st.global.u32 	[%rd2633], %r588;
	add.s64 	%rd2634, %rd1511, %rd1001;
	ld.global.u32 	%r589, [%rd2634+4];
	st.global.u32 	[%rd2634], %r589;
	add.s64 	%rd2635, %rd1510, %rd1001;
	ld.global.u32 	%r590, [%rd2635+4];
	st.global.u32 	[%rd2635], %r590;
	add.s64 	%rd2636, %rd1509, %rd1001;
	ld.global.u32 	%r591, [%rd2636+4];
	st.global.u32 	[%rd2636], %r591;
	add.s64 	%rd2637, %rd1508, %rd1001;
	ld.global.u32 	%r592, [%rd2637+4];
	st.global.u32 	[%rd2637], %r592;
	add.s64 	%rd2638, %rd1507, %rd1001;
	ld.global.u32 	%r593, [%rd2638+4];
	st.global.u32 	[%rd2638], %r593;
	add.s64 	%rd2639, %rd1506, %rd1001;
	ld.global.u32 	%r594, [%rd2639+4];
	st.global.u32 	[%rd2639], %r594;
	add.s64 	%rd2640, %rd1505, %rd1001;
	ld.global.u32 	%r595, [%rd2640+4];
	st.global.u32 	[%rd2640], %r595;
	add.s64 	%rd2641, %rd1504, %rd1001;
	ld.global.u32 	%r596, [%rd2641+4];
	st.global.u32 	[%rd2641], %r596;
	add.s64 	%rd2642, %rd1503, %rd1001;
	ld.global.u32 	%r597, [%rd2642+4];
	st.global.u32 	[%rd2642], %r597;
	add.s64 	%rd2643, %rd1502, %rd1001;
	ld.global.u32 	%r598, [%rd2643+4];
	st.global.u32 	[%rd2643], %r598;
	add.s64 	%rd2644, %rd1501, %rd1001;
	ld.global.u32 	%r599, [%rd2644+4];
	st.global.u32 	[%rd2644], %r599;
	add.s64 	%rd2645, %rd1500, %rd1001;
	ld.global.u32 	%r600, [%rd2645+4];
	st.global.u32 	[%rd2645], %r600;
	add.s64 	%rd2646, %rd1499, %rd1001;
	ld.global.u32 	%r601, [%rd2646+4];
	st.global.u32 	[%rd2646], %r601;
	add.s64 	%rd2647, %rd1498, %rd1001;
	ld.global.u32 	%r602, [%rd2647+4];
	st.global.u32 	[%rd2647], %r602;
	add.s64 	%rd2648, %rd1497, %rd1001;
	ld.global.u32 	%r603, [%rd2648+4];
	st.global.u32 	[%rd2648], %r603;
	add.s64 	%rd2649, %rd1496, %rd1001;
	ld.global.u32 	%r604, [%rd2649+4];
	st.global.u32 	[%rd2649], %r604;
	add.s64 	%rd2650, %rd1495, %rd1001;
	ld.global.u32 	%r605, [%rd2650+4];
	st.global.u32 	[%rd2650], %r605;
	add.s64 	%rd2651, %rd1494, %rd1001;
	ld.global.u32 	%r606, [%rd2651+4];
	st.global.u32 	[%rd2651], %r606;
	add.s64 	%rd2652, %rd1493, %rd1001;
	ld.global.u32 	%r607, [%rd2652+4];
	st.global.u32 	[%rd2652], %r607;
	add.s64 	%rd2653, %rd1492, %rd1001;
	ld.global.u32 	%r608, [%rd2653+4];
	st.global.u32 	[%rd2653], %r608;
	add.s64 	%rd2654, %rd1491, %rd1001;
	ld.global.u32 	%r609, [%rd2654+4];
	st.global.u32 	[%rd2654], %r609;
	add.s64 	%rd2655, %rd1490, %rd1001;
	ld.global.u32 	%r610, [%rd2655+4];
	st.global.u32 	[%rd2655], %r610;
	add.s64 	%rd2656, %rd1489, %rd1001;
	ld.global.u32 	%r611, [%rd2656+4];
	st.global.u32 	[%rd2656], %r611;
	add.s64 	%rd2657, %rd1488, %rd1001;
	ld.global.u32 	%r612, [%rd2657+4];
	st.global.u32 	[%rd2657], %r612;
	add.s64 	%rd2658, %rd1487, %rd1001;
	ld.global.u32 	%r613, [%rd2658+4];
	st.global.u32 	[%rd2658], %r613;
	add.s64 	%rd2659, %rd1486, %rd1001;
	ld.global.u32 	%r614, [%rd2659+4];
	st.global.u32 	[%rd2659], %r614;
	add.s64 	%rd2660, %rd1485, %rd1001;
	ld.global.u32 	%r615, [%rd2660+4];
	st.global.u32 	[%rd2660], %r615;
	add.s64 	%rd2661, %rd1484, %rd1001;
	ld.global.u32 	%r616, [%rd2661+4];
	st.global.u32 	[%rd2661], %r616;
	add.s64 	%rd2662, %rd1483, %rd1001;
	ld.global.u32 	%r617, [%rd2662+4];
	st.global.u32 	[%rd2662], %r617;
	add.s64 	%rd2663, %rd1482, %rd1001;
	ld.global.u32 	%r618, [%rd2663+4];
	st.global.u32 	[%rd2663], %r618;
	add.s64 	%rd2664, %rd1481, %rd1001;
	ld.global.u32 	%r619, [%rd2664+4];
	st.global.u32 	[%rd2664], %r619;
	add.s64 	%rd2665, %rd1480, %rd1001;
	ld.global.u32 	%r620, [%rd2665+4];
	st.global.u32 	[%rd2665], %r620;
	add.s64 	%rd2666, %rd1479, %rd1001;
	ld.global.u32 	%r621, [%rd2666+4];
	st.global.u32 	[%rd2666], %r621;
	add.s64 	%rd2667, %rd1478, %rd1001;
	ld.global.u32 	%r622, [%rd2667+4];
	st.global.u32 	[%rd2667], %r622;
	add.s64 	%rd2668, %rd1477, %rd1001;
	ld.global.u32 	%r623, [%rd2668+4];
	st.global.u32 	[%rd2668], %r623;
	add.s64 	%rd2669, %rd1476, %rd1001;
	ld.global.u32 	%r624, [%rd2669+4];
	st.global.u32 	[%rd2669], %r624;
	add.s64 	%rd2670, %rd1475, %rd1001;
	ld.global.u32 	%r625, [%rd2670+4];
	st.global.u32 	[%rd2670], %r625;
	add.s64 	%rd2671, %rd1474, %rd1001;
	ld.global.u32 	%r626, [%rd2671+4];
	st.global.u32 	[%rd2671], %r626;
	add.s64 	%rd2672, %rd1473, %rd1001;
	ld.global.u32 	%r627, [%rd2672+4];
	st.global.u32 	[%rd2672], %r627;
	add.s64 	%rd2673, %rd1472, %rd1001;
	ld.global.u32 	%r628, [%rd2673+4];
	st.global.u32 	[%rd2673], %r628;
	add.s64 	%rd2674, %rd1471, %rd1001;
	ld.global.u32 	%r629, [%rd2674+4];
	st.global.u32 	[%rd2674], %r629;
	add.s64 	%rd2675, %rd1470, %rd1001;
	ld.global.u32 	%r630, [%rd2675+4];
	st.global.u32 	[%rd2675], %r630;
	add.s64 	%rd2676, %rd1469, %rd1001;
	ld.global.u32 	%r631, [%rd2676+4];
	st.global.u32 	[%rd2676], %r631;
	add.s64 	%rd2677, %rd1468, %rd1001;
	ld.global.u32 	%r632, [%rd2677+4];
	st.global.u32 	[%rd2677], %r632;
	add.s64 	%rd2678, %rd1467, %rd1001;
	ld.global.u32 	%r633, [%rd2678+4];
	st.global.u32 	[%rd2678], %r633;
	add.s64 	%rd2679, %rd1466, %rd1001;
	ld.global.u32 	%r634, [%rd2679+4];
	st.global.u32 	[%rd2679], %r634;
	add.s64 	%rd2680, %rd1465, %rd1001;
	ld.global.u32 	%r635, [%rd2680+4];
	st.global.u32 	[%rd2680], %r635;
	add.s64 	%rd2681, %rd1464, %rd1001;
	ld.global.u32 	%r636, [%rd2681+4];
	st.global.u32 	[%rd2681], %r636;
	add.s64 	%rd2682, %rd1463, %rd1001;
	ld.global.u32 	%r637, [%rd2682+4];
	st.global.u32 	[%rd2682], %r637;
	add.s64 	%rd2683, %rd1462, %rd1001;
	ld.global.u32 	%r638, [%rd2683+4];
	st.global.u32 	[%rd2683], %r638;
	add.s64 	%rd2684, %rd1461, %rd1001;
	ld.global.u32 	%r639, [%rd2684+4];
	st.global.u32 	[%rd2684], %r639;
	add.s64 	%rd2685, %rd1460, %rd1001;
	ld.global.u32 	%r640, [%rd2685+4];
	st.global.u32 	[%rd2685], %r640;
	add.s64 	%rd2686, %rd1459, %rd1001;
	ld.global.u32 	%r641, [%rd2686+4];
	st.global.u32 	[%rd2686], %r641;
	add.s64 	%rd2687, %rd1458, %rd1001;
	ld.global.u32 	%r642, [%rd2687+4];
	st.global.u32 	[%rd2687], %r642;
	add.s64 	%rd2688, %rd1457, %rd1001;
	ld.global.u32 	%r643, [%rd2688+4];
	st.global.u32 	[%rd2688], %r643;
	add.s64 	%rd2689, %rd1456, %rd1001;
	ld.global.u32 	%r644, [%rd2689+4];
	st.global.u32 	[%rd2689], %r644;
	add.s64 	%rd2690, %rd1455, %rd1001;
	ld.global.u32 	%r645, [%rd2690+4];
	st.global.u32 	[%rd2690], %r645;
	add.s64 	%rd2691, %rd1454, %rd1001;
	ld.global.u32 	%r646, [%rd2691+4];
	st.global.u32 	[%rd2691], %r646;
	add.s64 	%rd2692, %rd1453, %rd1001;
	ld.global.u32 	%r647, [%rd2692+4];
	st.global.u32 	[%rd2692], %r647;
	add.s64 	%rd2693, %rd1452, %rd1001;
	ld.global.u32 	%r648, [%rd2693+4];
	st.global.u32 	[%rd2693], %r648;
	add.s64 	%rd2694, %rd1451, %rd1001;
	ld.global.u32 	%r649, [%rd2694+4];
	st.global.u32 	[%rd2694], %r649;
	add.s64 	%rd2695, %rd1450, %rd1001;
	ld.global.u32 	%r650, [%rd2695+4];
	st.global.u32 	[%rd2695], %r650;
	add.s64 	%rd2696, %rd1449, %rd1001;
	ld.global.u32 	%r651, [%rd2696+4];
	st.global.u32 	[%rd2696], %r651;
	add.s64 	%rd2697, %rd1448, %rd1001;
	ld.global.u32 	%r652, [%rd2697+4];
	st.global.u32 	[%rd2697], %r652;
	add.s64 	%rd2698, %rd1447, %rd1001;
	ld.global.u32 	%r653, [%rd2698+4];
	st.global.u32 	[%rd2698], %r653;
	add.s64 	%rd2699, %rd1446, %rd1001;
	ld.global.u32 	%r654, [%rd2699+4];
	st.global.u32 	[%rd2699], %r654;
	add.s64 	%rd2700, %rd1445, %rd1001;
	ld.global.u32 	%r655, [%rd2700+4];
	st.global.u32 	[%rd2700], %r655;
	add.s64 	%rd2701, %rd1444, %rd1001;
	ld.global.u32 	%r656, [%rd2701+4];
	st.global.u32 	[%rd2701], %r656;
	add.s64 	%rd2702, %rd1443, %rd1001;
	ld.global.u32 	%r657, [%rd2702+4];
	st.global.u32 	[%rd2702], %r657;
	add.s64 	%rd2703, %rd1442, %rd1001;
	ld.global.u32 	%r658, [%rd2703+4];
	st.global.u32 	[%rd2703], %r658;
	add.s64 	%rd2704, %rd1441, %rd1001;
	ld.global.u32 	%r659, [%rd2704+4];
	st.global.u32 	[%rd2704], %r659;
	add.s64 	%rd2705, %rd1440, %rd1001;
	ld.global.u32 	%r660, [%rd2705+4];
	st.global.u32 	[%rd2705], %r660;
	add.s64 	%rd2706, %rd1439, %rd1001;
	ld.global.u32 	%r661, [%rd2706+4];
	st.global.u32 	[%rd2706], %r661;
	add.s64 	%rd2707, %rd1438, %rd1001;
	ld.global.u32 	%r662, [%rd2707+4];
	st.global.u32 	[%rd2707], %r662;
	add.s64 	%rd2708, %rd1437, %rd1001;
	ld.global.u32 	%r663, [%rd2708+4];
	st.global.u32 	[%rd2708], %r663;
	add.s64 	%rd2709, %rd1436, %rd1001;
	ld.global.u32 	%r664, [%rd2709+4];
	st.global.u32 	[%rd2709], %r664;
	add.s64 	%rd2710, %rd1435, %rd1001;
	ld.global.u32 	%r665, [%rd2710+4];
	st.global.u32 	[%rd2710], %r665;
	add.s64 	%rd2711, %rd1434, %rd1001;
	ld.global.u32 	%r666, [%rd2711+4];
	st.global.u32 	[%rd2711], %r666;
	add.s64 	%rd2712, %rd1433, %rd1001;
	ld.global.u32 	%r667, [%rd2712+4];
	st.global.u32 	[%rd2712], %r667;
	add.s64 	%rd2713, %rd1432, %rd1001;
	ld.global.u32 	%r668, [%rd2713+4];
	st.global.u32 	[%rd2713], %r668;
	add.s64 	%rd2714, %rd1431, %rd1001;
	ld.global.u32 	%r669, [%rd2714+4];
	st.global.u32 	[%rd2714], %r669;
	add.s64 	%rd2715, %rd1430, %rd1001;
	ld.global.u32 	%r670, [%rd2715+4];
	st.global.u32 	[%rd2715], %r670;
	add.s64 	%rd2716, %rd1429, %rd1001;
	ld.global.u32 	%r671, [%rd2716+4];
	st.global.u32 	[%rd2716], %r671;
	add.s64 	%rd2717, %rd1428, %rd1001;
	ld.global.u32 	%r672, [%rd2717+4];
	st.global.u32 	[%rd2717], %r672;
	add.s64 	%rd2718, %rd1427, %rd1001;
	ld.global.u32 	%r673, [%rd2718+4];
	st.global.u32 	[%rd2718], %r673;
	add.s64 	%rd2719, %rd1426, %rd1001;
	ld.global.u32 	%r674, [%rd2719+4];
	st.global.u32 	[%rd2719], %r674;
	add.s64 	%rd2720, %rd1425, %rd1001;
	ld.global.u32 	%r675, [%rd2720+4];
	st.global.u32 	[%rd2720], %r675;
	add.s64 	%rd2721, %rd1424, %rd1001;
	ld.global.u32 	%r676, [%rd2721+4];
	st.global.u32 	[%rd2721], %r676;
	add.s64 	%rd2722, %rd1423, %rd1001;
	ld.global.u32 	%r677, [%rd2722+4];
	st.global.u32 	[%rd2722], %r677;
	add.s64 	%rd2723, %rd1422, %rd1001;
	ld.global.u32 	%r678, [%rd2723+4];
	st.global.u32 	[%rd2723], %r678;
	add.s64 	%rd2724, %rd1421, %rd1001;
	ld.global.u32 	%r679, [%rd2724+4];
	st.global.u32 	[%rd2724], %r679;
	add.s64 	%rd2725, %rd1420, %rd1001;
	ld.global.u32 	%r680, [%rd2725+4];
	st.global.u32 	[%rd2725], %r680;
	add.s64 	%rd2726, %rd1419, %rd1001;
	ld.global.u32 	%r681, [%rd2726+4];
	st.global.u32 	[%rd2726], %r681;
	add.s64 	%rd2727, %rd1418, %rd1001;
	ld.global.u32 	%r682, [%rd2727+4];
	st.global.u32 	[%rd2727], %r682;
	add.s64 	%rd2728, %rd1417, %rd1001;
	ld.global.u32 	%r683, [%rd2728+4];
	st.global.u32 	[%rd2728], %r683;
	add.s64 	%rd2729, %rd1416, %rd1001;
	ld.global.u32 	%r684, [%rd2729+4];
	st.global.u32 	[%rd2729], %r684;
	add.s64 	%rd2730, %rd1415, %rd1001;
	ld.global.u32 	%r685, [%rd2730+4];
	st.global.u32 	[%rd2730], %r685;
	add.s64 	%rd2731, %rd1414, %rd1001;
	ld.global.u32 	%r686, [%rd2731+4];
	st.global.u32 	[%rd2731], %r686;
	add.s64 	%rd2732, %rd1413, %rd1001;
	ld.global.u32 	%r687, [%rd2732+4];
	st.global.u32 	[%rd2732], %r687;
	add.s64 	%rd2733, %rd1412, %rd1001;
	ld.global.u32 	%r688, [%rd2733+4];
	st.global.u32 	[%rd2733], %r688;
	add.s64 	%rd2734, %rd1411, %rd1001;
	ld.global.u32 	%r689, [%rd2734+4];
	st.global.u32 	[%rd2734], %r689;
	add.s64 	%rd2735, %rd1410, %rd1001;
	ld.global.u32 	%r690, [%rd2735+4];
	st.global.u32 	[%rd2735], %r690;
	add.s64 	%rd2736, %rd1409, %rd1001;
	ld.global.u32 	%r691, [%rd2736+4];
	st.global.u32 	[%rd2736], %r691;
	add.s64 	%rd2737, %rd1408, %rd1001;
	ld.global.u32 	%r692, [%rd2737+4];
	st.global.u32 	[%rd2737], %r692;
	add.s64 	%rd2738, %rd1407, %rd1001;
	ld.global.u32 	%r693, [%rd2738+4];
	st.global.u32 	[%rd2738], %r693;
	add.s64 	%rd2739, %rd1406, %rd1001;
	ld.global.u32 	%r694, [%rd2739+4];
	st.global.u32 	[%rd2739], %r694;
	add.s64 	%rd2740, %rd1405, %rd1001;
	ld.global.u32 	%r695, [%rd2740+4];
	st.global.u32 	[%rd2740], %r695;
	add.s64 	%rd2741, %rd1404, %rd1001;
	ld.global.u32 	%r696, [%rd2741+4];
	st.global.u32 	[%rd2741], %r696;
	add.s64 	%rd2742, %rd1403, %rd1001;
	ld.global.u32 	%r697, [%rd2742+4];
	st.global.u32 	[%rd2742], %r697;
	add.s64 	%rd2743, %rd1402, %rd1001;
	ld.global.u32 	%r698, [%rd2743+4];
	st.global.u32 	[%rd2743], %r698;
	add.s64 	%rd2744, %rd1401, %rd1001;
	ld.global.u32 	%r699, [%rd2744+4];
	st.global.u32 	[%rd2744], %r699;
	add.s64 	%rd2745, %rd1400, %rd1001;
	ld.global.u32 	%r700, [%rd2745+4];
	st.global.u32 	[%rd2745], %r700;
	add.s64 	%rd2746, %rd1399, %rd1001;
	ld.global.u32 	%r701, [%rd2746+4];
	st.global.u32 	[%rd2746], %r701;
	add.s64 	%rd2747, %rd1398, %rd1001;
	ld.global.u32 	%r702, [%rd2747+4];
	st.global.u32 	[%rd2747], %r702;
	add.s64 	%rd2748, %rd1397, %rd1001;
	ld.global.u32 	%r703, [%rd2748+4];
	st.global.u32 	[%rd2748], %r703;
	add.s64 	%rd2749, %rd1396, %rd1001;
	ld.global.u32 	%r704, [%rd2749+4];
	st.global.u32 	[%rd2749], %r704;
	add.s64 	%rd2750, %rd1395, %rd1001;
	ld.global.u32 	%r705, [%rd2750+4];
	st.global.u32 	[%rd2750], %r705;
	add.s64 	%rd2751, %rd1394, %rd1001;
	ld.global.u32 	%r706, [%rd2751+4];
	st.global.u32 	[%rd2751], %r706;
	add.s64 	%rd2752, %rd1393, %rd1001;
	ld.global.u32 	%r707, [%rd2752+4];
	st.global.u32 	[%rd2752], %r707;
	add.s64 	%rd2753, %rd1392, %rd1001;
	ld.global.u32 	%r708, [%rd2753+4];
	st.global.u32 	[%rd2753], %r708;
	add.s64 	%rd2754, %rd1391, %rd1001;
	ld.global.u32 	%r709, [%rd2754+4];
	st.global.u32 	[%rd2754], %r709;
	add.s64 	%rd2755, %rd1390, %rd1001;
	ld.global.u32 	%r710, [%rd2755+4];
	st.global.u32 	[%rd2755], %r710;
	add.s64 	%rd2756, %rd1389, %rd1001;
	ld.global.u32 	%r711, [%rd2756+4];
	st.global.u32 	[%rd2756], %r711;
	add.s64 	%rd2757, %rd1388, %rd1001;
	ld.global.u32 	%r712, [%rd2757+4];
	st.global.u32 	[%rd2757], %r712;
	add.s64 	%rd2758, %rd1387, %rd1001;
	ld.global.u32 	%r713, [%rd2758+4];
	st.global.u32 	[%rd2758], %r713;
	add.s64 	%rd2759, %rd1386, %rd1001;
	ld.global.u32 	%r714, [%rd2759+4];
	st.global.u32 	[%rd2759], %r714;
	add.s64 	%rd2760, %rd1385, %rd1001;
	ld.global.u32 	%r715, [%rd2760+4];
	st.global.u32 	[%rd2760], %r715;
	add.s64 	%rd2761, %rd1384, %rd1001;
	ld.global.u32 	%r716, [%rd2761+4];
	st.global.u32 	[%rd2761], %r716;
	add.s64 	%rd2762, %rd1383, %rd1001;
	ld.global.u32 	%r717, [%rd2762+4];
	st.global.u32 	[%rd2762], %r717;
	add.s64 	%rd2763, %rd1382, %rd1001;
	ld.global.u32 	%r718, [%rd2763+4];
	st.global.u32 	[%rd2763], %r718;
	add.s64 	%rd2764, %rd1381, %rd1001;
	ld.global.u32 	%r719, [%rd2764+4];
	st.global.u32 	[%rd2764], %r719;
	add.s64 	%rd2765, %rd1380, %rd1001;
	ld.global.u32 	%r720, [%rd2765+4];
	st.global.u32 	[%rd2765], %r720;
	add.s64 	%rd2766, %rd1379, %rd1001;
	ld.global.u32 	%r721, [%rd2766+4];
	st.global.u32 	[%rd2766], %r721;
	add.s64 	%rd2767, %rd1378, %rd1001;
	ld.global.u32 	%r722, [%rd2767+4];
	st.global.u32 	[%rd2767], %r722;
	add.s64 	%rd2768, %rd1377, %rd1001;
	ld.global.u32 	%r723, [%rd2768+4];
	st.global.u32 	[%rd2768], %r723;
	add.s64 	%rd2769, %rd1376, %rd1001;
	ld.global.u32 	%r724, [%rd2769+4];
	st.global.u32 	[%rd2769], %r724;
	add.s64 	%rd2770, %rd1375, %rd1001;
	ld.global.u32 	%r725, [%rd2770+4];
	st.global.u32 	[%rd2770], %r725;
	add.s64 	%rd2771, %rd1374, %rd1001;
	ld.global.u32 	%r726, [%rd2771+4];
	st.global.u32 	[%rd2771], %r726;
	add.s64 	%rd2772, %rd1373, %rd1001;
	ld.global.u32 	%r727, [%rd2772+4];
	st.global.u32 	[%rd2772], %r727;
	add.s64 	%rd2773, %rd1372, %rd1001;
	ld.global.u32 	%r728, [%rd2773+4];
	st.global.u32 	[%rd2773], %r728;
	add.s64 	%rd2774, %rd1371, %rd1001;
	ld.global.u32 	%r729, [%rd2774+4];
	st.global.u32 	[%rd2774], %r729;
	add.s64 	%rd2775, %rd1370, %rd1001;
	ld.global.u32 	%r730, [%rd2775+4];
	st.global.u32 	[%rd2775], %r730;
	add.s64 	%rd2776, %rd1369, %rd1001;
	ld.global.u32 	%r731, [%rd2776+4];
	st.global.u32 	[%rd2776], %r731;
	add.s64 	%rd2777, %rd1368, %rd1001;
	ld.global.u32 	%r732, [%rd2777+4];
	st.global.u32 	[%rd2777], %r732;
	add.s64 	%rd2778, %rd1367, %rd1001;
	ld.global.u32 	%r733, [%rd2778+4];
	st.global.u32 	[%rd2778], %r733;
	add.s64 	%rd2779, %rd1366, %rd1001;
	ld.global.u32 	%r734, [%rd2779+4];
	st.global.u32 	[%rd2779], %r734;
	add.s64 	%rd2780, %rd1365, %rd1001;
	ld.global.u32 	%r735, [%rd2780+4];
	st.global.u32 	[%rd2780], %r735;
	add.s64 	%rd2781, %rd1364, %rd1001;
	ld.global.u32 	%r736, [%rd2781+4];
	st.global.u32 	[%rd2781], %r736;
	add.s64 	%rd2782, %rd1363, %rd1001;
	ld.global.u32 	%r737, [%rd2782+4];
	st.global.u32 	[%rd2782], %r737;
	add.s64 	%rd2783, %rd1362, %rd1001;
	ld.global.u32 	%r738, [%rd2783+4];
	st.global.u32 	[%rd2783], %r738;
	add.s64 	%rd2784, %rd1361, %rd1001;
	ld.global.u32 	%r739, [%rd2784+4];
	st.global.u32 	[%rd2784], %r739;
	add.s64 	%rd2785, %rd1360, %rd1001;
	ld.global.u32 	%r740, [%rd2785+4];
	st.global.u32 	[%rd2785], %r740;
	add.s64 	%rd2786, %rd1359, %rd1001;
	ld.global.u32 	%r741, [%rd2786+4];
	st.global.u32 	[%rd2786], %r741;
	add.s64 	%rd2787, %rd1358, %rd1001;
	ld.global.u32 	%r742, [%rd2787+4];
	st.global.u32 	[%rd2787], %r742;
	add.s64 	%rd2788, %rd1357, %rd1001;
	ld.global.u32 	%r743, [%rd2788+4];
	st.global.u32 	[%rd2788], %r743;
	add.s64 	%rd2789, %rd1356, %rd1001;
	ld.global.u32 	%r744, [%rd2789+4];
	st.global.u32 	[%rd2789], %r744;
	add.s64 	%rd2790, %rd1355, %rd1001;
	ld.global.u32 	%r745, [%rd2790+4];
	st.global.u32 	[%rd2790], %r745;
	add.s64 	%rd2791, %rd1354, %rd1001;
	ld.global.u32 	%r746, [%rd2791+4];
	st.global.u32 	[%rd2791], %r746;
	add.s64 	%rd2792, %rd1353, %rd1001;
	ld.global.u32 	%r747, [%rd2792+4];
	st.global.u32 	[%rd2792], %r747;
	add.s64 	%rd2793, %rd1352, %rd1001;
	ld.global.u32 	%r748, [%rd2793+4];
	st.global.u32 	[%rd2793], %r748;
	add.s64 	%rd2794, %rd1351, %rd1001;
	ld.global.u32 	%r749, [%rd2794+4];
	st.global.u32 	[%rd2794], %r749;
	add.s64 	%rd2795, %rd1350, %rd1001;
	ld.global.u32 	%r750, [%rd2795+4];
	st.global.u32 	[%rd2795], %r750;
	add.s64 	%rd2796, %rd1349, %rd1001;
	ld.global.u32 	%r751, [%rd2796+4];
	st.global.u32 	[%rd2796], %r751;
	add.s64 	%rd2797, %rd1348, %rd1001;
	ld.global.u32 	%r752, [%rd2797+4];
	st.global.u32 	[%rd2797], %r752;
	add.s64 	%rd2798, %rd1347, %rd1001;
	ld.global.u32 	%r753, [%rd2798+4];
	st.global.u32 	[%rd2798], %r753;
	add.s64 	%rd2799, %rd1346, %rd1001;
	ld.global.u32 	%r754, [%rd2799+4];
	st.global.u32 	[%rd2799], %r754;
	add.s64 	%rd2800, %rd1345, %rd1001;
	ld.global.u32 	%r755, [%rd2800+4];
	st.global.u32 	[%rd2800], %r755;
	add.s64 	%rd2801, %rd1344, %rd1001;
	ld.global.u32 	%r756, [%rd2801+4];
	st.global.u32 	[%rd2801], %r756;
	add.s64 	%rd2802, %rd1343, %rd1001;
	ld.global.u32 	%r757, [%rd2802+4];
	st.global.u32 	[%rd2802], %r757;
	add.s64 	%rd2803, %rd1342, %rd1001;
	ld.global.u32 	%r758, [%rd2803+4];
	st.global.u32 	[%rd2803], %r758;
	add.s64 	%rd2804, %rd1341, %rd1001;
	ld.global.u32 	%r759, [%rd2804+4];
	st.global.u32 	[%rd2804], %r759;
	add.s64 	%rd2805, %rd1340, %rd1001;
	ld.global.u32 	%r760, [%rd2805+4];
	st.global.u32 	[%rd2805], %r760;
	add.s64 	%rd2806, %rd1339, %rd1001;
	ld.global.u32 	%r761, [%rd2806+4];
	st.global.u32 	[%rd2806], %r761;
	add.s64 	%rd2807, %rd1338, %rd1001;
	ld.global.u32 	%r762, [%rd2807+4];
	st.global.u32 	[%rd2807], %r762;
	add.s64 	%rd2808, %rd1337, %rd1001;
	ld.global.u32 	%r763, [%rd2808+4];
	st.global.u32 	[%rd2808], %r763;
	add.s64 	%rd2809, %rd1336, %rd1001;
	ld.global.u32 	%r764, [%rd2809+4];
	st.global.u32 	[%rd2809], %r764;
	add.s64 	%rd2810, %rd1335, %rd1001;
	ld.global.u32 	%r765, [%rd2810+4];
	st.global.u32 	[%rd2810], %r765;
	add.s64 	%rd2811, %rd1334, %rd1001;
	ld.global.u32 	%r766, [%rd2811+4];
	st.global.u32 	[%rd2811], %r766;
	add.s64 	%rd2812, %rd1333, %rd1001;
	ld.global.u32 	%r767, [%rd2812+4];
	st.global.u32 	[%rd2812], %r767;
	add.s64 	%rd2813, %rd1332, %rd1001;
	ld.global.u32 	%r768, [%rd2813+4];
	st.global.u32 	[%rd2813], %r768;
	add.s64 	%rd2814, %rd1331, %rd1001;
	ld.global.u32 	%r769, [%rd2814+4];
	st.global.u32 	[%rd2814], %r769;
	add.s64 	%rd2815, %rd1330, %rd1001;
	ld.global.u32 	%r770, [%rd2815+4];
	st.global.u32 	[%rd2815], %r770;
	add.s64 	%rd2816, %rd1329, %rd1001;
	ld.global.u32 	%r771, [%rd2816+4];
	st.global.u32 	[%rd2816], %r771;
	add.s64 	%rd2817, %rd1328, %rd1001;
	ld.global.u32 	%r772, [%rd2817+4];
	st.global.u32 	[%rd2817], %r772;
	add.s64 	%rd2818, %rd1327, %rd1001;
	ld.global.u32 	%r773, [%rd2818+4];
	st.global.u32 	[%rd2818], %r773;
	add.s64 	%rd2819, %rd1326, %rd1001;
	ld.global.u32 	%r774, [%rd2819+4];
	st.global.u32 	[%rd2819], %r774;
	add.s64 	%rd2820, %rd1325, %rd1001;
	ld.global.u32 	%r775, [%rd2820+4];
	st.global.u32 	[%rd2820], %r775;
	add.s64 	%rd2821, %rd1324, %rd1001;
	ld.global.u32 	%r776, [%rd2821+4];
	st.global.u32 	[%rd2821], %r776;
	add.s64 	%rd2822, %rd1323, %rd1001;
	ld.global.u32 	%r777, [%rd2822+4];
	st.global.u32 	[%rd2822], %r777;
	add.s64 	%rd2823, %rd1322, %rd1001;
	ld.global.u32 	%r778, [%rd2823+4];
	st.global.u32 	[%rd2823], %r778;
	add.s64 	%rd2824, %rd1321, %rd1001;
	ld.global.u32 	%r779, [%rd2824+4];
	st.global.u32 	[%rd2824], %r779;
	add.s64 	%rd2825, %rd1320, %rd1001;
	ld.global.u32 	%r780, [%rd2825+4];
	st.global.u32 	[%rd2825], %r780;
	add.s64 	%rd2826, %rd1319, %rd1001;
	ld.global.u32 	%r781, [%rd2826+4];
	st.global.u32 	[%rd2826], %r781;
	add.s64 	%rd2827, %rd1318, %rd1001;
	ld.global.u32 	%r782, [%rd2827+4];
	st.global.u32 	[%rd2827], %r782;
	add.s64 	%rd2828, %rd1317, %rd1001;
	ld.global.u32 	%r783, [%rd2828+4];
	st.global.u32 	[%rd2828], %r783;
	add.s64 	%rd2829, %rd1316, %rd1001;
	ld.global.u32 	%r784, [%rd2829+4];
	st.global.u32 	[%rd2829], %r784;
	add.s64 	%rd2830, %rd1315, %rd1001;
	ld.global.u32 	%r785, [%rd2830+4];
	st.global.u32 	[%rd2830], %r785;
	add.s64 	%rd2831, %rd1314, %rd1001;
	ld.global.u32 	%r786, [%rd2831+4];
	st.global.u32 	[%rd2831], %r786;
	add.s64 	%rd2832, %rd1313, %rd1001;
	ld.global.u32 	%r787, [%rd2832+4];
	st.global.u32 	[%rd2832], %r787;
	add.s64 	%rd2833, %rd1312, %rd1001;
	ld.global.u32 	%r788, [%rd2833+4];
	st.global.u32 	[%rd2833], %r788;
	add.s64 	%rd2834, %rd1311, %rd1001;
	ld.global.u32 	%r789, [%rd2834+4];
	st.global.u32 	[%rd2834], %r789;
	add.s64 	%rd2835, %rd1310, %rd1001;
	ld.global.u32 	%r790, [%rd2835+4];
	st.global.u32 	[%rd2835], %r790;
	add.s64 	%rd2836, %rd1309, %rd1001;
	ld.global.u32 	%r791, [%rd2836+4];
	st.global.u32 	[%rd2836], %r791;
	add.s64 	%rd2837, %rd1308, %rd1001;
	ld.global.u32 	%r792, [%rd2837+4];
	st.global.u32 	[%rd2837], %r792;
	add.s64 	%rd2838, %rd1307, %rd1001;
	ld.global.u32 	%r793, [%rd2838+4];
	st.global.u32 	[%rd2838], %r793;
	add.s64 	%rd2839, %rd1306, %rd1001;
	ld.global.u32 	%r794, [%rd2839+4];
	st.global.u32 	[%rd2839], %r794;
	add.s64 	%rd2840, %rd1305, %rd1001;
	ld.global.u32 	%r795, [%rd2840+4];
	st.global.u32 	[%rd2840], %r795;
	add.s64 	%rd2841, %rd1304, %rd1001;
	ld.global.u32 	%r796, [%rd2841+4];
	st.global.u32 	[%rd2841], %r796;
	add.s64 	%rd2842, %rd1303, %rd1001;
	ld.global.u32 	%r797, [%rd2842+4];
	st.global.u32 	[%rd2842], %r797;
	add.s64 	%rd2843, %rd1302, %rd1001;
	ld.global.u32 	%r798, [%rd2843+4];
	st.global.u32 	[%rd2843], %r798;
	add.s64 	%rd2844, %rd1301, %rd1001;
	ld.global.u32 	%r799, [%rd2844+4];
	st.global.u32 	[%rd2844], %r799;
	add.s64 	%rd2845, %rd1300, %rd1001;
	ld.global.u32 	%r800, [%rd2845+4];
	st.global.u32 	[%rd2845], %r800;
	add.s64 	%rd2846, %rd1299, %rd1001;
	ld.global.u32 	%r801, [%rd2846+4];
	st.global.u32 	[%rd2846], %r801;
	add.s64 	%rd2847, %rd1298, %rd1001;
	ld.global.u32 	%r802, [%rd2847+4];
	st.global.u32 	[%rd2847], %r802;
	add.s64 	%rd2848, %rd1297, %rd1001;
	ld.global.u32 	%r803, [%rd2848+4];
	st.global.u32 	[%rd2848], %r803;
	add.s64 	%rd2849, %rd1296, %rd1001;
	ld.global.u32 	%r804, [%rd2849+4];
	st.global.u32 	[%rd2849], %r804;
	add.s64 	%rd2850, %rd1295, %rd1001;
	ld.global.u32 	%r805, [%rd2850+4];
	st.global.u32 	[%rd2850], %r805;
	add.s64 	%rd2851, %rd1294, %rd1001;
	ld.global.u32 	%r806, [%rd2851+4];
	st.global.u32 	[%rd2851], %r806;
	add.s64 	%rd2852, %rd1293, %rd1001;
	ld.global.u32 	%r807, [%rd2852+4];
	st.global.u32 	[%rd2852], %r807;
	add.s64 	%rd2853, %rd1292, %rd1001;
	ld.global.u32 	%r808, [%rd2853+4];
	st.global.u32 	[%rd2853], %r808;
	add.s64 	%rd2854, %rd1291, %rd1001;
	ld.global.u32 	%r809, [%rd2854+4];
	st.global.u32 	[%rd2854], %r809;
	add.s64 	%rd2855, %rd1290, %rd1001;
	ld.global.u32 	%r810, [%rd2855+4];
	st.global.u32 	[%rd2855], %r810;
	add.s64 	%rd2856, %rd1289, %rd1001;
	ld.global.u32 	%r811, [%rd2856+4];
	st.global.u32 	[%rd2856], %r811;
	add.s64 	%rd2857, %rd1288, %rd1001;
	ld.global.u32 	%r812, [%rd2857+4];
	st.global.u32 	[%rd2857], %r812;
	add.s64 	%rd2858, %rd1287, %rd1001;
	ld.global.u32 	%r813, [%rd2858+4];
	st.global.u32 	[%rd2858], %r813;
	add.s64 	%rd2859, %rd1286, %rd1001;
	ld.global.u32 	%r814, [%rd2859+4];
	st.global.u32 	[%rd2859], %r814;
	add.s64 	%rd2860, %rd1285, %rd1001;
	ld.global.u32 	%r815, [%rd2860+4];
	st.global.u32 	[%rd2860], %r815;
	add.s64 	%rd2861, %rd1284, %rd1001;
	ld.global.u32 	%r816, [%rd2861+4];
	st.global.u32 	[%rd2861], %r816;
	add.s64 	%rd2862, %rd1283, %rd1001;
	ld.global.u32 	%r817, [%rd2862+4];
	st.global.u32 	[%rd2862], %r817;
	add.s64 	%rd2863, %rd1282, %rd1001;
	ld.global.u32 	%r818, [%rd2863+4];
	st.global.u32 	[%rd2863], %r818;
	add.s64 	%rd2864, %rd1281, %rd1001;
	ld.global.u32 	%r819, [%rd2864+4];
	st.global.u32 	[%rd2864], %r819;
	add.s64 	%rd2865, %rd1280, %rd1001;
	ld.global.u32 	%r820, [%rd2865+4];
	st.global.u32 	[%rd2865], %r820;
	add.s64 	%rd2866, %rd1279, %rd1001;
	ld.global.u32 	%r821, [%rd2866+4];
	st.global.u32 	[%rd2866], %r821;
	add.s64 	%rd2867, %rd1278, %rd1001;
	ld.global.u32 	%r822, [%rd2867+4];
	st.global.u32 	[%rd2867], %r822;
	add.s64 	%rd2868, %rd1277, %rd1001;
	ld.global.u32 	%r823, [%rd2868+4];
	st.global.u32 	[%rd2868], %r823;
	add.s64 	%rd2869, %rd1276, %rd1001;
	ld.global.u32 	%r824, [%rd2869+4];
	st.global.u32 	[%rd2869], %r824;
	add.s64 	%rd2870, %rd1275, %rd1001;
	ld.global.u32 	%r825, [%rd2870+4];
	st.global.u32 	[%rd2870], %r825;
	add.s64 	%rd2871, %rd1274, %rd1001;
	ld.global.u32 	%r826, [%rd2871+4];
	st.global.u32 	[%rd2871], %r826;
	add.s64 	%rd2872, %rd1273, %rd1001;
	ld.global.u32 	%r827, [%rd2872+4];
	st.global.u32 	[%rd2872], %r827;
	add.s64 	%rd2873, %rd1272, %rd1001;
	ld.global.u32 	%r828, [%rd2873+4];
	st.global.u32 	[%rd2873], %r828;
	add.s64 	%rd2874, %rd1271, %rd1001;
	ld.global.u32 	%r829, [%rd2874+4];
	st.global.u32 	[%rd2874], %r829;
	add.s64 	%rd2875, %rd1270, %rd1001;
	ld.global.u32 	%r830, [%rd2875+4];
	st.global.u32 	[%rd2875], %r830;
	add.s64 	%rd2876, %rd1269, %rd1001;
	ld.global.u32 	%r831, [%rd2876+4];
	st.global.u32 	[%rd2876], %r831;
	add.s64 	%rd2877, %rd1268, %rd1001;
	ld.global.u32 	%r832, [%rd2877+4];
	st.global.u32 	[%rd2877], %r832;
	add.s64 	%rd2878, %rd1267, %rd1001;
	ld.global.u32 	%r833, [%rd2878+4];
	st.global.u32 	[%rd2878], %r833;
	add.s64 	%rd2879, %rd1266, %rd1001;
	ld.global.u32 	%r834, [%rd2879+4];
	st.global.u32 	[%rd2879], %r834;
	add.s64 	%rd2880, %rd1265, %rd1001;
	ld.global.u32 	%r835, [%rd2880+4];
	st.global.u32 	[%rd2880], %r835;
	add.s64 	%rd2881, %rd1264, %rd1001;
	ld.global.u32 	%r836, [%rd2881+4];
	st.global.u32 	[%rd2881], %r836;
	add.s64 	%rd2882, %rd1263, %rd1001;
	ld.global.u32 	%r837, [%rd2882+4];
	st.global.u32 	[%rd2882], %r837;
	add.s64 	%rd2883, %rd1262, %rd1001;
	ld.global.u32 	%r838, [%rd2883+4];
	st.global.u32 	[%rd2883], %r838;
	add.s64 	%rd2884, %rd1261, %rd1001;
	ld.global.u32 	%r839, [%rd2884+4];
	st.global.u32 	[%rd2884], %r839;
	add.s64 	%rd2885, %rd1260, %rd1001;
	ld.global.u32 	%r840, [%rd2885+4];
	st.global.u32 	[%rd2885], %r840;
	add.s64 	%rd2886, %rd1259, %rd1001;
	ld.global.u32 	%r841, [%rd2886+4];
	st.global.u32 	[%rd2886], %r841;
	add.s64 	%rd2887, %rd1258, %rd1001;
	ld.global.u32 	%r842, [%rd2887+4];
	st.global.u32 	[%rd2887], %r842;
	add.s64 	%rd2888, %rd1257, %rd1001;
	ld.global.u32 	%r843, [%rd2888+4];
	st.global.u32 	[%rd2888], %r843;
	add.s64 	%rd2889, %rd1256, %rd1001;
	ld.global.u32 	%r844, [%rd2889+4];
	st.global.u32 	[%rd2889], %r844;
	add.s64 	%rd2890, %rd1255, %rd1001;
	ld.global.u32 	%r845, [%rd2890+4];
	st.global.u32 	[%rd2890], %r845;
	add.s64 	%rd2891, %rd1254, %rd1001;
	ld.global.u32 	%r846, [%rd2891+4];
	st.global.u32 	[%rd2891], %r846;
	add.s64 	%rd2892, %rd1253, %rd1001;
	ld.global.u32 	%r847, [%rd2892+4];
	st.global.u32 	[%rd2892], %r847;
	add.s64 	%rd2893, %rd1252, %rd1001;
	ld.global.u32 	%r848, [%rd2893+4];
	st.global.u32 	[%rd2893], %r848;
	add.s64 	%rd2894, %rd1251, %rd1001;
	ld.global.u32 	%r849, [%rd2894+4];
	st.global.u32 	[%rd2894], %r849;
	add.s64 	%rd2895, %rd1250, %rd1001;
	ld.global.u32 	%r850, [%rd2895+4];
	st.global.u32 	[%rd2895], %r850;
	add.s64 	%rd2896, %rd1249, %rd1001;
	ld.global.u32 	%r851, [%rd2896+4];
	st.global.u32 	[%rd2896], %r851;
	add.s64 	%rd2897, %rd1248, %rd1001;
	ld.global.u32 	%r852, [%rd2897+4];
	st.global.u32 	[%rd2897], %r852;
	add.s64 	%rd2898, %rd1247, %rd1001;
	ld.global.u32 	%r853, [%rd2898+4];
	st.global.u32 	[%rd2898], %r853;
	add.s64 	%rd2899, %rd1246, %rd1001;
	ld.global.u32 	%r854, [%rd2899+4];
	st.global.u32 	[%rd2899], %r854;
	add.s64 	%rd2900, %rd1245, %rd1001;
	ld.global.u32 	%r855, [%rd2900+4];
	st.global.u32 	[%rd2900], %r855;
	add.s64 	%rd2901, %rd1244, %rd1001;
	ld.global.u32 	%r856, [%rd2901+4];
	st.global.u32 	[%rd2901], %r856;
	add.s64 	%rd2902, %rd1243, %rd1001;
	ld.global.u32 	%r857, [%rd2902+4];
	st.global.u32 	[%rd2902], %r857;
	add.s64 	%rd2903, %rd1242, %rd1001;
	ld.global.u32 	%r858, [%rd2903+4];
	st.global.u32 	[%rd2903], %r858;
	add.s64 	%rd2904, %rd1241, %rd1001;
	ld.global.u32 	%r859, [%rd2904+4];
	st.global.u32 	[%rd2904], %r859;
	add.s64 	%rd2905, %rd1240, %rd1001;
	ld.global.u32 	%r860, [%rd2905+4];
	st.global.u32 	[%rd2905], %r860;
	add.s64 	%rd2906, %rd1239, %rd1001;
	ld.global.u32 	%r861, [%rd2906+4];
	st.global.u32 	[%rd2906], %r861;
	add.s64 	%rd2907, %rd1238, %rd1001;
	ld.global.u32 	%r862, [%rd2907+4];
	st.global.u32 	[%rd2907], %r862;
	add.s64 	%rd2908, %rd1237, %rd1001;
	ld.global.u32 	%r863, [%rd2908+4];
	st.global.u32 	[%rd2908], %r863;
	add.s64 	%rd2909, %rd1236, %rd1001;
	ld.global.u32 	%r864, [%rd2909+4];
	st.global.u32 	[%rd2909], %r864;
	add.s64 	%rd2910, %rd1235, %rd1001;
	ld.global.u32 	%r865, [%rd2910+4];
	st.global.u32 	[%rd2910], %r865;
	add.s64 	%rd2911, %rd1234, %rd1001;
	ld.global.u32 	%r866, [%rd2911+4];
	st.global.u32 	[%rd2911], %r866;
	add.s64 	%rd2912, %rd1233, %rd1001;
	ld.global.u32 	%r867, [%rd2912+4];
	st.global.u32 	[%rd2912], %r867;
	add.s64 	%rd2913, %rd1232, %rd1001;
	ld.global.u32 	%r868, [%rd2913+4];
	st.global.u32 	[%rd2913], %r868;
	add.s64 	%rd2914, %rd1231, %rd1001;
	ld.global.u32 	%r869, [%rd2914+4];
	st.global.u32 	[%rd2914], %r869;
	add.s64 	%rd2915, %rd1230, %rd1001;
	ld.global.u32 	%r870, [%rd2915+4];
	st.global.u32 	[%rd2915], %r870;
	add.s64 	%rd2916, %rd1229, %rd1001;
	ld.global.u32 	%r871, [%rd2916+4];
	st.global.u32 	[%rd2916], %r871;
	add.s64 	%rd2917, %rd1228, %rd1001;
	ld.global.u32 	%r872, [%rd2917+4];
	st.global.u32 	[%rd2917], %r872;
	add.s64 	%rd2918, %rd1227, %rd1001;
	ld.global.u32 	%r873, [%rd2918+4];
	st.global.u32 	[%rd2918], %r873;
	add.s64 	%rd2919, %rd1226, %rd1001;
	ld.global.u32 	%r874, [%rd2919+4];
	st.global.u32 	[%rd2919], %r874;
	add.s64 	%rd2920, %rd1225, %rd1001;
	ld.global.u32 	%r875, [%rd2920+4];
	st.global.u32 	[%rd2920], %r875;
	add.s64 	%rd2921, %rd1224, %rd1001;
	ld.global.u32 	%r876, [%rd2921+4];
	st.global.u32 	[%rd2921], %r876;
	add.s64 	%rd2922, %rd1223, %rd1001;
	ld.global.u32 	%r877, [%rd2922+4];
	st.global.u32 	[%rd2922], %r877;
	add.s64 	%rd2923, %rd1222, %rd1001;
	ld.global.u32 	%r878, [%rd2923+4];
	st.global.u32 	[%rd2923], %r878;
	add.s64 	%rd2924, %rd1221, %rd1001;
	ld.global.u32 	%r879, [%rd2924+4];
	st.global.u32 	[%rd2924], %r879;
	add.s64 	%rd2925, %rd1220, %rd1001;
	ld.global.u32 	%r880, [%rd2925+4];
	st.global.u32 	[%rd2925], %r880;
	add.s64 	%rd2926, %rd1219, %rd1001;
	ld.global.u32 	%r881, [%rd2926+4];
	st.global.u32 	[%rd2926], %r881;
	add.s64 	%rd2927, %rd1218, %rd1001;
	ld.global.u32 	%r882, [%rd2927+4];
	st.global.u32 	[%rd2927], %r882;
	add.s64 	%rd2928, %rd1217, %rd1001;
	ld.global.u32 	%r883, [%rd2928+4];
	st.global.u32 	[%rd2928], %r883;
	add.s64 	%rd2929, %rd1216, %rd1001;
	ld.global.u32 	%r884, [%rd2929+4];
	st.global.u32 	[%rd2929], %r884;
	add.s64 	%rd2930, %rd1215, %rd1001;
	ld.global.u32 	%r885, [%rd2930+4];
	st.global.u32 	[%rd2930], %r885;
	add.s64 	%rd2931, %rd1214, %rd1001;
	ld.global.u32 	%r886, [%rd2931+4];
	st.global.u32 	[%rd2931], %r886;
	add.s64 	%rd2932, %rd1213, %rd1001;
	ld.global.u32 	%r887, [%rd2932+4];
	st.global.u32 	[%rd2932], %r887;
	add.s64 	%rd2933, %rd1212, %rd1001;
	ld.global.u32 	%r888, [%rd2933+4];
	st.global.u32 	[%rd2933], %r888;
	add.s64 	%rd2934, %rd1211, %rd1001;
	ld.global.u32 	%r889, [%rd2934+4];
	st.global.u32 	[%rd2934], %r889;
	add.s64 	%rd2935, %rd1210, %rd1001;
	ld.global.u32 	%r890, [%rd2935+4];
	st.global.u32 	[%rd2935], %r890;
	add.s64 	%rd2936, %rd1209, %rd1001;
	ld.global.u32 	%r891, [%rd2936+4];
	st.global.u32 	[%rd2936], %r891;
	add.s64 	%rd2937, %rd1208, %rd1001;
	ld.global.u32 	%r892, [%rd2937+4];
	st.global.u32 	[%rd2937], %r892;
	add.s64 	%rd2938, %rd1207, %rd1001;
	ld.global.u32 	%r893, [%rd2938+4];
	st.global.u32 	[%rd2938], %r893;
	add.s64 	%rd2939, %rd1206, %rd1001;
	ld.global.u32 	%r894, [%rd2939+4];
	st.global.u32 	[%rd2939], %r894;
	add.s64 	%rd2940, %rd1205, %rd1001;
	ld.global.u32 	%r895, [%rd2940+4];
	st.global.u32 	[%rd2940], %r895;
	add.s64 	%rd2941, %rd1204, %rd1001;
	ld.global.u32 	%r896, [%rd2941+4];
	st.global.u32 	[%rd2941], %r896;
	add.s64 	%rd2942, %rd1203, %rd1001;
	ld.global.u32 	%r897, [%rd2942+4];
	st.global.u32 	[%rd2942], %r897;
	add.s64 	%rd2943, %rd1202, %rd1001;
	ld.global.u32 	%r898, [%rd2943+4];
	st.global.u32 	[%rd2943], %r898;
	add.s64 	%rd2944, %rd1201, %rd1001;
	ld.global.u32 	%r899, [%rd2944+4];
	st.global.u32 	[%rd2944], %r899;
	add.s64 	%rd2945, %rd1200, %rd1001;
	ld.global.u32 	%r900, [%rd2945+4];
	st.global.u32 	[%rd2945], %r900;
	add.s64 	%rd2946, %rd1199, %rd1001;
	ld.global.u32 	%r901, [%rd2946+4];
	st.global.u32 	[%rd2946], %r901;
	add.s64 	%rd2947, %rd1198, %rd1001;
	ld.global.u32 	%r902, [%rd2947+4];
	st.global.u32 	[%rd2947], %r902;
	add.s64 	%rd2948, %rd1197, %rd1001;
	ld.global.u32 	%r903, [%rd2948+4];
	st.global.u32 	[%rd2948], %r903;
	add.s64 	%rd2949, %rd1196, %rd1001;
	ld.global.u32 	%r904, [%rd2949+4];
	st.global.u32 	[%rd2949], %r904;
	add.s64 	%rd2950, %rd1195, %rd1001;
	ld.global.u32 	%r905, [%rd2950+4];
	st.global.u32 	[%rd2950], %r905;
	add.s64 	%rd2951, %rd1194, %rd1001;
	ld.global.u32 	%r906, [%rd2951+4];
	st.global.u32 	[%rd2951], %r906;
	add.s64 	%rd2952, %rd1193, %rd1001;
	ld.global.u32 	%r907, [%rd2952+4];
	st.global.u32 	[%rd2952], %r907;
	add.s64 	%rd2953, %rd1192, %rd1001;
	ld.global.u32 	%r908, [%rd2953+4];
	st.global.u32 	[%rd2953], %r908;
	add.s64 	%rd2954, %rd1191, %rd1001;
	ld.global.u32 	%r909, [%rd2954+4];
	st.global.u32 	[%rd2954], %r909;
	add.s64 	%rd2955, %rd1190, %rd1001;
	ld.global.u32 	%r910, [%rd2955+4];
	st.global.u32 	[%rd2955], %r910;
	add.s64 	%rd2956, %rd1189, %rd1001;
	ld.global.u32 	%r911, [%rd2956+4];
	st.global.u32 	[%rd2956], %r911;
	add.s64 	%rd2957, %rd1188, %rd1001;
	ld.global.u32 	%r912, [%rd2957+4];
	st.global.u32 	[%rd2957], %r912;
	add.s64 	%rd2958, %rd1187, %rd1001;
	ld.global.u32 	%r913, [%rd2958+4];
	st.global.u32 	[%rd2958], %r913;
	add.s64 	%rd2959, %rd1186, %rd1001;
	ld.global.u32 	%r914, [%rd2959+4];
	st.global.u32 	[%rd2959], %r914;
	add.s64 	%rd2960, %rd1185, %rd1001;
	ld.global.u32 	%r915, [%rd2960+4];
	st.global.u32 	[%rd2960], %r915;
	add.s64 	%rd2961, %rd1184, %rd1001;
	ld.global.u32 	%r916, [%rd2961+4];
	st.global.u32 	[%rd2961], %r916;
	add.s64 	%rd2962, %rd1183, %rd1001;
	ld.global.u32 	%r917, [%rd2962+4];
	st.global.u32 	[%rd2962], %r917;
	add.s64 	%rd2963, %rd1182, %rd1001;
	ld.global.u32 	%r918, [%rd2963+4];
	st.global.u32 	[%rd2963], %r918;
	add.s64 	%rd2964, %rd1181, %rd1001;
	ld.global.u32 	%r919, [%rd2964+4];
	st.global.u32 	[%rd2964], %r919;
	add.s64 	%rd2965, %rd1180, %rd1001;
	ld.global.u32 	%r920, [%rd2965+4];
	st.global.u32 	[%rd2965], %r920;
	add.s64 	%rd2966, %rd1179, %rd1001;
	ld.global.u32 	%r921, [%rd2966+4];
	st.global.u32 	[%rd2966], %r921;
	add.s64 	%rd2967, %rd1178, %rd1001;
	ld.global.u32 	%r922, [%rd2967+4];
	st.global.u32 	[%rd2967], %r922;
	add.s64 	%rd2968, %rd1177, %rd1001;
	ld.global.u32 	%r923, [%rd2968+4];
	st.global.u32 	[%rd2968], %r923;
	add.s64 	%rd2969, %rd1176, %rd1001;
	ld.global.u32 	%r924, [%rd2969+4];
	st.global.u32 	[%rd2969], %r924;
	add.s64 	%rd2970, %rd1175, %rd1001;
	ld.global.u32 	%r925, [%rd2970+4];
	st.global.u32 	[%rd2970], %r925;
	add.s64 	%rd2971, %rd1174, %rd1001;
	ld.global.u32 	%r926, [%rd2971+4];
	st.global.u32 	[%rd2971], %r926;
	add.s64 	%rd2972, %rd1173, %rd1001;
	ld.global.u32 	%r927, [%rd2972+4];
	st.global.u32 	[%rd2972], %r927;
	add.s64 	%rd2973, %rd1172, %rd1001;
	ld.global.u32 	%r928, [%rd2973+4];
	st.global.u32 	[%rd2973], %r928;
	add.s64 	%rd2974, %rd1171, %rd1001;
	ld.global.u32 	%r929, [%rd2974+4];
	st.global.u32 	[%rd2974], %r929;
	add.s64 	%rd2975, %rd1170, %rd1001;
	ld.global.u32 	%r930, [%rd2975+4];
	st.global.u32 	[%rd2975], %r930;
	add.s64 	%rd2976, %rd1169, %rd1001;
	ld.global.u32 	%r931, [%rd2976+4];
	st.global.u32 	[%rd2976], %r931;
	add.s64 	%rd2977, %rd1168, %rd1001;
	ld.global.u32 	%r932, [%rd2977+4];
	st.global.u32 	[%rd2977], %r932;
	add.s64 	%rd2978, %rd1167, %rd1001;
	ld.global.u32 	%r933, [%rd2978+4];
	st.global.u32 	[%rd2978], %r933;
	add.s64 	%rd2979, %rd1166, %rd1001;
	ld.global.u32 	%r934, [%rd2979+4];
	st.global.u32 	[%rd2979], %r934;
	add.s64 	%rd2980, %rd1165, %rd1001;
	ld.global.u32 	%r935, [%rd2980+4];
	st.global.u32 	[%rd2980], %r935;
	add.s64 	%rd2981, %rd1164, %rd1001;
	ld.global.u32 	%r936, [%rd2981+4];
	st.global.u32 	[%rd2981], %r936;
	add.s64 	%rd2982, %rd1163, %rd1001;
	ld.global.u32 	%r937, [%rd2982+4];
	st.global.u32 	[%rd2982], %r937;
	add.s64 	%rd2983, %rd1162, %rd1001;
	ld.global.u32 	%r938, [%rd2983+4];
	st.global.u32 	[%rd2983], %r938;
	add.s64 	%rd2984, %rd1161, %rd1001;
	ld.global.u32 	%r939, [%rd2984+4];
	st.global.u32 	[%rd2984], %r939;
	add.s64 	%rd2985, %rd1160, %rd1001;
	ld.global.u32 	%r940, [%rd2985+4];
	st.global.u32 	[%rd2985], %r940;
	add.s64 	%rd2986, %rd1159, %rd1001;
	ld.global.u32 	%r941, [%rd2986+4];
	st.global.u32 	[%rd2986], %r941;
	add.s64 	%rd2987, %rd1158, %rd1001;
	ld.global.u32 	%r942, [%rd2987+4];
	st.global.u32 	[%rd2987], %r942;
	add.s64 	%rd2988, %rd1157, %rd1001;
	ld.global.u32 	%r943, [%rd2988+4];
	st.global.u32 	[%rd2988], %r943;
	add.s64 	%rd2989, %rd1156, %rd1001;
	ld.global.u32 	%r944, [%rd2989+4];
	st.global.u32 	[%rd2989], %r944;
	add.s64 	%rd2990, %rd1155, %rd1001;
	ld.global.u32 	%r945, [%rd2990+4];
	st.global.u32 	[%rd2990], %r945;
	add.s64 	%rd2991, %rd1154, %rd1001;
	ld.global.u32 	%r946, [%rd2991+4];
	st.global.u32 	[%rd2991], %r946;
	add.s64 	%rd2992, %rd1153, %rd1001;
	ld.global.u32 	%r947, [%rd2992+4];
	st.global.u32 	[%rd2992], %r947;
	add.s64 	%rd2993, %rd1152, %rd1001;
	ld.global.u32 	%r948, [%rd2993+4];
	st.global.u32 	[%rd2993], %r948;
	add.s64 	%rd2994, %rd1151, %rd1001;
	ld.global.u32 	%r949, [%rd2994+4];
	st.global.u32 	[%rd2994], %r949;
	add.s64 	%rd2995, %rd1150, %rd1001;
	ld.global.u32 	%r950, [%rd2995+4];
	st.global.u32 	[%rd2995], %r950;
	add.s64 	%rd2996, %rd1149, %rd1001;
	ld.global.u32 	%r951, [%rd2996+4];
	st.global.u32 	[%rd2996], %r951;
	add.s64 	%rd2997, %rd1148, %rd1001;
	ld.global.u32 	%r952, [%rd2997+4];
	st.global.u32 	[%rd2997], %r952;
	add.s64 	%rd2998, %rd1147, %rd1001;
	ld.global.u32 	%r953, [%rd2998+4];
	st.global.u32 	[%rd2998], %r953;
	add.s64 	%rd2999, %rd1146, %rd1001;
	ld.global.u32 	%r954, [%rd2999+4];
	st.global.u32 	[%rd2999], %r954;
	add.s64 	%rd3000, %rd1145, %rd1001;
	ld.global.u32 	%r955, [%rd3000+4];
	st.global.u32 	[%rd3000], %r955;
	add.s64 	%rd3001, %rd1144, %rd1001;
	ld.global.u32 	%r956, [%rd3001+4];
	st.global.u32 	[%rd3001], %r956;
	add.s64 	%rd3002, %rd1143, %rd1001;
	ld.global.u32 	%r957, [%rd3002+4];
	st.global.u32 	[%rd3002], %r957;
	add.s64 	%rd3003, %rd1142, %rd1001;
	ld.global.u32 	%r958, [%rd3003+4];
	st.global.u32 	[%rd3003], %r958;
	add.s64 	%rd3004, %rd1141, %rd1001;
	ld.global.u32 	%r959, [%rd3004+4];
	st.global.u32 	[%rd3004], %r959;
	add.s64 	%rd3005, %rd1140, %rd1001;
	ld.global.u32 	%r960, [%rd3005+4];
	st.global.u32 	[%rd3005], %r960;
	add.s64 	%rd3006, %rd1139, %rd1001;
	ld.global.u32 	%r961, [%rd3006+4];
	st.global.u32 	[%rd3006], %r961;
	add.s64 	%rd3007, %rd1138, %rd1001;
	ld.global.u32 	%r962, [%rd3007+4];
	st.global.u32 	[%rd3007], %r962;
	add.s64 	%rd3008, %rd1137, %rd1001;
	ld.global.u32 	%r963, [%rd3008+4];
	st.global.u32 	[%rd3008], %r963;
	add.s64 	%rd3009, %rd1136, %rd1001;
	ld.global.u32 	%r964, [%rd3009+4];
	st.global.u32 	[%rd3009], %r964;
	add.s64 	%rd3010, %rd1135, %rd1001;
	ld.global.u32 	%r965, [%rd3010+4];
	st.global.u32 	[%rd3010], %r965;
	add.s64 	%rd3011, %rd1134, %rd1001;
	ld.global.u32 	%r966, [%rd3011+4];
	st.global.u32 	[%rd3011], %r966;
	add.s64 	%rd3012, %rd1133, %rd1001;
	ld.global.u32 	%r967, [%rd3012+4];
	st.global.u32 	[%rd3012], %r967;
	add.s64 	%rd3013, %rd1132, %rd1001;
	ld.global.u32 	%r968, [%rd3013+4];
	st.global.u32 	[%rd3013], %r968;
	add.s64 	%rd3014, %rd1131, %rd1001;
	ld.global.u32 	%r969, [%rd3014+4];
	st.global.u32 	[%rd3014], %r969;
	add.s64 	%rd3015, %rd1130, %rd1001;
	ld.global.u32 	%r970, [%rd3015+4];
	st.global.u32 	[%rd3015], %r970;
	add.s64 	%rd3016, %rd1129, %rd1001;
	ld.global.u32 	%r971, [%rd3016+4];
	st.global.u32 	[%rd3016], %r971;
	add.s64 	%rd3017, %rd1128, %rd1001;
	ld.global.u32 	%r972, [%rd3017+4];
	st.global.u32 	[%rd3017], %r972;
	add.s64 	%rd3018, %rd1127, %rd1001;
	ld.global.u32 	%r973, [%rd3018+4];
	st.global.u32 	[%rd3018], %r973;
	add.s64 	%rd3019, %rd1126, %rd1001;
	ld.global.u32 	%r974, [%rd3019+4];
	st.global.u32 	[%rd3019], %r974;
	add.s64 	%rd3020, %rd1125, %rd1001;
	ld.global.u32 	%r975, [%rd3020+4];
	st.global.u32 	[%rd3020], %r975;
	add.s64 	%rd3021, %rd1124, %rd1001;
	ld.global.u32 	%r976, [%rd3021+4];
	st.global.u32 	[%rd3021], %r976;
	add.s64 	%rd3022, %rd1123, %rd1001;
	ld.global.u32 	%r977, [%rd3022+4];
	st.global.u32 	[%rd3022], %r977;
	add.s64 	%rd3023, %rd1122, %rd1001;
	ld.global.u32 	%r978, [%rd3023+4];
	st.global.u32 	[%rd3023], %r978;
	add.s64 	%rd3024, %rd1121, %rd1001;
	ld.global.u32 	%r979, [%rd3024+4];
	st.global.u32 	[%rd3024], %r979;
	add.s64 	%rd3025, %rd1120, %rd1001;
	ld.global.u32 	%r980, [%rd3025+4];
	st.global.u32 	[%rd3025], %r980;
	add.s64 	%rd3026, %rd1119, %rd1001;
	ld.global.u32 	%r981, [%rd3026+4];
	st.global.u32 	[%rd3026], %r981;
	add.s64 	%rd3027, %rd1118, %rd1001;
	ld.global.u32 	%r982, [%rd3027+4];
	st.global.u32 	[%rd3027], %r982;
	add.s64 	%rd3028, %rd1117, %rd1001;
	ld.global.u32 	%r983, [%rd3028+4];
	st.global.u32 	[%rd3028], %r983;
	add.s64 	%rd3029, %rd1116, %rd1001;
	ld.global.u32 	%r984, [%rd3029+4];
	st.global.u32 	[%rd3029], %r984;
	add.s64 	%rd3030, %rd1115, %rd1001;
	ld.global.u32 	%r985, [%rd3030+4];
	st.global.u32 	[%rd3030], %r985;
	add.s64 	%rd3031, %rd1114, %rd1001;
	ld.global.u32 	%r986, [%rd3031+4];
	st.global.u32 	[%rd3031], %r986;
	add.s64 	%rd3032, %rd1113, %rd1001;
	ld.global.u32 	%r987, [%rd3032+4];
	st.global.u32 	[%rd3032], %r987;
	add.s64 	%rd3033, %rd1112, %rd1001;
	ld.global.u32 	%r988, [%rd3033+4];
	st.global.u32 	[%rd3033], %r988;
	add.s64 	%rd3034, %rd1111, %rd1001;
	ld.global.u32 	%r989, [%rd3034+4];
	st.global.u32 	[%rd3034], %r989;
	add.s64 	%rd3035, %rd1110, %rd1001;
	ld.global.u32 	%r990, [%rd3035+4];
	st.global.u32 	[%rd3035], %r990;
	add.s64 	%rd3036, %rd1109, %rd1001;
	ld.global.u32 	%r991, [%rd3036+4];
	st.global.u32 	[%rd3036], %r991;
	add.s64 	%rd3037, %rd1108, %rd1001;
	ld.global.u32 	%r992, [%rd3037+4];
	st.global.u32 	[%rd3037], %r992;
	add.s64 	%rd3038, %rd1107, %rd1001;
	ld.global.u32 	%r993, [%rd3038+4];
	st.global.u32 	[%rd3038], %r993;
	add.s64 	%rd3039, %rd1106, %rd1001;
	ld.global.u32 	%r994, [%rd3039+4];
	st.global.u32 	[%rd3039], %r994;
	add.s64 	%rd3040, %rd1105, %rd1001;
	ld.global.u32 	%r995, [%rd3040+4];
	st.global.u32 	[%rd3040], %r995;
	add.s64 	%rd3041, %rd1104, %rd1001;
	ld.global.u32 	%r996, [%rd3041+4];
	st.global.u32 	[%rd3041], %r996;
	add.s64 	%rd3042, %rd1103, %rd1001;
	ld.global.u32 	%r997, [%rd3042+4];
	st.global.u32 	[%rd3042], %r997;
	add.s64 	%rd3043, %rd1102, %rd1001;
	ld.global.u32 	%r998, [%rd3043+4];
	st.global.u32 	[%rd3043], %r998;
	add.s64 	%rd3044, %rd1101, %rd1001;
	ld.global.u32 	%r999, [%rd3044+4];
	st.global.u32 	[%rd3044], %r999;
	add.s64 	%rd3045, %rd1100, %rd1001;
	ld.global.u32 	%r1000, [%rd3045+4];
	st.global.u32 	[%rd3045], %r1000;
	add.s64 	%rd3046, %rd1099, %rd1001;
	ld.global.u32 	%r1001, [%rd3046+4];
	st.global.u32 	[%rd3046], %r1001;
	add.s64 	%rd3047, %rd1098, %rd1001;
	ld.global.u32 	%r1002, [%rd3047+4];
	st.global.u32 	[%rd3047], %r1002;
	add.s64 	%rd3048, %rd1097, %rd1001;
	ld.global.u32 	%r1003, [%rd3048+4];
	st.global.u32 	[%rd3048], %r1003;
	add.s64 	%rd3049, %rd1096, %rd1001;
	ld.global.u32 	%r1004, [%rd3049+4];
	st.global.u32 	[%rd3049], %r1004;
	add.s64 	%rd3050, %rd1095, %rd1001;
	ld.global.u32 	%r1005, [%rd3050+4];
	st.global.u32 	[%rd3050], %r1005;
	add.s64 	%rd3051, %rd1094, %rd1001;
	ld.global.u32 	%r1006, [%rd3051+4];
	st.global.u32 	[%rd3051], %r1006;
	add.s64 	%rd3052, %rd1093, %rd1001;
	ld.global.u32 	%r1007, [%rd3052+4];
	st.global.u32 	[%rd3052], %r1007;
	add.s64 	%rd3053, %rd1092, %rd1001;
	ld.global.u32 	%r1008, [%rd3053+4];
	st.global.u32 	[%rd3053], %r1008;
	add.s64 	%rd3054, %rd1091, %rd1001;
	ld.global.u32 	%r1009, [%rd3054+4];
	st.global.u32 	[%rd3054], %r1009;
	add.s64 	%rd3055, %rd1090, %rd1001;
	ld.global.u32 	%r1010, [%rd3055+4];
	st.global.u32 	[%rd3055], %r1010;
	add.s64 	%rd3056, %rd1089, %rd1001;
	ld.global.u32 	%r1011, [%rd3056+4];
	st.global.u32 	[%rd3056], %r1011;
	add.s64 	%rd3057, %rd1088, %rd1001;
	ld.global.u32 	%r1012, [%rd3057+4];
	st.global.u32 	[%rd3057], %r1012;
	add.s64 	%rd3058, %rd1087, %rd1001;
	ld.global.u32 	%r1013, [%rd3058+4];
	st.global.u32 	[%rd3058], %r1013;
	add.s64 	%rd3059, %rd1086, %rd1001;
	ld.global.u32 	%r1014, [%rd3059+4];
	st.global.u32 	[%rd3059], %r1014;
	add.s64 	%rd3060, %rd1085, %rd1001;
	ld.global.u32 	%r1015, [%rd3060+4];
	st.global.u32 	[%rd3060], %r1015;
	add.s64 	%rd3061, %rd1084, %rd1001;
	ld.global.u32 	%r1016, [%rd3061+4];
	st.global.u32 	[%rd3061], %r1016;
	add.s64 	%rd3062, %rd1083, %rd1001;
	ld.global.u32 	%r1017, [%rd3062+4];
	st.global.u32 	[%rd3062], %r1017;
	add.s64 	%rd3063, %rd1082, %rd1001;
	ld.global.u32 	%r1018, [%rd3063+4];
	st.global.u32 	[%rd3063], %r1018;
	add.s64 	%rd3064, %rd1081, %rd1001;
	ld.global.u32 	%r1019, [%rd3064+4];
	st.global.u32 	[%rd3064], %r1019;
	add.s64 	%rd3065, %rd1080, %rd1001;
	ld.global.u32 	%r1020, [%rd3065+4];
	st.global.u32 	[%rd3065], %r1020;
	add.s64 	%rd3066, %rd1079, %rd1001;
	ld.global.u32 	%r1021, [%rd3066+4];
	st.global.u32 	[%rd3066], %r1021;
	add.s64 	%rd3067, %rd1078, %rd1001;
	ld.global.u32 	%r1022, [%rd3067+4];
	st.global.u32 	[%rd3067], %r1022;
	add.s64 	%rd3068, %rd1077, %rd1001;
	ld.global.u32 	%r1023, [%rd3068+4];
	st.global.u32 	[%rd3068], %r1023;
	add.s64 	%rd3069, %rd1076, %rd1001;
	ld.global.u32 	%r1024, [%rd3069+4];
	st.global.u32 	[%rd3069], %r1024;
	add.s64 	%rd3070, %rd1075, %rd1001;
	ld.global.u32 	%r1025, [%rd3070+4];
	st.global.u32 	[%rd3070], %r1025;
	add.s64 	%rd3071, %rd1074, %rd1001;
	ld.global.u32 	%r1026, [%rd3071+4];
	st.global.u32 	[%rd3071], %r1026;
	add.s64 	%rd3072, %rd1073, %rd1001;
	ld.global.u32 	%r1027, [%rd3072+4];
	st.global.u32 	[%rd3072], %r1027;
	add.s64 	%rd3073, %rd1072, %rd1001;
	ld.global.u32 	%r1028, [%rd3073+4];
	st.global.u32 	[%rd3073], %r1028;
	ret;

}


// ===== COMPILED SASS (sm_100) =====

	.target	sm_100

	.elftype	@"ET_EXEC"


//--------------------- .note.nv.tkinfo           --------------------------
	.section	.note.nv.tkinfo,"",@"SHT_NOTE"
	.sectionflags	@"SHF_NOTE_NV_TKINFO"
	.tkinfo
        /*0018*/ 	.word	0x00000002
        /*0030*/ 	.string	""
        /*0030*/ 	.string	"ptxas"
        /*0030*/ 	.string	"Cuda compilation tools, release 13.0, V13.0.88"
        /*0030*/ 	.string	"Build cuda_13.0.r13.0/compiler.36424714_0"
        /*0030*/ 	.string	"-arch sm_100 -m 64 "



//--------------------- .note.nv.cuinfo           --------------------------
	.section	.note.nv.cuinfo,"",@"SHT_NOTE"
	.sectionflags	@"SHF_NOTE_NV_CUINFO"
        /*0018*/ 	.short	0x0002
        /*001a*/ 	.short	0x0064
        /*001c*/ 	.short	0x0082
	.zero		2


//--------------------- .nv.info                  --------------------------
	.section	.nv.info,"",@"SHT_CUDA_INFO"
	.align	4


	//----- nvinfo : EIATTR_REGCOUNT
	.align		4
        /*0000*/ 	.byte	0x04, 0x2f
        /*0002*/ 	.short	(.L_1 - .L_0)
	.align		4
.L_0:
        /*0004*/ 	.word	index@(_Z4racePiS_S_S_S_S_S_S_S_S_S_S_S_S_S_S_S_S_S_S_S_S_S_S_S_S_S_S_S_S_S_S_S_S_S_S_S_S_S_S_S_S_S_S_S_S_S_S_S_S_S_S_S_S_S_S_S_S_S_S_S_S_S_S_S_S_S_S_S_S_S_S_S_S_S_S_S_S_S_S_S_S_S_S_S_S_S_S_S_S_S_S_S_S_S_S_S_S_S_S_S_S_S_S_S_S_S_S_S_S_S_S_S_S_S_S_S_S_S_S_S_S_S_S_S_S_S_S_S_S_S_S_S_S_S_S_S_S_S_S_S_S_S_S_S_S_S_S_S_S_S_S_S_S_S_S_S_S_S_S_S_S_S_S_S_S_S_S_S_S_S_S_S_S_S_S_S_S_S_S_S_S_S_S_S_S_S_S_S_S_S_S_S_S_S_S_S_S_S_S_S_S_S_S_S_S_S_S_S_S_S_S_S_S_S_S_S_S_S_S_S_S_S_S_S_S_S_S_S_S_S_S_S_S_S_S_S_S_S_S_S_S_S_S_S_S_S_S_S_S_S_S_S_S_S_S_S_S_S_S_S_S_S_S_S_S_S_S_S_S_S_S_S_S_S_S_S_S_S_S_S_S_S_S_S_S_S_S_S_S_S_S_S_S_S_S_S_S_S_S_S_S_S_S_S_S_S_S_S_S_S_S_S_S_S_S_S_S_S_S_S_S_S_S_S_S_S_S_S_S_S_S_S_S_S_S_S_S_S_S_S_S_S_S_S_S_S_S_S_S_S_S_S_S_S_S_S_S_S_S_S_S_S_S_S_S_S_S_S_S_S_S_S_S_S_S_S_S_S_S_S_S_S_S_S_S_S_S_S_S_S_S_S_S_S_S_S_S_S_S_S_S_S_S_S_S_S_S_S_S_S_S_S_S_S_S_S_S_S_S_S_S_S_S_S_S_S_S_S_S_S_S_S_S_S_S_S_S_S_S_S_S_S_S_S_S_S_S_S_S_S_S_S_S_S_S_S_S_S_S_S_S_S_S_S_S_S_S_S_S_S_S_S_S_S_S_S_S_S_S_S_S_S_S_S_S_S_S_S_S_S_S_S_S_S_S_S_S_S_S_S_S_S_S_S_S_S_S_S_S_S_S_S_S_S_S_S_S_S_S_S_S_S_S_S_S_S_S_S_S_S_S_S_S_S_S_S_S_S_S_S_S_S_S_S_S_S_S_S_S_S_S_S_S_S_S_S_S_S_S_S_S_S_S_S_S_S_S_S_S_S_S_S_S_S_S_S_S_S_S_S_S_S_S_S_S_S_S_S_S_S_S_S_S_S_S_S_S_S_S_S_S_S_S_S_S_S_S_S_S_S_S_S_S_S_S_S_S_S_S_S_S_S_S_S_S_S_S_S_S_S_S_S_S_S_S_S_S_S_S_S_S_S_S_S_S_S_S_S_S_S_S_S_S_S_S_S_S_S_S_S_S_S_S_S_S_S_S_S_S_S_S_S_S_S_S_S_S_S_S_S_S_S_S_S_S_S_S_S_S_S_S_S_S_S_S_S_S_S_S_S_S_S_S_S_S_S_S_S_S_S_S_S_S_S_S_S_S_S_S_S_S_S_S_S_S_S_S_S_S_S_S_S_S_S_S_S_S_S_S_S_S_S_S_S_S_S_S_S_S_S_S_S_S_S_S_S_S_S_S_S_S_S_S_S_S_S_S_S_S_S_S_S_S_S_S_S_S_S_S_S_S_S_S_S_S_S_S_S_S_S_S_S_S_S_S_S_S_S_S_S_S_S_S_S_S_S_S_S_S_S_S_S_S_S_S_S_S_S_S_S_S_S_S_S_S_S_S_S_S_S_S_S_S_S_S_S_S_S_S_S_S_S_S_S_S_S_S_S_S_S_S_S_S_S_S_S_S_S_S_S_S_S_S_S_S_S_S_S_S_S_S_S_S_S_S_S_S_S_S_S_S_S_S_S_S_S_S_S_S_S_S_S_S_S_S_S_S_S_S_S_S_S_S_S_S_S_S_S_S_S_S_S_S_S_S_S_S_S_S_S_S_S_S_S_S_S_S_S_S_S_S_S_S_S_S_S_S_S_S_S_S_S_S_S_S_S_S_S_S_S_S_S_S_S_S_S_S_S_S_S_S_S_S_S_S_S_S_S_S_S_S_S_S_S_S_S_S_S_S_S_S_S_S_S_S_S_S_S_S_S_S_S_S_S_S_S_S_S_S_S_S_S_S_S_S_S_S_S_S_S_S_S_S_S_S_S_S_S_S_S_S_S_S_)
        /*0008*/ 	.word	0x00000016


	//----- nvinfo : EIATTR_FRAME_SIZE
	.align		4
.L_1:
        /*000c*/ 	.byte	0x04, 0x11
        /*000e*/ 	.short	(.L_3 - .L_2)
	.align		4
.L_2:
        /*0010*/ 	.word	index@(_Z4racePiS_S_S_S_S_S_S_S_S_S_S_S_S_S_S_S_S_S_S_S_S_S_S_S_S_S_S_S_S_S_S_S_S_S_S_S_S_S_S_S_S_S_S_S_S_S_S_S_S_S_S_S_S_S_S_S_S_S_S_S_S_S_S_S_S_S_S_S_S_S_S_S_S_S_S_S_S_S_S_S_S_S_S_S_S_S_S_S_S_S_S_S_S_S_S_S_S_S_S_S_S_S_S_S_S_S_S_S_S_S_S_S_S_S_S_S_S_S_S_S_S_S_S_S_S_S_S_S_S_S_S_S_S_S_S_S_S_S_S_S_S_S_S_S_S_S_S_S_S_S_S_S_S_S_S_S_S_S_S_S_S_S_S_S_S_S_S_S_S_S_S_S_S_S_S_S_S_S_S_S_S_S_S_S_S_S_S_S_S_S_S_S_S_S_S_S_S_S_S_S_S_S_S_S_S_S_S_S_S_S_S_S_S_S_S_S_S_S_S_S_S_S_S_S_S_S_S_S_S_S_S_S_S_S_S_S_S_S_S_S_S_S_S_S_S_S_S_S_S_S_S_S_S_S_S_S_S_S_S_S_S_S_S_S_S_S_S_S_S_S_S_S_S_S_S_S_S_S_S_S_S_S_S_S_S_S_S_S_S_S_S_S_S_S_S_S_S_S_S_S_S_S_S_S_S_S_S_S_S_S_S_S_S_S_S_S_S_S_S_S_S_S_S_S_S_S_S_S_S_S_S_S_S_S_S_S_S_S_S_S_S_S_S_S_S_S_S_S_S_S_S_S_S_S_S_S_S_S_S_S_S_S_S_S_S_S_S_S_S_S_S_S_S_S_S_S_S_S_S_S_S_S_S_S_S_S_S_S_S_S_S_S_S_S_S_S_S_S_S_S_S_S_S_S_S_S_S_S_S_S_S_S_S_S_S_S_S_S_S_S_S_S_S_S_S_S_S_S_S_S_S_S_S_S_S_S_S_S_S_S_S_S_S_S_S_S_S_S_S_S_S_S_S_S_S_S_S_S_S_S_S_S_S_S_S_S_S_S_S_S_S_S_S_S_S_S_S_S_S_S_S_S_S_S_S_S_S_S_S_S_S_S_S_S_S_S_S_S_S_S_S_S_S_S_S_S_S_S_S_S_S_S_S_S_S_S_S_S_S_S_S_S_S_S_S_S_S_S_S_S_S_S_S_S_S_S_S_S_S_S_S_S_S_S_S_S_S_S_S_S_S_S_S_S_S_S_S_S_S_S_S_S_S_S_S_S_S_S_S_S_S_S_S_S_S_S_S_S_S_S_S_S_S_S_S_S_S_S_S_S_S_S_S_S_S_S_S_S_S_S_S_S_S_S_S_S_S_S_S_S_S_S_S_S_S_S_S_S_S_S_S_S_S_S_S_S_S_S_S_S_S_S_S_S_S_S_S_S_S_S_S_S_S_S_S_S_S_S_S_S_S_S_S_S_S_S_S_S_S_S_S_S_S_S_S_S_S_S_S_S_S_S_S_S_S_S_S_S_S_S_S_S_S_S_S_S_S_S_S_S_S_S_S_S_S_S_S_S_S_S_S_S_S_S_S_S_S_S_S_S_S_S_S_S_S_S_S_S_S_S_S_S_S_S_S_S_S_S_S_S_S_S_S_S_S_S_S_S_S_S_S_S_S_S_S_S_S_S_S_S_S_S_S_S_S_S_S_S_S_S_S_S_S_S_S_S_S_S_S_S_S_S_S_S_S_S_S_S_S_S_S_S_S_S_S_S_S_S_S_S_S_S_S_S_S_S_S_S_S_S_S_S_S_S_S_S_S_S_S_S_S_S_S_S_S_S_S_S_S_S_S_S_S_S_S_S_S_S_S_S_S_S_S_S_S_S_S_S_S_S_S_S_S_S_S_S_S_S_S_S_S_S_S_S_S_S_S_S_S_S_S_S_S_S_S_S_S_S_S_S_S_S_S_S_S_S_S_S_S_S_S_S_S_S_S_S_S_S_S_S_S_S_S_S_S_S_S_S_S_S_S_S_S_S_S_S_S_S_S_S_S_S_S_S_S_S_S_S_S_S_S_S_S_S_S_S_S_S_S_S_S_S_S_S_S_S_S_S_S_S_S_S_S_S_S_S_S_S_S_S_S_S_S_S_S_S_S_S_S_S_S_S_S_S_S_S_S_S_S_S_S_S_S_S_S_S_S_S_S_S_S_S_S_S_S_S_S_S_S_S_S_S_S_S_S_S_S_S_S_S_S_S_S_S_S_S_S_S_S_S_S_S_S_S_S_S_S_S_S_S_S_S_S_)
        /*0014*/ 	.word	0x00000000


	//----- nvinfo : EIATTR_MIN_STACK_SIZE
	.align		4
.L_3:
        /*0018*/ 	.byte	0x04, 0x12
        /*001a*/ 	.short	(.L_5 - .L_4)
	.align		4
.L_4:
        /*001c*/ 	.word	index@(_Z4racePiS_S_S_S_S_S_S_S_S_S_S_S_S_S_S_S_S_S_S_S_S_S_S_S_S_S_S_S_S_S_S_S_S_S_S_S_S_S_S_S_S_S_S_S_S_S_S_S_S_S_S_S_S_S_S_S_S_S_S_S_S_S_S_S_S_S_S_S_S_S_S_S_S_S_S_S_S_S_S_S_S_S_S_S_S_S_S_S_S_S_S_S_S_S_S_S_S_S_S_S_S_S_S_S_S_S_S_S_S_S_S_S_S_S_S_S_S_S_S_S_S_S_S_S_S_S_S_S_S_S_S_S_S_S_S_S_S_S_S_S_S_S_S_S_S_S_S_S_S_S_S_S_S_S_S_S_S_S_S_S_S_S_S_S_S_S_S_S_S_S_S_S_S_S_S_S_S_S_S_S_S_S_S_S_S_S_S_S_S_S_S_S_S_S_S_S_S_S_S_S_S_S_S_S_S_S_S_S_S_S_S_S_S_S_S_S_S_S_S_S_S_S_S_S_S_S_S_S_S_S_S_S_S_S_S_S_S_S_S_S_S_S_S_S_S_S_S_S_S_S_S_S_S_S_S_S_S_S_S_S_S_S_S_S_S_S_S_S_S_S_S_S_S_S_S_S_S_S_S_S_S_S_S_S_S_S_S_S_S_S_S_S_S_S_S_S_S_S_S_S_S_S_S_S_S_S_S_S_S_S_S_S_S_S_S_S_S_S_S_S_S_S_S_S_S_S_S_S_S_S_S_S_S_S_S_S_S_S_S_S_S_S_S_S_S_S_S_S_S_S_S_S_S_S_S_S_S_S_S_S_S_S_S_S_S_S_S_S_S_S_S_S_S_S_S_S_S_S_S_S_S_S_S_S_S_S_S_S_S_S_S_S_S_S_S_S_S_S_S_S_S_S_S_S_S_S_S_S_S_S_S_S_S_S_S_S_S_S_S_S_S_S_S_S_S_S_S_S_S_S_S_S_S_S_S_S_S_S_S_S_S_S_S_S_S_S_S_S_S_S_S_S_S_S_S_S_S_S_S_S_S_S_S_S_S_S_S_S_S_S_S_S_S_S_S_S_S_S_S_S_S_S_S_S_S_S_S_S_S_S_S_S_S_S_S_S_S_S_S_S_S_S_S_S_S_S_S_S_S_S_S_S_S_S_S_S_S_S_S_S_S_S_S_S_S_S_S_S_S_S_S_S_S_S_S_S_S_S_S_S_S_S_S_S_S_S_S_S_S_S_S_S_S_S_S_S_S_S_S_S_S_S_S_S_S_S_S_S_S_S_S_S_S_S_S_S_S_S_S_S_S_S_S_S_S_S_S_S_S_S_S_S_S_S_S_S_S_S_S_S_S_S_S_S_S_S_S_S_S_S_S_S_S_S_S_S_S_S_S_S_S_S_S_S_S_S_S_S_S_S_S_S_S_S_S_S_S_S_S_S_S_S_S_S_S_S_S_S_S_S_S_S_S_S_S_S_S_S_S_S_S_S_S_S_S_S_S_S_S_S_S_S_S_S_S_S_S_S_S_S_S_S_S_S_S_S_S_S_S_S_S_S_S_S_S_S_S_S_S_S_S_S_S_S_S_S_S_S_S_S_S_S_S_S_S_S_S_S_S_S_S_S_S_S_S_S_S_S_S_S_S_S_S_S_S_S_S_S_S_S_S_S_S_S_S_S_S_S_S_S_S_S_S_S_S_S_S_S_S_S_S_S_S_S_S_S_S_S_S_S_S_S_S_S_S_S_S_S_S_S_S_S_S_S_S_S_S_S_S_S_S_S_S_S_S_S_S_S_S_S_S_S_S_S_S_S_S_S_S_S_S_S_S_S_S_S_S_S_S_S_S_S_S_S_S_S_S_S_S_S_S_S_S_S_S_S_S_S_S_S_S_S_S_S_S_S_S_S_S_S_S_S_S_S_S_S_S_S_S_S_S_S_S_S_S_S_S_S_S_S_S_S_S_S_S_S_S_S_S_S_S_S_S_S_S_S_S_S_S_S_S_S_S_S_S_S_S_S_S_S_S_S_S_S_S_S_S_S_S_S_S_S_S_S_S_S_S_S_S_S_S_S_S_S_S_S_S_S_S_S_S_S_S_S_S_S_S_S_S_S_S_S_S_S_S_S_S_S_S_S_S_S_S_S_S_S_S_S_S_S_S_S_S_S_S_S_S_S_S_S_S_S_S_S_S_S_S_S_S_S_S_S_S_S_S_S_S_S_S_S_S_S_S_S_S_S_S_S_S_S_S_S_S_S_S_S_S_S_S_S_S_S_S_S_S_S_S_S_S_S_S_S_S_)
        /*0020*/ 	.word	0x00000000
.L_5:


//--------------------- .nv.compat                --------------------------
	.section	.nv.compat,"",@"SHT_CUDA_COMPAT_INFO"
	.align	4
        /*0000*/ 	.byte	0x02, 0x09, 0x00, 0x00, 0x02, 0x02, 0x01, 0x00, 0x02, 0x05, 0x05, 0x00, 0x03, 0x07, 0x01, 0x01
        /*0010*/ 	.byte	0x02, 0x03, 0x00, 0x00, 0x02, 0x06, 0x01, 0x00, 0x04, 0x0b, 0x08, 0x00, 0x09, 0x00, 0x00, 0x00
        /*0020*/ 	.byte	0x00, 0x00, 0x00, 0x00


//--------------------- .nv.info._Z4racePiS_S_S_S_S_S_S_S_S_S_S_S_S_S_S_S_S_S_S_S_S_S_S_S_S_S_S_S_S_S_S_S_S_S_S_S_S_S_S_S_S_S_S_S_S_S_S_S_S_S_S_S_S_S_S_S_S_S_S_S_S_S_S_S_S_S_S_S_S_S_S_S_S_S_S_S_S_S_S_S_S_S_S_S_S_S_S_S_S_S_S_S_S_S_S_S_S_S_S_S_S_S_S_S_S_S_S_S_S_S_S_S_S_S_S_S_S_S_S_S_S_S_S_S_S_S_S_S_S_S_S_S_S_S_S_S_S_S_S_S_S_S_S_S_S_S_S_S_S_S_S_S_S_S_S_S_S_S_S_S_S_S_S_S_S_S_S_S_S_S_S_S_S_S_S_S_S_S_S_S_S_S_S_S_S_S_S_S_S_S_S_S_S_S_S_S_S_S_S_S_S_S_S_S_S_S_S_S_S_S_S_S_S_S_S_S_S_S_S_S_S_S_S_S_S_S_S_S_S_S_S_S_S_S_S_S_S_S_S_S_S_S_S_S_S_S_S_S_S_S_S_S_S_S_S_S_S_S_S_S_S_S_S_S_S_S_S_S_S_S_S_S_S_S_S_S_S_S_S_S_S_S_S_S_S_S_S_S_S_S_S_S_S_S_S_S_S_S_S_S_S_S_S_S_S_S_S_S_S_S_S_S_S_S_S_S_S_S_S_S_S_S_S_S_S_S_S_S_S_S_S_S_S_S_S_S_S_S_S_S_S_S_S_S_S_S_S_S_S_S_S_S_S_S_S_S_S_S_S_S_S_S_S_S_S_S_S_S_S_S_S_S_S_S_S_S_S_S_S_S_S_S_S_S_S_S_S_S_S_S_S_S_S_S_S_S_S_S_S_S_S_S_S_S_S_S_S_S_S_S_S_S_S_S_S_S_S_S_S_S_S_S_S_S_S_S_S_S_S_S_S_S_S_S_S_S_S_S_S_S_S_S_S_S_S_S_S_S_S_S_S_S_S_S_S_S_S_S_S_S_S_S_S_S_S_S_S_S_S_S_S_S_S_S_S_S_S_S_S_S_S_S_S_S_S_S_S_S_S_S_S_S_S_S_S_S_S_S_S_S_S_S_S_S_S_S_S_S_S_S_S_S_S_S_S_S_S_S_S_S_S_S_S_S_S_S_S_S_S_S_S_S_S_S_S_S_S_S_S_S_S_S_S_S_S_S_S_S_S_S_S_S_S_S_S_S_S_S_S_S_S_S_S_S_S_S_S_S_S_S_S_S_S_S_S_S_S_S_S_S_S_S_S_S_S_S_S_S_S_S_S_S_S_S_S_S_S_S_S_S_S_S_S_S_S_S_S_S_S_S_S_S_S_S_S_S_S_S_S_S_S_S_S_S_S_S_S_S_S_S_S_S_S_S_S_S_S_S_S_S_S_S_S_S_S_S_S_S_S_S_S_S_S_S_S_S_S_S_S_S_S_S_S_S_S_S_S_S_S_S_S_S_S_S_S_S_S_S_S_S_S_S_S_S_S_S_S_S_S_S_S_S_S_S_S_S_S_S_S_S_S_S_S_S_S_S_S_S_S_S_S_S_S_S_S_S_S_S_S_S_S_S_S_S_S_S_S_S_S_S_S_S_S_S_S_S_S_S_S_S_S_S_S_S_S_S_S_S_S_S_S_S_S_S_S_S_S_S_S_S_S_S_S_S_S_S_S_S_S_S_S_S_S_S_S_S_S_S_S_S_S_S_S_S_S_S_S_S_S_S_S_S_S_S_S_S_S_S_S_S_S_S_S_S_S_S_S_S_S_S_S_S_S_S_S_S_S_S_S_S_S_S_S_S_S_S_S_S_S_S_S_S_S_S_S_S_S_S_S_S_S_S_S_S_S_S_S_S_S_S_S_S_S_S_S_S_S_S_S_S_S_S_S_S_S_S_S_S_S_S_S_S_S_S_S_S_S_S_S_S_S_S_S_S_S_S_S_S_S_S_S_S_S_S_S_S_S_S_S_S_S_S_S_S_S_S_S_S_S_S_S_S_S_S_S_S_S_S_S_S_S_S_S_S_S_S_S_S_S_S_S_S_S_S_S_S_S_S_S_S_S_S_S_S_S_S_S_S_S_S_S_S_S_S_S_S_S_S_S_S_S_S_S_S_S_S_S_S_S_S_S_S_S_S_S_S_S_S_S_S_S_S_S_S_S_S_S_S_S_S_S_S_S_S_S_S_S_S_S_S_S_S_S_S_S_S_S_S_S_S_S_S_S_S_S_S_S_S_S_S_S_S_S_ --------------------------
	.section	.nv.info._Z4racePiS_S_S_S_S_S_S_S_S_S_S_S_S_S_S_S_S_S_S_S_S_S_S_S_S_S_S_S_S_S_S_S_S_S_S_S_S_S_S_S_S_S_S_S_S_S_S_S_S_S_S_S_S_S_S_S_S_S_S_S_S_S_S_S_S_S_S_S_S_S_S_S_S_S_S_S_S_S_S_S_S_S_S_S_S_S_S_S_S_S_S_S_S_S_S_S_S_S_S_S_S_S_S_S_S_S_S_S_S_S_S_S_S_S_S_S_S_S_S_S_S_S_S_S_S_S_S_S_S_S_S_S_S_S_S_S_S_S_S_S_S_S_S_S_S_S_S_S_S_S_S_S_S_S_S_S_S_S_S_S_S_S_S_S_S_S_S_S_S_S_S_S_S_S_S_S_S_S_S_S_S_S_S_S_S_S_S_S_S_S_S_S_S_S_S_S_S_S_S_S_S_S_S_S_S_S_S_S_S_S_S_S_S_S_S_S_S_S_S_S_S_S_S_S_S_S_S_S_S_S_S_S_S_S_S_S_S_S_S_S_S_S_S_S_S_S_S_S_S_S_S_S_S_S_S_S_S_S_S_S_S_S_S_S_S_S_S_S_S_S_S_S_S_S_S_S_S_S_S_S_S_S_S_S_S_S_S_S_S_S_S_S_S_S_S_S_S_S_S_S_S_S_S_S_S_S_S_S_S_S_S_S_S_S_S_S_S_S_S_S_S_S_S_S_S_S_S_S_S_S_S_S_S_S_S_S_S_S_S_S_S_S_S_S_S_S_S_S_S_S_S_S_S_S_S_S_S_S_S_S_S_S_S_S_S_S_S_S_S_S_S_S_S_S_S_S_S_S_S_S_S_S_S_S_S_S_S_S_S_S_S_S_S_S_S_S_S_S_S_S_S_S_S_S_S_S_S_S_S_S_S_S_S_S_S_S_S_S_S_S_S_S_S_S_S_S_S_S_S_S_S_S_S_S_S_S_S_S_S_S_S_S_S_S_S_S_S_S_S_S_S_S_S_S_S_S_S_S_S_S_S_S_S_S_S_S_S_S_S_S_S_S_S_S_S_S_S_S_S_S_S_S_S_S_S_S_S_S_S_S_S_S_S_S_S_S_S_S_S_S_S_S_S_S_S_S_S_S_S_S_S_S_S_S_S_S_S_S_S_S_S_S_S_S_S_S_S_S_S_S_S_S_S_S_S_S_S_S_S_S_S_S_S_S_S_S_S_S_S_S_S_S_S_S_S_S_S_S_S_S_S_S_S_S_S_S_S_S_S_S_S_S_S_S_S_S_S_S_S_S_S_S_S_S_S_S_S_S_S_S_S_S_S_S_S_S_S_S_S_S_S_S_S_S_S_S_S_S_S_S_S_S_S_S_S_S_S_S_S_S_S_S_S_S_S_S_S_S_S_S_S_S_S_S_S_S_S_S_S_S_S_S_S_S_S_S_S_S_S_S_S_S_S_S_S_S_S_S_S_S_S_S_S_S_S_S_S_S_S_S_S_S_S_S_S_S_S_S_S_S_S_S_S_S_S_S_S_S_S_S_S_S_S_S_S_S_S_S_S_S_S_S_S_S_S_S_S_S_S_S_S_S_S_S_S_S_S_S_S_S_S_S_S_S_S_S_S_S_S_S_S_S_S_S_S_S_S_S_S_S_S_S_S_S_S_S_S_S_S_S_S_S_S_S_S_S_S_S_S_S_S_S_S_S_S_S_S_S_S_S_S_S_S_S_S_S_S_S_S_S_S_S_S_S_S_S_S_S_S_S_S_S_S_S_S_S_S_S_S_S_S_S_S_S_S_S_S_S_S_S_S_S_S_S_S_S_S_S_S_S_S_S_S_S_S_S_S_S_S_S_S_S_S_S_S_S_S_S_S_S_S_S_S_S_S_S_S_S_S_S_S_S_S_S_S_S_S_S_S_S_S_S_S_S_S_S_S_S_S_S_S_S_S_S_S_S_S_S_S_S_S_S_S_S_S_S_S_S_S_S_S_S_S_S_S_S_S_S_S_S_S_S_S_S_S_S_S_S_S_S_S_S_S_S_S_S_S_S_S_S_S_S_S_S_S_S_S_S_S_S_S_S_S_S_S_S_S_S_S_S_S_S_S_S_S_S_S_S_S_S_S_S_S_S_S_S_S_S_S_S_S_S_S_S_S_S_S_S_S_S_S_S_S_S_S_S_S_S_S_S_S_S_S_S_S_S_S_S_S_S_S_S_S_S_S_S_S_S_S_S_S_S_S_S_S_S_S_S_S_S_S_S_S_S_S_S_S_S_S_S_S_S_S_,"",@"SHT_CUDA_INFO"
	.sectionflags	@""
	.align	4


	//----- nvinfo : EIATTR_CUDA_API_VERSION
	.align		4
        /*0000*/ 	.byte	0x04, 0x37
        /*0002*/ 	.short	(.L_7 - .L_6)
.L_6:
        /*0004*/ 	.word	0x00000082


	//----- nvinfo : EIATTR_KPARAM_INFO_V2
	.align		4
.L_7:
        /*0008*/ 	.byte	0x04, 0x45
        /*000a*/ 	.short	(.L_9 - .L_8)
.L_8:
        /*000c*/ 	.word	0x00000000
        /*0010*/ 	.short	0x03ff
        /*0012*/ 	.short	0x1ff8
        /*0014*/ 	.short	0x0008
        /*0016*/ 	.byte	0x00, 0x05


	//----- nvinfo : EIATTR_KPARAM_INFO_V2
	.align		4
.L_9:
        /*0018*/ 	.byte	0x04, 0x45
        /*001a*/ 	.short	(.L_11 - .L_10)
.L_10:
        /*001c*/ 	.word	0x00000000
        /*0020*/ 	.short	0x03fe
        /*0022*/ 	.short	0x1ff0
        /*0024*/ 	.short	0x0008
        /*0026*/ 	.byte	0x00, 0x05


	//----- nvinfo : EIATTR_KPARAM_INFO_V2
	.align		4
.L_11:
        /*0028*/ 	.byte	0x04, 0x45
        /*002a*/ 	.short	(.L_13 - .L_12)
.L_12:
        /*002c*/ 	.word	0x00000000
        /*0030*/ 	.short	0x03fd
        /*0032*/ 	.short	0x1fe8
        /*0034*/ 	.short	0x0008
        /*0036*/ 	.byte	0x00, 0x05


	//----- nvinfo : EIATTR_KPARAM_INFO_V2
	.align		4
.L_13:
        /*0038*/ 	.byte	0x04, 0x45
        /*003a*/ 	.short	(.L_15 - .L_14)
.L_14:
        /*003c*/ 	.word	0x00000000
        /*0040*/ 	.short	0x03fc
        /*0042*/ 	.short	0x1fe0
        /*0044*/ 	.short	0x0008
        /*0046*/ 	.byte	0x00, 0x05


	//----- nvinfo : EIATTR_KPARAM_INFO_V2
	.align		4
.L_15:
        /*0048*/ 	.byte	0x04, 0x45
        /*004a*/ 	.short	(.L_17 - .L_16)
.L_16:
        /*004c*/ 	.word	0x00000000
        /*0050*/ 	.short	0x03fb
        /*0052*/ 	.short	0x1fd8
        /*0054*/ 	.short	0x0008
        /*0056*/ 	.byte	0x00, 0x05


	//----- nvinfo : EIATTR_KPARAM_INFO_V2
	.align		4
.L_17:
        /*0058*/ 	.byte	0x04, 0x45
        /*005a*/ 	.short	(.L_19 - .L_18)
.L_18:
        /*005c*/ 	.word	0x00000000
        /*0060*/ 	.short	0x03fa
        /*0062*/ 	.short	0x1fd0
        /*0064*/ 	.short	0x0008
        /*0066*/ 	.byte	0x00, 0x05


	//----- nvinfo : EIATTR_KPARAM_INFO_V2
	.align		4
.L_19:
        /*0068*/ 	.byte	0x04, 0x45
        /*006a*/ 	.short	(.L_21 - .L_20)
.L_20:
        /*006c*/ 	.word	0x00000000
        /*0070*/ 	.short	0x03f9
        /*0072*/ 	.short	0x1fc8
        /*0074*/ 	.short	0x0008
        /*0076*/ 	.byte	0x00, 0x05


	//----- nvinfo : EIATTR_KPARAM_INFO_V2
	.align		4
.L_21:
        /*0078*/ 	.byte	0x04, 0x45
        /*007a*/ 	.short	(.L_23 - .L_22)
.L_22:
        /*007c*/ 	.word	0x00000000
        /*0080*/ 	.short	0x03f8
        /*0082*/ 	.short	0x1fc0
        /*0084*/ 	.short	0x0008
        /*0086*/ 	.byte	0x00, 0x05


	//----- nvinfo : EIATTR_KPARAM_INFO_V2
	.align		4
.L_23:
        /*0088*/ 	.byte	0x04, 0x45
        /*008a*/ 	.short	(.L_25 - .L_24)
.L_24:
        /*008c*/ 	.word	0x00000000
        /*0090*/ 	.short	0x03f7
        /*0092*/ 	.short	0x1fb8
        /*0094*/ 	.short	0x0008
        /*0096*/ 	.byte	0x00, 0x05


	//----- nvinfo : EIATTR_KPARAM_INFO_V2
	.align		4
.L_25:
        /*0098*/ 	.byte	0x04, 0x45
        /*009a*/ 	.short	(.L_27 - .L_26)
.L_26:
        /*009c*/ 	.word	0x00000000
        /*00a0*/ 	.short	0x03f6
        /*00a2*/ 	.short	0x1fb0
        /*00a4*/ 	.short	0x0008
        /*00a6*/ 	.byte	0x00, 0x05


	//----- nvinfo : EIATTR_KPARAM_INFO_V2
	.align		4
.L_27:
        /*00a8*/ 	.byte	0x04, 0x45
        /*00aa*/ 	.short	(.L_29 - .L_28)
.L_28:
        /*00ac*/ 	.word	0x00000000
        /*00b0*/ 	.short	0x03f5
        /*00b2*/ 	.short	0x1fa8
        /*00b4*/ 	.short	0x0008
        /*00b6*/ 	.byte	0x00, 0x05


	//----- nvinfo : EIATTR_KPARAM_INFO_V2
	.align		4
.L_29:
        /*00b8*/ 	.byte	0x04, 0x45
        /*00ba*/ 	.short	(.L_31 - .L_30)
.L_30:
        /*00bc*/ 	.word	0x00000000
        /*00c0*/ 	.short	0x03f4
        /*00c2*/ 	.short	0x1fa0
        /*00c4*/ 	.short	0x0008
        /*00c6*/ 	.byte	0x00, 0x05


	//----- nvinfo : EIATTR_KPARAM_INFO_V2
	.align		4
.L_31:
        /*00c8*/ 	.byte	0x04, 0x45
        /*00ca*/ 	.short	(.L_33 - .L_32)
.L_32:
        /*00cc*/ 	.word	0x00000000
        /*00d0*/ 	.short	0x03f3
        /*00d2*/ 	.short	0x1f98
        /*00d4*/ 	.short	0x0008
        /*00d6*/ 	.byte	0x00, 0x05


	//----- nvinfo : EIATTR_KPARAM_INFO_V2
	.align		4
.L_33:
        /*00d8*/ 	.byte	0x04, 0x45
        /*00da*/ 	.short	(.L_35 - .L_34)
.L_34:
        /*00dc*/ 	.word	0x00000000
        /*00e0*/ 	.short	0x03f2
        /*00e2*/ 	.short	0x1f90
        /*00e4*/ 	.short	0x0008
        /*00e6*/ 	.byte	0x00, 0x05


	//----- nvinfo : EIATTR_KPARAM_INFO_V2
	.align		4
.L_35:
        /*00e8*/ 	.byte	0x04, 0x45
        /*00ea*/ 	.short	(.L_37 - .L_36)
.L_36:
        /*00ec*/ 	.word	0x00000000
        /*00f0*/ 	.short	0x03f1
        /*00f2*/ 	.short	0x1f88
        /*00f4*/ 	.short	0x0008
        /*00f6*/ 	.byte	0x00, 0x05


	//----- nvinfo : EIATTR_KPARAM_INFO_V2
	.align		4
.L_37:
        /*00f8*/ 	.byte	0x04, 0x45
        /*00fa*/ 	.short	(.L_39 - .L_38)
.L_38:
        /*00fc*/ 	.word	0x00000000
        /*0100*/ 	.short	0x03f0
        /*0102*/ 	.short	0x1f80
        /*0104*/ 	.short	0x0008
        /*0106*/ 	.byte	0x00, 0x05


	//----- nvinfo : EIATTR_KPARAM_INFO_V2
	.align		4
.L_39:
        /*0108*/ 	.byte	0x04, 0x45
        /*010a*/ 	.short	(.L_41 - .L_40)
.L_40:
        /*010c*/ 	.word	0x00000000
        /*0110*/ 	.short	0x03ef
        /*0112*/ 	.short	0x1f78
        /*0114*/ 	.short	0x0008
        /*0116*/ 	.byte	0x00, 0x05


	//----- nvinfo : EIATTR_KPARAM_INFO_V2
	.align		4
.L_41:
        /*0118*/ 	.byte	0x04, 0x45
        /*011a*/ 	.short	(.L_43 - .L_42)
.L_42:
        /*011c*/ 	.word	0x00000000
        /*0120*/ 	.short	0x03ee
        /*0122*/ 	.short	0x1f70
        /*0124*/ 	.short	0x0008
        /*0126*/ 	.byte	0x00, 0x05


	//----- nvinfo : EIATTR_KPARAM_INFO_V2
	.align		4
.L_43:
        /*0128*/ 	.byte	0x04, 0x45
        /*012a*/ 	.short	(.L_45 - .L_44)
.L_44:
        /*012c*/ 	.word	0x00000000
        /*0130*/ 	.short	0x03ed
        /*0132*/ 	.short	0x1f68
        /*0134*/ 	.short	0x0008
        /*0136*/ 	.byte	0x00, 0x05


	//----- nvinfo : EIATTR_KPARAM_INFO_V2
	.align		4
.L_45:
        /*0138*/ 	.byte	0x04, 0x45
        /*013a*/ 	.short	(.L_47 - .L_46)
.L_46:
        /*013c*/ 	.word	0x00000000
        /*0140*/ 	.short	0x03ec
        /*0142*/ 	.short	0x1f60
        /*0144*/ 	.short	0x0008
        /*0146*/ 	.byte	0x00, 0x05


	//----- nvinfo : EIATTR_KPARAM_INFO_V2
	.align		4
.L_47:
        /*0148*/ 	.byte	0x04, 0x45
        /*014a*/ 	.short	(.L_49 - .L_48)
.L_48:
        /*014c*/ 	.word	0x00000000
        /*0150*/ 	.short	0x03eb
        /*0152*/ 	.short	0x1f58
        /*0154*/ 	.short	0x0008
        /*0156*/ 	.byte	0x00, 0x05


	//----- nvinfo : EIATTR_KPARAM_INFO_V2
	.align		4
.L_49:
        /*0158*/ 	.byte	0x04, 0x45
        /*015a*/ 	.short	(.L_51 - .L_50)
.L_50:
        /*015c*/ 	.word	0x00000000
        /*0160*/ 	.short	0x03ea
        /*0162*/ 	.short	0x1f50
        /*0164*/ 	.short	0x0008
        /*0166*/ 	.byte	0x00, 0x05


	//----- nvinfo : EIATTR_KPARAM_INFO_V2
	.align		4
.L_51:
        /*0168*/ 	.byte	0x04, 0x45
        /*016a*/ 	.short	(.L_53 - .L_52)
.L_52:
        /*016c*/ 	.word	0x00000000
        /*0170*/ 	.short	0x03e9
        /*0172*/ 	.short	0x1f48
        /*0174*/ 	.short	0x0008
        /*0176*/ 	.byte	0x00, 0x05


	//----- nvinfo : EIATTR_KPARAM_INFO_V2
	.align		4
.L_53:
        /*0178*/ 	.byte	0x04, 0x45
        /*017a*/ 	.short	(.L_55 - .L_54)
.L_54:
        /*017c*/ 	.word	0x00000000
        /*0180*/ 	.short	0x03e8
        /*0182*/ 	.short	0x1f40
        /*0184*/ 	.short	0x0008
        /*0186*/ 	.byte	0x00, 0x05


	//----- nvinfo : EIATTR_KPARAM_INFO_V2
	.align		4
.L_55:
        /*0188*/ 	.byte	0x04, 0x45
        /*018a*/ 	.short	(.L_57 - .L_56)
.L_56:
        /*018c*/ 	.word	0x00000000
        /*0190*/ 	.short	0x03e7
        /*0192*/ 	.short	0x1f38
        /*0194*/ 	.short	0x0008
        /*0196*/ 	.byte	0x00, 0x05


	//----- nvinfo : EIATTR_KPARAM_INFO_V2
	.align		4
.L_57:
        /*0198*/ 	.byte	0x04, 0x45
        /*019a*/ 	.short	(.L_59 - .L_58)
.L_58:
        /*019c*/ 	.word	0x00000000
        /*01a0*/ 	.short	0x03e6
        /*01a2*/ 	.short	0x1f30
        /*01a4*/ 	.short	0x0008
        /*01a6*/ 	.byte	0x00, 0x05


	//----- nvinfo : EIATTR_KPARAM_INFO_V2
	.align		4
.L_59:
        /*01a8*/ 	.byte	0x04, 0x45
        /*01aa*/ 	.short	(.L_61 - .L_60)
.L_60:
        /*01ac*/ 	.word	0x00000000
        /*01b0*/ 	.short	0x03e5
        /*01b2*/ 	.short	0x1f28
        /*01b4*/ 	.short	0x0008
        /*01b6*/ 	.byte	0x00, 0x05


	//----- nvinfo : EIATTR_KPARAM_INFO_V2
	.align		4
.L_61:
        /*01b8*/ 	.byte	0x04, 0x45
        /*01ba*/ 	.short	(.L_63 - .L_62)
.L_62:
        /*01bc*/ 	.word	0x00000000
        /*01c0*/ 	.short	0x03e4
        /*01c2*/ 	.short	0x1f20
        /*01c4*/ 	.short	0x0008
        /*01c6*/ 	.byte	0x00, 0x05


	//----- nvinfo : EIATTR_KPARAM_INFO_V2
	.align		4
.L_63:
        /*01c8*/ 	.byte	0x04, 0x45
        /*01ca*/ 	.short	(.L_65 - .L_64)
.L_64:
        /*01cc*/ 	.word	0x00000000
        /*01d0*/ 	.short	0x03e3
        /*01d2*/ 	.short	0x1f18
        /*01d4*/ 	.short	0x0008
        /*01d6*/ 	.byte	0x00, 0x05


	//----- nvinfo : EIATTR_KPARAM_INFO_V2
	.align		4
.L_65:
        /*01d8*/ 	.byte	0x04, 0x45
        /*01da*/ 	.short	(.L_67 - .L_66)
.L_66:
        /*01dc*/ 	.word	0x00000000
        /*01e0*/ 	.short	0x03e2
        /*01e2*/ 	.short	0x1f10
        /*01e4*/ 	.short	0x0008
        /*01e6*/ 	.byte	0x00, 0x05


	//----- nvinfo : EIATTR_KPARAM_INFO_V2
	.align		4
.L_67:
        /*01e8*/ 	.byte	0x04, 0x45
        /*01ea*/ 	.short	(.L_69 - .L_68)
.L_68:
        /*01ec*/ 	.word	0x00000000
        /*01f0*/ 	.short	0x03e1
        /*01f2*/ 	.short	0x1f08
        /*01f4*/ 	.short	0x0008
        /*01f6*/ 	.byte	0x00, 0x05


	//----- nvinfo : EIATTR_KPARAM_INFO_V2
	.align		4
.L_69:
        /*01f8*/ 	.byte	0x04, 0x45
        /*01fa*/ 	.short	(.L_71 - .L_70)
.L_70:
        /*01fc*/ 	.word	0x00000000
        /*0200*/ 	.short	0x03e0
        /*0202*/ 	.short	0x1f00
        /*0204*/ 	.short	0x0008
        /*0206*/ 	.byte	0x00, 0x05


	//----- nvinfo : EIATTR_KPARAM_INFO_V2
	.align		4
.L_71:
        /*0208*/ 	.byte	0x04, 0x45
        /*020a*/ 	.short	(.L_73 - .L_72)
.L_72:
        /*020c*/ 	.word	0x00000000
        /*0210*/ 	.short	0x03df
        /*0212*/ 	.short	0x1ef8
        /*0214*/ 	.short	0x0008
        /*0216*/ 	.byte	0x00, 0x05


	//----- nvinfo : EIATTR_KPARAM_INFO_V2
	.align		4
.L_73:
        /*0218*/ 	.byte	0x04, 0x45
        /*021a*/ 	.short	(.L_75 - .L_74)
.L_74:
        /*021c*/ 	.word	0x00000000
        /*0220*/ 	.short	0x03de
        /*0222*/ 	.short	0x1ef0
        /*0224*/ 	.short	0x0008
        /*0226*/ 	.byte	0x00, 0x05


	//----- nvinfo : EIATTR_KPARAM_INFO_V2
	.align		4
.L_75:
        /*0228*/ 	.byte	0x04, 0x45
        /*022a*/ 	.short	(.L_77 - .L_76)
.L_76:
        /*022c*/ 	.word	0x00000000
        /*0230*/ 	.short	0x03dd
        /*0232*/ 	.short	0x1ee8
        /*0234*/ 	.short	0x0008
        /*0236*/ 	.byte	0x00, 0x05


	//----- nvinfo : EIATTR_KPARAM_INFO_V2
	.align		4
.L_77:
        /*0238*/ 	.byte	0x04, 0x45
        /*023a*/ 	.short	(.L_79 - .L_78)
.L_78:
        /*023c*/ 	.word	0x00000000
        /*0240*/ 	.short	0x03dc
        /*0242*/ 	.short	0x1ee0
        /*0244*/ 	.short	0x0008
        /*0246*/ 	.byte	0x00, 0x05


	//----- nvinfo : EIATTR_KPARAM_INFO_V2
	.align		4
.L_79:
        /*0248*/ 	.byte	0x04, 0x45
        /*024a*/ 	.short	(.L_81 - .L_80)
.L_80:
        /*024c*/ 	.word	0x00000000
        /*0250*/ 	.short	0x03db
        /*0252*/ 	.short	0x1ed8
        /*0254*/ 	.short	0x0008
        /*0256*/ 	.byte	0x00, 0x05


	//----- nvinfo : EIATTR_KPARAM_INFO_V2
	.align		4
.L_81:
        /*0258*/ 	.byte	0x04, 0x45
        /*025a*/ 	.short	(.L_83 - .L_82)
.L_82:
        /*025c*/ 	.word	0x00000000
        /*0260*/ 	.short	0x03da
        /*0262*/ 	.short	0x1ed0
        /*0264*/ 	.short	0x0008
        /*0266*/ 	.byte	0x00, 0x05


	//----- nvinfo : EIATTR_KPARAM_INFO_V2
	.align		4
.L_83:
        /*0268*/ 	.byte	0x04, 0x45
        /*026a*/ 	.short	(.L_85 - .L_84)
.L_84:
        /*026c*/ 	.word	0x00000000
        /*0270*/ 	.short	0x03d9
        /*0272*/ 	.short	0x1ec8
        /*0274*/ 	.short	0x0008
        /*0276*/ 	.byte	0x00, 0x05


	//----- nvinfo : EIATTR_KPARAM_INFO_V2
	.align		4
.L_85:
        /*0278*/ 	.byte	0x04, 0x45
        /*027a*/ 	.short	(.L_87 - .L_86)
.L_86:
        /*027c*/ 	.word	0x00000000
        /*0280*/ 	.short	0x03d8
        /*0282*/ 	.short	0x1ec0
        /*0284*/ 	.short	0x0008
        /*0286*/ 	.byte	0x00, 0x05


	//----- nvinfo : EIATTR_KPARAM_INFO_V2
	.align		4
.L_87:
        /*0288*/ 	.byte	0x04, 0x45
        /*028a*/ 	.short	(.L_89 - .L_88)
.L_88:
        /*028c*/ 	.word	0x00000000
        /*0290*/ 	.short	0x03d7
        /*0292*/ 	.short	0x1eb8
        /*0294*/ 	.short	0x0008
        /*0296*/ 	.byte	0x00, 0x05


	//----- nvinfo : EIATTR_KPARAM_INFO_V2
	.align		4
.L_89:
        /*0298*/ 	.byte	0x04, 0x45
        /*029a*/ 	.short	(.L_91 - .L_90)
.L_90:
        /*029c*/ 	.word	0x00000000
        /*02a0*/ 	.short	0x03d6
        /*02a2*/ 	.short	0x1eb0
        /*02a4*/ 	.short	0x0008
        /*02a6*/ 	.byte	0x00, 0x05


	//----- nvinfo : EIATTR_KPARAM_INFO_V2
	.align		4
.L_91:
        /*02a8*/ 	.byte	0x04, 0x45
        /*02aa*/ 	.short	(.L_93 - .L_92)
.L_92:
        /*02ac*/ 	.word	0x00000000
        /*02b0*/ 	.short	0x03d5
        /*02b2*/ 	.short	0x1ea8
        /*02b4*/ 	.short	0x0008
        /*02b6*/ 	.byte	0x00, 0x05


	//----- nvinfo : EIATTR_KPARAM_INFO_V2
	.align		4
.L_93:
        /*02b8*/ 	.byte	0x04, 0x45
        /*02ba*/ 	.short	(.L_95 - .L_94)
.L_94:
        /*02bc*/ 	.word	0x00000000
        /*02c0*/ 	.short	0x03d4
        /*02c2*/ 	.short	0x1ea0
        /*02c4*/ 	.short	0x0008
        /*02c6*/ 	.byte	0x00, 0x05


	//----- nvinfo : EIATTR_KPARAM_INFO_V2
	.align		4
.L_95:
        /*02c8*/ 	.byte	0x04, 0x45
        /*02ca*/ 	.short	(.L_97 - .L_96)
.L_96:
        /*02cc*/ 	.word	0x00000000
        /*02d0*/ 	.short	0x03d3
        /*02d2*/ 	.short	0x1e98
        /*02d4*/ 	.short	0x0008
        /*02d6*/ 	.byte	0x00, 0x05


	//----- nvinfo : EIATTR_KPARAM_INFO_V2
	.align		4
.L_97:
        /*02d8*/ 	.byte	0x04, 0x45
        /*02da*/ 	.short	(.L_99 - .L_98)
.L_98:
        /*02dc*/ 	.word	0x00000000
        /*02e0*/ 	.short	0x03d2
        /*02e2*/ 	.short	0x1e90
        /*02e4*/ 	.short	0x0008
        /*02e6*/ 	.byte	0x00, 0x05


	//----- nvinfo : EIATTR_KPARAM_INFO_V2
	.align		4
.L_99:
        /*02e8*/ 	.byte	0x04, 0x45
        /*02ea*/ 	.short	(.L_101 - .L_100)
.L_100:
        /*02ec*/ 	.word	0x00000000
        /*02f0*/ 	.short	0x03d1
        /*02f2*/ 	.short	0x1e88
        /*02f4*/ 	.short	0x0008
        /*02f6*/ 	.byte	0x00, 0x05


	//----- nvinfo : EIATTR_KPARAM_INFO_V2
	.align		4
.L_101:
        /*02f8*/ 	.byte	0x04, 0x45
        /*02fa*/ 	.short	(.L_103 - .L_102)
.L_102:
        /*02fc*/ 	.word	0x00000000
        /*0300*/ 	.short	0x03d0
        /*0302*/ 	.short	0x1e80
        /*0304*/ 	.short	0x0008
        /*0306*/ 	.byte	0x00, 0x05


	//----- nvinfo : EIATTR_KPARAM_INFO_V2
	.align		4
.L_103:
        /*0308*/ 	.byte	0x04, 0x45
        /*030a*/ 	.short	(.L_105 - .L_104)
.L_104:
        /*030c*/ 	.word	0x00000000
        /*0310*/ 	.short	0x03cf
        /*0312*/ 	.short	0x1e78
        /*0314*/ 	.short	0x0008
        /*0316*/ 	.byte	0x00, 0x05


	//----- nvinfo : EIATTR_KPARAM_INFO_V2
	.align		4
.L_105:
        /*0318*/ 	.byte	0x04, 0x45
        /*031a*/ 	.short	(.L_107 - .L_106)
.L_106:
        /*031c*/ 	.word	0x00000000
        /*0320*/ 	.short	0x03ce
        /*0322*/ 	.short	0x1e70
        /*0324*/ 	.short	0x0008
        /*0326*/ 	.byte	0x00, 0x05


	//----- nvinfo : EIATTR_KPARAM_INFO_V2
	.align		4
.L_107:
        /*0328*/ 	.byte	0x04, 0x45
        /*032a*/ 	.short	(.L_109 - .L_108)
.L_108:
        /*032c*/ 	.word	0x00000000
        /*0330*/ 	.short	0x03cd
        /*0332*/ 	.short	0x1e68
        /*0334*/ 	.short	0x0008
        /*0336*/ 	.byte	0x00, 0x05


	//----- nvinfo : EIATTR_KPARAM_INFO_V2
	.align		4
.L_109:
        /*0338*/ 	.byte	0x04, 0x45
        /*033a*/ 	.short	(.L_111 - .L_110)
.L_110:
        /*033c*/ 	.word	0x00000000
        /*0340*/ 	.short	0x03cc
        /*0342*/ 	.short	0x1e60
        /*0344*/ 	.short	0x0008
        /*0346*/ 	.byte	0x00, 0x05


	//----- nvinfo : EIATTR_KPARAM_INFO_V2
	.align		4
.L_111:
        /*0348*/ 	.byte	0x04, 0x45
        /*034a*/ 	.short	(.L_113 - .L_112)
.L_112:
        /*034c*/ 	.word	0x00000000
        /*0350*/ 	.short	0x03cb
        /*0352*/ 	.short	0x1e58
        /*0354*/ 	.short	0x0008
        /*0356*/ 	.byte	0x00, 0x05


	//----- nvinfo : EIATTR_KPARAM_INFO_V2
	.align		4
.L_113:
        /*0358*/ 	.byte	0x04, 0x45
        /*035a*/ 	.short	(.L_115 - .L_114)
.L_114:
        /*035c*/ 	.word	0x00000000
        /*0360*/ 	.short	0x03ca
        /*0362*/ 	.short	0x1e50
        /*0364*/ 	.short	0x0008
        /*0366*/ 	.byte	0x00, 0x05


	//----- nvinfo : EIATTR_KPARAM_INFO_V2
	.align		4
.L_115:
        /*0368*/ 	.byte	0x04, 0x45
        /*036a*/ 	.short	(.L_117 - .L_116)
.L_116:
        /*036c*/ 	.word	0x00000000
        /*0370*/ 	.short	0x03c9
        /*0372*/ 	.short	0x1e48
        /*0374*/ 	.short	0x0008
        /*0376*/ 	.byte	0x00, 0x05


	//----- nvinfo : EIATTR_KPARAM_INFO_V2
	.align		4
.L_117:
        /*0378*/ 	.byte	0x04, 0x45
        /*037a*/ 	.short	(.L_119 - .L_118)
.L_118:
        /*037c*/ 	.word	0x00000000
        /*0380*/ 	.short	0x03c8
        /*0382*/ 	.short	0x1e40
        /*0384*/ 	.short	0x0008
        /*0386*/ 	.byte	0x00, 0x05


	//----- nvinfo : EIATTR_KPARAM_INFO_V2
	.align		4
.L_119:
        /*0388*/ 	.byte	0x04, 0x45
        /*038a*/ 	.short	(.L_121 - .L_120)
.L_120:
        /*038c*/ 	.word	0x00000000
        /*0390*/ 	.short	0x03c7
        /*0392*/ 	.short	0x1e38
        /*0394*/ 	.short	0x0008
        /*0396*/ 	.byte	0x00, 0x05


	//----- nvinfo : EIATTR_KPARAM_INFO_V2
	.align		4
.L_121:
        /*0398*/ 	.byte	0x04, 0x45
        /*039a*/ 	.short	(.L_123 - .L_122)
.L_122:
        /*039c*/ 	.word	0x00000000
        /*03a0*/ 	.short	0x03c6
        /*03a2*/ 	.short	0x1e30
        /*03a4*/ 	.short	0x0008
        /*03a6*/ 	.byte	0x00, 0x05


	//----- nvinfo : EIATTR_KPARAM_INFO_V2
	.align		4
.L_123:
        /*03a8*/ 	.byte	0x04, 0x45
        /*03aa*/ 	.short	(.L_125 - .L_124)
.L_124:
        /*03ac*/ 	.word	0x00000000
        /*03b0*/ 	.short	0x03c5
        /*03b2*/ 	.short	0x1e28
        /*03b4*/ 	.short	0x0008
        /*03b6*/ 	.byte	0x00, 0x05


	//----- nvinfo : EIATTR_KPARAM_INFO_V2
	.align		4
.L_125:
        /*03b8*/ 	.byte	0x04, 0x45
        /*03ba*/ 	.short	(.L_127 - .L_126)
.L_126:
        /*03bc*/ 	.word	0x00000000
        /*03c0*/ 	.short	0x03c4
        /*03c2*/ 	.short	0x1e20
        /*03c4*/ 	.short	0x0008
        /*03c6*/ 	.byte	0x00, 0x05


	//----- nvinfo : EIATTR_KPARAM_INFO_V2
	.align		4
.L_127:
        /*03c8*/ 	.byte	0x04, 0x45
        /*03ca*/ 	.short	(.L_129 - .L_128)
.L_128:
        /*03cc*/ 	.word	0x00000000
        /*03d0*/ 	.short	0x03c3
        /*03d2*/ 	.short	0x1e18
        /*03d4*/ 	.short	0x0008
        /*03d6*/ 	.byte	0x00, 0x05


	//----- nvinfo : EIATTR_KPARAM_INFO_V2
	.align		4
.L_129:
        /*03d8*/ 	.byte	0x04, 0x45
        /*03da*/ 	.short	(.L_131 - .L_130)
.L_130:
        /*03dc*/ 	.word	0x00000000
        /*03e0*/ 	.short	0x03c2
        /*03e2*/ 	.short	0x1e10
        /*03e4*/ 	.short	0x0008
        /*03e6*/ 	.byte	0x00, 0x05


	//----- nvinfo : EIATTR_KPARAM_INFO_V2
	.align		4
.L_131:
        /*03e8*/ 	.byte	0x04, 0x45
        /*03ea*/ 	.short	(.L_133 - .L_132)
.L_132:
        /*03ec*/ 	.word	0x00000000
        /*03f0*/ 	.short	0x03c1
        /*03f2*/ 	.short	0x1e08
        /*03f4*/ 	.short	0x0008
        /*03f6*/ 	.byte	0x00, 0x05


	//----- nvinfo : EIATTR_KPARAM_INFO_V2
	.align		4
.L_133:
        /*03f8*/ 	.byte	0x04, 0x45
        /*03fa*/ 	.short	(.L_135 - .L_134)
.L_134:
        /*03fc*/ 	.word	0x00000000
        /*0400*/ 	.short	0x03c0
        /*0402*/ 	.short	0x1e00
        /*0404*/ 	.short	0x0008
        /*0406*/ 	.byte	0x00, 0x05


	//----- nvinfo : EIATTR_KPARAM_INFO_V2
	.align		4
.L_135:
        /*0408*/ 	.byte	0x04, 0x45
        /*040a*/ 	.short	(.L_137 - .L_136)
.L_136:
        /*040c*/ 	.word	0x00000000
        /*0410*/ 	.short	0x03bf
        /*0412*/ 	.short	0x1df8
        /*0414*/ 	.short	0x0008
        /*0416*/ 	.byte	0x00, 0x05


	//----- nvinfo : EIATTR_KPARAM_INFO_V2
	.align		4
.L_137:
        /*0418*/ 	.byte	0x04, 0x45
        /*041a*/ 	.short	(.L_139 - .L_138)
.L_138:
        /*041c*/ 	.word	0x00000000
        /*0420*/ 	.short	0x03be
        /*0422*/ 	.short	0x1df0
        /*0424*/ 	.short	0x0008
        /*0426*/ 	.byte	0x00, 0x05


	//----- nvinfo : EIATTR_KPARAM_INFO_V2
	.align		4
.L_139:
        /*0428*/ 	.byte	0x04, 0x45
        /*042a*/ 	.short	(.L_141 - .L_140)
.L_140:
        /*042c*/ 	.word	0x00000000
        /*0430*/ 	.short	0x03bd
        /*0432*/ 	.short	0x1de8
        /*0434*/ 	.short	0x0008
        /*0436*/ 	.byte	0x00, 0x05


	//----- nvinfo : EIATTR_KPARAM_INFO_V2
	.align		4
.L_141:
        /*0438*/ 	.byte	0x04, 0x45
        /*043a*/ 	.short	(.L_143 - .L_142)
.L_142:
        /*043c*/ 	.word	0x00000000
        /*0440*/ 	.short	0x03bc
        /*0442*/ 	.short	0x1de0
        /*0444*/ 	.short	0x0008
        /*0446*/ 	.byte	0x00, 0x05


	//----- nvinfo : EIATTR_KPARAM_INFO_V2
	.align		4
.L_143:
        /*0448*/ 	.byte	0x04, 0x45
        /*044a*/ 	.short	(.L_145 - .L_144)
.L_144:
        /*044c*/ 	.word	0x00000000
        /*0450*/ 	.short	0x03bb
        /*0452*/ 	.short	0x1dd8
        /*0454*/ 	.short	0x0008
        /*0456*/ 	.byte	0x00, 0x05


	//----- nvinfo : EIATTR_KPARAM_INFO_V2
	.align		4
.L_145:
        /*0458*/ 	.byte	0x04, 0x45
        /*045a*/ 	.short	(.L_147 - .L_146)
.L_146:
        /*045c*/ 	.word	0x00000000
        /*0460*/ 	.short	0x03ba
        /*0462*/ 	.short	0x1dd0
        /*0464*/ 	.short	0x0008
        /*0466*/ 	.byte	0x00, 0x05


	//----- nvinfo : EIATTR_KPARAM_INFO_V2
	.align		4
.L_147:
        /*0468*/ 	.byte	0x04, 0x45
        /*046a*/ 	.short	(.L_149 - .L_148)
.L_148:
        /*046c*/ 	.word	0x00000000
        /*0470*/ 	.short	0x03b9
        /*0472*/ 	.short	0x1dc8
        /*0474*/ 	.short	0x0008
        /*0476*/ 	.byte	0x00, 0x05


	//----- nvinfo : EIATTR_KPARAM_INFO_V2
	.align		4
.L_149:
        /*0478*/ 	.byte	0x04, 0x45
        /*047a*/ 	.short	(.L_151 - .L_150)
.L_150:
        /*047c*/ 	.word	0x00000000
        /*0480*/ 	.short	0x03b8
        /*0482*/ 	.short	0x1dc0
        /*0484*/ 	.short	0x0008
        /*0486*/ 	.byte	0x00, 0x05


	//----- nvinfo : EIATTR_KPARAM_INFO_V2
	.align		4
.L_151:
        /*0488*/ 	.byte	0x04, 0x45
        /*048a*/ 	.short	(.L_153 - .L_152)
.L_152:
        /*048c*/ 	.word	0x00000000
        /*0490*/ 	.short	0x03b7
        /*0492*/ 	.short	0x1db8
        /*0494*/ 	.short	0x0008
        /*0496*/ 	.byte	0x00, 0x05


	//----- nvinfo : EIATTR_KPARAM_INFO_V2
	.align		4
.L_153:
        /*0498*/ 	.byte	0x04, 0x45
        /*049a*/ 	.short	(.L_155 - .L_154)
.L_154:
        /*049c*/ 	.word	0x00000000
        /*04a0*/ 	.short	0x03b6
        /*04a2*/ 	.short	0x1db0
        /*04a4*/ 	.short	0x0008
        /*04a6*/ 	.byte	0x00, 0x05


	//----- nvinfo : EIATTR_KPARAM_INFO_V2
	.align		4
.L_155:
        /*04a8*/ 	.byte	0x04, 0x45
        /*04aa*/ 	.short	(.L_157 - .L_156)
.L_156:
        /*04ac*/ 	.word	0x00000000
        /*04b0*/ 	.short	0x03b5
        /*04b2*/ 	.short	0x1da8
        /*04b4*/ 	.short	0x0008
        /*04b6*/ 	.byte	0x00, 0x05


	//----- nvinfo : EIATTR_KPARAM_INFO_V2
	.align		4
.L_157:
        /*04b8*/ 	.byte	0x04, 0x45
        /*04ba*/ 	.short	(.L_159 - .L_158)
.L_158:
        /*04bc*/ 	.word	0x00000000
        /*04c0*/ 	.short	0x03b4
        /*04c2*/ 	.short	0x1da0
        /*04c4*/ 	.short	0x0008
        /*04c6*/ 	.byte	0x00, 0x05


	//----- nvinfo : EIATTR_KPARAM_INFO_V2
	.align		4
.L_159:
        /*04c8*/ 	.byte	0x04, 0x45
        /*04ca*/ 	.short	(.L_161 - .L_160)
.L_160:
        /*04cc*/ 	.word	0x00000000
        /*04d0*/ 	.short	0x03b3
        /*04d2*/ 	.short	0x1d98
        /*04d4*/ 	.short	0x0008
        /*04d6*/ 	.byte	0x00, 0x05


	//----- nvinfo : EIATTR_KPARAM_INFO_V2
	.align		4
.L_161:
        /*04d8*/ 	.byte	0x04, 0x45
        /*04da*/ 	.short	(.L_163 - .L_162)
.L_162:
        /*04dc*/ 	.word	0x00000000
        /*04e0*/ 	.short	0x03b2
        /*04e2*/ 	.short	0x1d90
        /*04e4*/ 	.short	0x0008
        /*04e6*/ 	.byte	0x00, 0x05


	//----- nvinfo : EIATTR_KPARAM_INFO_V2
	.align		4
.L_163:
        /*04e8*/ 	.byte	0x04, 0x45
        /*04ea*/ 	.short	(.L_165 - .L_164)
.L_164:
        /*04ec*/ 	.word	0x00000000
        /*04f0*/ 	.short	0x03b1
        /*04f2*/ 	.short	0x1d88
        /*04f4*/ 	.short	0x0008
        /*04f6*/ 	.byte	0x00, 0x05


	//----- nvinfo : EIATTR_KPARAM_INFO_V2
	.align		4
.L_165:
        /*04f8*/ 	.byte	0x04, 0x45
        /*04fa*/ 	.short	(.L_167 - .L_166)
.L_166:
        /*04fc*/ 	.word	0x00000000
        /*0500*/ 	.short	0x03b0
        /*0502*/ 	.short	0x1d80
        /*0504*/ 	.short	0x0008
        /*0506*/ 	.byte	0x00, 0x05


	//----- nvinfo : EIATTR_KPARAM_INFO_V2
	.align		4
.L_167:
        /*0508*/ 	.byte	0x04, 0x45
        /*050a*/ 	.short	(.L_169 - .L_168)
.L_168:
        /*050c*/ 	.word	0x00000000
        /*0510*/ 	.short	0x03af
        /*0512*/ 	.short	0x1d78
        /*0514*/ 	.short	0x0008
        /*0516*/ 	.byte	0x00, 0x05


	//----- nvinfo : EIATTR_KPARAM_INFO_V2
	.align		4
.L_169:
        /*0518*/ 	.byte	0x04, 0x45
        /*051a*/ 	.short	(.L_171 - .L_170)
.L_170:
        /*051c*/ 	.word	0x00000000
        /*0520*/ 	.short	0x03ae
        /*0522*/ 	.short	0x1d70
        /*0524*/ 	.short	0x0008
        /*0526*/ 	.byte	0x00, 0x05


	//----- nvinfo : EIATTR_KPARAM_INFO_V2
	.align		4
.L_171:
        /*0528*/ 	.byte	0x04, 0x45
        /*052a*/ 	.short	(.L_173 - .L_172)
.L_172:
        /*052c*/ 	.word	0x00000000
        /*0530*/ 	.short	0x03ad
        /*0532*/ 	.short	0x1d68
        /*0534*/ 	.short	0x0008
        /*0536*/ 	.byte	0x00, 0x05


	//----- nvinfo : EIATTR_KPARAM_INFO_V2
	.align		4
.L_173:
        /*0538*/ 	.byte	0x04, 0x45
        /*053a*/ 	.short	(.L_175 - .L_174)
.L_174:
        /*053c*/ 	.word	0x00000000
        /*0540*/ 	.short	0x03ac
        /*0542*/ 	.short	0x1d60
        /*0544*/ 	.short	0x0008
        /*0546*/ 	.byte	0x00, 0x05


	//----- nvinfo : EIATTR_KPARAM_INFO_V2
	.align		4
.L_175:
        /*0548*/ 	.byte	0x04, 0x45
        /*054a*/ 	.short	(.L_177 - .L_176)
.L_176:
        /*054c*/ 	.word	0x00000000
        /*0550*/ 	.short	0x03ab
        /*0552*/ 	.short	0x1d58
        /*0554*/ 	.short	0x0008
        /*0556*/ 	.byte	0x00, 0x05


	//----- nvinfo : EIATTR_KPARAM_INFO_V2
	.align		4
.L_177:
        /*0558*/ 	.byte	0x04, 0x45
        /*055a*/ 	.short	(.L_179 - .L_178)
.L_178:
        /*055c*/ 	.word	0x00000000
        /*0560*/ 	.short	0x03aa
        /*0562*/ 	.short	0x1d50
        /*0564*/ 	.short	0x0008
        /*0566*/ 	.byte	0x00, 0x05


	//----- nvinfo : EIATTR_KPARAM_INFO_V2
	.align		4
.L_179:
        /*0568*/ 	.byte	0x04, 0x45
        /*056a*/ 	.short	(.L_181 - .L_180)
.L_180:
        /*056c*/ 	.word	0x00000000
        /*0570*/ 	.short	0x03a9
        /*0572*/ 	.short	0x1d48
        /*0574*/ 	.short	0x0008
        /*0576*/ 	.byte	0x00, 0x05


	//----- nvinfo : EIATTR_KPARAM_INFO_V2
	.align		4
.L_181:
        /*0578*/ 	.byte	0x04, 0x45
        /*057a*/ 	.short	(.L_183 - .L_182)
.L_182:
        /*057c*/ 	.word	0x00000000
        /*0580*/ 	.short	0x03a8
        /*0582*/ 	.short	0x1d40
        /*0584*/ 	.short	0x0008
        /*0586*/ 	.byte	0x00, 0x05


	//----- nvinfo : EIATTR_KPARAM_INFO_V2
	.align		4
.L_183:
        /*0588*/ 	.byte	0x04, 0x45
        /*058a*/ 	.short	(.L_185 - .L_184)
.L_184:
        /*058c*/ 	.word	0x00000000
        /*0590*/ 	.short	0x03a7
        /*0592*/ 	.short	0x1d38
        /*0594*/ 	.short	0x0008
        /*0596*/ 	.byte	0x00, 0x05


	//----- nvinfo : EIATTR_KPARAM_INFO_V2
	.align		4
.L_185:
        /*0598*/ 	.byte	0x04, 0x45
        /*059a*/ 	.short	(.L_187 - .L_186)
.L_186:
        /*059c*/ 	.word	0x00000000
        /*05a0*/ 	.short	0x03a6
        /*05a2*/ 	.short	0x1d30
        /*05a4*/ 	.short	0x0008
        /*05a6*/ 	.byte	0x00, 0x05


	//----- nvinfo : EIATTR_KPARAM_INFO_V2
	.align		4
.L_187:
        /*05a8*/ 	.byte	0x04, 0x45
        /*05aa*/ 	.short	(.L_189 - .L_188)
.L_188:
        /*05ac*/ 	.word	0x00000000
        /*05b0*/ 	.short	0x03a5
        /*05b2*/ 	.short	0x1d28
        /*05b4*/ 	.short	0x0008
        /*05b6*/ 	.byte	0x00, 0x05


	//----- nvinfo : EIATTR_KPARAM_INFO_V2
	.align		4
.L_189:
        /*05b8*/ 	.byte	0x04, 0x45
        /*05ba*/ 	.short	(.L_191 - .L_190)
.L_190:
        /*05bc*/ 	.word	0x00000000
        /*05c0*/ 	.short	0x03a4
        /*05c2*/ 	.short	0x1d20
        /*05c4*/ 	.short	0x0008
        /*05c6*/ 	.byte	0x00, 0x05


	//----- nvinfo : EIATTR_KPARAM_INFO_V2
	.align		4
.L_191:
        /*05c8*/ 	.byte	0x04, 0x45
        /*05ca*/ 	.short	(.L_193 - .L_192)
.L_192:
        /*05cc*/ 	.word	0x00000000
        /*05d0*/ 	.short	0x03a3
        /*05d2*/ 	.short	0x1d18
        /*05d4*/ 	.short	0x0008
        /*05d6*/ 	.byte	0x00, 0x05


	//----- nvinfo : EIATTR_KPARAM_INFO_V2
	.align		4
.L_193:
        /*05d8*/ 	.byte	0x04, 0x45
        /*05da*/ 	.short	(.L_195 - .L_194)
.L_194:
        /*05dc*/ 	.word	0x00000000
        /*05e0*/ 	.short	0x03a2
        /*05e2*/ 	.short	0x1d10
        /*05e4*/ 	.short	0x0008
        /*05e6*/ 	.byte	0x00, 0x05


	//----- nvinfo : EIATTR_KPARAM_INFO_V2
	.align		4
.L_195:
        /*05e8*/ 	.byte	0x04, 0x45
        /*05ea*/ 	.short	(.L_197 - .L_196)
.L_196:
        /*05ec*/ 	.word	0x00000000
        /*05f0*/ 	.short	0x03a1
        /*05f2*/ 	.short	0x1d08
        /*05f4*/ 	.short	0x0008
        /*05f6*/ 	.byte	0x00, 0x05


	//----- nvinfo : EIATTR_KPARAM_INFO_V2
	.align		4
.L_197:
        /*05f8*/ 	.byte	0x04, 0x45
        /*05fa*/ 	.short	(.L_199 - .L_198)
.L_198:
        /*05fc*/ 	.word	0x00000000
        /*0600*/ 	.short	0x03a0
        /*0602*/ 	.short	0x1d00
        /*0604*/ 	.short	0x0008
        /*0606*/ 	.byte	0x00, 0x05


	//----- nvinfo : EIATTR_KPARAM_INFO_V2
	.align		4
.L_199:
        /*0608*/ 	.byte	0x04, 0x45
        /*060a*/ 	.short	(.L_201 - .L_200)
.L_200:
        /*060c*/ 	.word	0x00000000
        /*0610*/ 	.short	0x039f
        /*0612*/ 	.short	0x1cf8
        /*0614*/ 	.short	0x0008
        /*0616*/ 	.byte	0x00, 0x05


	//----- nvinfo : EIATTR_KPARAM_INFO_V2
	.align		4
.L_201:
        /*0618*/ 	.byte	0x04, 0x45
        /*061a*/ 	.short	(.L_203 - .L_202)
.L_202:
        /*061c*/ 	.word	0x00000000
        /*0620*/ 	.short	0x039e
        /*0622*/ 	.short	0x1cf0
        /*0624*/ 	.short	0x0008
        /*0626*/ 	.byte	0x00, 0x05


	//----- nvinfo : EIATTR_KPARAM_INFO_V2
	.align		4
.L_203:
        /*0628*/ 	.byte	0x04, 0x45
        /*062a*/ 	.short	(.L_205 - .L_204)
.L_204:
        /*062c*/ 	.word	0x00000000
        /*0630*/ 	.short	0x039d
        /*0632*/ 	.short	0x1ce8
        /*0634*/ 	.short	0x0008
        /*0636*/ 	.byte	0x00, 0x05


	//----- nvinfo : EIATTR_KPARAM_INFO_V2
	.align		4
.L_205:
        /*0638*/ 	.byte	0x04, 0x45
        /*063a*/ 	.short	(.L_207 - .L_206)
.L_206:
        /*063c*/ 	.word	0x00000000
        /*0640*/ 	.short	0x039c
        /*0642*/ 	.short	0x1ce0
        /*0644*/ 	.short	0x0008
        /*0646*/ 	.byte	0x00, 0x05


	//----- nvinfo : EIATTR_KPARAM_INFO_V2
	.align		4
.L_207:
        /*0648*/ 	.byte	0x04, 0x45
        /*064a*/ 	.short	(.L_209 - .L_208)
.L_208:
        /*064c*/ 	.word	0x00000000
        /*0650*/ 	.short	0x039b
        /*0652*/ 	.short	0x1cd8
        /*0654*/ 	.short	0x0008
        /*0656*/ 	.byte	0x00, 0x05


	//----- nvinfo : EIATTR_KPARAM_INFO_V2
	.align		4
.L_209:
        /*0658*/ 	.byte	0x04, 0x45
        /*065a*/ 	.short	(.L_211 - .L_210)
.L_210:
        /*065c*/ 	.word	0x00000000
        /*0660*/ 	.short	0x039a
        /*0662*/ 	.short	0x1cd0
        /*0664*/ 	.short	0x0008
        /*0666*/ 	.byte	0x00, 0x05


	//----- nvinfo : EIATTR_KPARAM_INFO_V2
	.align		4
.L_211:
        /*0668*/ 	.byte	0x04, 0x45
        /*066a*/ 	.short	(.L_213 - .L_212)
.L_212:
        /*066c*/ 	.word	0x00000000
        /*0670*/ 	.short	0x0399
        /*0672*/ 	.short	0x1cc8
        /*0674*/ 	.short	0x0008
        /*0676*/ 	.byte	0x00, 0x05


	//----- nvinfo : EIATTR_KPARAM_INFO_V2
	.align		4
.L_213:
        /*0678*/ 	.byte	0x04, 0x45
        /*067a*/ 	.short	(.L_215 - .L_214)
.L_214:
        /*067c*/ 	.word	0x00000000
        /*0680*/ 	.short	0x0398
        /*0682*/ 	.short	0x1cc0
        /*0684*/ 	.short	0x0008
        /*0686*/ 	.byte	0x00, 0x05


	//----- nvinfo : EIATTR_KPARAM_INFO_V2
	.align		4
.L_215:
        /*0688*/ 	.byte	0x04, 0x45
        /*068a*/ 	.short	(.L_217 - .L_216)
.L_216:
        /*068c*/ 	.word	0x00000000
        /*0690*/ 	.short	0x0397
        /*0692*/ 	.short	0x1cb8
        /*0694*/ 	.short	0x0008
        /*0696*/ 	.byte	0x00, 0x05


	//----- nvinfo : EIATTR_KPARAM_INFO_V2
	.align		4
.L_217:
        /*0698*/ 	.byte	0x04, 0x45
        /*069a*/ 	.short	(.L_219 - .L_218)
.L_218:
        /*069c*/ 	.word	0x00000000
        /*06a0*/ 	.short	0x0396
        /*06a2*/ 	.short	0x1cb0
        /*06a4*/ 	.short	0x0008
        /*06a6*/ 	.byte	0x00, 0x05


	//----- nvinfo : EIATTR_KPARAM_INFO_V2
	.align		4
.L_219:
        /*06a8*/ 	.byte	0x04, 0x45
        /*06aa*/ 	.short	(.L_221 - .L_220)
.L_220:
        /*06ac*/ 	.word	0x00000000
        /*06b0*/ 	.short	0x0395
        /*06b2*/ 	.short	0x1ca8
        /*06b4*/ 	.short	0x0008
        /*06b6*/ 	.byte	0x00, 0x05


	//----- nvinfo : EIATTR_KPARAM_INFO_V2
	.align		4
.L_221:
        /*06b8*/ 	.byte	0x04, 0x45
        /*06ba*/ 	.short	(.L_223 - .L_222)
.L_222:
        /*06bc*/ 	.word	0x00000000
        /*06c0*/ 	.short	0x0394
        /*06c2*/ 	.short	0x1ca0
        /*06c4*/ 	.short	0x0008
        /*06c6*/ 	.byte	0x00, 0x05


	//----- nvinfo : EIATTR_KPARAM_INFO_V2
	.align		4
.L_223:
        /*06c8*/ 	.byte	0x04, 0x45
        /*06ca*/ 	.short	(.L_225 - .L_224)
.L_224:
        /*06cc*/ 	.word	0x00000000
        /*06d0*/ 	.short	0x0393
        /*06d2*/ 	.short	0x1c98
        /*06d4*/ 	.short	0x0008
        /*06d6*/ 	.byte	0x00, 0x05


	//----- nvinfo : EIATTR_KPARAM_INFO_V2
	.align		4
.L_225:
        /*06d8*/ 	.byte	0x04, 0x45
        /*06da*/ 	.short	(.L_227 - .L_226)
.L_226:
        /*06dc*/ 	.word	0x00000000
        /*06e0*/ 	.short	0x0392
        /*06e2*/ 	.short	0x1c90
        /*06e4*/ 	.short	0x0008
        /*06e6*/ 	.byte	0x00, 0x05


	//----- nvinfo : EIATTR_KPARAM_INFO_V2
	.align		4
.L_227:
        /*06e8*/ 	.byte	0x04, 0x45
        /*06ea*/ 	.short	(.L_229 - .L_228)
.L_228:
        /*06ec*/ 	.word	0x00000000
        /*06f0*/ 	.short	0x0391
        /*06f2*/ 	.short	0x1c88
        /*06f4*/ 	.short	0x0008
        /*06f6*/ 	.byte	0x00, 0x05


	//----- nvinfo : EIATTR_KPARAM_INFO_V2
	.align		4
.L_229:
        /*06f8*/ 	.byte	0x04, 0x45
        /*06fa*/ 	.short	(.L_231 - .L_230)
.L_230:
        /*06fc*/ 	.word	0x00000000
        /*0700*/ 	.short	0x0390
        /*0702*/ 	.short	0x1c80
        /*0704*/ 	.short	0x0008
        /*0706*/ 	.byte	0x00, 0x05


	//----- nvinfo : EIATTR_KPARAM_INFO_V2
	.align		4
.L_231:
        /*0708*/ 	.byte	0x04, 0x45
        /*070a*/ 	.short	(.L_233 - .L_232)
.L_232:
        /*070c*/ 	.word	0x00000000
        /*0710*/ 	.short	0x038f
        /*0712*/ 	.short	0x1c78
        /*0714*/ 	.short	0x0008
        /*0716*/ 	.byte	0x00, 0x05


	//----- nvinfo : EIATTR_KPARAM_INFO_V2
	.align		4
.L_233:
        /*0718*/ 	.byte	0x04, 0x45
        /*071a*/ 	.short	(.L_235 - .L_234)
.L_234:
        /*071c*/ 	.word	0x00000000
        /*0720*/ 	.short	0x038e
        /*0722*/ 	.short	0x1c70
        /*0724*/ 	.short	0x0008
        /*0726*/ 	.byte	0x00, 0x05


	//----- nvinfo : EIATTR_KPARAM_INFO_V2
	.align		4
.L_235:
        /*0728*/ 	.byte	0x04, 0x45
        /*072a*/ 	.short	(.L_237 - .L_236)
.L_236:
        /*072c*/ 	.word	0x00000000
        /*0730*/ 	.short	0x038d
        /*0732*/ 	.short	0x1c68
        /*0734*/ 	.short	0x0008
        /*0736*/ 	.byte	0x00, 0x05


	//----- nvinfo : EIATTR_KPARAM_INFO_V2
	.align		4
.L_237:
        /*0738*/ 	.byte	0x04, 0x45
        /*073a*/ 	.short	(.L_239 - .L_238)
.L_238:
        /*073c*/ 	.word	0x00000000
        /*0740*/ 	.short	0x038c
        /*0742*/ 	.short	0x1c60
        /*0744*/ 	.short	0x0008
        /*0746*/ 	.byte	0x00, 0x05


	//----- nvinfo : EIATTR_KPARAM_INFO_V2
	.align		4
.L_239:
        /*0748*/ 	.byte	0x04, 0x45
        /*074a*/ 	.short	(.L_241 - .L_240)
.L_240:
        /*074c*/ 	.word	0x00000000
        /*0750*/ 	.short	0x038b
        /*0752*/ 	.short	0x1c58
        /*0754*/ 	.short	0x0008
        /*0756*/ 	.byte	0x00, 0x05


	//----- nvinfo : EIATTR_KPARAM_INFO_V2
	.align		4
.L_241:
        /*0758*/ 	.byte	0x04, 0x45
        /*075a*/ 	.short	(.L_243 - .L_242)
.L_242:
        /*075c*/ 	.word	0x00000000
        /*0760*/ 	.short	0x038a
        /*0762*/ 	.short	0x1c50
        /*0764*/ 	.short	0x0008
        /*0766*/ 	.byte	0x00, 0x05


	//----- nvinfo : EIATTR_KPARAM_INFO_V2
	.align		4
.L_243:
        /*0768*/ 	.byte	0x04, 0x45
        /*076a*/ 	.short	(.L_245 - .L_244)
.L_244:
        /*076c*/ 	.word	0x00000000
        /*0770*/ 	.short	0x0389
        /*0772*/ 	.short	0x1c48
        /*0774*/ 	.short	0x0008
        /*0776*/ 	.byte	0x00, 0x05


	//----- nvinfo : EIATTR_KPARAM_INFO_V2
	.align		4
.L_245:
        /*0778*/ 	.byte	0x04, 0x45
        /*077a*/ 	.short	(.L_247 - .L_246)
.L_246:
        /*077c*/ 	.word	0x00000000
        /*0780*/ 	.short	0x0388
        /*0782*/ 	.short	0x1c40
        /*0784*/ 	.short	0x0008
        /*0786*/ 	.byte	0x00, 0x05


	//----- nvinfo : EIATTR_KPARAM_INFO_V2
	.align		4
.L_247:
        /*0788*/ 	.byte	0x04, 0x45
        /*078a*/ 	.short	(.L_249 - .L_248)
.L_248:
        /*078c*/ 	.word	0x00000000
        /*0790*/ 	.short	0x0387
        /*0792*/ 	.short	0x1c38
        /*0794*/ 	.short	0x0008
        /*0796*/ 	.byte	0x00, 0x05


	//----- nvinfo : EIATTR_KPARAM_INFO_V2
	.align		4
.L_249:
        /*0798*/ 	.byte	0x04, 0x45
        /*079a*/ 	.short	(.L_251 - .L_250)
.L_250:
        /*079c*/ 	.word	0x00000000
        /*07a0*/ 	.short	0x0386
        /*07a2*/ 	.short	0x1c30
        /*07a4*/ 	.short	0x0008
        /*07a6*/ 	.byte	0x00, 0x05


	//----- nvinfo : EIATTR_KPARAM_INFO_V2
	.align		4
.L_251:
        /*07a8*/ 	.byte	0x04, 0x45
        /*07aa*/ 	.short	(.L_253 - .L_252)
.L_252:
        /*07ac*/ 	.word	0x00000000
        /*07b0*/ 	.short	0x0385
        /*07b2*/ 	.short	0x1c28
        /*07b4*/ 	.short	0x0008
        /*07b6*/ 	.byte	0x00, 0x05


	//----- nvinfo : EIATTR_KPARAM_INFO_V2
	.align		4
.L_253:
        /*07b8*/ 	.byte	0x04, 0x45
        /*07ba*/ 	.short	(.L_255 - .L_254)
.L_254:
        /*07bc*/ 	.word	0x00000000
        /*07c0*/ 	.short	0x0384
        /*07c2*/ 	.short	0x1c20
        /*07c4*/ 	.short	0x0008
        /*07c6*/ 	.byte	0x00, 0x05


	//----- nvinfo : EIATTR_KPARAM_INFO_V2
	.align		4
.L_255:
        /*07c8*/ 	.byte	0x04, 0x45
        /*07ca*/ 	.short	(.L_257 - .L_256)
.L_256:
        /*07cc*/ 	.word	0x00000000
        /*07d0*/ 	.short	0x0383
        /*07d2*/ 	.short	0x1c18
        /*07d4*/ 	.short	0x0008
        /*07d6*/ 	.byte	0x00, 0x05


	//----- nvinfo : EIATTR_KPARAM_INFO_V2
	.align		4
.L_257:
        /*07d8*/ 	.byte	0x04, 0x45
        /*07da*/ 	.short	(.L_259 - .L_258)
.L_258:
        /*07dc*/ 	.word	0x00000000
        /*07e0*/ 	.short	0x0382
        /*07e2*/ 	.short	0x1c10
        /*07e4*/ 	.short	0x0008
        /*07e6*/ 	.byte	0x00, 0x05


	//----- nvinfo : EIATTR_KPARAM_INFO_V2
	.align		4
.L_259:
        /*07e8*/ 	.byte	0x04, 0x45
        /*07ea*/ 	.short	(.L_261 - .L_260)
.L_260:
        /*07ec*/ 	.word	0x00000000
        /*07f0*/ 	.short	0x0381
        /*07f2*/ 	.short	0x1c08
        /*07f4*/ 	.short	0x0008
        /*07f6*/ 	.byte	0x00, 0x05


	//----- nvinfo : EIATTR_KPARAM_INFO_V2
	.align		4
.L_261:
        /*07f8*/ 	.byte	0x04, 0x45
        /*07fa*/ 	.short	(.L_263 - .L_262)
.L_262:
        /*07fc*/ 	.word	0x00000000
        /*0800*/ 	.short	0x0380
        /*0802*/ 	.short	0x1c00
        /*0804*/ 	.short	0x0008
        /*0806*/ 	.byte	0x00, 0x05


	//----- nvinfo : EIATTR_KPARAM_INFO_V2
	.align		4
.L_263:
        /*0808*/ 	.byte	0x04, 0x45
        /*080a*/ 	.short	(.L_265 - .L_264)
.L_264:
        /*080c*/ 	.word	0x00000000
        /*0810*/ 	.short	0x037f
        /*0812*/ 	.short	0x1bf8
        /*0814*/ 	.short	0x0008
        /*0816*/ 	.byte	0x00, 0x05


	//----- nvinfo : EIATTR_KPARAM_INFO_V2
	.align		4
.L_265:
        /*0818*/ 	.byte	0x04, 0x45
        /*081a*/ 	.short	(.L_267 - .L_266)
.L_266:
        /*081c*/ 	.word	0x00000000
        /*0820*/ 	.short	0x037e
        /*0822*/ 	.short	0x1bf0
        /*0824*/ 	.short	0x0008
        /*0826*/ 	.byte	0x00, 0x05


	//----- nvinfo : EIATTR_KPARAM_INFO_V2
	.align		4
.L_267:
        /*0828*/ 	.byte	0x04, 0x45
        /*082a*/ 	.short	(.L_269 - .L_268)
.L_268:
        /*082c*/ 	.word	0x00000000
        /*0830*/ 	.short	0x037d
        /*0832*/ 	.short	0x1be8
        /*0834*/ 	.short	0x0008
        /*0836*/ 	.byte	0x00, 0x05


	//----- nvinfo : EIATTR_KPARAM_INFO_V2
	.align		4
.L_269:
        /*0838*/ 	.byte	0x04, 0x45
        /*083a*/ 	.short	(.L_271 - .L_270)
.L_270:
        /*083c*/ 	.word	0x00000000
        /*0840*/ 	.short	0x037c
        /*0842*/ 	.short	0x1be0
        /*0844*/ 	.short	0x0008
        /*0846*/ 	.byte	0x00, 0x05


	//----- nvinfo : EIATTR_KPARAM_INFO_V2
	.align		4
.L_271:
        /*0848*/ 	.byte	0x04, 0x45
        /*084a*/ 	.short	(.L_273 - .L_272)
.L_272:
        /*084c*/ 	.word	0x00000000
        /*0850*/ 	.short	0x037b
        /*0852*/ 	.short	0x1bd8
        /*0854*/ 	.short	0x0008
        /*0856*/ 	.byte	0x00, 0x05


	//----- nvinfo : EIATTR_KPARAM_INFO_V2
	.align		4
.L_273:
        /*0858*/ 	.byte	0x04, 0x45
        /*085a*/ 	.short	(.L_275 - .L_274)
.L_274:
        /*085c*/ 	.word	0x00000000
        /*0860*/ 	.short	0x037a
        /*0862*/ 	.short	0x1bd0
        /*0864*/ 	.short	0x0008
        /*0866*/ 	.byte	0x00, 0x05


	//----- nvinfo : EIATTR_KPARAM_INFO_V2
	.align		4
.L_275:
        /*0868*/ 	.byte	0x04, 0x45
        /*086a*/ 	.short	(.L_277 - .L_276)
.L_276:
        /*086c*/ 	.word	0x00000000
        /*0870*/ 	.short	0x0379
        /*0872*/ 	.short	0x1bc8
        /*0874*/ 	.short	0x0008
        /*0876*/ 	.byte	0x00, 0x05


	//----- nvinfo : EIATTR_KPARAM_INFO_V2
	.align		4
.L_277:
        /*0878*/ 	.byte	0x04, 0x45
        /*087a*/ 	.short	(.L_279 - .L_278)
.L_278:
        /*087c*/ 	.word	0x00000000
        /*0880*/ 	.short	0x0378
        /*0882*/ 	.short	0x1bc0
        /*0884*/ 	.short	0x0008
        /*0886*/ 	.byte	0x00, 0x05


	//----- nvinfo : EIATTR_KPARAM_INFO_V2
	.align		4
.L_279:
        /*0888*/ 	.byte	0x04, 0x45
        /*088a*/ 	.short	(.L_281 - .L_280)
.L_280:
        /*088c*/ 	.word	0x00000000
        /*0890*/ 	.short	0x0377
        /*0892*/ 	.short	0x1bb8
        /*0894*/ 	.short	0x0008
        /*0896*/ 	.byte	0x00, 0x05


	//----- nvinfo : EIATTR_KPARAM_INFO_V2
	.align		4
.L_281:
        /*0898*/ 	.byte	0x04, 0x45
        /*089a*/ 	.short	(.L_283 - .L_282)
.L_282:
        /*089c*/ 	.word	0x00000000
        /*08a0*/ 	.short	0x0376
        /*08a2*/ 	.short	0x1bb0
        /*08a4*/ 	.short	0x0008
        /*08a6*/ 	.byte	0x00, 0x05


	//----- nvinfo : EIATTR_KPARAM_INFO_V2
	.align		4
.L_283:
        /*08a8*/ 	.byte	0x04, 0x45
        /*08aa*/ 	.short	(.L_285 - .L_284)
.L_284:
        /*08ac*/ 	.word	0x00000000
        /*08b0*/ 	.short	0x0375
        /*08b2*/ 	.short	0x1ba8
        /*08b4*/ 	.short	0x0008
        /*08b6*/ 	.byte	0x00, 0x05


	//----- nvinfo : EIATTR_KPARAM_INFO_V2
	.align		4
.L_285:
        /*08b8*/ 	.byte	0x04, 0x45
        /*08ba*/ 	.short	(.L_287 - .L_286)
.L_286:
        /*08bc*/ 	.word	0x00000000
        /*08c0*/ 	.short	0x0374
        /*08c2*/ 	.short	0x1ba0
        /*08c4*/ 	.short	0x0008
        /*08c6*/ 	.byte	0x00, 0x05


	//----- nvinfo : EIATTR_KPARAM_INFO_V2
	.align		4
.L_287:
        /*08c8*/ 	.byte	0x04, 0x45
        /*08ca*/ 	.short	(.L_289 - .L_288)
.L_288:
        /*08cc*/ 	.word	0x00000000
        /*08d0*/ 	.short	0x0373
        /*08d2*/ 	.short	0x1b98
        /*08d4*/ 	.short	0x0008
        /*08d6*/ 	.byte	0x00, 0x05


	//----- nvinfo : EIATTR_KPARAM_INFO_V2
	.align		4
.L_289:
        /*08d8*/ 	.byte	0x04, 0x45
        /*08da*/ 	.short	(.L_291 - .L_290)
.L_290:
        /*08dc*/ 	.word	0x00000000
        /*08e0*/ 	.short	0x0372
        /*08e2*/ 	.short	0x1b90
        /*08e4*/ 	.short	0x0008
        /*08e6*/ 	.byte	0x00, 0x05


	//----- nvinfo : EIATTR_KPARAM_INFO_V2
	.align		4
.L_291:
        /*08e8*/ 	.byte	0x04, 0x45
        /*08ea*/ 	.short	(.L_293 - .L_292)
.L_292:
        /*08ec*/ 	.word	0x00000000
        /*08f0*/ 	.short	0x0371
        /*08f2*/ 	.short	0x1b88
        /*08f4*/ 	.short	0x0008
        /*08f6*/ 	.byte	0x00, 0x05


	//----- nvinfo : EIATTR_KPARAM_INFO_V2
	.align		4
.L_293:
        /*08f8*/ 	.byte	0x04, 0x45
        /*08fa*/ 	.short	(.L_295 - .L_294)
.L_294:
        /*08fc*/ 	.word	0x00000000
        /*0900*/ 	.short	0x0370
        /*0902*/ 	.short	0x1b80
        /*0904*/ 	.short	0x0008
        /*0906*/ 	.byte	0x00, 0x05


	//----- nvinfo : EIATTR_KPARAM_INFO_V2
	.align		4
.L_295:
        /*0908*/ 	.byte	0x04, 0x45
        /*090a*/ 	.short	(.L_297 - .L_296)
.L_296:
        /*090c*/ 	.word	0x00000000
        /*0910*/ 	.short	0x036f
        /*0912*/ 	.short	0x1b78
        /*0914*/ 	.short	0x0008
        /*0916*/ 	.byte	0x00, 0x05


	//----- nvinfo : EIATTR_KPARAM_INFO_V2
	.align		4
.L_297:
        /*0918*/ 	.byte	0x04, 0x45
        /*091a*/ 	.short	(.L_299 - .L_298)
.L_298:
        /*091c*/ 	.word	0x00000000
        /*0920*/ 	.short	0x036e
        /*0922*/ 	.short	0x1b70
        /*0924*/ 	.short	0x0008
        /*0926*/ 	.byte	0x00, 0x05


	//----- nvinfo : EIATTR_KPARAM_INFO_V2
	.align		4
.L_299:
        /*0928*/ 	.byte	0x04, 0x45
        /*092a*/ 	.short	(.L_301 - .L_300)
.L_300:
        /*092c*/ 	.word	0x00000000
        /*0930*/ 	.short	0x036d
        /*0932*/ 	.short	0x1b68
        /*0934*/ 	.short	0x0008
        /*0936*/ 	.byte	0x00, 0x05


	//----- nvinfo : EIATTR_KPARAM_INFO_V2
	.align		4
.L_301:
        /*0938*/ 	.byte	0x04, 0x45
        /*093a*/ 	.short	(.L_303 - .L_302)
.L_302:
        /*093c*/ 	.word	0x00000000
        /*0940*/ 	.short	0x036c
        /*0942*/ 	.short	0x1b60
        /*0944*/ 	.short	0x0008
        /*0946*/ 	.byte	0x00, 0x05


	//----- nvinfo : EIATTR_KPARAM_INFO_V2
	.align		4
.L_303:
        /*0948*/ 	.byte	0x04, 0x45
        /*094a*/ 	.short	(.L_305 - .L_304)
.L_304:
        /*094c*/ 	.word	0x00000000
        /*0950*/ 	.short	0x036b
        /*0952*/ 	.short	0x1b58
        /*0954*/ 	.short	0x0008
        /*0956*/ 	.byte	0x00, 0x05


	//----- nvinfo : EIATTR_KPARAM_INFO_V2
	.align		4
.L_305:
        /*0958*/ 	.byte	0x04, 0x45
        /*095a*/ 	.short	(.L_307 - .L_306)
.L_306:
        /*095c*/ 	.word	0x00000000
        /*0960*/ 	.short	0x036a
        /*0962*/ 	.short	0x1b50
        /*0964*/ 	.short	0x0008
        /*0966*/ 	.byte	0x00, 0x05


	//----- nvinfo : EIATTR_KPARAM_INFO_V2
	.align		4
.L_307:
        /*0968*/ 	.byte	0x04, 0x45
        /*096a*/ 	.short	(.L_309 - .L_308)
.L_308:
        /*096c*/ 	.word	0x00000000
        /*0970*/ 	.short	0x0369
        /*0972*/ 	.short	0x1b48
        /*0974*/ 	.short	0x0008
        /*0976*/ 	.byte	0x00, 0x05


	//----- nvinfo : EIATTR_KPARAM_INFO_V2
	.align		4
.L_309:
        /*0978*/ 	.byte	0x04, 0x45
        /*097a*/ 	.short	(.L_311 - .L_310)
.L_310:
        /*097c*/ 	.word	0x00000000
        /*0980*/ 	.short	0x0368
        /*0982*/ 	.short	0x1b40
        /*0984*/ 	.short	0x0008
        /*0986*/ 	.byte	0x00, 0x05


	//----- nvinfo : EIATTR_KPARAM_INFO_V2
	.align		4
.L_311:
        /*0988*/ 	.byte	0x04, 0x45
        /*098a*/ 	.short	(.L_313 - .L_312)
.L_312:
        /*098c*/ 	.word	0x00000000
        /*0990*/ 	.short	0x0367
        /*0992*/ 	.short	0x1b38
        /*0994*/ 	.short	0x0008
        /*0996*/ 	.byte	0x00, 0x05


	//----- nvinfo : EIATTR_KPARAM_INFO_V2
	.align		4
.L_313:
        /*0998*/ 	.byte	0x04, 0x45
        /*099a*/ 	.short	(.L_315 - .L_314)
.L_314:
        /*099c*/ 	.word	0x00000000
        /*09a0*/ 	.short	0x0366
        /*09a2*/ 	.short	0x1b30
        /*09a4*/ 	.short	0x0008
        /*09a6*/ 	.byte	0x00, 0x05


	//----- nvinfo : EIATTR_KPARAM_INFO_V2
	.align		4
.L_315:
        /*09a8*/ 	.byte	0x04, 0x45
        /*09aa*/ 	.short	(.L_317 - .L_316)
.L_316:
        /*09ac*/ 	.word	0x00000000
        /*09b0*/ 	.short	0x0365
        /*09b2*/ 	.short	0x1b28
        /*09b4*/ 	.short	0x0008
        /*09b6*/ 	.byte	0x00, 0x05


	//----- nvinfo : EIATTR_KPARAM_INFO_V2
	.align		4
.L_317:
        /*09b8*/ 	.byte	0x04, 0x45
        /*09ba*/ 	.short	(.L_319 - .L_318)
.L_318:
        /*09bc*/ 	.word	0x00000000
        /*09c0*/ 	.short	0x0364
        /*09c2*/ 	.short	0x1b20
        /*09c4*/ 	.short	0x0008
        /*09c6*/ 	.byte	0x00, 0x05


	//----- nvinfo : EIATTR_KPARAM_INFO_V2
	.align		4
.L_319:
        /*09c8*/ 	.byte	0x04, 0x45
        /*09ca*/ 	.short	(.L_321 - .L_320)
.L_320:
        /*09cc*/ 	.word	0x00000000
        /*09d0*/ 	.short	0x0363
        /*09d2*/ 	.short	0x1b18
        /*09d4*/ 	.short	0x0008
        /*09d6*/ 	.byte	0x00, 0x05


	//----- nvinfo : EIATTR_KPARAM_INFO_V2
	.align		4
.L_321:
        /*09d8*/ 	.byte	0x04, 0x45
        /*09da*/ 	.short	(.L_323 - .L_322)
.L_322:
        /*09dc*/ 	.word	0x00000000
        /*09e0*/ 	.short	0x0362
        /*09e2*/ 	.short	0x1b10
        /*09e4*/ 	.short	0x0008
        /*09e6*/ 	.byte	0x00, 0x05


	//----- nvinfo : EIATTR_KPARAM_INFO_V2
	.align		4
.L_323:
        /*09e8*/ 	.byte	0x04, 0x45
        /*09ea*/ 	.short	(.L_325 - .L_324)
.L_324:
        /*09ec*/ 	.word	0x00000000
        /*09f0*/ 	.short	0x0361
        /*09f2*/ 	.short	0x1b08
        /*09f4*/ 	.short	0x0008
        /*09f6*/ 	.byte	0x00, 0x05


	//----- nvinfo : EIATTR_KPARAM_INFO_V2
	.align		4
.L_325:
        /*09f8*/ 	.byte	0x04, 0x45
        /*09fa*/ 	.short	(.L_327 - .L_326)
.L_326:
        /*09fc*/ 	.word	0x00000000
        /*0a00*/ 	.short	0x0360
        /*0a02*/ 	.short	0x1b00
        /*0a04*/ 	.short	0x0008
        /*0a06*/ 	.byte	0x00, 0x05


	//----- nvinfo : EIATTR_KPARAM_INFO_V2
	.align		4
.L_327:
        /*0a08*/ 	.byte	0x04, 0x45
        /*0a0a*/ 	.short	(.L_329 - .L_328)
.L_328:
        /*0a0c*/ 	.word	0x00000000
        /*0a10*/ 	.short	0x035f
        /*0a12*/ 	.short	0x1af8
        /*0a14*/ 	.short	0x0008
        /*0a16*/ 	.byte	0x00, 0x05


	//----- nvinfo : EIATTR_KPARAM_INFO_V2
	.align		4
.L_329:
        /*0a18*/ 	.byte	0x04, 0x45
        /*0a1a*/ 	.short	(.L_331 - .L_330)
.L_330:
        /*0a1c*/ 	.word	0x00000000
        /*0a20*/ 	.short	0x035e
        /*0a22*/ 	.short	0x1af0
        /*0a24*/ 	.short	0x0008
        /*0a26*/ 	.byte	0x00, 0x05


	//----- nvinfo : EIATTR_KPARAM_INFO_V2
	.align		4
.L_331:
        /*0a28*/ 	.byte	0x04, 0x45
        /*0a2a*/ 	.short	(.L_333 - .L_332)
.L_332:
        /*0a2c*/ 	.word	0x00000000
        /*0a30*/ 	.short	0x035d
        /*0a32*/ 	.short	0x1ae8
        /*0a34*/ 	.short	0x0008
        /*0a36*/ 	.byte	0x00, 0x05


	//----- nvinfo : EIATTR_KPARAM_INFO_V2
	.align		4
.L_333:
        /*0a38*/ 	.byte	0x04, 0x45
        /*0a3a*/ 	.short	(.L_335 - .L_334)
.L_334:
        /*0a3c*/ 	.word	0x00000000
        /*0a40*/ 	.short	0x035c
        /*0a42*/ 	.short	0x1ae0
        /*0a44*/ 	.short	0x0008
        /*0a46*/ 	.byte	0x00, 0x05


	//----- nvinfo : EIATTR_KPARAM_INFO_V2
	.align		4
.L_335:
        /*0a48*/ 	.byte	0x04, 0x45
        /*0a4a*/ 	.short	(.L_337 - .L_336)
.L_336:
        /*0a4c*/ 	.word	0x00000000
        /*0a50*/ 	.short	0x035b
        /*0a52*/ 	.short	0x1ad8
        /*0a54*/ 	.short	0x0008
        /*0a56*/ 	.byte	0x00, 0x05


	//----- nvinfo : EIATTR_KPARAM_INFO_V2
	.align		4
.L_337:
        /*0a58*/ 	.byte	0x04, 0x45
        /*0a5a*/ 	.short	(.L_339 - .L_338)
.L_338:
        /*0a5c*/ 	.word	0x00000000
        /*0a60*/ 	.short	0x035a
        /*0a62*/ 	.short	0x1ad0
        /*0a64*/ 	.short	0x0008
        /*0a66*/ 	.byte	0x00, 0x05


	//----- nvinfo : EIATTR_KPARAM_INFO_V2
	.align		4
.L_339:
        /*0a68*/ 	.byte	0x04, 0x45
        /*0a6a*/ 	.short	(.L_341 - .L_340)
.L_340:
        /*0a6c*/ 	.word	0x00000000
        /*0a70*/ 	.short	0x0359
        /*0a72*/ 	.short	0x1ac8
        /*0a74*/ 	.short	0x0008
        /*0a76*/ 	.byte	0x00, 0x05


	//----- nvinfo : EIATTR_KPARAM_INFO_V2
	.align		4
.L_341:
        /*0a78*/ 	.byte	0x04, 0x45
        /*0a7a*/ 	.short	(.L_343 - .L_342)
.L_342:
        /*0a7c*/ 	.word	0x00000000
        /*0a80*/ 	.short	0x0358
        /*0a82*/ 	.short	0x1ac0
        /*0a84*/ 	.short	0x0008
        /*0a86*/ 	.byte	0x00, 0x05


	//----- nvinfo : EIATTR_KPARAM_INFO_V2
	.align		4
.L_343:
        /*0a88*/ 	.byte	0x04, 0x45
        /*0a8a*/ 	.short	(.L_345 - .L_344)
.L_344:
        /*0a8c*/ 	.word	0x00000000
        /*0a90*/ 	.short	0x0357
        /*0a92*/ 	.short	0x1ab8
        /*0a94*/ 	.short	0x0008
        /*0a96*/ 	.byte	0x00, 0x05


	//----- nvinfo : EIATTR_KPARAM_INFO_V2
	.align		4
.L_345:
        /*0a98*/ 	.byte	0x04, 0x45
        /*0a9a*/ 	.short	(.L_347 - .L_346)
.L_346:
        /*0a9c*/ 	.word	0x00000000
        /*0aa0*/ 	.short	0x0356
        /*0aa2*/ 	.short	0x1ab0
        /*0aa4*/ 	.short	0x0008
        /*0aa6*/ 	.byte	0x00, 0x05


	//----- nvinfo : EIATTR_KPARAM_INFO_V2
	.align		4
.L_347:
        /*0aa8*/ 	.byte	0x04, 0x45
        /*0aaa*/ 	.short	(.L_349 - .L_348)
.L_348:
        /*0aac*/ 	.word	0x00000000
        /*0ab0*/ 	.short	0x0355
        /*0ab2*/ 	.short	0x1aa8
        /*0ab4*/ 	.short	0x0008
        /*0ab6*/ 	.byte	0x00, 0x05


	//----- nvinfo : EIATTR_KPARAM_INFO_V2
	.align		4
.L_349:
        /*0ab8*/ 	.byte	0x04, 0x45
        /*0aba*/ 	.short	(.L_351 - .L_350)
.L_350:
        /*0abc*/ 	.word	0x00000000
        /*0ac0*/ 	.short	0x0354
        /*0ac2*/ 	.short	0x1aa0
        /*0ac4*/ 	.short	0x0008
        /*0ac6*/ 	.byte	0x00, 0x05


	//----- nvinfo : EIATTR_KPARAM_INFO_V2
	.align		4
.L_351:
        /*0ac8*/ 	.byte	0x04, 0x45
        /*0aca*/ 	.short	(.L_353 - .L_352)
.L_352:
        /*0acc*/ 	.word	0x00000000
        /*0ad0*/ 	.short	0x0353
        /*0ad2*/ 	.short	0x1a98
        /*0ad4*/ 	.short	0x0008
        /*0ad6*/ 	.byte	0x00, 0x05


	//----- nvinfo : EIATTR_KPARAM_INFO_V2
	.align		4
.L_353:
        /*0ad8*/ 	.byte	0x04, 0x45
        /*0ada*/ 	.short	(.L_355 - .L_354)
.L_354:
        /*0adc*/ 	.word	0x00000000
        /*0ae0*/ 	.short	0x0352
        /*0ae2*/ 	.short	0x1a90
        /*0ae4*/ 	.short	0x0008
        /*0ae6*/ 	.byte	0x00, 0x05


	//----- nvinfo : EIATTR_KPARAM_INFO_V2
	.align		4
.L_355:
        /*0ae8*/ 	.byte	0x04, 0x45
        /*0aea*/ 	.short	(.L_357 - .L_356)
.L_356:
        /*0aec*/ 	.word	0x00000000
        /*0af0*/ 	.short	0x0351
        /*0af2*/ 	.short	0x1a88
        /*0af4*/ 	.short	0x0008
        /*0af6*/ 	.byte	0x00, 0x05


	//----- nvinfo : EIATTR_KPARAM_INFO_V2
	.align		4
.L_357:
        /*0af8*/ 	.byte	0x04, 0x45
        /*0afa*/ 	.short	(.L_359 - .L_358)
.L_358:
        /*0afc*/ 	.word	0x00000000
        /*0b00*/ 	.short	0x0350
        /*0b02*/ 	.short	0x1a80
        /*0b04*/ 	.short	0x0008
        /*0b06*/ 	.byte	0x00, 0x05


	//----- nvinfo : EIATTR_KPARAM_INFO_V2
	.align		4
.L_359:
        /*0b08*/ 	.byte	0x04, 0x45
        /*0b0a*/ 	.short	(.L_361 - .L_360)
.L_360:
        /*0b0c*/ 	.word	0x00000000
        /*0b10*/ 	.short	0x034f
        /*0b12*/ 	.short	0x1a78
        /*0b14*/ 	.short	0x0008
        /*0b16*/ 	.byte	0x00, 0x05


	//----- nvinfo : EIATTR_KPARAM_INFO_V2
	.align		4
.L_361:
        /*0b18*/ 	.byte	0x04, 0x45
        /*0b1a*/ 	.short	(.L_363 - .L_362)
.L_362:
        /*0b1c*/ 	.word	0x00000000
        /*0b20*/ 	.short	0x034e
        /*0b22*/ 	.short	0x1a70
        /*0b24*/ 	.short	0x0008
        /*0b26*/ 	.byte	0x00, 0x05


	//----- nvinfo : EIATTR_KPARAM_INFO_V2
	.align		4
.L_363:
        /*0b28*/ 	.byte	0x04, 0x45
        /*0b2a*/ 	.short	(.L_365 - .L_364)
.L_364:
        /*0b2c*/ 	.word	0x00000000
        /*0b30*/ 	.short	0x034d
        /*0b32*/ 	.short	0x1a68
        /*0b34*/ 	.short	0x0008
        /*0b36*/ 	.byte	0x00, 0x05


	//----- nvinfo : EIATTR_KPARAM_INFO_V2
	.align		4
.L_365:
        /*0b38*/ 	.byte	0x04, 0x45
        /*0b3a*/ 	.short	(.L_367 - .L_366)
.L_366:
        /*0b3c*/ 	.word	0x00000000
        /*0b40*/ 	.short	0x034c
        /*0b42*/ 	.short	0x1a60
        /*0b44*/ 	.short	0x0008
        /*0b46*/ 	.byte	0x00, 0x05


	//----- nvinfo : EIATTR_KPARAM_INFO_V2
	.align		4
.L_367:
        /*0b48*/ 	.byte	0x04, 0x45
        /*0b4a*/ 	.short	(.L_369 - .L_368)
.L_368:
        /*0b4c*/ 	.word	0x00000000
        /*0b50*/ 	.short	0x034b
        /*0b52*/ 	.short	0x1a58
        /*0b54*/ 	.short	0x0008
        /*0b56*/ 	.byte	0x00, 0x05


	//----- nvinfo : EIATTR_KPARAM_INFO_V2
	.align		4
.L_369:
        /*0b58*/ 	.byte	0x04, 0x45
        /*0b5a*/ 	.short	(.L_371 - .L_370)
.L_370:
        /*0b5c*/ 	.word	0x00000000
        /*0b60*/ 	.short	0x034a
        /*0b62*/ 	.short	0x1a50
        /*0b64*/ 	.short	0x0008
        /*0b66*/ 	.byte	0x00, 0x05


	//----- nvinfo : EIATTR_KPARAM_INFO_V2
	.align		4
.L_371:
        /*0b68*/ 	.byte	0x04, 0x45
        /*0b6a*/ 	.short	(.L_373 - .L_372)
.L_372:
        /*0b6c*/ 	.word	0x00000000
        /*0b70*/ 	.short	0x0349
        /*0b72*/ 	.short	0x1a48
        /*0b74*/ 	.short	0x0008
        /*0b76*/ 	.byte	0x00, 0x05


	//----- nvinfo : EIATTR_KPARAM_INFO_V2
	.align		4
.L_373:
        /*0b78*/ 	.byte	0x04, 0x45
        /*0b7a*/ 	.short	(.L_375 - .L_374)
.L_374:
        /*0b7c*/ 	.word	0x00000000
        /*0b80*/ 	.short	0x0348
        /*0b82*/ 	.short	0x1a40
        /*0b84*/ 	.short	0x0008
        /*0b86*/ 	.byte	0x00, 0x05


	//----- nvinfo : EIATTR_KPARAM_INFO_V2
	.align		4
.L_375:
        /*0b88*/ 	.byte	0x04, 0x45
        /*0b8a*/ 	.short	(.L_377 - .L_376)
.L_376:
        /*0b8c*/ 	.word	0x00000000
        /*0b90*/ 	.short	0x0347
        /*0b92*/ 	.short	0x1a38
        /*0b94*/ 	.short	0x0008
        /*0b96*/ 	.byte	0x00, 0x05


	//----- nvinfo : EIATTR_KPARAM_INFO_V2
	.align		4
.L_377:
        /*0b98*/ 	.byte	0x04, 0x45
        /*0b9a*/ 	.short	(.L_379 - .L_378)
.L_378:
        /*0b9c*/ 	.word	0x00000000
        /*0ba0*/ 	.short	0x0346
        /*0ba2*/ 	.short	0x1a30
        /*0ba4*/ 	.short	0x0008
        /*0ba6*/ 	.byte	0x00, 0x05


	//----- nvinfo : EIATTR_KPARAM_INFO_V2
	.align		4
.L_379:
        /*0ba8*/ 	.byte	0x04, 0x45
        /*0baa*/ 	.short	(.L_381 - .L_380)
.L_380:
        /*0bac*/ 	.word	0x00000000
        /*0bb0*/ 	.short	0x0345
        /*0bb2*/ 	.short	0x1a28
        /*0bb4*/ 	.short	0x0008
        /*0bb6*/ 	.byte	0x00, 0x05


	//----- nvinfo : EIATTR_KPARAM_INFO_V2
	.align		4
.L_381:
        /*0bb8*/ 	.byte	0x04, 0x45
        /*0bba*/ 	.short	(.L_383 - .L_382)
.L_382:
        /*0bbc*/ 	.word	0x00000000
        /*0bc0*/ 	.short	0x0344
        /*0bc2*/ 	.short	0x1a20
        /*0bc4*/ 	.short	0x0008
        /*0bc6*/ 	.byte	0x00, 0x05


	//----- nvinfo : EIATTR_KPARAM_INFO_V2
	.align		4
.L_383:
        /*0bc8*/ 	.byte	0x04, 0x45
        /*0bca*/ 	.short	(.L_385 - .L_384)
.L_384:
        /*0bcc*/ 	.word	0x00000000
        /*0bd0*/ 	.short	0x0343
        /*0bd2*/ 	.short	0x1a18
        /*0bd4*/ 	.short	0x0008
        /*0bd6*/ 	.byte	0x00, 0x05


	//----- nvinfo : EIATTR_KPARAM_INFO_V2
	.align		4
.L_385:
        /*0bd8*/ 	.byte	0x04, 0x45
        /*0bda*/ 	.short	(.L_387 - .L_386)
.L_386:
        /*0bdc*/ 	.word	0x00000000
        /*0be0*/ 	.short	0x0342
        /*0be2*/ 	.short	0x1a10
        /*0be4*/ 	.short	0x0008
        /*0be6*/ 	.byte	0x00, 0x05


	//----- nvinfo : EIATTR_KPARAM_INFO_V2
	.align		4
.L_387:
        /*0be8*/ 	.byte	0x04, 0x45
        /*0bea*/ 	.short	(.L_389 - .L_388)
.L_388:
        /*0bec*/ 	.word	0x00000000
        /*0bf0*/ 	.short	0x0341
        /*0bf2*/ 	.short	0x1a08
        /*0bf4*/ 	.short	0x0008
        /*0bf6*/ 	.byte	0x00, 0x05


	//----- nvinfo : EIATTR_KPARAM_INFO_V2
	.align		4
.L_389:
        /*0bf8*/ 	.byte	0x04, 0x45
        /*0bfa*/ 	.short	(.L_391 - .L_390)
.L_390:
        /*0bfc*/ 	.word	0x00000000
        /*0c00*/ 	.short	0x0340
        /*0c02*/ 	.short	0x1a00
        /*0c04*/ 	.short	0x0008
        /*0c06*/ 	.byte	0x00, 0x05


	//----- nvinfo : EIATTR_KPARAM_INFO_V2
	.align		4
.L_391:
        /*0c08*/ 	.byte	0x04, 0x45
        /*0c0a*/ 	.short	(.L_393 - .L_392)
.L_392:
        /*0c0c*/ 	.word	0x00000000
        /*0c10*/ 	.short	0x033f
        /*0c12*/ 	.short	0x19f8
        /*0c14*/ 	.short	0x0008
        /*0c16*/ 	.byte	0x00, 0x05


	//----- nvinfo : EIATTR_KPARAM_INFO_V2
	.align		4
.L_393:
        /*0c18*/ 	.byte	0x04, 0x45
        /*0c1a*/ 	.short	(.L_395 - .L_394)
.L_394:
        /*0c1c*/ 	.word	0x00000000
        /*0c20*/ 	.short	0x033e
        /*0c22*/ 	.short	0x19f0
        /*0c24*/ 	.short	0x0008
        /*0c26*/ 	.byte	0x00, 0x05


	//----- nvinfo : EIATTR_KPARAM_INFO_V2
	.align		4
.L_395:
        /*0c28*/ 	.byte	0x04, 0x45
        /*0c2a*/ 	.short	(.L_397 - .L_396)
.L_396:
        /*0c2c*/ 	.word	0x00000000
        /*0c30*/ 	.short	0x033d
        /*0c32*/ 	.short	0x19e8
        /*0c34*/ 	.short	0x0008
        /*0c36*/ 	.byte	0x00, 0x05


	//----- nvinfo : EIATTR_KPARAM_INFO_V2
	.align		4
.L_397:
        /*0c38*/ 	.byte	0x04, 0x45
        /*0c3a*/ 	.short	(.L_399 - .L_398)
.L_398:
        /*0c3c*/ 	.word	0x00000000
        /*0c40*/ 	.short	0x033c
        /*0c42*/ 	.short	0x19e0
        /*0c44*/ 	.short	0x0008
        /*0c46*/ 	.byte	0x00, 0x05


	//----- nvinfo : EIATTR_KPARAM_INFO_V2
	.align		4
.L_399:
        /*0c48*/ 	.byte	0x04, 0x45
        /*0c4a*/ 	.short	(.L_401 - .L_400)
.L_400:
        /*0c4c*/ 	.word	0x00000000
        /*0c50*/ 	.short	0x033b
        /*0c52*/ 	.short	0x19d8
        /*0c54*/ 	.short	0x0008
        /*0c56*/ 	.byte	0x00, 0x05


	//----- nvinfo : EIATTR_KPARAM_INFO_V2
	.align		4
.L_401:
        /*0c58*/ 	.byte	0x04, 0x45
        /*0c5a*/ 	.short	(.L_403 - .L_402)
.L_402:
        /*0c5c*/ 	.word	0x00000000
        /*0c60*/ 	.short	0x033a
        /*0c62*/ 	.short	0x19d0
        /*0c64*/ 	.short	0x0008
        /*0c66*/ 	.byte	0x00, 0x05


	//----- nvinfo : EIATTR_KPARAM_INFO_V2
	.align		4
.L_403:
        /*0c68*/ 	.byte	0x04, 0x45
        /*0c6a*/ 	.short	(.L_405 - .L_404)
.L_404:
        /*0c6c*/ 	.word	0x00000000
        /*0c70*/ 	.short	0x0339
        /*0c72*/ 	.short	0x19c8
        /*0c74*/ 	.short	0x0008
        /*0c76*/ 	.byte	0x00, 0x05


	//----- nvinfo : EIATTR_KPARAM_INFO_V2
	.align		4
.L_405:
        /*0c78*/ 	.byte	0x04, 0x45
        /*0c7a*/ 	.short	(.L_407 - .L_406)
.L_406:
        /*0c7c*/ 	.word	0x00000000
        /*0c80*/ 	.short	0x0338
        /*0c82*/ 	.short	0x19c0
        /*0c84*/ 	.short	0x0008
        /*0c86*/ 	.byte	0x00, 0x05


	//----- nvinfo : EIATTR_KPARAM_INFO_V2
	.align		4
.L_407:
        /*0c88*/ 	.byte	0x04, 0x45
        /*0c8a*/ 	.short	(.L_409 - .L_408)
.L_408:
        /*0c8c*/ 	.word	0x00000000
        /*0c90*/ 	.short	0x0337
        /*0c92*/ 	.short	0x19b8
        /*0c94*/ 	.short	0x0008
        /*0c96*/ 	.byte	0x00, 0x05


	//----- nvinfo : EIATTR_KPARAM_INFO_V2
	.align		4
.L_409:
        /*0c98*/ 	.byte	0x04, 0x45
        /*0c9a*/ 	.short	(.L_411 - .L_410)
.L_410:
        /*0c9c*/ 	.word	0x00000000
        /*0ca0*/ 	.short	0x0336
        /*0ca2*/ 	.short	0x19b0
        /*0ca4*/ 	.short	0x0008
        /*0ca6*/ 	.byte	0x00, 0x05


	//----- nvinfo : EIATTR_KPARAM_INFO_V2
	.align		4
.L_411:
        /*0ca8*/ 	.byte	0x04, 0x45
        /*0caa*/ 	.short	(.L_413 - .L_412)
.L_412:
        /*0cac*/ 	.word	0x00000000
        /*0cb0*/ 	.short	0x0335
        /*0cb2*/ 	.short	0x19a8
        /*0cb4*/ 	.short	0x0008
        /*0cb6*/ 	.byte	0x00, 0x05


	//----- nvinfo : EIATTR_KPARAM_INFO_V2
	.align		4
.L_413:
        /*0cb8*/ 	.byte	0x04, 0x45
        /*0cba*/ 	.short	(.L_415 - .L_414)
.L_414:
        /*0cbc*/ 	.word	0x00000000
        /*0cc0*/ 	.short	0x0334
        /*0cc2*/ 	.short	0x19a0
        /*0cc4*/ 	.short	0x0008
        /*0cc6*/ 	.byte	0x00, 0x05


	//----- nvinfo : EIATTR_KPARAM_INFO_V2
	.align		4
.L_415:
        /*0cc8*/ 	.byte	0x04, 0x45
        /*0cca*/ 	.short	(.L_417 - .L_416)
.L_416:
        /*0ccc*/ 	.word	0x00000000
        /*0cd0*/ 	.short	0x0333
        /*0cd2*/ 	.short	0x1998
        /*0cd4*/ 	.short	0x0008
        /*0cd6*/ 	.byte	0x00, 0x05


	//----- nvinfo : EIATTR_KPARAM_INFO_V2
	.align		4
.L_417:
        /*0cd8*/ 	.byte	0x04, 0x45
        /*0cda*/ 	.short	(.L_419 - .L_418)
.L_418:
        /*0cdc*/ 	.word	0x00000000
        /*0ce0*/ 	.short	0x0332
        /*0ce2*/ 	.short	0x1990
        /*0ce4*/ 	.short	0x0008
        /*0ce6*/ 	.byte	0x00, 0x05


	//----- nvinfo : EIATTR_KPARAM_INFO_V2
	.align		4
.L_419:
        /*0ce8*/ 	.byte	0x04, 0x45
        /*0cea*/ 	.short	(.L_421 - .L_420)
.L_420:
        /*0cec*/ 	.word	0x00000000
        /*0cf0*/ 	.short	0x0331
        /*0cf2*/ 	.short	0x1988
        /*0cf4*/ 	.short	0x0008
        /*0cf6*/ 	.byte	0x00, 0x05


	//----- nvinfo : EIATTR_KPARAM_INFO_V2
	.align		4
.L_421:
        /*0cf8*/ 	.byte	0x04, 0x45
        /*0cfa*/ 	.short	(.L_423 - .L_422)
.L_422:
        /*0cfc*/ 	.word	0x00000000
        /*0d00*/ 	.short	0x0330
        /*0d02*/ 	.short	0x1980
        /*0d04*/ 	.short	0x0008
        /*0d06*/ 	.byte	0x00, 0x05


	//----- nvinfo : EIATTR_KPARAM_INFO_V2
	.align		4
.L_423:
        /*0d08*/ 	.byte	0x04, 0x45
        /*0d0a*/ 	.short	(.L_425 - .L_424)
.L_424:
        /*0d0c*/ 	.word	0x00000000
        /*0d10*/ 	.short	0x032f
        /*0d12*/ 	.short	0x1978
        /*0d14*/ 	.short	0x0008
        /*0d16*/ 	.byte	0x00, 0x05


	//----- nvinfo : EIATTR_KPARAM_INFO_V2
	.align		4
.L_425:
        /*0d18*/ 	.byte	0x04, 0x45
        /*0d1a*/ 	.short	(.L_427 - .L_426)
.L_426:
        /*0d1c*/ 	.word	0x00000000
        /*0d20*/ 	.short	0x032e
        /*0d22*/ 	.short	0x1970
        /*0d24*/ 	.short	0x0008
        /*0d26*/ 	.byte	0x00, 0x05


	//----- nvinfo : EIATTR_KPARAM_INFO_V2
	.align		4
.L_427:
        /*0d28*/ 	.byte	0x04, 0x45
        /*0d2a*/ 	.short	(.L_429 - .L_428)
.L_428:
        /*0d2c*/ 	.word	0x00000000
        /*0d30*/ 	.short	0x032d
        /*0d32*/ 	.short	0x1968
        /*0d34*/ 	.short	0x0008
        /*0d36*/ 	.byte	0x00, 0x05


	//----- nvinfo : EIATTR_KPARAM_INFO_V2
	.align		4
.L_429:
        /*0d38*/ 	.byte	0x04, 0x45
        /*0d3a*/ 	.short	(.L_431 - .L_430)
.L_430:
        /*0d3c*/ 	.word	0x00000000
        /*0d40*/ 	.short	0x032c
        /*0d42*/ 	.short	0x1960
        /*0d44*/ 	.short	0x0008
        /*0d46*/ 	.byte	0x00, 0x05


	//----- nvinfo : EIATTR_KPARAM_INFO_V2
	.align		4
.L_431:
        /*0d48*/ 	.byte	0x04, 0x45
        /*0d4a*/ 	.short	(.L_433 - .L_432)
.L_432:
        /*0d4c*/ 	.word	0x00000000
        /*0d50*/ 	.short	0x032b
        /*0d52*/ 	.short	0x1958
        /*0d54*/ 	.short	0x0008
        /*0d56*/ 	.byte	0x00, 0x05


	//----- nvinfo : EIATTR_KPARAM_INFO_V2
	.align		4
.L_433:
        /*0d58*/ 	.byte	0x04, 0x45
        /*0d5a*/ 	.short	(.L_435 - .L_434)
.L_434:
        /*0d5c*/ 	.word	0x00000000
        /*0d60*/ 	.short	0x032a
        /*0d62*/ 	.short	0x1950
        /*0d64*/ 	.short	0x0008
        /*0d66*/ 	.byte	0x00, 0x05


	//----- nvinfo : EIATTR_KPARAM_INFO_V2
	.align		4
.L_435:
        /*0d68*/ 	.byte	0x04, 0x45
        /*0d6a*/ 	.short	(.L_437 - .L_436)
.L_436:
        /*0d6c*/ 	.word	0x00000000
        /*0d70*/ 	.short	0x0329
        /*0d72*/ 	.short	0x1948
        /*0d74*/ 	.short	0x0008
        /*0d76*/ 	.byte	0x00, 0x05


	//----- nvinfo : EIATTR_KPARAM_INFO_V2
	.align		4
.L_437:
        /*0d78*/ 	.byte	0x04, 0x45
        /*0d7a*/ 	.short	(.L_439 - .L_438)
.L_438:
        /*0d7c*/ 	.word	0x00000000
        /*0d80*/ 	.short	0x0328
        /*0d82*/ 	.short	0x1940
        /*0d84*/ 	.short	0x0008
        /*0d86*/ 	.byte	0x00, 0x05


	//----- nvinfo : EIATTR_KPARAM_INFO_V2
	.align		4
.L_439:
        /*0d88*/ 	.byte	0x04, 0x45
        /*0d8a*/ 	.short	(.L_441 - .L_440)
.L_440:
        /*0d8c*/ 	.word	0x00000000
        /*0d90*/ 	.short	0x0327
        /*0d92*/ 	.short	0x1938
        /*0d94*/ 	.short	0x0008
        /*0d96*/ 	.byte	0x00, 0x05


	//----- nvinfo : EIATTR_KPARAM_INFO_V2
	.align		4
.L_441:
        /*0d98*/ 	.byte	0x04, 0x45
        /*0d9a*/ 	.short	(.L_443 - .L_442)
.L_442:
        /*0d9c*/ 	.word	0x00000000
        /*0da0*/ 	.short	0x0326
        /*0da2*/ 	.short	0x1930
        /*0da4*/ 	.short	0x0008
        /*0da6*/ 	.byte	0x00, 0x05


	//----- nvinfo : EIATTR_KPARAM_INFO_V2
	.align		4
.L_443:
        /*0da8*/ 	.byte	0x04, 0x45
        /*0daa*/ 	.short	(.L_445 - .L_444)
.L_444:
        /*0dac*/ 	.word	0x00000000
        /*0db0*/ 	.short	0x0325
        /*0db2*/ 	.short	0x1928
        /*0db4*/ 	.short	0x0008
        /*0db6*/ 	.byte	0x00, 0x05


	//----- nvinfo : EIATTR_KPARAM_INFO_V2
	.align		4
.L_445:
        /*0db8*/ 	.byte	0x04, 0x45
        /*0dba*/ 	.short	(.L_447 - .L_446)
.L_446:
        /*0dbc*/ 	.word	0x00000000
        /*0dc0*/ 	.short	0x0324
        /*0dc2*/ 	.short	0x1920
        /*0dc4*/ 	.short	0x0008
        /*0dc6*/ 	.byte	0x00, 0x05


	//----- nvinfo : EIATTR_KPARAM_INFO_V2
	.align		4
.L_447:
        /*0dc8*/ 	.byte	0x04, 0x45
        /*0dca*/ 	.short	(.L_449 - .L_448)
.L_448:
        /*0dcc*/ 	.word	0x00000000
        /*0dd0*/ 	.short	0x0323
        /*0dd2*/ 	.short	0x1918
        /*0dd4*/ 	.short	0x0008
        /*0dd6*/ 	.byte	0x00, 0x05


	//----- nvinfo : EIATTR_KPARAM_INFO_V2
	.align		4
.L_449:
        /*0dd8*/ 	.byte	0x04, 0x45
        /*0dda*/ 	.short	(.L_451 - .L_450)
.L_450:
        /*0ddc*/ 	.word	0x00000000
        /*0de0*/ 	.short	0x0322
        /*0de2*/ 	.short	0x1910
        /*0de4*/ 	.short	0x0008
        /*0de6*/ 	.byte	0x00, 0x05


	//----- nvinfo : EIATTR_KPARAM_INFO_V2
	.align		4
.L_451:
        /*0de8*/ 	.byte	0x04, 0x45
        /*0dea*/ 	.short	(.L_453 - .L_452)
.L_452:
        /*0dec*/ 	.word	0x00000000
        /*0df0*/ 	.short	0x0321
        /*0df2*/ 	.short	0x1908
        /*0df4*/ 	.short	0x0008
        /*0df6*/ 	.byte	0x00, 0x05


	//----- nvinfo : EIATTR_KPARAM_INFO_V2
	.align		4
.L_453:
        /*0df8*/ 	.byte	0x04, 0x45
        /*0dfa*/ 	.short	(.L_455 - .L_454)
.L_454:
        /*0dfc*/ 	.word	0x00000000
        /*0e00*/ 	.short	0x0320
        /*0e02*/ 	.short	0x1900
        /*0e04*/ 	.short	0x0008
        /*0e06*/ 	.byte	0x00, 0x05


	//----- nvinfo : EIATTR_KPARAM_INFO_V2
	.align		4
.L_455:
        /*0e08*/ 	.byte	0x04, 0x45
        /*0e0a*/ 	.short	(.L_457 - .L_456)
.L_456:
        /*0e0c*/ 	.word	0x00000000
        /*0e10*/ 	.short	0x031f
        /*0e12*/ 	.short	0x18f8
        /*0e14*/ 	.short	0x0008
        /*0e16*/ 	.byte	0x00, 0x05


	//----- nvinfo : EIATTR_KPARAM_INFO_V2
	.align		4
.L_457:
        /*0e18*/ 	.byte	0x04, 0x45
        /*0e1a*/ 	.short	(.L_459 - .L_458)
.L_458:
        /*0e1c*/ 	.word	0x00000000
        /*0e20*/ 	.short	0x031e
        /*0e22*/ 	.short	0x18f0
        /*0e24*/ 	.short	0x0008
        /*0e26*/ 	.byte	0x00, 0x05


	//----- nvinfo : EIATTR_KPARAM_INFO_V2
	.align		4
.L_459:
        /*0e28*/ 	.byte	0x04, 0x45
        /*0e2a*/ 	.short	(.L_461 - .L_460)
.L_460:
        /*0e2c*/ 	.word	0x00000000
        /*0e30*/ 	.short	0x031d
        /*0e32*/ 	.short	0x18e8
        /*0e34*/ 	.short	0x0008
        /*0e36*/ 	.byte	0x00, 0x05


	//----- nvinfo : EIATTR_KPARAM_INFO_V2
	.align		4
.L_461:
        /*0e38*/ 	.byte	0x04, 0x45
        /*0e3a*/ 	.short	(.L_463 - .L_462)
.L_462:
        /*0e3c*/ 	.word	0x00000000
        /*0e40*/ 	.short	0x031c
        /*0e42*/ 	.short	0x18e0
        /*0e44*/ 	.short	0x0008
        /*0e46*/ 	.byte	0x00, 0x05


	//----- nvinfo : EIATTR_KPARAM_INFO_V2
	.align		4
.L_463:
        /*0e48*/ 	.byte	0x04, 0x45
        /*0e4a*/ 	.short	(.L_465 - .L_464)
.L_464:
        /*0e4c*/ 	.word	0x00000000
        /*0e50*/ 	.short	0x031b
        /*0e52*/ 	.short	0x18d8
        /*0e54*/ 	.short	0x0008
        /*0e56*/ 	.byte	0x00, 0x05


	//----- nvinfo : EIATTR_KPARAM_INFO_V2
	.align		4
.L_465:
        /*0e58*/ 	.byte	0x04, 0x45
        /*0e5a*/ 	.short	(.L_467 - .L_466)
.L_466:
        /*0e5c*/ 	.word	0x00000000
        /*0e60*/ 	.short	0x031a
        /*0e62*/ 	.short	0x18d0
        /*0e64*/ 	.short	0x0008
        /*0e66*/ 	.byte	0x00, 0x05


	//----- nvinfo : EIATTR_KPARAM_INFO_V2
	.align		4
.L_467:
        /*0e68*/ 	.byte	0x04, 0x45
        /*0e6a*/ 	.short	(.L_469 - .L_468)
.L_468:
        /*0e6c*/ 	.word	0x00000000
        /*0e70*/ 	.short	0x0319
        /*0e72*/ 	.short	0x18c8
        /*0e74*/ 	.short	0x0008
        /*0e76*/ 	.byte	0x00, 0x05


	//----- nvinfo : EIATTR_KPARAM_INFO_V2
	.align		4
.L_469:
        /*0e78*/ 	.byte	0x04, 0x45
        /*0e7a*/ 	.short	(.L_471 - .L_470)
.L_470:
        /*0e7c*/ 	.word	0x00000000
        /*0e80*/ 	.short	0x0318
        /*0e82*/ 	.short	0x18c0
        /*0e84*/ 	.short	0x0008
        /*0e86*/ 	.byte	0x00, 0x05


	//----- nvinfo : EIATTR_KPARAM_INFO_V2
	.align		4
.L_471:
        /*0e88*/ 	.byte	0x04, 0x45
        /*0e8a*/ 	.short	(.L_473 - .L_472)
.L_472:
        /*0e8c*/ 	.word	0x00000000
        /*0e90*/ 	.short	0x0317
        /*0e92*/ 	.short	0x18b8
        /*0e94*/ 	.short	0x0008
        /*0e96*/ 	.byte	0x00, 0x05


	//----- nvinfo : EIATTR_KPARAM_INFO_V2
	.align		4
.L_473:
        /*0e98*/ 	.byte	0x04, 0x45
        /*0e9a*/ 	.short	(.L_475 - .L_474)
.L_474:
        /*0e9c*/ 	.word	0x00000000
        /*0ea0*/ 	.short	0x0316
        /*0ea2*/ 	.short	0x18b0
        /*0ea4*/ 	.short	0x0008
        /*0ea6*/ 	.byte	0x00, 0x05


	//----- nvinfo : EIATTR_KPARAM_INFO_V2
	.align		4
.L_475:
        /*0ea8*/ 	.byte	0x04, 0x45
        /*0eaa*/ 	.short	(.L_477 - .L_476)
.L_476:
        /*0eac*/ 	.word	0x00000000
        /*0eb0*/ 	.short	0x0315
        /*0eb2*/ 	.short	0x18a8
        /*0eb4*/ 	.short	0x0008
        /*0eb6*/ 	.byte	0x00, 0x05


	//----- nvinfo : EIATTR_KPARAM_INFO_V2
	.align		4
.L_477:
        /*0eb8*/ 	.byte	0x04, 0x45
        /*0eba*/ 	.short	(.L_479 - .L_478)
.L_478:
        /*0ebc*/ 	.word	0x00000000
        /*0ec0*/ 	.short	0x0314
        /*0ec2*/ 	.short	0x18a0
        /*0ec4*/ 	.short	0x0008
        /*0ec6*/ 	.byte	0x00, 0x05


	//----- nvinfo : EIATTR_KPARAM_INFO_V2
	.align		4
.L_479:
        /*0ec8*/ 	.byte	0x04, 0x45
        /*0eca*/ 	.short	(.L_481 - .L_480)
.L_480:
        /*0ecc*/ 	.word	0x00000000
        /*0ed0*/ 	.short	0x0313
        /*0ed2*/ 	.short	0x1898
        /*0ed4*/ 	.short	0x0008
        /*0ed6*/ 	.byte	0x00, 0x05


	//----- nvinfo : EIATTR_KPARAM_INFO_V2
	.align		4
.L_481:
        /*0ed8*/ 	.byte	0x04, 0x45
        /*0eda*/ 	.short	(.L_483 - .L_482)
.L_482:
        /*0edc*/ 	.word	0x00000000
        /*0ee0*/ 	.short	0x0312
        /*0ee2*/ 	.short	0x1890
        /*0ee4*/ 	.short	0x0008
        /*0ee6*/ 	.byte	0x00, 0x05


	//----- nvinfo : EIATTR_KPARAM_INFO_V2
	.align		4
.L_483:
        /*0ee8*/ 	.byte	0x04, 0x45
        /*0eea*/ 	.short	(.L_485 - .L_484)
.L_484:
        /*0eec*/ 	.word	0x00000000
        /*0ef0*/ 	.short	0x0311
        /*0ef2*/ 	.short	0x1888
        /*0ef4*/ 	.short	0x0008
        /*0ef6*/ 	.byte	0x00, 0x05


	//----- nvinfo : EIATTR_KPARAM_INFO_V2
	.align		4
.L_485:
        /*0ef8*/ 	.byte	0x04, 0x45
        /*0efa*/ 	.short	(.L_487 - .L_486)
.L_486:
        /*0efc*/ 	.word	0x00000000
        /*0f00*/ 	.short	0x0310
        /*0f02*/ 	.short	0x1880
        /*0f04*/ 	.short	0x0008
        /*0f06*/ 	.byte	0x00, 0x05


	//----- nvinfo : EIATTR_KPARAM_INFO_V2
	.align		4
.L_487:
        /*0f08*/ 	.byte	0x04, 0x45
        /*0f0a*/ 	.short	(.L_489 - .L_488)
.L_488:
        /*0f0c*/ 	.word	0x00000000
        /*0f10*/ 	.short	0x030f
        /*0f12*/ 	.short	0x1878
        /*0f14*/ 	.short	0x0008
        /*0f16*/ 	.byte	0x00, 0x05


	//----- nvinfo : EIATTR_KPARAM_INFO_V2
	.align		4
.L_489:
        /*0f18*/ 	.byte	0x04, 0x45
        /*0f1a*/ 	.short	(.L_491 - .L_490)
.L_490:
        /*0f1c*/ 	.word	0x00000000
        /*0f20*/ 	.short	0x030e
        /*0f22*/ 	.short	0x1870
        /*0f24*/ 	.short	0x0008
        /*0f26*/ 	.byte	0x00, 0x05


	//----- nvinfo : EIATTR_KPARAM_INFO_V2
	.align		4
.L_491:
        /*0f28*/ 	.byte	0x04, 0x45
        /*0f2a*/ 	.short	(.L_493 - .L_492)
.L_492:
        /*0f2c*/ 	.word	0x00000000
        /*0f30*/ 	.short	0x030d
        /*0f32*/ 	.short	0x1868
        /*0f34*/ 	.short	0x0008
        /*0f36*/ 	.byte	0x00, 0x05


	//----- nvinfo : EIATTR_KPARAM_INFO_V2
	.align		4
.L_493:
        /*0f38*/ 	.byte	0x04, 0x45
        /*0f3a*/ 	.short	(.L_495 - .L_494)
.L_494:
        /*0f3c*/ 	.word	0x00000000
        /*0f40*/ 	.short	0x030c
        /*0f42*/ 	.short	0x1860
        /*0f44*/ 	.short	0x0008
        /*0f46*/ 	.byte	0x00, 0x05


	//----- nvinfo : EIATTR_KPARAM_INFO_V2
	.align		4
.L_495:
        /*0f48*/ 	.byte	0x04, 0x45
        /*0f4a*/ 	.short	(.L_497 - .L_496)
.L_496:
        /*0f4c*/ 	.word	0x00000000
        /*0f50*/ 	.short	0x030b
        /*0f52*/ 	.short	0x1858
        /*0f54*/ 	.short	0x0008
        /*0f56*/ 	.byte	0x00, 0x05


	//----- nvinfo : EIATTR_KPARAM_INFO_V2
	.align		4
.L_497:
        /*0f58*/ 	.byte	0x04, 0x45
        /*0f5a*/ 	.short	(.L_499 - .L_498)
.L_498:
        /*0f5c*/ 	.word	0x00000000
        /*0f60*/ 	.short	0x030a
        /*0f62*/ 	.short	0x1850
        /*0f64*/ 	.short	0x0008
        /*0f66*/ 	.byte	0x00, 0x05


	//----- nvinfo : EIATTR_KPARAM_INFO_V2
	.align		4
.L_499:
        /*0f68*/ 	.byte	0x04, 0x45
        /*0f6a*/ 	.short	(.L_501 - .L_500)
.L_500:
        /*0f6c*/ 	.word	0x00000000
        /*0f70*/ 	.short	0x0309
        /*0f72*/ 	.short	0x1848
        /*0f74*/ 	.short	0x0008
        /*0f76*/ 	.byte	0x00, 0x05


	//----- nvinfo : EIATTR_KPARAM_INFO_V2
	.align		4
.L_501:
        /*0f78*/ 	.byte	0x04, 0x45
        /*0f7a*/ 	.short	(.L_503 - .L_502)
.L_502:
        /*0f7c*/ 	.word	0x00000000
        /*0f80*/ 	.short	0x0308
        /*0f82*/ 	.short	0x1840
        /*0f84*/ 	.short	0x0008
        /*0f86*/ 	.byte	0x00, 0x05


	//----- nvinfo : EIATTR_KPARAM_INFO_V2
	.align		4
.L_503:
        /*0f88*/ 	.byte	0x04, 0x45
        /*0f8a*/ 	.short	(.L_505 - .L_504)
.L_504:
        /*0f8c*/ 	.word	0x00000000
        /*0f90*/ 	.short	0x0307
        /*0f92*/ 	.short	0x1838
        /*0f94*/ 	.short	0x0008
        /*0f96*/ 	.byte	0x00, 0x05


	//----- nvinfo : EIATTR_KPARAM_INFO_V2
	.align		4
.L_505:
        /*0f98*/ 	.byte	0x04, 0x45
        /*0f9a*/ 	.short	(.L_507 - .L_506)
.L_506:
        /*0f9c*/ 	.word	0x00000000
        /*0fa0*/ 	.short	0x0306
        /*0fa2*/ 	.short	0x1830
        /*0fa4*/ 	.short	0x0008
        /*0fa6*/ 	.byte	0x00, 0x05


	//----- nvinfo : EIATTR_KPARAM_INFO_V2
	.align		4
.L_507:
        /*0fa8*/ 	.byte	0x04, 0x45
        /*0faa*/ 	.short	(.L_509 - .L_508)
.L_508:
        /*0fac*/ 	.word	0x00000000
        /*0fb0*/ 	.short	0x0305
        /*0fb2*/ 	.short	0x1828
        /*0fb4*/ 	.short	0x0008
        /*0fb6*/ 	.byte	0x00, 0x05


	//----- nvinfo : EIATTR_KPARAM_INFO_V2
	.align		4
.L_509:
        /*0fb8*/ 	.byte	0x04, 0x45
        /*0fba*/ 	.short	(.L_511 - .L_510)
.L_510:
        /*0fbc*/ 	.word	0x00000000
        /*0fc0*/ 	.short	0x0304
        /*0fc2*/ 	.short	0x1820
        /*0fc4*/ 	.short	0x0008
        /*0fc6*/ 	.byte	0x00, 0x05


	//----- nvinfo : EIATTR_KPARAM_INFO_V2
	.align		4
.L_511:
        /*0fc8*/ 	.byte	0x04, 0x45
        /*0fca*/ 	.short	(.L_513 - .L_512)
.L_512:
        /*0fcc*/ 	.word	0x00000000
        /*0fd0*/ 	.short	0x0303
        /*0fd2*/ 	.short	0x1818
        /*0fd4*/ 	.short	0x0008
        /*0fd6*/ 	.byte	0x00, 0x05


	//----- nvinfo : EIATTR_KPARAM_INFO_V2
	.align		4
.L_513:
        /*0fd8*/ 	.byte	0x04, 0x45
        /*0fda*/ 	.short	(.L_515 - .L_514)
.L_514:
        /*0fdc*/ 	.word	0x00000000
        /*0fe0*/ 	.short	0x0302
        /*0fe2*/ 	.short	0x1810
        /*0fe4*/ 	.short	0x0008
        /*0fe6*/ 	.byte	0x00, 0x05


	//----- nvinfo : EIATTR_KPARAM_INFO_V2
	.align		4
.L_515:
        /*0fe8*/ 	.byte	0x04, 0x45
        /*0fea*/ 	.short	(.L_517 - .L_516)
.L_516:
        /*0fec*/ 	.word	0x00000000
        /*0ff0*/ 	.short	0x0301
        /*0ff2*/ 	.short	0x1808
        /*0ff4*/ 	.short	0x0008
        /*0ff6*/ 	.byte	0x00, 0x05


	//----- nvinfo : EIATTR_KPARAM_INFO_V2
	.align		4
.L_517:
        /*0ff8*/ 	.byte	0x04, 0x45
        /*0ffa*/ 	.short	(.L_519 - .L_518)
.L_518:
        /*0ffc*/ 	.word	0x00000000
        /*1000*/ 	.short	0x0300
        /*1002*/ 	.short	0x1800
        /*1004*/ 	.short	0x0008
        /*1006*/ 	.byte	0x00, 0x05


	//----- nvinfo : EIATTR_KPARAM_INFO_V2
	.align		4
.L_519:
        /*1008*/ 	.byte	0x04, 0x45
        /*100a*/ 	.short	(.L_521 - .L_520)
.L_520:
        /*100c*/ 	.word	0x00000000
        /*1010*/ 	.short	0x02ff
        /*1012*/ 	.short	0x17f8
        /*1014*/ 	.short	0x0008
        /*1016*/ 	.byte	0x00, 0x05


	//----- nvinfo : EIATTR_KPARAM_INFO_V2
	.align		4
.L_521:
        /*1018*/ 	.byte	0x04, 0x45
        /*101a*/ 	.short	(.L_523 - .L_522)
.L_522:
        /*101c*/ 	.word	0x00000000
        /*1020*/ 	.short	0x02fe
        /*1022*/ 	.short	0x17f0
        /*1024*/ 	.short	0x0008
        /*1026*/ 	.byte	0x00, 0x05


	//----- nvinfo : EIATTR_KPARAM_INFO_V2
	.align		4
.L_523:
        /*1028*/ 	.byte	0x04, 0x45
        /*102a*/ 	.short	(.L_525 - .L_524)
.L_524:
        /*102c*/ 	.word	0x00000000
        /*1030*/ 	.short	0x02fd
        /*1032*/ 	.short	0x17e8
        /*1034*/ 	.short	0x0008
        /*1036*/ 	.byte	0x00, 0x05


	//----- nvinfo : EIATTR_KPARAM_INFO_V2
	.align		4
.L_525:
        /*1038*/ 	.byte	0x04, 0x45
        /*103a*/ 	.short	(.L_527 - .L_526)
.L_526:
        /*103c*/ 	.word	0x00000000
        /*1040*/ 	.short	0x02fc
        /*1042*/ 	.short	0x17e0
        /*1044*/ 	.short	0x0008
        /*1046*/ 	.byte	0x00, 0x05


	//----- nvinfo : EIATTR_KPARAM_INFO_V2
	.align		4
.L_527:
        /*1048*/ 	.byte	0x04, 0x45
        /*104a*/ 	.short	(.L_529 - .L_528)
.L_528:
        /*104c*/ 	.word	0x00000000
        /*1050*/ 	.short	0x02fb
        /*1052*/ 	.short	0x17d8
        /*1054*/ 	.short	0x0008
        /*1056*/ 	.byte	0x00, 0x05


	//----- nvinfo : EIATTR_KPARAM_INFO_V2
	.align		4
.L_529:
        /*1058*/ 	.byte	0x04, 0x45
        /*105a*/ 	.short	(.L_531 - .L_530)
.L_530:
        /*105c*/ 	.word	0x00000000
        /*1060*/ 	.short	0x02fa
        /*1062*/ 	.short	0x17d0
        /*1064*/ 	.short	0x0008
        /*1066*/ 	.byte	0x00, 0x05


	//----- nvinfo : EIATTR_KPARAM_INFO_V2
	.align		4
.L_531:
        /*1068*/ 	.byte	0x04, 0x45
        /*106a*/ 	.short	(.L_533 - .L_532)
.L_532:
        /*106c*/ 	.word	0x00000000
        /*1070*/ 	.short	0x02f9
        /*1072*/ 	.short	0x17c8
        /*1074*/ 	.short	0x0008
        /*1076*/ 	.byte	0x00, 0x05


	//----- nvinfo : EIATTR_KPARAM_INFO_V2
	.align		4
.L_533:
        /*1078*/ 	.byte	0x04, 0x45
        /*107a*/ 	.short	(.L_535 - .L_534)
.L_534:
        /*107c*/ 	.word	0x00000000
        /*1080*/ 	.short	0x02f8
        /*1082*/ 	.short	0x17c0
        /*1084*/ 	.short	0x0008
        /*1086*/ 	.byte	0x00, 0x05


	//----- nvinfo : EIATTR_KPARAM_INFO_V2
	.align		4
.L_535:
        /*1088*/ 	.byte	0x04, 0x45
        /*108a*/ 	.short	(.L_537 - .L_536)
.L_536:
        /*108c*/ 	.word	0x00000000
        /*1090*/ 	.short	0x02f7
        /*1092*/ 	.short	0x17b8
        /*1094*/ 	.short	0x0008
        /*1096*/ 	.byte	0x00, 0x05


	//----- nvinfo : EIATTR_KPARAM_INFO_V2
	.align		4
.L_537:
        /*1098*/ 	.byte	0x04, 0x45
        /*109a*/ 	.short	(.L_539 - .L_538)
.L_538:
        /*109c*/ 	.word	0x00000000
        /*10a0*/ 	.short	0x02f6
        /*10a2*/ 	.short	0x17b0
        /*10a4*/ 	.short	0x0008
        /*10a6*/ 	.byte	0x00, 0x05


	//----- nvinfo : EIATTR_KPARAM_INFO_V2
	.align		4
.L_539:
        /*10a8*/ 	.byte	0x04, 0x45
        /*10aa*/ 	.short	(.L_541 - .L_540)
.L_540:
        /*10ac*/ 	.word	0x00000000
        /*10b0*/ 	.short	0x02f5
        /*10b2*/ 	.short	0x17a8
        /*10b4*/ 	.short	0x0008
        /*10b6*/ 	.byte	0x00, 0x05


	//----- nvinfo : EIATTR_KPARAM_INFO_V2
	.align		4
.L_541:
        /*10b8*/ 	.byte	0x04, 0x45
        /*10ba*/ 	.short	(.L_543 - .L_542)
.L_542:
        /*10bc*/ 	.word	0x00000000
        /*10c0*/ 	.short	0x02f4
        /*10c2*/ 	.short	0x17a0
        /*10c4*/ 	.short	0x0008
        /*10c6*/ 	.byte	0x00, 0x05


	//----- nvinfo : EIATTR_KPARAM_INFO_V2
	.align		4
.L_543:
        /*10c8*/ 	.byte	0x04, 0x45
        /*10ca*/ 	.short	(.L_545 - .L_544)
.L_544:
        /*10cc*/ 	.word	0x00000000
        /*10d0*/ 	.short	0x02f3
        /*10d2*/ 	.short	0x1798
        /*10d4*/ 	.short	0x0008
        /*10d6*/ 	.byte	0x00, 0x05


	//----- nvinfo : EIATTR_KPARAM_INFO_V2
	.align		4
.L_545:
        /*10d8*/ 	.byte	0x04, 0x45
        /*10da*/ 	.short	(.L_547 - .L_546)
.L_546:
        /*10dc*/ 	.word	0x00000000
        /*10e0*/ 	.short	0x02f2
        /*10e2*/ 	.short	0x1790
        /*10e4*/ 	.short	0x0008
        /*10e6*/ 	.byte	0x00, 0x05


	//----- nvinfo : EIATTR_KPARAM_INFO_V2
	.align		4
.L_547:
        /*10e8*/ 	.byte	0x04, 0x45
        /*10ea*/ 	.short	(.L_549 - .L_548)
.L_548:
        /*10ec*/ 	.word	0x00000000
        /*10f0*/ 	.short	0x02f1
        /*10f2*/ 	.short	0x1788
        /*10f4*/ 	.short	0x0008
        /*10f6*/ 	.byte	0x00, 0x05


	//----- nvinfo : EIATTR_KPARAM_INFO_V2
	.align		4
.L_549:
        /*10f8*/ 	.byte	0x04, 0x45
        /*10fa*/ 	.short	(.L_551 - .L_550)
.L_550:
        /*10fc*/ 	.word	0x00000000
        /*1100*/ 	.short	0x02f0
        /*1102*/ 	.short	0x1780
        /*1104*/ 	.short	0x0008
        /*1106*/ 	.byte	0x00, 0x05


	//----- nvinfo : EIATTR_KPARAM_INFO_V2
	.align		4
.L_551:
        /*1108*/ 	.byte	0x04, 0x45
        /*110a*/ 	.short	(.L_553 - .L_552)
.L_552:
        /*110c*/ 	.word	0x00000000
        /*1110*/ 	.short	0x02ef
        /*1112*/ 	.short	0x1778
        /*1114*/ 	.short	0x0008
        /*1116*/ 	.byte	0x00, 0x05


	//----- nvinfo : EIATTR_KPARAM_INFO_V2
	.align		4
.L_553:
        /*1118*/ 	.byte	0x04, 0x45
        /*111a*/ 	.short	(.L_555 - .L_554)
.L_554:
        /*111c*/ 	.word	0x00000000
        /*1120*/ 	.short	0x02ee
        /*1122*/ 	.short	0x1770
        /*1124*/ 	.short	0x0008
        /*1126*/ 	.byte	0x00, 0x05


	//----- nvinfo : EIATTR_KPARAM_INFO_V2
	.align		4
.L_555:
        /*1128*/ 	.byte	0x04, 0x45
        /*112a*/ 	.short	(.L_557 - .L_556)
.L_556:
        /*112c*/ 	.word	0x00000000
        /*1130*/ 	.short	0x02ed
        /*1132*/ 	.short	0x1768
        /*1134*/ 	.short	0x0008
        /*1136*/ 	.byte	0x00, 0x05


	//----- nvinfo : EIATTR_KPARAM_INFO_V2
	.align		4
.L_557:
        /*1138*/ 	.byte	0x04, 0x45
        /*113a*/ 	.short	(.L_559 - .L_558)
.L_558:
        /*113c*/ 	.word	0x00000000
        /*1140*/ 	.short	0x02ec
        /*1142*/ 	.short	0x1760
        /*1144*/ 	.short	0x0008
        /*1146*/ 	.byte	0x00, 0x05


	//----- nvinfo : EIATTR_KPARAM_INFO_V2
	.align		4
.L_559:
        /*1148*/ 	.byte	0x04, 0x45
        /*114a*/ 	.short	(.L_561 - .L_560)
.L_560:
        /*114c*/ 	.word	0x00000000
        /*1150*/ 	.short	0x02eb
        /*1152*/ 	.short	0x1758
        /*1154*/ 	.short	0x0008
        /*1156*/ 	.byte	0x00, 0x05


	//----- nvinfo : EIATTR_KPARAM_INFO_V2
	.align		4
.L_561:
        /*1158*/ 	.byte	0x04, 0x45
        /*115a*/ 	.short	(.L_563 - .L_562)
.L_562:
        /*115c*/ 	.word	0x00000000
        /*1160*/ 	.short	0x02ea
        /*1162*/ 	.short	0x1750
        /*1164*/ 	.short	0x0008
        /*1166*/ 	.byte	0x00, 0x05


	//----- nvinfo : EIATTR_KPARAM_INFO_V2
	.align		4
.L_563:
        /*1168*/ 	.byte	0x04, 0x45
        /*116a*/ 	.short	(.L_565 - .L_564)
.L_564:
        /*116c*/ 	.word	0x00000000
        /*1170*/ 	.short	0x02e9
        /*1172*/ 	.short	0x1748
        /*1174*/ 	.short	0x0008
        /*1176*/ 	.byte	0x00, 0x05


	//----- nvinfo : EIATTR_KPARAM_INFO_V2
	.align		4
.L_565:
        /*1178*/ 	.byte	0x04, 0x45
        /*117a*/ 	.short	(.L_567 - .L_566)
.L_566:
        /*117c*/ 	.word	0x00000000
        /*1180*/ 	.short	0x02e8
        /*1182*/ 	.short	0x1740
        /*1184*/ 	.short	0x0008
        /*1186*/ 	.byte	0x00, 0x05


	//----- nvinfo : EIATTR_KPARAM_INFO_V2
	.align		4
.L_567:
        /*1188*/ 	.byte	0x04, 0x45
        /*118a*/ 	.short	(.L_569 - .L_568)
.L_568:
        /*118c*/ 	.word	0x00000000
        /*1190*/ 	.short	0x02e7
        /*1192*/ 	.short	0x1738
        /*1194*/ 	.short	0x0008
        /*1196*/ 	.byte	0x00, 0x05


	//----- nvinfo : EIATTR_KPARAM_INFO_V2
	.align		4
.L_569:
        /*1198*/ 	.byte	0x04, 0x45
        /*119a*/ 	.short	(.L_571 - .L_570)
.L_570:
        /*119c*/ 	.word	0x00000000
        /*11a0*/ 	.short	0x02e6
        /*11a2*/ 	.short	0x1730
        /*11a4*/ 	.short	0x0008
        /*11a6*/ 	.byte	0x00, 0x05


	//----- nvinfo : EIATTR_KPARAM_INFO_V2
	.align		4
.L_571:
        /*11a8*/ 	.byte	0x04, 0x45
        /*11aa*/ 	.short	(.L_573 - .L_572)
.L_572:
        /*11ac*/ 	.word	0x00000000
        /*11b0*/ 	.short	0x02e5
        /*11b2*/ 	.short	0x1728
        /*11b4*/ 	.short	0x0008
        /*11b6*/ 	.byte	0x00, 0x05


	//----- nvinfo : EIATTR_KPARAM_INFO_V2
	.align		4
.L_573:
        /*11b8*/ 	.byte	0x04, 0x45
        /*11ba*/ 	.short	(.L_575 - .L_574)
.L_574:
        /*11bc*/ 	.word	0x00000000
        /*11c0*/ 	.short	0x02e4
        /*11c2*/ 	.short	0x1720
        /*11c4*/ 	.short	0x0008
        /*11c6*/ 	.byte	0x00, 0x05


	//----- nvinfo : EIATTR_KPARAM_INFO_V2
	.align		4
.L_575:
        /*11c8*/ 	.byte	0x04, 0x45
        /*11ca*/ 	.short	(.L_577 - .L_576)
.L_576:
        /*11cc*/ 	.word	0x00000000
        /*11d0*/ 	.short	0x02e3
        /*11d2*/ 	.short	0x1718
        /*11d4*/ 	.short	0x0008
        /*11d6*/ 	.byte	0x00, 0x05


	//----- nvinfo : EIATTR_KPARAM_INFO_V2
	.align		4
.L_577:
        /*11d8*/ 	.byte	0x04, 0x45
        /*11da*/ 	.short	(.L_579 - .L_578)
.L_578:
        /*11dc*/ 	.word	0x00000000
        /*11e0*/ 	.short	0x02e2
        /*11e2*/ 	.short	0x1710
        /*11e4*/ 	.short	0x0008
        /*11e6*/ 	.byte	0x00, 0x05


	//----- nvinfo : EIATTR_KPARAM_INFO_V2
	.align		4
.L_579:
        /*11e8*/ 	.byte	0x04, 0x45
        /*11ea*/ 	.short	(.L_581 - .L_580)
.L_580:
        /*11ec*/ 	.word	0x00000000
        /*11f0*/ 	.short	0x02e1
        /*11f2*/ 	.short	0x1708
        /*11f4*/ 	.short	0x0008
        /*11f6*/ 	.byte	0x00, 0x05


	//----- nvinfo : EIATTR_KPARAM_INFO_V2
	.align		4
.L_581:
        /*11f8*/ 	.byte	0x04, 0x45
        /*11fa*/ 	.short	(.L_583 - .L_582)
.L_582:
        /*11fc*/ 	.word	0x00000000
        /*1200*/ 	.short	0x02e0
        /*1202*/ 	.short	0x1700
        /*1204*/ 	.short	0x0008
        /*1206*/ 	.byte	0x00, 0x05


	//----- nvinfo : EIATTR_KPARAM_INFO_V2
	.align		4
.L_583:
        /*1208*/ 	.byte	0x04, 0x45
        /*120a*/ 	.short	(.L_585 - .L_584)
.L_584:
        /*120c*/ 	.word	0x00000000
        /*1210*/ 	.short	0x02df
        /*1212*/ 	.short	0x16f8
        /*1214*/ 	.short	0x0008
        /*1216*/ 	.byte	0x00, 0x05


	//----- nvinfo : EIATTR_KPARAM_INFO_V2
	.align		4
.L_585:
        /*1218*/ 	.byte	0x04, 0x45
        /*121a*/ 	.short	(.L_587 - .L_586)
.L_586:
        /*121c*/ 	.word	0x00000000
        /*1220*/ 	.short	0x02de
        /*1222*/ 	.short	0x16f0
        /*1224*/ 	.short	0x0008
        /*1226*/ 	.byte	0x00, 0x05


	//----- nvinfo : EIATTR_KPARAM_INFO_V2
	.align		4
.L_587:
        /*1228*/ 	.byte	0x04, 0x45
        /*122a*/ 	.short	(.L_589 - .L_588)
.L_588:
        /*122c*/ 	.word	0x00000000
        /*1230*/ 	.short	0x02dd
        /*1232*/ 	.short	0x16e8
        /*1234*/ 	.short	0x0008
        /*1236*/ 	.byte	0x00, 0x05


	//----- nvinfo : EIATTR_KPARAM_INFO_V2
	.align		4
.L_589:
        /*1238*/ 	.byte	0x04, 0x45
        /*123a*/ 	.short	(.L_591 - .L_590)
.L_590:
        /*123c*/ 	.word	0x00000000
        /*1240*/ 	.short	0x02dc
        /*1242*/ 	.short	0x16e0
        /*1244*/ 	.short	0x0008
        /*1246*/ 	.byte	0x00, 0x05


	//----- nvinfo : EIATTR_KPARAM_INFO_V2
	.align		4
.L_591:
        /*1248*/ 	.byte	0x04, 0x45
        /*124a*/ 	.short	(.L_593 - .L_592)
.L_592:
        /*124c*/ 	.word	0x00000000
        /*1250*/ 	.short	0x02db
        /*1252*/ 	.short	0x16d8
        /*1254*/ 	.short	0x0008
        /*1256*/ 	.byte	0x00, 0x05


	//----- nvinfo : EIATTR_KPARAM_INFO_V2
	.align		4
.L_593:
        /*1258*/ 	.byte	0x04, 0x45
        /*125a*/ 	.short	(.L_595 - .L_594)
.L_594:
        /*125c*/ 	.word	0x00000000
        /*1260*/ 	.short	0x02da
        /*1262*/ 	.short	0x16d0
        /*1264*/ 	.short	0x0008
        /*1266*/ 	.byte	0x00, 0x05


	//----- nvinfo : EIATTR_KPARAM_INFO_V2
	.align		4
.L_595:
        /*1268*/ 	.byte	0x04, 0x45
        /*126a*/ 	.short	(.L_597 - .L_596)
.L_596:
        /*126c*/ 	.word	0x00000000
        /*1270*/ 	.short	0x02d9
        /*1272*/ 	.short	0x16c8
        /*1274*/ 	.short	0x0008
        /*1276*/ 	.byte	0x00, 0x05


	//----- nvinfo : EIATTR_KPARAM_INFO_V2
	.align		4
.L_597:
        /*1278*/ 	.byte	0x04, 0x45
        /*127a*/ 	.short	(.L_599 - .L_598)
.L_598:
        /*127c*/ 	.word	0x00000000
        /*1280*/ 	.short	0x02d8
        /*1282*/ 	.short	0x16c0
        /*1284*/ 	.short	0x0008
        /*1286*/ 	.byte	0x00, 0x05


	//----- nvinfo : EIATTR_KPARAM_INFO_V2
	.align		4
.L_599:
        /*1288*/ 	.byte	0x04, 0x45
        /*128a*/ 	.short	(.L_601 - .L_600)
.L_600:
        /*128c*/ 	.word	0x00000000
        /*1290*/ 	.short	0x02d7
        /*1292*/ 	.short	0x16b8
        /*1294*/ 	.short	0x0008
        /*1296*/ 	.byte	0x00, 0x05


	//----- nvinfo : EIATTR_KPARAM_INFO_V2
	.align		4
.L_601:
        /*1298*/ 	.byte	0x04, 0x45
        /*129a*/ 	.short	(.L_603 - .L_602)
.L_602:
        /*129c*/ 	.word	0x00000000
        /*12a0*/ 	.short	0x02d6
        /*12a2*/ 	.short	0x16b0
        /*12a4*/ 	.short	0x0008
        /*12a6*/ 	.byte	0x00, 0x05


	//----- nvinfo : EIATTR_KPARAM_INFO_V2
	.align		4
.L_603:
        /*12a8*/ 	.byte	0x04, 0x45
        /*12aa*/ 	.short	(.L_605 - .L_604)
.L_604:
        /*12ac*/ 	.word	0x00000000
        /*12b0*/ 	.short	0x02d5
        /*12b2*/ 	.short	0x16a8
        /*12b4*/ 	.short	0x0008
        /*12b6*/ 	.byte	0x00, 0x05


	//----- nvinfo : EIATTR_KPARAM_INFO_V2
	.align		4
.L_605:
        /*12b8*/ 	.byte	0x04, 0x45
        /*12ba*/ 	.short	(.L_607 - .L_606)
.L_606:
        /*12bc*/ 	.word	0x00000000
        /*12c0*/ 	.short	0x02d4
        /*12c2*/ 	.short	0x16a0
        /*12c4*/ 	.short	0x0008
        /*12c6*/ 	.byte	0x00, 0x05


	//----- nvinfo : EIATTR_KPARAM_INFO_V2
	.align		4
.L_607:
        /*12c8*/ 	.byte	0x04, 0x45
        /*12ca*/ 	.short	(.L_609 - .L_608)
.L_608:
        /*12cc*/ 	.word	0x00000000
        /*12d0*/ 	.short	0x02d3
        /*12d2*/ 	.short	0x1698
        /*12d4*/ 	.short	0x0008
        /*12d6*/ 	.byte	0x00, 0x05


	//----- nvinfo : EIATTR_KPARAM_INFO_V2
	.align		4
.L_609:
        /*12d8*/ 	.byte	0x04, 0x45
        /*12da*/ 	.short	(.L_611 - .L_610)
.L_610:
        /*12dc*/ 	.word	0x00000000
        /*12e0*/ 	.short	0x02d2
        /*12e2*/ 	.short	0x1690
        /*12e4*/ 	.short	0x0008
        /*12e6*/ 	.byte	0x00, 0x05


	//----- nvinfo : EIATTR_KPARAM_INFO_V2
	.align		4
.L_611:
        /*12e8*/ 	.byte	0x04, 0x45
        /*12ea*/ 	.short	(.L_613 - .L_612)
.L_612:
        /*12ec*/ 	.word	0x00000000
        /*12f0*/ 	.short	0x02d1
        /*12f2*/ 	.short	0x1688
        /*12f4*/ 	.short	0x0008
        /*12f6*/ 	.byte	0x00, 0x05


	//----- nvinfo : EIATTR_KPARAM_INFO_V2
	.align		4
.L_613:
        /*12f8*/ 	.byte	0x04, 0x45
        /*12fa*/ 	.short	(.L_615 - .L_614)
.L_614:
        /*12fc*/ 	.word	0x00000000
        /*1300*/ 	.short	0x02d0
        /*1302*/ 	.short	0x1680
        /*1304*/ 	.short	0x0008
        /*1306*/ 	.byte	0x00, 0x05


	//----- nvinfo : EIATTR_KPARAM_INFO_V2
	.align		4
.L_615:
        /*1308*/ 	.byte	0x04, 0x45
        /*130a*/ 	.short	(.L_617 - .L_616)
.L_616:
        /*130c*/ 	.word	0x00000000
        /*1310*/ 	.short	0x02cf
        /*1312*/ 	.short	0x1678
        /*1314*/ 	.short	0x0008
        /*1316*/ 	.byte	0x00, 0x05


	//----- nvinfo : EIATTR_KPARAM_INFO_V2
	.align		4
.L_617:
        /*1318*/ 	.byte	0x04, 0x45
        /*131a*/ 	.short	(.L_619 - .L_618)
.L_618:
        /*131c*/ 	.word	0x00000000
        /*1320*/ 	.short	0x02ce
        /*1322*/ 	.short	0x1670
        /*1324*/ 	.short	0x0008
        /*1326*/ 	.byte	0x00, 0x05


	//----- nvinfo : EIATTR_KPARAM_INFO_V2
	.align		4
.L_619:
        /*1328*/ 	.byte	0x04, 0x45
        /*132a*/ 	.short	(.L_621 - .L_620)
.L_620:
        /*132c*/ 	.word	0x00000000
        /*1330*/ 	.short	0x02cd
        /*1332*/ 	.short	0x1668
        /*1334*/ 	.short	0x0008
        /*1336*/ 	.byte	0x00, 0x05


	//----- nvinfo : EIATTR_KPARAM_INFO_V2
	.align		4
.L_621:
        /*1338*/ 	.byte	0x04, 0x45
        /*133a*/ 	.short	(.L_623 - .L_622)
.L_622:
        /*133c*/ 	.word	0x00000000
        /*1340*/ 	.short	0x02cc
        /*1342*/ 	.short	0x1660
        /*1344*/ 	.short	0x0008
        /*1346*/ 	.byte	0x00, 0x05


	//----- nvinfo : EIATTR_KPARAM_INFO_V2
	.align		4
.L_623:
        /*1348*/ 	.byte	0x04, 0x45
        /*134a*/ 	.short	(.L_625 - .L_624)
.L_624:
        /*134c*/ 	.word	0x00000000
        /*1350*/ 	.short	0x02cb
        /*1352*/ 	.short	0x1658
        /*1354*/ 	.short	0x0008
        /*1356*/ 	.byte	0x00, 0x05


	//----- nvinfo : EIATTR_KPARAM_INFO_V2
	.align		4
.L_625:
        /*1358*/ 	.byte	0x04, 0x45
        /*135a*/ 	.short	(.L_627 - .L_626)
.L_626:
        /*135c*/ 	.word	0x00000000
        /*1360*/ 	.short	0x02ca
        /*1362*/ 	.short	0x1650
        /*1364*/ 	.short	0x0008
        /*1366*/ 	.byte	0x00, 0x05


	//----- nvinfo : EIATTR_KPARAM_INFO_V2
	.align		4
.L_627:
        /*1368*/ 	.byte	0x04, 0x45
        /*136a*/ 	.short	(.L_629 - .L_628)
.L_628:
        /*136c*/ 	.word	0x00000000
        /*1370*/ 	.short	0x02c9
        /*1372*/ 	.short	0x1648
        /*1374*/ 	.short	0x0008
        /*1376*/ 	.byte	0x00, 0x05


	//----- nvinfo : EIATTR_KPARAM_INFO_V2
	.align		4
.L_629:
        /*1378*/ 	.byte	0x04, 0x45
        /*137a*/ 	.short	(.L_631 - .L_630)
.L_630:
        /*137c*/ 	.word	0x00000000
        /*1380*/ 	.short	0x02c8
        /*1382*/ 	.short	0x1640
        /*1384*/ 	.short	0x0008
        /*1386*/ 	.byte	0x00, 0x05


	//----- nvinfo : EIATTR_KPARAM_INFO_V2
	.align		4
.L_631:
        /*1388*/ 	.byte	0x04, 0x45
        /*138a*/ 	.short	(.L_633 - .L_632)
.L_632:
        /*138c*/ 	.word	0x00000000
        /*1390*/ 	.short	0x02c7
        /*1392*/ 	.short	0x1638
        /*1394*/ 	.short	0x0008
        /*1396*/ 	.byte	0x00, 0x05


	//----- nvinfo : EIATTR_KPARAM_INFO_V2
	.align		4
.L_633:
        /*1398*/ 	.byte	0x04, 0x45
        /*139a*/ 	.short	(.L_635 - .L_634)
.L_634:
        /*139c*/ 	.word	0x00000000
        /*13a0*/ 	.short	0x02c6
        /*13a2*/ 	.short	0x1630
        /*13a4*/ 	.short	0x0008
        /*13a6*/ 	.byte	0x00, 0x05


	//----- nvinfo : EIATTR_KPARAM_INFO_V2
	.align		4
.L_635:
        /*13a8*/ 	.byte	0x04, 0x45
        /*13aa*/ 	.short	(.L_637 - .L_636)
.L_636:
        /*13ac*/ 	.word	0x00000000
        /*13b0*/ 	.short	0x02c5
        /*13b2*/ 	.short	0x1628
        /*13b4*/ 	.short	0x0008
        /*13b6*/ 	.byte	0x00, 0x05


	//----- nvinfo : EIATTR_KPARAM_INFO_V2
	.align		4
.L_637:
        /*13b8*/ 	.byte	0x04, 0x45
        /*13ba*/ 	.short	(.L_639 - .L_638)
.L_638:
        /*13bc*/ 	.word	0x00000000
        /*13c0*/ 	.short	0x02c4
        /*13c2*/ 	.short	0x1620
        /*13c4*/ 	.short	0x0008
        /*13c6*/ 	.byte	0x00, 0x05


	//----- nvinfo : EIATTR_KPARAM_INFO_V2
	.align		4
.L_639:
        /*13c8*/ 	.byte	0x04, 0x45
        /*13ca*/ 	.short	(.L_641 - .L_640)
.L_640:
        /*13cc*/ 	.word	0x00000000
        /*13d0*/ 	.short	0x02c3
        /*13d2*/ 	.short	0x1618
        /*13d4*/ 	.short	0x0008
        /*13d6*/ 	.byte	0x00, 0x05


	//----- nvinfo : EIATTR_KPARAM_INFO_V2
	.align		4
.L_641:
        /*13d8*/ 	.byte	0x04, 0x45
        /*13da*/ 	.short	(.L_643 - .L_642)
.L_642:
        /*13dc*/ 	.word	0x00000000
        /*13e0*/ 	.short	0x02c2
        /*13e2*/ 	.short	0x1610
        /*13e4*/ 	.short	0x0008
        /*13e6*/ 	.byte	0x00, 0x05


	//----- nvinfo : EIATTR_KPARAM_INFO_V2
	.align		4
.L_643:
        /*13e8*/ 	.byte	0x04, 0x45
        /*13ea*/ 	.short	(.L_645 - .L_644)
.L_644:
        /*13ec*/ 	.word	0x00000000
        /*13f0*/ 	.short	0x02c1
        /*13f2*/ 	.short	0x1608
        /*13f4*/ 	.short	0x0008
        /*13f6*/ 	.byte	0x00, 0x05


	//----- nvinfo : EIATTR_KPARAM_INFO_V2
	.align		4
.L_645:
        /*13f8*/ 	.byte	0x04, 0x45
        /*13fa*/ 	.short	(.L_647 - .L_646)
.L_646:
        /*13fc*/ 	.word	0x00000000
        /*1400*/ 	.short	0x02c0
        /*1402*/ 	.short	0x1600
        /*1404*/ 	.short	0x0008
        /*1406*/ 	.byte	0x00, 0x05


	//----- nvinfo : EIATTR_KPARAM_INFO_V2
	.align		4
.L_647:
        /*1408*/ 	.byte	0x04, 0x45
        /*140a*/ 	.short	(.L_649 - .L_648)
.L_648:
        /*140c*/ 	.word	0x00000000
        /*1410*/ 	.short	0x02bf
        /*1412*/ 	.short	0x15f8
        /*1414*/ 	.short	0x0008
        /*1416*/ 	.byte	0x00, 0x05


	//----- nvinfo : EIATTR_KPARAM_INFO_V2
	.align		4
.L_649:
        /*1418*/ 	.byte	0x04, 0x45
        /*141a*/ 	.short	(.L_651 - .L_650)
.L_650:
        /*141c*/ 	.word	0x00000000
        /*1420*/ 	.short	0x02be
        /*1422*/ 	.short	0x15f0
        /*1424*/ 	.short	0x0008
        /*1426*/ 	.byte	0x00, 0x05


	//----- nvinfo : EIATTR_KPARAM_INFO_V2
	.align		4
.L_651:
        /*1428*/ 	.byte	0x04, 0x45
        /*142a*/ 	.short	(.L_653 - .L_652)
.L_652:
        /*142c*/ 	.word	0x00000000
        /*1430*/ 	.short	0x02bd
        /*1432*/ 	.short	0x15e8
        /*1434*/ 	.short	0x0008
        /*1436*/ 	.byte	0x00, 0x05


	//----- nvinfo : EIATTR_KPARAM_INFO_V2
	.align		4
.L_653:
        /*1438*/ 	.byte	0x04, 0x45
        /*143a*/ 	.short	(.L_655 - .L_654)
.L_654:
        /*143c*/ 	.word	0x00000000
        /*1440*/ 	.short	0x02bc
        /*1442*/ 	.short	0x15e0
        /*1444*/ 	.short	0x0008
        /*1446*/ 	.byte	0x00, 0x05


	//----- nvinfo : EIATTR_KPARAM_INFO_V2
	.align		4
.L_655:
        /*1448*/ 	.byte	0x04, 0x45
        /*144a*/ 	.short	(.L_657 - .L_656)
.L_656:
        /*144c*/ 	.word	0x00000000
        /*1450*/ 	.short	0x02bb
        /*1452*/ 	.short	0x15d8
        /*1454*/ 	.short	0x0008
        /*1456*/ 	.byte	0x00, 0x05


	//----- nvinfo : EIATTR_KPARAM_INFO_V2
	.align		4
.L_657:
        /*1458*/ 	.byte	0x04, 0x45
        /*145a*/ 	.short	(.L_659 - .L_658)
.L_658:
        /*145c*/ 	.word	0x00000000
        /*1460*/ 	.short	0x02ba
        /*1462*/ 	.short	0x15d0
        /*1464*/ 	.short	0x0008
        /*1466*/ 	.byte	0x00, 0x05


	//----- nvinfo : EIATTR_KPARAM_INFO_V2
	.align		4
.L_659:
        /*1468*/ 	.byte	0x04, 0x45
        /*146a*/ 	.short	(.L_661 - .L_660)
.L_660:
        /*146c*/ 	.word	0x00000000
        /*1470*/ 	.short	0x02b9
        /*1472*/ 	.short	0x15c8
        /*1474*/ 	.short	0x0008
        /*1476*/ 	.byte	0x00, 0x05


	//----- nvinfo : EIATTR_KPARAM_INFO_V2
	.align		4
.L_661:
        /*1478*/ 	.byte	0x04, 0x45
        /*147a*/ 	.short	(.L_663 - .L_662)
.L_662:
        /*147c*/ 	.word	0x00000000
        /*1480*/ 	.short	0x02b8
        /*1482*/ 	.short	0x15c0
        /*1484*/ 	.short	0x0008
        /*1486*/ 	.byte	0x00, 0x05


	//----- nvinfo : EIATTR_KPARAM_INFO_V2
	.align		4
.L_663:
        /*1488*/ 	.byte	0x04, 0x45
        /*148a*/ 	.short	(.L_665 - .L_664)
.L_664:
        /*148c*/ 	.word	0x00000000
        /*1490*/ 	.short	0x02b7
        /*1492*/ 	.short	0x15b8
        /*1494*/ 	.short	0x0008
        /*1496*/ 	.byte	0x00, 0x05


	//----- nvinfo : EIATTR_KPARAM_INFO_V2
	.align		4
.L_665:
        /*1498*/ 	.byte	0x04, 0x45
        /*149a*/ 	.short	(.L_667 - .L_666)
.L_666:
        /*149c*/ 	.word	0x00000000
        /*14a0*/ 	.short	0x02b6
        /*14a2*/ 	.short	0x15b0
        /*14a4*/ 	.short	0x0008
        /*14a6*/ 	.byte	0x00, 0x05


	//----- nvinfo : EIATTR_KPARAM_INFO_V2
	.align		4
.L_667:
        /*14a8*/ 	.byte	0x04, 0x45
        /*14aa*/ 	.short	(.L_669 - .L_668)
.L_668:
        /*14ac*/ 	.word	0x00000000
        /*14b0*/ 	.short	0x02b5
        /*14b2*/ 	.short	0x15a8
        /*14b4*/ 	.short	0x0008
        /*14b6*/ 	.byte	0x00, 0x05


	//----- nvinfo : EIATTR_KPARAM_INFO_V2
	.align		4
.L_669:
        /*14b8*/ 	.byte	0x04, 0x45
        /*14ba*/ 	.short	(.L_671 - .L_670)
.L_670:
        /*14bc*/ 	.word	0x00000000
        /*14c0*/ 	.short	0x02b4
        /*14c2*/ 	.short	0x15a0
        /*14c4*/ 	.short	0x0008
        /*14c6*/ 	.byte	0x00, 0x05


	//----- nvinfo : EIATTR_KPARAM_INFO_V2
	.align		4
.L_671:
        /*14c8*/ 	.byte	0x04, 0x45
        /*14ca*/ 	.short	(.L_673 - .L_672)
.L_672:
        /*14cc*/ 	.word	0x00000000
        /*14d0*/ 	.short	0x02b3
        /*14d2*/ 	.short	0x1598
        /*14d4*/ 	.short	0x0008
        /*14d6*/ 	.byte	0x00, 0x05


	//----- nvinfo : EIATTR_KPARAM_INFO_V2
	.align		4
.L_673:
        /*14d8*/ 	.byte	0x04, 0x45
        /*14da*/ 	.short	(.L_675 - .L_674)
.L_674:
        /*14dc*/ 	.word	0x00000000
        /*14e0*/ 	.short	0x02b2
        /*14e2*/ 	.short	0x1590
        /*14e4*/ 	.short	0x0008
        /*14e6*/ 	.byte	0x00, 0x05


	//----- nvinfo : EIATTR_KPARAM_INFO_V2
	.align		4
.L_675:
        /*14e8*/ 	.byte	0x04, 0x45
        /*14ea*/ 	.short	(.L_677 - .L_676)
.L_676:
        /*14ec*/ 	.word	0x00000000
        /*14f0*/ 	.short	0x02b1
        /*14f2*/ 	.short	0x1588
        /*14f4*/ 	.short	0x0008
        /*14f6*/ 	.byte	0x00, 0x05


	//----- nvinfo : EIATTR_KPARAM_INFO_V2
	.align		4
.L_677:
        /*14f8*/ 	.byte	0x04, 0x45
        /*14fa*/ 	.short	(.L_679 - .L_678)
.L_678:
        /*14fc*/ 	.word	0x00000000
        /*1500*/ 	.short	0x02b0
        /*1502*/ 	.short	0x1580
        /*1504*/ 	.short	0x0008
        /*1506*/ 	.byte	0x00, 0x05


	//----- nvinfo : EIATTR_KPARAM_INFO_V2
	.align		4
.L_679:
        /*1508*/ 	.byte	0x04, 0x45
        /*150a*/ 	.short	(.L_681 - .L_680)
.L_680:
        /*150c*/ 	.word	0x00000000
        /*1510*/ 	.short	0x02af
        /*1512*/ 	.short	0x1578
        /*1514*/ 	.short	0x0008
        /*1516*/ 	.byte	0x00, 0x05


	//----- nvinfo : EIATTR_KPARAM_INFO_V2
	.align		4
.L_681:
        /*1518*/ 	.byte	0x04, 0x45
        /*151a*/ 	.short	(.L_683 - .L_682)
.L_682:
        /*151c*/ 	.word	0x00000000
        /*1520*/ 	.short	0x02ae
        /*1522*/ 	.short	0x1570
        /*1524*/ 	.short	0x0008
        /*1526*/ 	.byte	0x00, 0x05


	//----- nvinfo : EIATTR_KPARAM_INFO_V2
	.align		4
.L_683:
        /*1528*/ 	.byte	0x04, 0x45
        /*152a*/ 	.short	(.L_685 - .L_684)
.L_684:
        /*152c*/ 	.word	0x00000000
        /*1530*/ 	.short	0x02ad
        /*1532*/ 	.short	0x1568
        /*1534*/ 	.short	0x0008
        /*1536*/ 	.byte	0x00, 0x05


	//----- nvinfo : EIATTR_KPARAM_INFO_V2
	.align		4
.L_685:
        /*1538*/ 	.byte	0x04, 0x45
        /*153a*/ 	.short	(.L_687 - .L_686)
.L_686:
        /*153c*/ 	.word	0x00000000
        /*1540*/ 	.short	0x02ac
        /*1542*/ 	.short	0x1560
        /*1544*/ 	.short	0x0008
        /*1546*/ 	.byte	0x00, 0x05


	//----- nvinfo : EIATTR_KPARAM_INFO_V2
	.align		4
.L_687:
        /*1548*/ 	.byte	0x04, 0x45
        /*154a*/ 	.short	(.L_689 - .L_688)
.L_688:
        /*154c*/ 	.word	0x00000000
        /*1550*/ 	.short	0x02ab
        /*1552*/ 	.short	0x1558
        /*1554*/ 	.short	0x0008
        /*1556*/ 	.byte	0x00, 0x05


	//----- nvinfo : EIATTR_KPARAM_INFO_V2
	.align		4
.L_689:
        /*1558*/ 	.byte	0x04, 0x45
        /*155a*/ 	.short	(.L_691 - .L_690)
.L_690:
        /*155c*/ 	.word	0x00000000
        /*1560*/ 	.short	0x02aa
        /*1562*/ 	.short	0x1550
        /*1564*/ 	.short	0x0008
        /*1566*/ 	.byte	0x00, 0x05


	//----- nvinfo : EIATTR_KPARAM_INFO_V2
	.align		4
.L_691:
        /*1568*/ 	.byte	0x04, 0x45
        /*156a*/ 	.short	(.L_693 - .L_692)
.L_692:
        /*156c*/ 	.word	0x00000000
        /*1570*/ 	.short	0x02a9
        /*1572*/ 	.short	0x1548
        /*1574*/ 	.short	0x0008
        /*1576*/ 	.byte	0x00, 0x05


	//----- nvinfo : EIATTR_KPARAM_INFO_V2
	.align		4
.L_693:
        /*1578*/ 	.byte	0x04, 0x45
        /*157a*/ 	.short	(.L_695 - .L_694)
.L_694:
        /*157c*/ 	.word	0x00000000
        /*1580*/ 	.short	0x02a8
        /*1582*/ 	.short	0x1540
        /*1584*/ 	.short	0x0008
        /*1586*/ 	.byte	0x00, 0x05


	//----- nvinfo : EIATTR_KPARAM_INFO_V2
	.align		4
.L_695:
        /*1588*/ 	.byte	0x04, 0x45
        /*158a*/ 	.short	(.L_697 - .L_696)
.L_696:
        /*158c*/ 	.word	0x00000000
        /*1590*/ 	.short	0x02a7
        /*1592*/ 	.short	0x1538
        /*1594*/ 	.short	0x0008
        /*1596*/ 	.byte	0x00, 0x05


	//----- nvinfo : EIATTR_KPARAM_INFO_V2
	.align		4
.L_697:
        /*1598*/ 	.byte	0x04, 0x45
        /*159a*/ 	.short	(.L_699 - .L_698)
.L_698:
        /*159c*/ 	.word	0x00000000
        /*15a0*/ 	.short	0x02a6
        /*15a2*/ 	.short	0x1530
        /*15a4*/ 	.short	0x0008
        /*15a6*/ 	.byte	0x00, 0x05


	//----- nvinfo : EIATTR_KPARAM_INFO_V2
	.align		4
.L_699:
        /*15a8*/ 	.byte	0x04, 0x45
        /*15aa*/ 	.short	(.L_701 - .L_700)
.L_700:
        /*15ac*/ 	.word	0x00000000
        /*15b0*/ 	.short	0x02a5
        /*15b2*/ 	.short	0x1528
        /*15b4*/ 	.short	0x0008
        /*15b6*/ 	.byte	0x00, 0x05


	//----- nvinfo : EIATTR_KPARAM_INFO_V2
	.align		4
.L_701:
        /*15b8*/ 	.byte	0x04, 0x45
        /*15ba*/ 	.short	(.L_703 - .L_702)
.L_702:
        /*15bc*/ 	.word	0x00000000
        /*15c0*/ 	.short	0x02a4
        /*15c2*/ 	.short	0x1520
        /*15c4*/ 	.short	0x0008
        /*15c6*/ 	.byte	0x00, 0x05


	//----- nvinfo : EIATTR_KPARAM_INFO_V2
	.align		4
.L_703:
        /*15c8*/ 	.byte	0x04, 0x45
        /*15ca*/ 	.short	(.L_705 - .L_704)
.L_704:
        /*15cc*/ 	.word	0x00000000
        /*15d0*/ 	.short	0x02a3
        /*15d2*/ 	.short	0x1518
        /*15d4*/ 	.short	0x0008
        /*15d6*/ 	.byte	0x00, 0x05


	//----- nvinfo : EIATTR_KPARAM_INFO_V2
	.align		4
.L_705:
        /*15d8*/ 	.byte	0x04, 0x45
        /*15da*/ 	.short	(.L_707 - .L_706)
.L_706:
        /*15dc*/ 	.word	0x00000000
        /*15e0*/ 	.short	0x02a2
        /*15e2*/ 	.short	0x1510
        /*15e4*/ 	.short	0x0008
        /*15e6*/ 	.byte	0x00, 0x05


	//----- nvinfo : EIATTR_KPARAM_INFO_V2
	.align		4
.L_707:
        /*15e8*/ 	.byte	0x04, 0x45
        /*15ea*/ 	.short	(.L_709 - .L_708)
.L_708:
        /*15ec*/ 	.word	0x00000000
        /*15f0*/ 	.short	0x02a1
        /*15f2*/ 	.short	0x1508
        /*15f4*/ 	.short	0x0008
        /*15f6*/ 	.byte	0x00, 0x05


	//----- nvinfo : EIATTR_KPARAM_INFO_V2
	.align		4
.L_709:
        /*15f8*/ 	.byte	0x04, 0x45
        /*15fa*/ 	.short	(.L_711 - .L_710)
.L_710:
        /*15fc*/ 	.word	0x00000000
        /*1600*/ 	.short	0x02a0
        /*1602*/ 	.short	0x1500
        /*1604*/ 	.short	0x0008
        /*1606*/ 	.byte	0x00, 0x05


	//----- nvinfo : EIATTR_KPARAM_INFO_V2
	.align		4
.L_711:
        /*1608*/ 	.byte	0x04, 0x45
        /*160a*/ 	.short	(.L_713 - .L_712)
.L_712:
        /*160c*/ 	.word	0x00000000
        /*1610*/ 	.short	0x029f
        /*1612*/ 	.short	0x14f8
        /*1614*/ 	.short	0x0008
        /*1616*/ 	.byte	0x00, 0x05


	//----- nvinfo : EIATTR_KPARAM_INFO_V2
	.align		4
.L_713:
        /*1618*/ 	.byte	0x04, 0x45
        /*161a*/ 	.short	(.L_715 - .L_714)
.L_714:
        /*161c*/ 	.word	0x00000000
        /*1620*/ 	.short	0x029e
        /*1622*/ 	.short	0x14f0
        /*1624*/ 	.short	0x0008
        /*1626*/ 	.byte	0x00, 0x05


	//----- nvinfo : EIATTR_KPARAM_INFO_V2
	.align		4
.L_715:
        /*1628*/ 	.byte	0x04, 0x45
        /*162a*/ 	.short	(.L_717 - .L_716)
.L_716:
        /*162c*/ 	.word	0x00000000
        /*1630*/ 	.short	0x029d
        /*1632*/ 	.short	0x14e8
        /*1634*/ 	.short	0x0008
        /*1636*/ 	.byte	0x00, 0x05


	//----- nvinfo : EIATTR_KPARAM_INFO_V2
	.align		4
.L_717:
        /*1638*/ 	.byte	0x04, 0x45
        /*163a*/ 	.short	(.L_719 - .L_718)
.L_718:
        /*163c*/ 	.word	0x00000000
        /*1640*/ 	.short	0x029c
        /*1642*/ 	.short	0x14e0
        /*1644*/ 	.short	0x0008
        /*1646*/ 	.byte	0x00, 0x05


	//----- nvinfo : EIATTR_KPARAM_INFO_V2
	.align		4
.L_719:
        /*1648*/ 	.byte	0x04, 0x45
        /*164a*/ 	.short	(.L_721 - .L_720)
.L_720:
        /*164c*/ 	.word	0x00000000
        /*1650*/ 	.short	0x029b
        /*1652*/ 	.short	0x14d8
        /*1654*/ 	.short	0x0008
        /*1656*/ 	.byte	0x00, 0x05


	//----- nvinfo : EIATTR_KPARAM_INFO_V2
	.align		4
.L_721:
        /*1658*/ 	.byte	0x04, 0x45
        /*165a*/ 	.short	(.L_723 - .L_722)
.L_722:
        /*165c*/ 	.word	0x00000000
        /*1660*/ 	.short	0x029a
        /*1662*/ 	.short	0x14d0
        /*1664*/ 	.short	0x0008
        /*1666*/ 	.byte	0x00, 0x05


	//----- nvinfo : EIATTR_KPARAM_INFO_V2
	.align		4
.L_723:
        /*1668*/ 	.byte	0x04, 0x45
        /*166a*/ 	.short	(.L_725 - .L_724)
.L_724:
        /*166c*/ 	.word	0x00000000
        /*1670*/ 	.short	0x0299
        /*1672*/ 	.short	0x14c8
        /*1674*/ 	.short	0x0008
        /*1676*/ 	.byte	0x00, 0x05


	//----- nvinfo : EIATTR_KPARAM_INFO_V2
	.align		4
.L_725:
        /*1678*/ 	.byte	0x04, 0x45
        /*167a*/ 	.short	(.L_727 - .L_726)
.L_726:
        /*167c*/ 	.word	0x00000000
        /*1680*/ 	.short	0x0298
        /*1682*/ 	.short	0x14c0
        /*1684*/ 	.short	0x0008
        /*1686*/ 	.byte	0x00, 0x05


	//----- nvinfo : EIATTR_KPARAM_INFO_V2
	.align		4
.L_727:
        /*1688*/ 	.byte	0x04, 0x45
        /*168a*/ 	.short	(.L_729 - .L_728)
.L_728:
        /*168c*/ 	.word	0x00000000
        /*1690*/ 	.short	0x0297
        /*1692*/ 	.short	0x14b8
        /*1694*/ 	.short	0x0008
        /*1696*/ 	.byte	0x00, 0x05


	//----- nvinfo : EIATTR_KPARAM_INFO_V2
	.align		4
.L_729:
        /*1698*/ 	.byte	0x04, 0x45
        /*169a*/ 	.short	(.L_731 - .L_730)
.L_730:
        /*169c*/ 	.word	0x00000000
        /*16a0*/ 	.short	0x0296
        /*16a2*/ 	.short	0x14b0
        /*16a4*/ 	.short	0x0008
        /*16a6*/ 	.byte	0x00, 0x05


	//----- nvinfo : EIATTR_KPARAM_INFO_V2
	.align		4
.L_731:
        /*16a8*/ 	.byte	0x04, 0x45
        /*16aa*/ 	.short	(.L_733 - .L_732)
.L_732:
        /*16ac*/ 	.word	0x00000000
        /*16b0*/ 	.short	0x0295
        /*16b2*/ 	.short	0x14a8
        /*16b4*/ 	.short	0x0008
        /*16b6*/ 	.byte	0x00, 0x05


	//----- nvinfo : EIATTR_KPARAM_INFO_V2
	.align		4
.L_733:
        /*16b8*/ 	.byte	0x04, 0x45
        /*16ba*/ 	.short	(.L_735 - .L_734)
.L_734:
        /*16bc*/ 	.word	0x00000000
        /*16c0*/ 	.short	0x0294
        /*16c2*/ 	.short	0x14a0
        /*16c4*/ 	.short	0x0008
        /*16c6*/ 	.byte	0x00, 0x05


	//----- nvinfo : EIATTR_KPARAM_INFO_V2
	.align		4
.L_735:
        /*16c8*/ 	.byte	0x04, 0x45
        /*16ca*/ 	.short	(.L_737 - .L_736)
.L_736:
        /*16cc*/ 	.word	0x00000000
        /*16d0*/ 	.short	0x0293
        /*16d2*/ 	.short	0x1498
        /*16d4*/ 	.short	0x0008
        /*16d6*/ 	.byte	0x00, 0x05


	//----- nvinfo : EIATTR_KPARAM_INFO_V2
	.align		4
.L_737:
        /*16d8*/ 	.byte	0x04, 0x45
        /*16da*/ 	.short	(.L_739 - .L_738)
.L_738:
        /*16dc*/ 	.word	0x00000000
        /*16e0*/ 	.short	0x0292
        /*16e2*/ 	.short	0x1490
        /*16e4*/ 	.short	0x0008
        /*16e6*/ 	.byte	0x00, 0x05


	//----- nvinfo : EIATTR_KPARAM_INFO_V2
	.align		4
.L_739:
        /*16e8*/ 	.byte	0x04, 0x45
        /*16ea*/ 	.short	(.L_741 - .L_740)
.L_740:
        /*16ec*/ 	.word	0x00000000
        /*16f0*/ 	.short	0x0291
        /*16f2*/ 	.short	0x1488
        /*16f4*/ 	.short	0x0008
        /*16f6*/ 	.byte	0x00, 0x05


	//----- nvinfo : EIATTR_KPARAM_INFO_V2
	.align		4
.L_741:
        /*16f8*/ 	.byte	0x04, 0x45
        /*16fa*/ 	.short	(.L_743 - .L_742)
.L_742:
        /*16fc*/ 	.word	0x00000000
        /*1700*/ 	.short	0x0290
        /*1702*/ 	.short	0x1480
        /*1704*/ 	.short	0x0008
        /*1706*/ 	.byte	0x00, 0x05


	//----- nvinfo : EIATTR_KPARAM_INFO_V2
	.align		4
.L_743:
        /*1708*/ 	.byte	0x04, 0x45
        /*170a*/ 	.short	(.L_745 - .L_744)
.L_744:
        /*170c*/ 	.word	0x00000000
        /*1710*/ 	.short	0x028f
        /*1712*/ 	.short	0x1478
        /*1714*/ 	.short	0x0008
        /*1716*/ 	.byte	0x00, 0x05


	//----- nvinfo : EIATTR_KPARAM_INFO_V2
	.align		4
.L_745:
        /*1718*/ 	.byte	0x04, 0x45
        /*171a*/ 	.short	(.L_747 - .L_746)
.L_746:
        /*171c*/ 	.word	0x00000000
        /*1720*/ 	.short	0x028e
        /*1722*/ 	.short	0x1470
        /*1724*/ 	.short	0x0008
        /*1726*/ 	.byte	0x00, 0x05


	//----- nvinfo : EIATTR_KPARAM_INFO_V2
	.align		4
.L_747:
        /*1728*/ 	.byte	0x04, 0x45
        /*172a*/ 	.short	(.L_749 - .L_748)
.L_748:
        /*172c*/ 	.word	0x00000000
        /*1730*/ 	.short	0x028d
        /*1732*/ 	.short	0x1468
        /*1734*/ 	.short	0x0008
        /*1736*/ 	.byte	0x00, 0x05


	//----- nvinfo : EIATTR_KPARAM_INFO_V2
	.align		4
.L_749:
        /*1738*/ 	.byte	0x04, 0x45
        /*173a*/ 	.short	(.L_751 - .L_750)
.L_750:
        /*173c*/ 	.word	0x00000000
        /*1740*/ 	.short	0x028c
        /*1742*/ 	.short	0x1460
        /*1744*/ 	.short	0x0008
        /*1746*/ 	.byte	0x00, 0x05


	//----- nvinfo : EIATTR_KPARAM_INFO_V2
	.align		4
.L_751:
        /*1748*/ 	.byte	0x04, 0x45
        /*174a*/ 	.short	(.L_753 - .L_752)
.L_752:
        /*174c*/ 	.word	0x00000000
        /*1750*/ 	.short	0x028b
        /*1752*/ 	.short	0x1458
        /*1754*/ 	.short	0x0008
        /*1756*/ 	.byte	0x00, 0x05


	//----- nvinfo : EIATTR_KPARAM_INFO_V2
	.align		4
.L_753:
        /*1758*/ 	.byte	0x04, 0x45
        /*175a*/ 	.short	(.L_755 - .L_754)
.L_754:
        /*175c*/ 	.word	0x00000000
        /*1760*/ 	.short	0x028a
        /*1762*/ 	.short	0x1450
        /*1764*/ 	.short	0x0008
        /*1766*/ 	.byte	0x00, 0x05


	//----- nvinfo : EIATTR_KPARAM_INFO_V2
	.align		4
.L_755:
        /*1768*/ 	.byte	0x04, 0x45
        /*176a*/ 	.short	(.L_757 - .L_756)
.L_756:
        /*176c*/ 	.word	0x00000000
        /*1770*/ 	.short	0x0289
        /*1772*/ 	.short	0x1448
        /*1774*/ 	.short	0x0008
        /*1776*/ 	.byte	0x00, 0x05


	//----- nvinfo : EIATTR_KPARAM_INFO_V2
	.align		4
.L_757:
        /*1778*/ 	.byte	0x04, 0x45
        /*177a*/ 	.short	(.L_759 - .L_758)
.L_758:
        /*177c*/ 	.word	0x00000000
        /*1780*/ 	.short	0x0288
        /*1782*/ 	.short	0x1440
        /*1784*/ 	.short	0x0008
        /*1786*/ 	.byte	0x00, 0x05


	//----- nvinfo : EIATTR_KPARAM_INFO_V2
	.align		4
.L_759:
        /*1788*/ 	.byte	0x04, 0x45
        /*178a*/ 	.short	(.L_761 - .L_760)
.L_760:
        /*178c*/ 	.word	0x00000000
        /*1790*/ 	.short	0x0287
        /*1792*/ 	.short	0x1438
        /*1794*/ 	.short	0x0008
        /*1796*/ 	.byte	0x00, 0x05


	//----- nvinfo : EIATTR_KPARAM_INFO_V2
	.align		4
.L_761:
        /*1798*/ 	.byte	0x04, 0x45
        /*179a*/ 	.short	(.L_763 - .L_762)
.L_762:
        /*179c*/ 	.word	0x00000000
        /*17a0*/ 	.short	0x0286
        /*17a2*/ 	.short	0x1430
        /*17a4*/ 	.short	0x0008
        /*17a6*/ 	.byte	0x00, 0x05


	//----- nvinfo : EIATTR_KPARAM_INFO_V2
	.align		4
.L_763:
        /*17a8*/ 	.byte	0x04, 0x45
        /*17aa*/ 	.short	(.L_765 - .L_764)
.L_764:
        /*17ac*/ 	.word	0x00000000
        /*17b0*/ 	.short	0x0285
        /*17b2*/ 	.short	0x1428
        /*17b4*/ 	.short	0x0008
        /*17b6*/ 	.byte	0x00, 0x05


	//----- nvinfo : EIATTR_KPARAM_INFO_V2
	.align		4
.L_765:
        /*17b8*/ 	.byte	0x04, 0x45
        /*17ba*/ 	.short	(.L_767 - .L_766)
.L_766:
        /*17bc*/ 	.word	0x00000000
        /*17c0*/ 	.short	0x0284
        /*17c2*/ 	.short	0x1420
        /*17c4*/ 	.short	0x0008
        /*17c6*/ 	.byte	0x00, 0x05


	//----- nvinfo : EIATTR_KPARAM_INFO_V2
	.align		4
.L_767:
        /*17c8*/ 	.byte	0x04, 0x45
        /*17ca*/ 	.short	(.L_769 - .L_768)
.L_768:
        /*17cc*/ 	.word	0x00000000
        /*17d0*/ 	.short	0x0283
        /*17d2*/ 	.short	0x1418
        /*17d4*/ 	.short	0x0008
        /*17d6*/ 	.byte	0x00, 0x05


	//----- nvinfo : EIATTR_KPARAM_INFO_V2
	.align		4
.L_769:
        /*17d8*/ 	.byte	0x04, 0x45
        /*17da*/ 	.short	(.L_771 - .L_770)
.L_770:
        /*17dc*/ 	.word	0x00000000
        /*17e0*/ 	.short	0x0282
        /*17e2*/ 	.short	0x1410
        /*17e4*/ 	.short	0x0008
        /*17e6*/ 	.byte	0x00, 0x05


	//----- nvinfo : EIATTR_KPARAM_INFO_V2
	.align		4
.L_771:
        /*17e8*/ 	.byte	0x04, 0x45
        /*17ea*/ 	.short	(.L_773 - .L_772)
.L_772:
        /*17ec*/ 	.word	0x00000000
        /*17f0*/ 	.short	0x0281
        /*17f2*/ 	.short	0x1408
        /*17f4*/ 	.short	0x0008
        /*17f6*/ 	.byte	0x00, 0x05


	//----- nvinfo : EIATTR_KPARAM_INFO_V2
	.align		4
.L_773:
        /*17f8*/ 	.byte	0x04, 0x45
        /*17fa*/ 	.short	(.L_775 - .L_774)
.L_774:
        /*17fc*/ 	.word	0x00000000
        /*1800*/ 	.short	0x0280
        /*1802*/ 	.short	0x1400
        /*1804*/ 	.short	0x0008
        /*1806*/ 	.byte	0x00, 0x05


	//----- nvinfo : EIATTR_KPARAM_INFO_V2
	.align		4
.L_775:
        /*1808*/ 	.byte	0x04, 0x45
        /*180a*/ 	.short	(.L_777 - .L_776)
.L_776:
        /*180c*/ 	.word	0x00000000
        /*1810*/ 	.short	0x027f
        /*1812*/ 	.short	0x13f8
        /*1814*/ 	.short	0x0008
        /*1816*/ 	.byte	0x00, 0x05


	//----- nvinfo : EIATTR_KPARAM_INFO_V2
	.align		4
.L_777:
        /*1818*/ 	.byte	0x04, 0x45
        /*181a*/ 	.short	(.L_779 - .L_778)
.L_778:
        /*181c*/ 	.word	0x00000000
        /*1820*/ 	.short	0x027e
        /*1822*/ 	.short	0x13f0
        /*1824*/ 	.short	0x0008
        /*1826*/ 	.byte	0x00, 0x05


	//----- nvinfo : EIATTR_KPARAM_INFO_V2
	.align		4
.L_779:
        /*1828*/ 	.byte	0x04, 0x45
        /*182a*/ 	.short	(.L_781 - .L_780)
.L_780:
        /*182c*/ 	.word	0x00000000
        /*1830*/ 	.short	0x027d
        /*1832*/ 	.short	0x13e8
        /*1834*/ 	.short	0x0008
        /*1836*/ 	.byte	0x00, 0x05


	//----- nvinfo : EIATTR_KPARAM_INFO_V2
	.align		4
.L_781:
        /*1838*/ 	.byte	0x04, 0x45
        /*183a*/ 	.short	(.L_783 - .L_782)
.L_782:
        /*183c*/ 	.word	0x00000000
        /*1840*/ 	.short	0x027c
        /*1842*/ 	.short	0x13e0
        /*1844*/ 	.short	0x0008
        /*1846*/ 	.byte	0x00, 0x05


	//----- nvinfo : EIATTR_KPARAM_INFO_V2
	.align		4
.L_783:
        /*1848*/ 	.byte	0x04, 0x45
        /*184a*/ 	.short	(.L_785 - .L_784)
.L_784:
        /*184c*/ 	.word	0x00000000
        /*1850*/ 	.short	0x027b
        /*1852*/ 	.short	0x13d8
        /*1854*/ 	.short	0x0008
        /*1856*/ 	.byte	0x00, 0x05


	//----- nvinfo : EIATTR_KPARAM_INFO_V2
	.align		4
.L_785:
        /*1858*/ 	.byte	0x04, 0x45
        /*185a*/ 	.short	(.L_787 - .L_786)
.L_786:
        /*185c*/ 	.word	0x00000000
        /*1860*/ 	.short	0x027a
        /*1862*/ 	.short	0x13d0
        /*1864*/ 	.short	0x0008
        /*1866*/ 	.byte	0x00, 0x05


	//----- nvinfo : EIATTR_KPARAM_INFO_V2
	.align		4
.L_787:
        /*1868*/ 	.byte	0x04, 0x45
        /*186a*/ 	.short	(.L_789 - .L_788)
.L_788:
        /*186c*/ 	.word	0x00000000
        /*1870*/ 	.short	0x0279
        /*1872*/ 	.short	0x13c8
        /*1874*/ 	.short	0x0008
        /*1876*/ 	.byte	0x00, 0x05


	//----- nvinfo : EIATTR_KPARAM_INFO_V2
	.align		4
.L_789:
        /*1878*/ 	.byte	0x04, 0x45
        /*187a*/ 	.short	(.L_791 - .L_790)
.L_790:
        /*187c*/ 	.word	0x00000000
        /*1880*/ 	.short	0x0278
        /*1882*/ 	.short	0x13c0
        /*1884*/ 	.short	0x0008
        /*1886*/ 	.byte	0x00, 0x05


	//----- nvinfo : EIATTR_KPARAM_INFO_V2
	.align		4
.L_791:
        /*1888*/ 	.byte	0x04, 0x45
        /*188a*/ 	.short	(.L_793 - .L_792)
.L_792:
        /*188c*/ 	.word	0x00000000
        /*1890*/ 	.short	0x0277
        /*1892*/ 	.short	0x13b8
        /*1894*/ 	.short	0x0008
        /*1896*/ 	.byte	0x00, 0x05


	//----- nvinfo : EIATTR_KPARAM_INFO_V2
	.align		4
.L_793:
        /*1898*/ 	.byte	0x04, 0x45
        /*189a*/ 	.short	(.L_795 - .L_794)
.L_794:
        /*189c*/ 	.word	0x00000000
        /*18a0*/ 	.short	0x0276
        /*18a2*/ 	.short	0x13b0
        /*18a4*/ 	.short	0x0008
        /*18a6*/ 	.byte	0x00, 0x05


	//----- nvinfo : EIATTR_KPARAM_INFO_V2
	.align		4
.L_795:
        /*18a8*/ 	.byte	0x04, 0x45
        /*18aa*/ 	.short	(.L_797 - .L_796)
.L_796:
        /*18ac*/ 	.word	0x00000000
        /*18b0*/ 	.short	0x0275
        /*18b2*/ 	.short	0x13a8
        /*18b4*/ 	.short	0x0008
        /*18b6*/ 	.byte	0x00, 0x05


	//----- nvinfo : EIATTR_KPARAM_INFO_V2
	.align		4
.L_797:
        /*18b8*/ 	.byte	0x04, 0x45
        /*18ba*/ 	.short	(.L_799 - .L_798)
.L_798:
        /*18bc*/ 	.word	0x00000000
        /*18c0*/ 	.short	0x0274
        /*18c2*/ 	.short	0x13a0
        /*18c4*/ 	.short	0x0008
        /*18c6*/ 	.byte	0x00, 0x05


	//----- nvinfo : EIATTR_KPARAM_INFO_V2
	.align		4
.L_799:
        /*18c8*/ 	.byte	0x04, 0x45
        /*18ca*/ 	.short	(.L_801 - .L_800)
.L_800:
        /*18cc*/ 	.word	0x00000000
        /*18d0*/ 	.short	0x0273
        /*18d2*/ 	.short	0x1398
        /*18d4*/ 	.short	0x0008
        /*18d6*/ 	.byte	0x00, 0x05


	//----- nvinfo : EIATTR_KPARAM_INFO_V2
	.align		4
.L_801:
        /*18d8*/ 	.byte	0x04, 0x45
        /*18da*/ 	.short	(.L_803 - .L_802)
.L_802:
        /*18dc*/ 	.word	0x00000000
        /*18e0*/ 	.short	0x0272
        /*18e2*/ 	.short	0x1390
        /*18e4*/ 	.short	0x0008
        /*18e6*/ 	.byte	0x00, 0x05


	//----- nvinfo : EIATTR_KPARAM_INFO_V2
	.align		4
.L_803:
        /*18e8*/ 	.byte	0x04, 0x45
        /*18ea*/ 	.short	(.L_805 - .L_804)
.L_804:
        /*18ec*/ 	.word	0x00000000
        /*18f0*/ 	.short	0x0271
        /*18f2*/ 	.short	0x1388
        /*18f4*/ 	.short	0x0008
        /*18f6*/ 	.byte	0x00, 0x05


	//----- nvinfo : EIATTR_KPARAM_INFO_V2
	.align		4
.L_805:
        /*18f8*/ 	.byte	0x04, 0x45
        /*18fa*/ 	.short	(.L_807 - .L_806)
.L_806:
        /*18fc*/ 	.word	0x00000000
        /*1900*/ 	.short	0x0270
        /*1902*/ 	.short	0x1380
        /*1904*/ 	.short	0x0008
        /*1906*/ 	.byte	0x00, 0x05


	//----- nvinfo : EIATTR_KPARAM_INFO_V2
	.align		4
.L_807:
        /*1908*/ 	.byte	0x04, 0x45
        /*190a*/ 	.short	(.L_809 - .L_808)
.L_808:
        /*190c*/ 	.word	0x00000000
        /*1910*/ 	.short	0x026f
        /*1912*/ 	.short	0x1378
        /*1914*/ 	.short	0x0008
        /*1916*/ 	.byte	0x00, 0x05


	//----- nvinfo : EIATTR_KPARAM_INFO_V2
	.align		4
.L_809:
        /*1918*/ 	.byte	0x04, 0x45
        /*191a*/ 	.short	(.L_811 - .L_810)
.L_810:
        /*191c*/ 	.word	0x00000000
        /*1920*/ 	.short	0x026e
        /*1922*/ 	.short	0x1370
        /*1924*/ 	.short	0x0008
        /*1926*/ 	.byte	0x00, 0x05


	//----- nvinfo : EIATTR_KPARAM_INFO_V2
	.align		4
.L_811:
        /*1928*/ 	.byte	0x04, 0x45
        /*192a*/ 	.short	(.L_813 - .L_812)
.L_812:
        /*192c*/ 	.word	0x00000000
        /*1930*/ 	.short	0x026d
        /*1932*/ 	.short	0x1368
        /*1934*/ 	.short	0x0008
        /*1936*/ 	.byte	0x00, 0x05


	//----- nvinfo : EIATTR_KPARAM_INFO_V2
	.align		4
.L_813:
        /*1938*/ 	.byte	0x04, 0x45
        /*193a*/ 	.short	(.L_815 - .L_814)
.L_814:
        /*193c*/ 	.word	0x00000000
        /*1940*/ 	.short	0x026c
        /*1942*/ 	.short	0x1360
        /*1944*/ 	.short	0x0008
        /*1946*/ 	.byte	0x00, 0x05


	//----- nvinfo : EIATTR_KPARAM_INFO_V2
	.align		4
.L_815:
        /*1948*/ 	.byte	0x04, 0x45
        /*194a*/ 	.short	(.L_817 - .L_816)
.L_816:
        /*194c*/ 	.word	0x00000000
        /*1950*/ 	.short	0x026b
        /*1952*/ 	.short	0x1358
        /*1954*/ 	.short	0x0008
        /*1956*/ 	.byte	0x00, 0x05


	//----- nvinfo : EIATTR_KPARAM_INFO_V2
	.align		4
.L_817:
        /*1958*/ 	.byte	0x04, 0x45
        /*195a*/ 	.short	(.L_819 - .L_818)
.L_818:
        /*195c*/ 	.word	0x00000000
        /*1960*/ 	.short	0x026a
        /*1962*/ 	.short	0x1350
        /*1964*/ 	.short	0x0008
        /*1966*/ 	.byte	0x00, 0x05


	//----- nvinfo : EIATTR_KPARAM_INFO_V2
	.align		4
.L_819:
        /*1968*/ 	.byte	0x04, 0x45
        /*196a*/ 	.short	(.L_821 - .L_820)
.L_820:
        /*196c*/ 	.word	0x00000000
        /*1970*/ 	.short	0x0269
        /*1972*/ 	.short	0x1348
        /*1974*/ 	.short	0x0008
        /*1976*/ 	.byte	0x00, 0x05


	//----- nvinfo : EIATTR_KPARAM_INFO_V2
	.align		4
.L_821:
        /*1978*/ 	.byte	0x04, 0x45
        /*197a*/ 	.short	(.L_823 - .L_822)
.L_822:
        /*197c*/ 	.word	0x00000000
        /*1980*/ 	.short	0x0268
        /*1982*/ 	.short	0x1340
        /*1984*/ 	.short	0x0008
        /*1986*/ 	.byte	0x00, 0x05


	//----- nvinfo : EIATTR_KPARAM_INFO_V2
	.align		4
.L_823:
        /*1988*/ 	.byte	0x04, 0x45
        /*198a*/ 	.short	(.L_825 - .L_824)
.L_824:
        /*198c*/ 	.word	0x00000000
        /*1990*/ 	.short	0x0267
        /*1992*/ 	.short	0x1338
        /*1994*/ 	.short	0x0008
        /*1996*/ 	.byte	0x00, 0x05


	//----- nvinfo : EIATTR_KPARAM_INFO_V2
	.align		4
.L_825:
        /*1998*/ 	.byte	0x04, 0x45
        /*199a*/ 	.short	(.L_827 - .L_826)
.L_826:
        /*199c*/ 	.word	0x00000000
        /*19a0*/ 	.short	0x0266
        /*19a2*/ 	.short	0x1330
        /*19a4*/ 	.short	0x0008
        /*19a6*/ 	.byte	0x00, 0x05


	//----- nvinfo : EIATTR_KPARAM_INFO_V2
	.align		4
.L_827:
        /*19a8*/ 	.byte	0x04, 0x45
        /*19aa*/ 	.short	(.L_829 - .L_828)
.L_828:
        /*19ac*/ 	.word	0x00000000
        /*19b0*/ 	.short	0x0265
        /*19b2*/ 	.short	0x1328
        /*19b4*/ 	.short	0x0008
        /*19b6*/ 	.byte	0x00, 0x05


	//----- nvinfo : EIATTR_KPARAM_INFO_V2
	.align		4
.L_829:
        /*19b8*/ 	.byte	0x04, 0x45
        /*19ba*/ 	.short	(.L_831 - .L_830)
.L_830:
        /*19bc*/ 	.word	0x00000000
        /*19c0*/ 	.short	0x0264
        /*19c2*/ 	.short	0x1320
        /*19c4*/ 	.short	0x0008
        /*19c6*/ 	.byte	0x00, 0x05


	//----- nvinfo : EIATTR_KPARAM_INFO_V2
	.align		4
.L_831:
        /*19c8*/ 	.byte	0x04, 0x45
        /*19ca*/ 	.short	(.L_833 - .L_832)
.L_832:
        /*19cc*/ 	.word	0x00000000
        /*19d0*/ 	.short	0x0263
        /*19d2*/ 	.short	0x1318
        /*19d4*/ 	.short	0x0008
        /*19d6*/ 	.byte	0x00, 0x05


	//----- nvinfo : EIATTR_KPARAM_INFO_V2
	.align		4
.L_833:
        /*19d8*/ 	.byte	0x04, 0x45
        /*19da*/ 	.short	(.L_835 - .L_834)
.L_834:
        /*19dc*/ 	.word	0x00000000
        /*19e0*/ 	.short	0x0262
        /*19e2*/ 	.short	0x1310
        /*19e4*/ 	.short	0x0008
        /*19e6*/ 	.byte	0x00, 0x05


	//----- nvinfo : EIATTR_KPARAM_INFO_V2
	.align		4
.L_835:
        /*19e8*/ 	.byte	0x04, 0x45
        /*19ea*/ 	.short	(.L_837 - .L_836)
.L_836:
        /*19ec*/ 	.word	0x00000000
        /*19f0*/ 	.short	0x0261
        /*19f2*/ 	.short	0x1308
        /*19f4*/ 	.short	0x0008
        /*19f6*/ 	.byte	0x00, 0x05


	//----- nvinfo : EIATTR_KPARAM_INFO_V2
	.align		4
.L_837:
        /*19f8*/ 	.byte	0x04, 0x45
        /*19fa*/ 	.short	(.L_839 - .L_838)
.L_838:
        /*19fc*/ 	.word	0x00000000
        /*1a00*/ 	.short	0x0260
        /*1a02*/ 	.short	0x1300
        /*1a04*/ 	.short	0x0008
        /*1a06*/ 	.byte	0x00, 0x05


	//----- nvinfo : EIATTR_KPARAM_INFO_V2
	.align		4
.L_839:
        /*1a08*/ 	.byte	0x04, 0x45
        /*1a0a*/ 	.short	(.L_841 - .L_840)
.L_840:
        /*1a0c*/ 	.word	0x00000000
        /*1a10*/ 	.short	0x025f
        /*1a12*/ 	.short	0x12f8
        /*1a14*/ 	.short	0x0008
        /*1a16*/ 	.byte	0x00, 0x05


	//----- nvinfo : EIATTR_KPARAM_INFO_V2
	.align		4
.L_841:
        /*1a18*/ 	.byte	0x04, 0x45
        /*1a1a*/ 	.short	(.L_843 - .L_842)
.L_842:
        /*1a1c*/ 	.word	0x00000000
        /*1a20*/ 	.short	0x025e
        /*1a22*/ 	.short	0x12f0
        /*1a24*/ 	.short	0x0008
        /*1a26*/ 	.byte	0x00, 0x05


	//----- nvinfo : EIATTR_KPARAM_INFO_V2
	.align		4
.L_843:
        /*1a28*/ 	.byte	0x04, 0x45
        /*1a2a*/ 	.short	(.L_845 - .L_844)
.L_844:
        /*1a2c*/ 	.word	0x00000000
        /*1a30*/ 	.short	0x025d
        /*1a32*/ 	.short	0x12e8
        /*1a34*/ 	.short	0x0008
        /*1a36*/ 	.byte	0x00, 0x05


	//----- nvinfo : EIATTR_KPARAM_INFO_V2
	.align		4
.L_845:
        /*1a38*/ 	.byte	0x04, 0x45
        /*1a3a*/ 	.short	(.L_847 - .L_846)
.L_846:
        /*1a3c*/ 	.word	0x00000000
        /*1a40*/ 	.short	0x025c
        /*1a42*/ 	.short	0x12e0
        /*1a44*/ 	.short	0x0008
        /*1a46*/ 	.byte	0x00, 0x05


	//----- nvinfo : EIATTR_KPARAM_INFO_V2
	.align		4
.L_847:
        /*1a48*/ 	.byte	0x04, 0x45
        /*1a4a*/ 	.short	(.L_849 - .L_848)
.L_848:
        /*1a4c*/ 	.word	0x00000000
        /*1a50*/ 	.short	0x025b
        /*1a52*/ 	.short	0x12d8
        /*1a54*/ 	.short	0x0008
        /*1a56*/ 	.byte	0x00, 0x05


	//----- nvinfo : EIATTR_KPARAM_INFO_V2
	.align		4
.L_849:
        /*1a58*/ 	.byte	0x04, 0x45
        /*1a5a*/ 	.short	(.L_851 - .L_850)
.L_850:
        /*1a5c*/ 	.word	0x00000000
        /*1a60*/ 	.short	0x025a
        /*1a62*/ 	.short	0x12d0
        /*1a64*/ 	.short	0x0008
        /*1a66*/ 	.byte	0x00, 0x05


	//----- nvinfo : EIATTR_KPARAM_INFO_V2
	.align		4
.L_851:
        /*1a68*/ 	.byte	0x04, 0x45
        /*1a6a*/ 	.short	(.L_853 - .L_852)
.L_852:
        /*1a6c*/ 	.word	0x00000000
        /*1a70*/ 	.short	0x0259
        /*1a72*/ 	.short	0x12c8
        /*1a74*/ 	.short	0x0008
        /*1a76*/ 	.byte	0x00, 0x05


	//----- nvinfo : EIATTR_KPARAM_INFO_V2
	.align		4
.L_853:
        /*1a78*/ 	.byte	0x04, 0x45
        /*1a7a*/ 	.short	(.L_855 - .L_854)
.L_854:
        /*1a7c*/ 	.word	0x00000000
        /*1a80*/ 	.short	0x0258
        /*1a82*/ 	.short	0x12c0
        /*1a84*/ 	.short	0x0008
        /*1a86*/ 	.byte	0x00, 0x05


	//----- nvinfo : EIATTR_KPARAM_INFO_V2
	.align		4
.L_855:
        /*1a88*/ 	.byte	0x04, 0x45
        /*1a8a*/ 	.short	(.L_857 - .L_856)
.L_856:
        /*1a8c*/ 	.word	0x00000000
        /*1a90*/ 	.short	0x0257
        /*1a92*/ 	.short	0x12b8
        /*1a94*/ 	.short	0x0008
        /*1a96*/ 	.byte	0x00, 0x05


	//----- nvinfo : EIATTR_KPARAM_INFO_V2
	.align		4
.L_857:
        /*1a98*/ 	.byte	0x04, 0x45
        /*1a9a*/ 	.short	(.L_859 - .L_858)
.L_858:
        /*1a9c*/ 	.word	0x00000000
        /*1aa0*/ 	.short	0x0256
        /*1aa2*/ 	.short	0x12b0
        /*1aa4*/ 	.short	0x0008
        /*1aa6*/ 	.byte	0x00, 0x05


	//----- nvinfo : EIATTR_KPARAM_INFO_V2
	.align		4
.L_859:
        /*1aa8*/ 	.byte	0x04, 0x45
        /*1aaa*/ 	.short	(.L_861 - .L_860)
.L_860:
        /*1aac*/ 	.word	0x00000000
        /*1ab0*/ 	.short	0x0255
        /*1ab2*/ 	.short	0x12a8
        /*1ab4*/ 	.short	0x0008
        /*1ab6*/ 	.byte	0x00, 0x05


	//----- nvinfo : EIATTR_KPARAM_INFO_V2
	.align		4
.L_861:
        /*1ab8*/ 	.byte	0x04, 0x45
        /*1aba*/ 	.short	(.L_863 - .L_862)
.L_862:
        /*1abc*/ 	.word	0x00000000
        /*1ac0*/ 	.short	0x0254
        /*1ac2*/ 	.short	0x12a0
        /*1ac4*/ 	.short	0x0008
        /*1ac6*/ 	.byte	0x00, 0x05


	//----- nvinfo : EIATTR_KPARAM_INFO_V2
	.align		4
.L_863:
        /*1ac8*/ 	.byte	0x04, 0x45
        /*1aca*/ 	.short	(.L_865 - .L_864)
.L_864:
        /*1acc*/ 	.word	0x00000000
        /*1ad0*/ 	.short	0x0253
        /*1ad2*/ 	.short	0x1298
        /*1ad4*/ 	.short	0x0008
        /*1ad6*/ 	.byte	0x00, 0x05


	//----- nvinfo : EIATTR_KPARAM_INFO_V2
	.align		4
.L_865:
        /*1ad8*/ 	.byte	0x04, 0x45
        /*1ada*/ 	.short	(.L_867 - .L_866)
.L_866:
        /*1adc*/ 	.word	0x00000000
        /*1ae0*/ 	.short	0x0252
        /*1ae2*/ 	.short	0x1290
        /*1ae4*/ 	.short	0x0008
        /*1ae6*/ 	.byte	0x00, 0x05


	//----- nvinfo : EIATTR_KPARAM_INFO_V2
	.align		4
.L_867:
        /*1ae8*/ 	.byte	0x04, 0x45
        /*1aea*/ 	.short	(.L_869 - .L_868)
.L_868:
        /*1aec*/ 	.word	0x00000000
        /*1af0*/ 	.short	0x0251
        /*1af2*/ 	.short	0x1288
        /*1af4*/ 	.short	0x0008
        /*1af6*/ 	.byte	0x00, 0x05


	//----- nvinfo : EIATTR_KPARAM_INFO_V2
	.align		4
.L_869:
        /*1af8*/ 	.byte	0x04, 0x45
        /*1afa*/ 	.short	(.L_871 - .L_870)
.L_870:
        /*1afc*/ 	.word	0x00000000
        /*1b00*/ 	.short	0x0250
        /*1b02*/ 	.short	0x1280
        /*1b04*/ 	.short	0x0008
        /*1b06*/ 	.byte	0x00, 0x05


	//----- nvinfo : EIATTR_KPARAM_INFO_V2
	.align		4
.L_871:
        /*1b08*/ 	.byte	0x04, 0x45
        /*1b0a*/ 	.short	(.L_873 - .L_872)
.L_872:
        /*1b0c*/ 	.word	0x00000000
        /*1b10*/ 	.short	0x024f
        /*1b12*/ 	.short	0x1278
        /*1b14*/ 	.short	0x0008
        /*1b16*/ 	.byte	0x00, 0x05


	//----- nvinfo : EIATTR_KPARAM_INFO_V2
	.align		4
.L_873:
        /*1b18*/ 	.byte	0x04, 0x45
        /*1b1a*/ 	.short	(.L_875 - .L_874)
.L_874:
        /*1b1c*/ 	.word	0x00000000
        /*1b20*/ 	.short	0x024e
        /*1b22*/ 	.short	0x1270
        /*1b24*/ 	.short	0x0008
        /*1b26*/ 	.byte	0x00, 0x05


	//----- nvinfo : EIATTR_KPARAM_INFO_V2
	.align		4
.L_875:
        /*1b28*/ 	.byte	0x04, 0x45
        /*1b2a*/ 	.short	(.L_877 - .L_876)
.L_876:
        /*1b2c*/ 	.word	0x00000000
        /*1b30*/ 	.short	0x024d
        /*1b32*/ 	.short	0x1268
        /*1b34*/ 	.short	0x0008
        /*1b36*/ 	.byte	0x00, 0x05


	//----- nvinfo : EIATTR_KPARAM_INFO_V2
	.align		4
.L_877:
        /*1b38*/ 	.byte	0x04, 0x45
        /*1b3a*/ 	.short	(.L_879 - .L_878)
.L_878:
        /*1b3c*/ 	.word	0x00000000
        /*1b40*/ 	.short	0x024c
        /*1b42*/ 	.short	0x1260
        /*1b44*/ 	.short	0x0008
        /*1b46*/ 	.byte	0x00, 0x05


	//----- nvinfo : EIATTR_KPARAM_INFO_V2
	.align		4
.L_879:
        /*1b48*/ 	.byte	0x04, 0x45
        /*1b4a*/ 	.short	(.L_881 - .L_880)
.L_880:
        /*1b4c*/ 	.word	0x00000000
        /*1b50*/ 	.short	0x024b
        /*1b52*/ 	.short	0x1258
        /*1b54*/ 	.short	0x0008
        /*1b56*/ 	.byte	0x00, 0x05


	//----- nvinfo : EIATTR_KPARAM_INFO_V2
	.align		4
.L_881:
        /*1b58*/ 	.byte	0x04, 0x45
        /*1b5a*/ 	.short	(.L_883 - .L_882)
.L_882:
        /*1b5c*/ 	.word	0x00000000
        /*1b60*/ 	.short	0x024a
        /*1b62*/ 	.short	0x1250
        /*1b64*/ 	.short	0x0008
        /*1b66*/ 	.byte	0x00, 0x05


	//----- nvinfo : EIATTR_KPARAM_INFO_V2
	.align		4
.L_883:
        /*1b68*/ 	.byte	0x04, 0x45
        /*1b6a*/ 	.short	(.L_885 - .L_884)
.L_884:
        /*1b6c*/ 	.word	0x00000000
        /*1b70*/ 	.short	0x0249
        /*1b72*/ 	.short	0x1248
        /*1b74*/ 	.short	0x0008
        /*1b76*/ 	.byte	0x00, 0x05


	//----- nvinfo : EIATTR_KPARAM_INFO_V2
	.align		4
.L_885:
        /*1b78*/ 	.byte	0x04, 0x45
        /*1b7a*/ 	.short	(.L_887 - .L_886)
.L_886:
        /*1b7c*/ 	.word	0x00000000
        /*1b80*/ 	.short	0x0248
        /*1b82*/ 	.short	0x1240
        /*1b84*/ 	.short	0x0008
        /*1b86*/ 	.byte	0x00, 0x05


	//----- nvinfo : EIATTR_KPARAM_INFO_V2
	.align		4
.L_887:
        /*1b88*/ 	.byte	0x04, 0x45
        /*1b8a*/ 	.short	(.L_889 - .L_888)
.L_888:
        /*1b8c*/ 	.word	0x00000000
        /*1b90*/ 	.short	0x0247
        /*1b92*/ 	.short	0x1238
        /*1b94*/ 	.short	0x0008
        /*1b96*/ 	.byte	0x00, 0x05


	//----- nvinfo : EIATTR_KPARAM_INFO_V2
	.align		4
.L_889:
        /*1b98*/ 	.byte	0x04, 0x45
        /*1b9a*/ 	.short	(.L_891 - .L_890)
.L_890:
        /*1b9c*/ 	.word	0x00000000
        /*1ba0*/ 	.short	0x0246
        /*1ba2*/ 	.short	0x1230
        /*1ba4*/ 	.short	0x0008
        /*1ba6*/ 	.byte	0x00, 0x05


	//----- nvinfo : EIATTR_KPARAM_INFO_V2
	.align		4
.L_891:
        /*1ba8*/ 	.byte	0x04, 0x45
        /*1baa*/ 	.short	(.L_893 - .L_892)
.L_892:
        /*1bac*/ 	.word	0x00000000
        /*1bb0*/ 	.short	0x0245
        /*1bb2*/ 	.short	0x1228
        /*1bb4*/ 	.short	0x0008
        /*1bb6*/ 	.byte	0x00, 0x05


	//----- nvinfo : EIATTR_KPARAM_INFO_V2
	.align		4
.L_893:
        /*1bb8*/ 	.byte	0x04, 0x45
        /*1bba*/ 	.short	(.L_895 - .L_894)
.L_894:
        /*1bbc*/ 	.word	0x00000000
        /*1bc0*/ 	.short	0x0244
        /*1bc2*/ 	.short	0x1220
        /*1bc4*/ 	.short	0x0008
        /*1bc6*/ 	.byte	0x00, 0x05


	//----- nvinfo : EIATTR_KPARAM_INFO_V2
	.align		4
.L_895:
        /*1bc8*/ 	.byte	0x04, 0x45
        /*1bca*/ 	.short	(.L_897 - .L_896)
.L_896:
        /*1bcc*/ 	.word	0x00000000
        /*1bd0*/ 	.short	0x0243
        /*1bd2*/ 	.short	0x1218
        /*1bd4*/ 	.short	0x0008
        /*1bd6*/ 	.byte	0x00, 0x05


	//----- nvinfo : EIATTR_KPARAM_INFO_V2
	.align		4
.L_897:
        /*1bd8*/ 	.byte	0x04, 0x45
        /*1bda*/ 	.short	(.L_899 - .L_898)
.L_898:
        /*1bdc*/ 	.word	0x00000000
        /*1be0*/ 	.short	0x0242
        /*1be2*/ 	.short	0x1210
        /*1be4*/ 	.short	0x0008
        /*1be6*/ 	.byte	0x00, 0x05


	//----- nvinfo : EIATTR_KPARAM_INFO_V2
	.align		4
.L_899:
        /*1be8*/ 	.byte	0x04, 0x45
        /*1bea*/ 	.short	(.L_901 - .L_900)
.L_900:
        /*1bec*/ 	.word	0x00000000
        /*1bf0*/ 	.short	0x0241
        /*1bf2*/ 	.short	0x1208
        /*1bf4*/ 	.short	0x0008
        /*1bf6*/ 	.byte	0x00, 0x05


	//----- nvinfo : EIATTR_KPARAM_INFO_V2
	.align		4
.L_901:
        /*1bf8*/ 	.byte	0x04, 0x45
        /*1bfa*/ 	.short	(.L_903 - .L_902)
.L_902:
        /*1bfc*/ 	.word	0x00000000
        /*1c00*/ 	.short	0x0240
        /*1c02*/ 	.short	0x1200
        /*1c04*/ 	.short	0x0008
        /*1c06*/ 	.byte	0x00, 0x05


	//----- nvinfo : EIATTR_KPARAM_INFO_V2
	.align		4
.L_903:
        /*1c08*/ 	.byte	0x04, 0x45
        /*1c0a*/ 	.short	(.L_905 - .L_904)
.L_904:
        /*1c0c*/ 	.word	0x00000000
        /*1c10*/ 	.short	0x023f
        /*1c12*/ 	.short	0x11f8
        /*1c14*/ 	.short	0x0008
        /*1c16*/ 	.byte	0x00, 0x05


	//----- nvinfo : EIATTR_KPARAM_INFO_V2
	.align		4
.L_905:
        /*1c18*/ 	.byte	0x04, 0x45
        /*1c1a*/ 	.short	(.L_907 - .L_906)
.L_906:
        /*1c1c*/ 	.word	0x00000000
        /*1c20*/ 	.short	0x023e
        /*1c22*/ 	.short	0x11f0
        /*1c24*/ 	.short	0x0008
        /*1c26*/ 	.byte	0x00, 0x05


	//----- nvinfo : EIATTR_KPARAM_INFO_V2
	.align		4
.L_907:
        /*1c28*/ 	.byte	0x04, 0x45
        /*1c2a*/ 	.short	(.L_909 - .L_908)
.L_908:
        /*1c2c*/ 	.word	0x00000000
        /*1c30*/ 	.short	0x023d
        /*1c32*/ 	.short	0x11e8
        /*1c34*/ 	.short	0x0008
        /*1c36*/ 	.byte	0x00, 0x05


	//----- nvinfo : EIATTR_KPARAM_INFO_V2
	.align		4
.L_909:
        /*1c38*/ 	.byte	0x04, 0x45
        /*1c3a*/ 	.short	(.L_911 - .L_910)
.L_910:
        /*1c3c*/ 	.word	0x00000000
        /*1c40*/ 	.short	0x023c
        /*1c42*/ 	.short	0x11e0
        /*1c44*/ 	.short	0x0008
        /*1c46*/ 	.byte	0x00, 0x05


	//----- nvinfo : EIATTR_KPARAM_INFO_V2
	.align		4
.L_911:
        /*1c48*/ 	.byte	0x04, 0x45
        /*1c4a*/ 	.short	(.L_913 - .L_912)
.L_912:
        /*1c4c*/ 	.word	0x00000000
        /*1c50*/ 	.short	0x023b
        /*1c52*/ 	.short	0x11d8
        /*1c54*/ 	.short	0x0008
        /*1c56*/ 	.byte	0x00, 0x05


	//----- nvinfo : EIATTR_KPARAM_INFO_V2
	.align		4
.L_913:
        /*1c58*/ 	.byte	0x04, 0x45
        /*1c5a*/ 	.short	(.L_915 - .L_914)
.L_914:
        /*1c5c*/ 	.word	0x00000000
        /*1c60*/ 	.short	0x023a
        /*1c62*/ 	.short	0x11d0
        /*1c64*/ 	.short	0x0008
        /*1c66*/ 	.byte	0x00, 0x05


	//----- nvinfo : EIATTR_KPARAM_INFO_V2
	.align		4
.L_915:
        /*1c68*/ 	.byte	0x04, 0x45
        /*1c6a*/ 	.short	(.L_917 - .L_916)
.L_916:
        /*1c6c*/ 	.word	0x00000000
        /*1c70*/ 	.short	0x0239
        /*1c72*/ 	.short	0x11c8
        /*1c74*/ 	.short	0x0008
        /*1c76*/ 	.byte	0x00, 0x05


	//----- nvinfo : EIATTR_KPARAM_INFO_V2
	.align		4
.L_917:
        /*1c78*/ 	.byte	0x04, 0x45
        /*1c7a*/ 	.short	(.L_919 - .L_918)
.L_918:
        /*1c7c*/ 	.word	0x00000000
        /*1c80*/ 	.short	0x0238
        /*1c82*/ 	.short	0x11c0
        /*1c84*/ 	.short	0x0008
        /*1c86*/ 	.byte	0x00, 0x05


	//----- nvinfo : EIATTR_KPARAM_INFO_V2
	.align		4
.L_919:
        /*1c88*/ 	.byte	0x04, 0x45
        /*1c8a*/ 	.short	(.L_921 - .L_920)
.L_920:
        /*1c8c*/ 	.word	0x00000000
        /*1c90*/ 	.short	0x0237
        /*1c92*/ 	.short	0x11b8
        /*1c94*/ 	.short	0x0008
        /*1c96*/ 	.byte	0x00, 0x05


	//----- nvinfo : EIATTR_KPARAM_INFO_V2
	.align		4
.L_921:
        /*1c98*/ 	.byte	0x04, 0x45
        /*1c9a*/ 	.short	(.L_923 - .L_922)
.L_922:
        /*1c9c*/ 	.word	0x00000000
        /*1ca0*/ 	.short	0x0236
        /*1ca2*/ 	.short	0x11b0
        /*1ca4*/ 	.short	0x0008
        /*1ca6*/ 	.byte	0x00, 0x05


	//----- nvinfo : EIATTR_KPARAM_INFO_V2
	.align		4
.L_923:
        /*1ca8*/ 	.byte	0x04, 0x45
        /*1caa*/ 	.short	(.L_925 - .L_924)
.L_924:
        /*1cac*/ 	.word	0x00000000
        /*1cb0*/ 	.short	0x0235
        /*1cb2*/ 	.short	0x11a8
        /*1cb4*/ 	.short	0x0008
        /*1cb6*/ 	.byte	0x00, 0x05


	//----- nvinfo : EIATTR_KPARAM_INFO_V2
	.align		4
.L_925:
        /*1cb8*/ 	.byte	0x04, 0x45
        /*1cba*/ 	.short	(.L_927 - .L_926)
.L_926:
        /*1cbc*/ 	.word	0x00000000
        /*1cc0*/ 	.short	0x0234
        /*1cc2*/ 	.short	0x11a0
        /*1cc4*/ 	.short	0x0008
        /*1cc6*/ 	.byte	0x00, 0x05


	//----- nvinfo : EIATTR_KPARAM_INFO_V2
	.align		4
.L_927:
        /*1cc8*/ 	.byte	0x04, 0x45
        /*1cca*/ 	.short	(.L_929 - .L_928)
.L_928:
        /*1ccc*/ 	.word	0x00000000
        /*1cd0*/ 	.short	0x0233
        /*1cd2*/ 	.short	0x1198
        /*1cd4*/ 	.short	0x0008
        /*1cd6*/ 	.byte	0x00, 0x05


	//----- nvinfo : EIATTR_KPARAM_INFO_V2
	.align		4
.L_929:
        /*1cd8*/ 	.byte	0x04, 0x45
        /*1cda*/ 	.short	(.L_931 - .L_930)
.L_930:
        /*1cdc*/ 	.word	0x00000000
        /*1ce0*/ 	.short	0x0232
        /*1ce2*/ 	.short	0x1190
        /*1ce4*/ 	.short	0x0008
        /*1ce6*/ 	.byte	0x00, 0x05


	//----- nvinfo : EIATTR_KPARAM_INFO_V2
	.align		4
.L_931:
        /*1ce8*/ 	.byte	0x04, 0x45
        /*1cea*/ 	.short	(.L_933 - .L_932)
.L_932:
        /*1cec*/ 	.word	0x00000000
        /*1cf0*/ 	.short	0x0231
        /*1cf2*/ 	.short	0x1188
        /*1cf4*/ 	.short	0x0008
        /*1cf6*/ 	.byte	0x00, 0x05


	//----- nvinfo : EIATTR_KPARAM_INFO_V2
	.align		4
.L_933:
        /*1cf8*/ 	.byte	0x04, 0x45
        /*1cfa*/ 	.short	(.L_935 - .L_934)
.L_934:
        /*1cfc*/ 	.word	0x00000000
        /*1d00*/ 	.short	0x0230
        /*1d02*/ 	.short	0x1180
        /*1d04*/ 	.short	0x0008
        /*1d06*/ 	.byte	0x00, 0x05


	//----- nvinfo : EIATTR_KPARAM_INFO_V2
	.align		4
.L_935:
        /*1d08*/ 	.byte	0x04, 0x45
        /*1d0a*/ 	.short	(.L_937 - .L_936)
.L_936:
        /*1d0c*/ 	.word	0x00000000
        /*1d10*/ 	.short	0x022f
        /*1d12*/ 	.short	0x1178
        /*1d14*/ 	.short	0x0008
        /*1d16*/ 	.byte	0x00, 0x05


	//----- nvinfo : EIATTR_KPARAM_INFO_V2
	.align		4
.L_937:
        /*1d18*/ 	.byte	0x04, 0x45
        /*1d1a*/ 	.short	(.L_939 - .L_938)
.L_938:
        /*1d1c*/ 	.word	0x00000000
        /*1d20*/ 	.short	0x022e
        /*1d22*/ 	.short	0x1170
        /*1d24*/ 	.short	0x0008
        /*1d26*/ 	.byte	0x00, 0x05


	//----- nvinfo : EIATTR_KPARAM_INFO_V2
	.align		4
.L_939:
        /*1d28*/ 	.byte	0x04, 0x45
        /*1d2a*/ 	.short	(.L_941 - .L_940)
.L_940:
        /*1d2c*/ 	.word	0x00000000
        /*1d30*/ 	.short	0x022d
        /*1d32*/ 	.short	0x1168
        /*1d34*/ 	.short	0x0008
        /*1d36*/ 	.byte	0x00, 0x05


	//----- nvinfo : EIATTR_KPARAM_INFO_V2
	.align		4
.L_941:
        /*1d38*/ 	.byte	0x04, 0x45
        /*1d3a*/ 	.short	(.L_943 - .L_942)
.L_942:
        /*1d3c*/ 	.word	0x00000000
        /*1d40*/ 	.short	0x022c
        /*1d42*/ 	.short	0x1160
        /*1d44*/ 	.short	0x0008
        /*1d46*/ 	.byte	0x00, 0x05


	//----- nvinfo : EIATTR_KPARAM_INFO_V2
	.align		4
.L_943:
        /*1d48*/ 	.byte	0x04, 0x45
        /*1d4a*/ 	.short	(.L_945 - .L_944)
.L_944:
        /*1d4c*/ 	.word	0x00000000
        /*1d50*/ 	.short	0x022b
        /*1d52*/ 	.short	0x1158
        /*1d54*/ 	.short	0x0008
        /*1d56*/ 	.byte	0x00, 0x05


	//----- nvinfo : EIATTR_KPARAM_INFO_V2
	.align		4
.L_945:
        /*1d58*/ 	.byte	0x04, 0x45
        /*1d5a*/ 	.short	(.L_947 - .L_946)
.L_946:
        /*1d5c*/ 	.word	0x00000000
        /*1d60*/ 	.short	0x022a
        /*1d62*/ 	.short	0x1150
        /*1d64*/ 	.short	0x0008
        /*1d66*/ 	.byte	0x00, 0x05


	//----- nvinfo : EIATTR_KPARAM_INFO_V2
	.align		4
.L_947:
        /*1d68*/ 	.byte	0x04, 0x45
        /*1d6a*/ 	.short	(.L_949 - .L_948)
.L_948:
        /*1d6c*/ 	.word	0x00000000
        /*1d70*/ 	.short	0x0229
        /*1d72*/ 	.short	0x1148
        /*1d74*/ 	.short	0x0008
        /*1d76*/ 	.byte	0x00, 0x05


	//----- nvinfo : EIATTR_KPARAM_INFO_V2
	.align		4
.L_949:
        /*1d78*/ 	.byte	0x04, 0x45
        /*1d7a*/ 	.short	(.L_951 - .L_950)
.L_950:
        /*1d7c*/ 	.word	0x00000000
        /*1d80*/ 	.short	0x0228
        /*1d82*/ 	.short	0x1140
        /*1d84*/ 	.short	0x0008
        /*1d86*/ 	.byte	0x00, 0x05


	//----- nvinfo : EIATTR_KPARAM_INFO_V2
	.align		4
.L_951:
        /*1d88*/ 	.byte	0x04, 0x45
        /*1d8a*/ 	.short	(.L_953 - .L_952)
.L_952:
        /*1d8c*/ 	.word	0x00000000
        /*1d90*/ 	.short	0x0227
        /*1d92*/ 	.short	0x1138
        /*1d94*/ 	.short	0x0008
        /*1d96*/ 	.byte	0x00, 0x05


	//----- nvinfo : EIATTR_KPARAM_INFO_V2
	.align		4
.L_953:
        /*1d98*/ 	.byte	0x04, 0x45
        /*1d9a*/ 	.short	(.L_955 - .L_954)
.L_954:
        /*1d9c*/ 	.word	0x00000000
        /*1da0*/ 	.short	0x0226
        /*1da2*/ 	.short	0x1130
        /*1da4*/ 	.short	0x0008
        /*1da6*/ 	.byte	0x00, 0x05


	//----- nvinfo : EIATTR_KPARAM_INFO_V2
	.align		4
.L_955:
        /*1da8*/ 	.byte	0x04, 0x45
        /*1daa*/ 	.short	(.L_957 - .L_956)
.L_956:
        /*1dac*/ 	.word	0x00000000
        /*1db0*/ 	.short	0x0225
        /*1db2*/ 	.short	0x1128
        /*1db4*/ 	.short	0x0008
        /*1db6*/ 	.byte	0x00, 0x05


	//----- nvinfo : EIATTR_KPARAM_INFO_V2
	.align		4
.L_957:
        /*1db8*/ 	.byte	0x04, 0x45
        /*1dba*/ 	.short	(.L_959 - .L_958)
.L_958:
        /*1dbc*/ 	.word	0x00000000
        /*1dc0*/ 	.short	0x0224
        /*1dc2*/ 	.short	0x1120
        /*1dc4*/ 	.short	0x0008
        /*1dc6*/ 	.byte	0x00, 0x05


	//----- nvinfo : EIATTR_KPARAM_INFO_V2
	.align		4
.L_959:
        /*1dc8*/ 	.byte	0x04, 0x45
        /*1dca*/ 	.short	(.L_961 - .L_960)
.L_960:
        /*1dcc*/ 	.word	0x00000000
        /*1dd0*/ 	.short	0x0223
        /*1dd2*/ 	.short	0x1118
        /*1dd4*/ 	.short	0x0008
        /*1dd6*/ 	.byte	0x00, 0x05


	//----- nvinfo : EIATTR_KPARAM_INFO_V2
	.align		4
.L_961:
        /*1dd8*/ 	.byte	0x04, 0x45
        /*1dda*/ 	.short	(.L_963 - .L_962)
.L_962:
        /*1ddc*/ 	.word	0x00000000
        /*1de0*/ 	.short	0x0222
        /*1de2*/ 	.short	0x1110
        /*1de4*/ 	.short	0x0008
        /*1de6*/ 	.byte	0x00, 0x05


	//----- nvinfo : EIATTR_KPARAM_INFO_V2
	.align		4
.L_963:
        /*1de8*/ 	.byte	0x04, 0x45
        /*1dea*/ 	.short	(.L_965 - .L_964)
.L_964:
        /*1dec*/ 	.word	0x00000000
        /*1df0*/ 	.short	0x0221
        /*1df2*/ 	.short	0x1108
        /*1df4*/ 	.short	0x0008
        /*1df6*/ 	.byte	0x00, 0x05


	//----- nvinfo : EIATTR_KPARAM_INFO_V2
	.align		4
.L_965:
        /*1df8*/ 	.byte	0x04, 0x45
        /*1dfa*/ 	.short	(.L_967 - .L_966)
.L_966:
        /*1dfc*/ 	.word	0x00000000
        /*1e00*/ 	.short	0x0220
        /*1e02*/ 	.short	0x1100
        /*1e04*/ 	.short	0x0008
        /*1e06*/ 	.byte	0x00, 0x05


	//----- nvinfo : EIATTR_KPARAM_INFO_V2
	.align		4
.L_967:
        /*1e08*/ 	.byte	0x04, 0x45
        /*1e0a*/ 	.short	(.L_969 - .L_968)
.L_968:
        /*1e0c*/ 	.word	0x00000000
        /*1e10*/ 	.short	0x021f
        /*1e12*/ 	.short	0x10f8
        /*1e14*/ 	.short	0x0008
        /*1e16*/ 	.byte	0x00, 0x05


	//----- nvinfo : EIATTR_KPARAM_INFO_V2
	.align		4
.L_969:
        /*1e18*/ 	.byte	0x04, 0x45
        /*1e1a*/ 	.short	(.L_971 - .L_970)
.L_970:
        /*1e1c*/ 	.word	0x00000000
        /*1e20*/ 	.short	0x021e
        /*1e22*/ 	.short	0x10f0
        /*1e24*/ 	.short	0x0008
        /*1e26*/ 	.byte	0x00, 0x05


	//----- nvinfo : EIATTR_KPARAM_INFO_V2
	.align		4
.L_971:
        /*1e28*/ 	.byte	0x04, 0x45
        /*1e2a*/ 	.short	(.L_973 - .L_972)
.L_972:
        /*1e2c*/ 	.word	0x00000000
        /*1e30*/ 	.short	0x021d
        /*1e32*/ 	.short	0x10e8
        /*1e34*/ 	.short	0x0008
        /*1e36*/ 	.byte	0x00, 0x05


	//----- nvinfo : EIATTR_KPARAM_INFO_V2
	.align		4
.L_973:
        /*1e38*/ 	.byte	0x04, 0x45
        /*1e3a*/ 	.short	(.L_975 - .L_974)
.L_974:
        /*1e3c*/ 	.word	0x00000000
        /*1e40*/ 	.short	0x021c
        /*1e42*/ 	.short	0x10e0
        /*1e44*/ 	.short	0x0008
        /*1e46*/ 	.byte	0x00, 0x05


	//----- nvinfo : EIATTR_KPARAM_INFO_V2
	.align		4
.L_975:
        /*1e48*/ 	.byte	0x04, 0x45
        /*1e4a*/ 	.short	(.L_977 - .L_976)
.L_976:
        /*1e4c*/ 	.word	0x00000000
        /*1e50*/ 	.short	0x021b
        /*1e52*/ 	.short	0x10d8
        /*1e54*/ 	.short	0x0008
        /*1e56*/ 	.byte	0x00, 0x05


	//----- nvinfo : EIATTR_KPARAM_INFO_V2
	.align		4
.L_977:
        /*1e58*/ 	.byte	0x04, 0x45
        /*1e5a*/ 	.short	(.L_979 - .L_978)
.L_978:
        /*1e5c*/ 	.word	0x00000000
        /*1e60*/ 	.short	0x021a
        /*1e62*/ 	.short	0x10d0
        /*1e64*/ 	.short	0x0008
        /*1e66*/ 	.byte	0x00, 0x05


	//----- nvinfo : EIATTR_KPARAM_INFO_V2
	.align		4
.L_979:
        /*1e68*/ 	.byte	0x04, 0x45
        /*1e6a*/ 	.short	(.L_981 - .L_980)
.L_980:
        /*1e6c*/ 	.word	0x00000000
        /*1e70*/ 	.short	0x0219
        /*1e72*/ 	.short	0x10c8
        /*1e74*/ 	.short	0x0008
        /*1e76*/ 	.byte	0x00, 0x05


	//----- nvinfo : EIATTR_KPARAM_INFO_V2
	.align		4
.L_981:
        /*1e78*/ 	.byte	0x04, 0x45
        /*1e7a*/ 	.short	(.L_983 - .L_982)
.L_982:
        /*1e7c*/ 	.word	0x00000000
        /*1e80*/ 	.short	0x0218
        /*1e82*/ 	.short	0x10c0
        /*1e84*/ 	.short	0x0008
        /*1e86*/ 	.byte	0x00, 0x05


	//----- nvinfo : EIATTR_KPARAM_INFO_V2
	.align		4
.L_983:
        /*1e88*/ 	.byte	0x04, 0x45
        /*1e8a*/ 	.short	(.L_985 - .L_984)
.L_984:
        /*1e8c*/ 	.word	0x00000000
        /*1e90*/ 	.short	0x0217
        /*1e92*/ 	.short	0x10b8
        /*1e94*/ 	.short	0x0008
        /*1e96*/ 	.byte	0x00, 0x05


	//----- nvinfo : EIATTR_KPARAM_INFO_V2
	.align		4
.L_985:
        /*1e98*/ 	.byte	0x04, 0x45
        /*1e9a*/ 	.short	(.L_987 - .L_986)
.L_986:
        /*1e9c*/ 	.word	0x00000000
        /*1ea0*/ 	.short	0x0216
        /*1ea2*/ 	.short	0x10b0
        /*1ea4*/ 	.short	0x0008
        /*1ea6*/ 	.byte	0x00, 0x05


	//----- nvinfo : EIATTR_KPARAM_INFO_V2
	.align		4
.L_987:
        /*1ea8*/ 	.byte	0x04, 0x45
        /*1eaa*/ 	.short	(.L_989 - .L_988)
.L_988:
        /*1eac*/ 	.word	0x00000000
        /*1eb0*/ 	.short	0x0215
        /*1eb2*/ 	.short	0x10a8
        /*1eb4*/ 	.short	0x0008
        /*1eb6*/ 	.byte	0x00, 0x05


	//----- nvinfo : EIATTR_KPARAM_INFO_V2
	.align		4
.L_989:
        /*1eb8*/ 	.byte	0x04, 0x45
        /*1eba*/ 	.short	(.L_991 - .L_990)
.L_990:
        /*1ebc*/ 	.word	0x00000000
        /*1ec0*/ 	.short	0x0214
        /*1ec2*/ 	.short	0x10a0
        /*1ec4*/ 	.short	0x0008
        /*1ec6*/ 	.byte	0x00, 0x05


	//----- nvinfo : EIATTR_KPARAM_INFO_V2
	.align		4
.L_991:
        /*1ec8*/ 	.byte	0x04, 0x45
        /*1eca*/ 	.short	(.L_993 - .L_992)
.L_992:
        /*1ecc*/ 	.word	0x00000000
        /*1ed0*/ 	.short	0x0213
        /*1ed2*/ 	.short	0x1098
        /*1ed4*/ 	.short	0x0008
        /*1ed6*/ 	.byte	0x00, 0x05


	//----- nvinfo : EIATTR_KPARAM_INFO_V2
	.align		4
.L_993:
        /*1ed8*/ 	.byte	0x04, 0x45
        /*1eda*/ 	.short	(.L_995 - .L_994)
.L_994:
        /*1edc*/ 	.word	0x00000000
        /*1ee0*/ 	.short	0x0212
        /*1ee2*/ 	.short	0x1090
        /*1ee4*/ 	.short	0x0008
        /*1ee6*/ 	.byte	0x00, 0x05


	//----- nvinfo : EIATTR_KPARAM_INFO_V2
	.align		4
.L_995:
        /*1ee8*/ 	.byte	0x04, 0x45
        /*1eea*/ 	.short	(.L_997 - .L_996)
.L_996:
        /*1eec*/ 	.word	0x00000000
        /*1ef0*/ 	.short	0x0211
        /*1ef2*/ 	.short	0x1088
        /*1ef4*/ 	.short	0x0008
        /*1ef6*/ 	.byte	0x00, 0x05


	//----- nvinfo : EIATTR_KPARAM_INFO_V2
	.align		4
.L_997:
        /*1ef8*/ 	.byte	0x04, 0x45
        /*1efa*/ 	.short	(.L_999 - .L_998)
.L_998:
        /*1efc*/ 	.word	0x00000000
        /*1f00*/ 	.short	0x0210
        /*1f02*/ 	.short	0x1080
        /*1f04*/ 	.short	0x0008
        /*1f06*/ 	.byte	0x00, 0x05


	//----- nvinfo : EIATTR_KPARAM_INFO_V2
	.align		4
.L_999:
        /*1f08*/ 	.byte	0x04, 0x45
        /*1f0a*/ 	.short	(.L_1001 - .L_1000)
.L_1000:
        /*1f0c*/ 	.word	0x00000000
        /*1f10*/ 	.short	0x020f
        /*1f12*/ 	.short	0x1078
        /*1f14*/ 	.short	0x0008
        /*1f16*/ 	.byte	0x00, 0x05


	//----- nvinfo : EIATTR_KPARAM_INFO_V2
	.align		4
.L_1001:
        /*1f18*/ 	.byte	0x04, 0x45
        /*1f1a*/ 	.short	(.L_1003 - .L_1002)
.L_1002:
        /*1f1c*/ 	.word	0x00000000
        /*1f20*/ 	.short	0x020e
        /*1f22*/ 	.short	0x1070
        /*1f24*/ 	.short	0x0008
        /*1f26*/ 	.byte	0x00, 0x05


	//----- nvinfo : EIATTR_KPARAM_INFO_V2
	.align		4
.L_1003:
        /*1f28*/ 	.byte	0x04, 0x45
        /*1f2a*/ 	.short	(.L_1005 - .L_1004)
.L_1004:
        /*1f2c*/ 	.word	0x00000000
        /*1f30*/ 	.short	0x020d
        /*1f32*/ 	.short	0x1068
        /*1f34*/ 	.short	0x0008
        /*1f36*/ 	.byte	0x00, 0x05


	//----- nvinfo : EIATTR_KPARAM_INFO_V2
	.align		4
.L_1005:
        /*1f38*/ 	.byte	0x04, 0x45
        /*1f3a*/ 	.short	(.L_1007 - .L_1006)
.L_1006:
        /*1f3c*/ 	.word	0x00000000
        /*1f40*/ 	.short	0x020c
        /*1f42*/ 	.short	0x1060
        /*1f44*/ 	.short	0x0008
        /*1f46*/ 	.byte	0x00, 0x05


	//----- nvinfo : EIATTR_KPARAM_INFO_V2
	.align		4
.L_1007:
        /*1f48*/ 	.byte	0x04, 0x45
        /*1f4a*/ 	.short	(.L_1009 - .L_1008)
.L_1008:
        /*1f4c*/ 	.word	0x00000000
        /*1f50*/ 	.short	0x020b
        /*1f52*/ 	.short	0x1058
        /*1f54*/ 	.short	0x0008
        /*1f56*/ 	.byte	0x00, 0x05


	//----- nvinfo : EIATTR_KPARAM_INFO_V2
	.align		4
.L_1009:
        /*1f58*/ 	.byte	0x04, 0x45
        /*1f5a*/ 	.short	(.L_1011 - .L_1010)
.L_1010:
        /*1f5c*/ 	.word	0x00000000
        /*1f60*/ 	.short	0x020a
        /*1f62*/ 	.short	0x1050
        /*1f64*/ 	.short	0x0008
        /*1f66*/ 	.byte	0x00, 0x05


	//----- nvinfo : EIATTR_KPARAM_INFO_V2
	.align		4
.L_1011:
        /*1f68*/ 	.byte	0x04, 0x45
        /*1f6a*/ 	.short	(.L_1013 - .L_1012)
.L_1012:
        /*1f6c*/ 	.word	0x00000000
        /*1f70*/ 	.short	0x0209
        /*1f72*/ 	.short	0x1048
        /*1f74*/ 	.short	0x0008
        /*1f76*/ 	.byte	0x00, 0x05


	//----- nvinfo : EIATTR_KPARAM_INFO_V2
	.align		4
.L_1013:
        /*1f78*/ 	.byte	0x04, 0x45
        /*1f7a*/ 	.short	(.L_1015 - .L_1014)
.L_1014:
        /*1f7c*/ 	.word	0x00000000
        /*1f80*/ 	.short	0x0208
        /*1f82*/ 	.short	0x1040
        /*1f84*/ 	.short	0x0008
        /*1f86*/ 	.byte	0x00, 0x05


	//----- nvinfo : EIATTR_KPARAM_INFO_V2
	.align		4
.L_1015:
        /*1f88*/ 	.byte	0x04, 0x45
        /*1f8a*/ 	.short	(.L_1017 - .L_1016)
.L_1016:
        /*1f8c*/ 	.word	0x00000000
        /*1f90*/ 	.short	0x0207
        /*1f92*/ 	.short	0x1038
        /*1f94*/ 	.short	0x0008
        /*1f96*/ 	.byte	0x00, 0x05


	//----- nvinfo : EIATTR_KPARAM_INFO_V2
	.align		4
.L_1017:
        /*1f98*/ 	.byte	0x04, 0x45
        /*1f9a*/ 	.short	(.L_1019 - .L_1018)
.L_1018:
        /*1f9c*/ 	.word	0x00000000
        /*1fa0*/ 	.short	0x0206
        /*1fa2*/ 	.short	0x1030
        /*1fa4*/ 	.short	0x0008
        /*1fa6*/ 	.byte	0x00, 0x05


	//----- nvinfo : EIATTR_KPARAM_INFO_V2
	.align		4
.L_1019:
        /*1fa8*/ 	.byte	0x04, 0x45
        /*1faa*/ 	.short	(.L_1021 - .L_1020)
.L_1020:
        /*1fac*/ 	.word	0x00000000
        /*1fb0*/ 	.short	0x0205
        /*1fb2*/ 	.short	0x1028
        /*1fb4*/ 	.short	0x0008
        /*1fb6*/ 	.byte	0x00, 0x05


	//----- nvinfo : EIATTR_KPARAM_INFO_V2
	.align		4
.L_1021:
        /*1fb8*/ 	.byte	0x04, 0x45
        /*1fba*/ 	.short	(.L_1023 - .L_1022)
.L_1022:
        /*1fbc*/ 	.word	0x00000000
        /*1fc0*/ 	.short	0x0204
        /*1fc2*/ 	.short	0x1020
        /*1fc4*/ 	.short	0x0008
        /*1fc6*/ 	.byte	0x00, 0x05


	//----- nvinfo : EIATTR_KPARAM_INFO_V2
	.align		4
.L_1023:
        /*1fc8*/ 	.byte	0x04, 0x45
        /*1fca*/ 	.short	(.L_1025 - .L_1024)
.L_1024:
        /*1fcc*/ 	.word	0x00000000
        /*1fd0*/ 	.short	0x0203
        /*1fd2*/ 	.short	0x1018
        /*1fd4*/ 	.short	0x0008
        /*1fd6*/ 	.byte	0x00, 0x05


	//----- nvinfo : EIATTR_KPARAM_INFO_V2
	.align		4
.L_1025:
        /*1fd8*/ 	.byte	0x04, 0x45
        /*1fda*/ 	.short	(.L_1027 - .L_1026)
.L_1026:
        /*1fdc*/ 	.word	0x00000000
        /*1fe0*/ 	.short	0x0202
        /*1fe2*/ 	.short	0x1010
        /*1fe4*/ 	.short	0x0008
        /*1fe6*/ 	.byte	0x00, 0x05


	//----- nvinfo : EIATTR_KPARAM_INFO_V2
	.align		4
.L_1027:
        /*1fe8*/ 	.byte	0x04, 0x45
        /*1fea*/ 	.short	(.L_1029 - .L_1028)
.L_1028:
        /*1fec*/ 	.word	0x00000000
        /*1ff0*/ 	.short	0x0201
        /*1ff2*/ 	.short	0x1008
        /*1ff4*/ 	.short	0x0008
        /*1ff6*/ 	.byte	0x00, 0x05


	//----- nvinfo : EIATTR_KPARAM_INFO_V2
	.align		4
.L_1029:
        /*1ff8*/ 	.byte	0x04, 0x45
        /*1ffa*/ 	.short	(.L_1031 - .L_1030)
.L_1030:
        /*1ffc*/ 	.word	0x00000000
        /*2000*/ 	.short	0x0200
        /*2002*/ 	.short	0x1000
        /*2004*/ 	.short	0x0008
        /*2006*/ 	.byte	0x00, 0x05


	//----- nvinfo : EIATTR_KPARAM_INFO_V2
	.align		4
.L_1031:
        /*2008*/ 	.byte	0x04, 0x45
        /*200a*/ 	.short	(.L_1033 - .L_1032)
.L_1032:
        /*200c*/ 	.word	0x00000000
        /*2010*/ 	.short	0x01ff
        /*2012*/ 	.short	0x0ff8
        /*2014*/ 	.short	0x0008
        /*2016*/ 	.byte	0x00, 0x05


	//----- nvinfo : EIATTR_KPARAM_INFO_V2
	.align		4
.L_1033:
        /*2018*/ 	.byte	0x04, 0x45
        /*201a*/ 	.short	(.L_1035 - .L_1034)
.L_1034:
        /*201c*/ 	.word	0x00000000
        /*2020*/ 	.short	0x01fe
        /*2022*/ 	.short	0x0ff0
        /*2024*/ 	.short	0x0008
        /*2026*/ 	.byte	0x00, 0x05


	//----- nvinfo : EIATTR_KPARAM_INFO_V2
	.align		4
.L_1035:
        /*2028*/ 	.byte	0x04, 0x45
        /*202a*/ 	.short	(.L_1037 - .L_1036)
.L_1036:
        /*202c*/ 	.word	0x00000000
        /*2030*/ 	.short	0x01fd
        /*2032*/ 	.short	0x0fe8
        /*2034*/ 	.short	0x0008
        /*2036*/ 	.byte	0x00, 0x05


	//----- nvinfo : EIATTR_KPARAM_INFO_V2
	.align		4
.L_1037:
        /*2038*/ 	.byte	0x04, 0x45
        /*203a*/ 	.short	(.L_1039 - .L_1038)
.L_1038:
        /*203c*/ 	.word	0x00000000
        /*2040*/ 	.short	0x01fc
        /*2042*/ 	.short	0x0fe0
        /*2044*/ 	.short	0x0008
        /*2046*/ 	.byte	0x00, 0x05


	//----- nvinfo : EIATTR_KPARAM_INFO_V2
	.align		4
.L_1039:
        /*2048*/ 	.byte	0x04, 0x45
        /*204a*/ 	.short	(.L_1041 - .L_1040)
.L_1040:
        /*204c*/ 	.word	0x00000000
        /*2050*/ 	.short	0x01fb
        /*2052*/ 	.short	0x0fd8
        /*2054*/ 	.short	0x0008
        /*2056*/ 	.byte	0x00, 0x05


	//----- nvinfo : EIATTR_KPARAM_INFO_V2
	.align		4
.L_1041:
        /*2058*/ 	.byte	0x04, 0x45
        /*205a*/ 	.short	(.L_1043 - .L_1042)
.L_1042:
        /*205c*/ 	.word	0x00000000
        /*2060*/ 	.short	0x01fa
        /*2062*/ 	.short	0x0fd0
        /*2064*/ 	.short	0x0008
        /*2066*/ 	.byte	0x00, 0x05


	//----- nvinfo : EIATTR_KPARAM_INFO_V2
	.align		4
.L_1043:
        /*2068*/ 	.byte	0x04, 0x45
        /*206a*/ 	.short	(.L_1045 - .L_1044)
.L_1044:
        /*206c*/ 	.word	0x00000000
        /*2070*/ 	.short	0x01f9
        /*2072*/ 	.short	0x0fc8
        /*2074*/ 	.short	0x0008
        /*2076*/ 	.byte	0x00, 0x05


	//----- nvinfo : EIATTR_KPARAM_INFO_V2
	.align		4
.L_1045:
        /*2078*/ 	.byte	0x04, 0x45
        /*207a*/ 	.short	(.L_1047 - .L_1046)
.L_1046:
        /*207c*/ 	.word	0x00000000
        /*2080*/ 	.short	0x01f8
        /*2082*/ 	.short	0x0fc0
        /*2084*/ 	.short	0x0008
        /*2086*/ 	.byte	0x00, 0x05


	//----- nvinfo : EIATTR_KPARAM_INFO_V2
	.align		4
.L_1047:
        /*2088*/ 	.byte	0x04, 0x45
        /*208a*/ 	.short	(.L_1049 - .L_1048)
.L_1048:
        /*208c*/ 	.word	0x00000000
        /*2090*/ 	.short	0x01f7
        /*2092*/ 	.short	0x0fb8
        /*2094*/ 	.short	0x0008
        /*2096*/ 	.byte	0x00, 0x05


	//----- nvinfo : EIATTR_KPARAM_INFO_V2
	.align		4
.L_1049:
        /*2098*/ 	.byte	0x04, 0x45
        /*209a*/ 	.short	(.L_1051 - .L_1050)
.L_1050:
        /*209c*/ 	.word	0x00000000
        /*20a0*/ 	.short	0x01f6
        /*20a2*/ 	.short	0x0fb0
        /*20a4*/ 	.short	0x0008
        /*20a6*/ 	.byte	0x00, 0x05


	//----- nvinfo : EIATTR_KPARAM_INFO_V2
	.align		4
.L_1051:
        /*20a8*/ 	.byte	0x04, 0x45
        /*20aa*/ 	.short	(.L_1053 - .L_1052)
.L_1052:
        /*20ac*/ 	.word	0x00000000
        /*20b0*/ 	.short	0x01f5
        /*20b2*/ 	.short	0x0fa8
        /*20b4*/ 	.short	0x0008
        /*20b6*/ 	.byte	0x00, 0x05


	//----- nvinfo : EIATTR_KPARAM_INFO_V2
	.align		4
.L_1053:
        /*20b8*/ 	.byte	0x04, 0x45
        /*20ba*/ 	.short	(.L_1055 - .L_1054)
.L_1054:
        /*20bc*/ 	.word	0x00000000
        /*20c0*/ 	.short	0x01f4
        /*20c2*/ 	.short	0x0fa0
        /*20c4*/ 	.short	0x0008
        /*20c6*/ 	.byte	0x00, 0x05


	//----- nvinfo : EIATTR_KPARAM_INFO_V2
	.align		4
.L_1055:
        /*20c8*/ 	.byte	0x04, 0x45
        /*20ca*/ 	.short	(.L_1057 - .L_1056)
.L_1056:
        /*20cc*/ 	.word	0x00000000
        /*20d0*/ 	.short	0x01f3
        /*20d2*/ 	.short	0x0f98
        /*20d4*/ 	.short	0x0008
        /*20d6*/ 	.byte	0x00, 0x05


	//----- nvinfo : EIATTR_KPARAM_INFO_V2
	.align		4
.L_1057:
        /*20d8*/ 	.byte	0x04, 0x45
        /*20da*/ 	.short	(.L_1059 - .L_1058)
.L_1058:
        /*20dc*/ 	.word	0x00000000
        /*20e0*/ 	.short	0x01f2
        /*20e2*/ 	.short	0x0f90
        /*20e4*/ 	.short	0x0008
        /*20e6*/ 	.byte	0x00, 0x05


	//----- nvinfo : EIATTR_KPARAM_INFO_V2
	.align		4
.L_1059:
        /*20e8*/ 	.byte	0x04, 0x45
        /*20ea*/ 	.short	(.L_1061 - .L_1060)
.L_1060:
        /*20ec*/ 	.word	0x00000000
        /*20f0*/ 	.short	0x01f1
        /*20f2*/ 	.short	0x0f88
        /*20f4*/ 	.short	0x0008
        /*20f6*/ 	.byte	0x00, 0x05


	//----- nvinfo : EIATTR_KPARAM_INFO_V2
	.align		4
.L_1061:
        /*20f8*/ 	.byte	0x04, 0x45
        /*20fa*/ 	.short	(.L_1063 - .L_1062)
.L_1062:
        /*20fc*/ 	.word	0x00000000
        /*2100*/ 	.short	0x01f0
        /*2102*/ 	.short	0x0f80
        /*2104*/ 	.short	0x0008
        /*2106*/ 	.byte	0x00, 0x05


	//----- nvinfo : EIATTR_KPARAM_INFO_V2
	.align		4
.L_1063:
        /*2108*/ 	.byte	0x04, 0x45
        /*210a*/ 	.short	(.L_1065 - .L_1064)
.L_1064:
        /*210c*/ 	.word	0x00000000
        /*2110*/ 	.short	0x01ef
        /*2112*/ 	.short	0x0f78
        /*2114*/ 	.short	0x0008
        /*2116*/ 	.byte	0x00, 0x05


	//----- nvinfo : EIATTR_KPARAM_INFO_V2
	.align		4
.L_1065:
        /*2118*/ 	.byte	0x04, 0x45
        /*211a*/ 	.short	(.L_1067 - .L_1066)
.L_1066:
        /*211c*/ 	.word	0x00000000
        /*2120*/ 	.short	0x01ee
        /*2122*/ 	.short	0x0f70
        /*2124*/ 	.short	0x0008
        /*2126*/ 	.byte	0x00, 0x05


	//----- nvinfo : EIATTR_KPARAM_INFO_V2
	.align		4
.L_1067:
        /*2128*/ 	.byte	0x04, 0x45
        /*212a*/ 	.short	(.L_1069 - .L_1068)
.L_1068:
        /*212c*/ 	.word	0x00000000
        /*2130*/ 	.short	0x01ed
        /*2132*/ 	.short	0x0f68
        /*2134*/ 	.short	0x0008
        /*2136*/ 	.byte	0x00, 0x05


	//----- nvinfo : EIATTR_KPARAM_INFO_V2
	.align		4
.L_1069:
        /*2138*/ 	.byte	0x04, 0x45
        /*213a*/ 	.short	(.L_1071 - .L_1070)
.L_1070:
        /*213c*/ 	.word	0x00000000
        /*2140*/ 	.short	0x01ec
        /*2142*/ 	.short	0x0f60
        /*2144*/ 	.short	0x0008
        /*2146*/ 	.byte	0x00, 0x05


	//----- nvinfo : EIATTR_KPARAM_INFO_V2
	.align		4
.L_1071:
        /*2148*/ 	.byte	0x04, 0x45
        /*214a*/ 	.short	(.L_1073 - .L_1072)
.L_1072:
        /*214c*/ 	.word	0x00000000
        /*2150*/ 	.short	0x01eb
        /*2152*/ 	.short	0x0f58
        /*2154*/ 	.short	0x0008
        /*2156*/ 	.byte	0x00, 0x05


	//----- nvinfo : EIATTR_KPARAM_INFO_V2
	.align		4
.L_1073:
        /*2158*/ 	.byte	0x04, 0x45
        /*215a*/ 	.short	(.L_1075 - .L_1074)
.L_1074:
        /*215c*/ 	.word	0x00000000
        /*2160*/ 	.short	0x01ea
        /*2162*/ 	.short	0x0f50
        /*2164*/ 	.short	0x0008
        /*2166*/ 	.byte	0x00, 0x05


	//----- nvinfo : EIATTR_KPARAM_INFO_V2
	.align		4
.L_1075:
        /*2168*/ 	.byte	0x04, 0x45
        /*216a*/ 	.short	(.L_1077 - .L_1076)
.L_1076:
        /*216c*/ 	.word	0x00000000
        /*2170*/ 	.short	0x01e9
        /*2172*/ 	.short	0x0f48
        /*2174*/ 	.short	0x0008
        /*2176*/ 	.byte	0x00, 0x05


	//----- nvinfo : EIATTR_KPARAM_INFO_V2
	.align		4
.L_1077:
        /*2178*/ 	.byte	0x04, 0x45
        /*217a*/ 	.short	(.L_1079 - .L_1078)
.L_1078:
        /*217c*/ 	.word	0x00000000
        /*2180*/ 	.short	0x01e8
        /*2182*/ 	.short	0x0f40
        /*2184*/ 	.short	0x0008
        /*2186*/ 	.byte	0x00, 0x05


	//----- nvinfo : EIATTR_KPARAM_INFO_V2
	.align		4
.L_1079:
        /*2188*/ 	.byte	0x04, 0x45
        /*218a*/ 	.short	(.L_1081 - .L_1080)
.L_1080:
        /*218c*/ 	.word	0x00000000
        /*2190*/ 	.short	0x01e7
        /*2192*/ 	.short	0x0f38
        /*2194*/ 	.short	0x0008
        /*2196*/ 	.byte	0x00, 0x05


	//----- nvinfo : EIATTR_KPARAM_INFO_V2
	.align		4
.L_1081:
        /*2198*/ 	.byte	0x04, 0x45
        /*219a*/ 	.short	(.L_1083 - .L_1082)
.L_1082:
        /*219c*/ 	.word	0x00000000
        /*21a0*/ 	.short	0x01e6
        /*21a2*/ 	.short	0x0f30
        /*21a4*/ 	.short	0x0008
        /*21a6*/ 	.byte	0x00, 0x05


	//----- nvinfo : EIATTR_KPARAM_INFO_V2
	.align		4
.L_1083:
        /*21a8*/ 	.byte	0x04, 0x45
        /*21aa*/ 	.short	(.L_1085 - .L_1084)
.L_1084:
        /*21ac*/ 	.word	0x00000000
        /*21b0*/ 	.short	0x01e5
        /*21b2*/ 	.short	0x0f28
        /*21b4*/ 	.short	0x0008
        /*21b6*/ 	.byte	0x00, 0x05


	//----- nvinfo : EIATTR_KPARAM_INFO_V2
	.align		4
.L_1085:
        /*21b8*/ 	.byte	0x04, 0x45
        /*21ba*/ 	.short	(.L_1087 - .L_1086)
.L_1086:
        /*21bc*/ 	.word	0x00000000
        /*21c0*/ 	.short	0x01e4
        /*21c2*/ 	.short	0x0f20
        /*21c4*/ 	.short	0x0008
        /*21c6*/ 	.byte	0x00, 0x05


	//----- nvinfo : EIATTR_KPARAM_INFO_V2
	.align		4
.L_1087:
        /*21c8*/ 	.byte	0x04, 0x45
        /*21ca*/ 	.short	(.L_1089 - .L_1088)
.L_1088:
        /*21cc*/ 	.word	0x00000000
        /*21d0*/ 	.short	0x01e3
        /*21d2*/ 	.short	0x0f18
        /*21d4*/ 	.short	0x0008
        /*21d6*/ 	.byte	0x00, 0x05


	//----- nvinfo : EIATTR_KPARAM_INFO_V2
	.align		4
.L_1089:
        /*21d8*/ 	.byte	0x04, 0x45
        /*21da*/ 	.short	(.L_1091 - .L_1090)
.L_1090:
        /*21dc*/ 	.word	0x00000000
        /*21e0*/ 	.short	0x01e2
        /*21e2*/ 	.short	0x0f10
        /*21e4*/ 	.short	0x0008
        /*21e6*/ 	.byte	0x00, 0x05


	//----- nvinfo : EIATTR_KPARAM_INFO_V2
	.align		4
.L_1091:
        /*21e8*/ 	.byte	0x04, 0x45
        /*21ea*/ 	.short	(.L_1093 - .L_1092)
.L_1092:
        /*21ec*/ 	.word	0x00000000
        /*21f0*/ 	.short	0x01e1
        /*21f2*/ 	.short	0x0f08
        /*21f4*/ 	.short	0x0008
        /*21f6*/ 	.byte	0x00, 0x05


	//----- nvinfo : EIATTR_KPARAM_INFO_V2
	.align		4
.L_1093:
        /*21f8*/ 	.byte	0x04, 0x45
        /*21fa*/ 	.short	(.L_1095 - .L_1094)
.L_1094:
        /*21fc*/ 	.word	0x00000000
        /*2200*/ 	.short	0x01e0
        /*2202*/ 	.short	0x0f00
        /*2204*/ 	.short	0x0008
        /*2206*/ 	.byte	0x00, 0x05


	//----- nvinfo : EIATTR_KPARAM_INFO_V2
	.align		4
.L_1095:
        /*2208*/ 	.byte	0x04, 0x45
        /*220a*/ 	.short	(.L_1097 - .L_1096)
.L_1096:
        /*220c*/ 	.word	0x00000000
        /*2210*/ 	.short	0x01df
        /*2212*/ 	.short	0x0ef8
        /*2214*/ 	.short	0x0008
        /*2216*/ 	.byte	0x00, 0x05


	//----- nvinfo : EIATTR_KPARAM_INFO_V2
	.align		4
.L_1097:
        /*2218*/ 	.byte	0x04, 0x45
        /*221a*/ 	.short	(.L_1099 - .L_1098)
.L_1098:
        /*221c*/ 	.word	0x00000000
        /*2220*/ 	.short	0x01de
        /*2222*/ 	.short	0x0ef0
        /*2224*/ 	.short	0x0008
        /*2226*/ 	.byte	0x00, 0x05


	//----- nvinfo : EIATTR_KPARAM_INFO_V2
	.align		4
.L_1099:
        /*2228*/ 	.byte	0x04, 0x45
        /*222a*/ 	.short	(.L_1101 - .L_1100)
.L_1100:
        /*222c*/ 	.word	0x00000000
        /*2230*/ 	.short	0x01dd
        /*2232*/ 	.short	0x0ee8
        /*2234*/ 	.short	0x0008
        /*2236*/ 	.byte	0x00, 0x05


	//----- nvinfo : EIATTR_KPARAM_INFO_V2
	.align		4
.L_1101:
        /*2238*/ 	.byte	0x04, 0x45
        /*223a*/ 	.short	(.L_1103 - .L_1102)
.L_1102:
        /*223c*/ 	.word	0x00000000
        /*2240*/ 	.short	0x01dc
        /*2242*/ 	.short	0x0ee0
        /*2244*/ 	.short	0x0008
        /*2246*/ 	.byte	0x00, 0x05


	//----- nvinfo : EIATTR_KPARAM_INFO_V2
	.align		4
.L_1103:
        /*2248*/ 	.byte	0x04, 0x45
        /*224a*/ 	.short	(.L_1105 - .L_1104)
.L_1104:
        /*224c*/ 	.word	0x00000000
        /*2250*/ 	.short	0x01db
        /*2252*/ 	.short	0x0ed8
        /*2254*/ 	.short	0x0008
        /*2256*/ 	.byte	0x00, 0x05


	//----- nvinfo : EIATTR_KPARAM_INFO_V2
	.align		4
.L_1105:
        /*2258*/ 	.byte	0x04, 0x45
        /*225a*/ 	.short	(.L_1107 - .L_1106)
.L_1106:
        /*225c*/ 	.word	0x00000000
        /*2260*/ 	.short	0x01da
        /*2262*/ 	.short	0x0ed0
        /*2264*/ 	.short	0x0008
        /*2266*/ 	.byte	0x00, 0x05


	//----- nvinfo : EIATTR_KPARAM_INFO_V2
	.align		4
.L_1107:
        /*2268*/ 	.byte	0x04, 0x45
        /*226a*/ 	.short	(.L_1109 - .L_1108)
.L_1108:
        /*226c*/ 	.word	0x00000000
        /*2270*/ 	.short	0x01d9
        /*2272*/ 	.short	0x0ec8
        /*2274*/ 	.short	0x0008
        /*2276*/ 	.byte	0x00, 0x05


	//----- nvinfo : EIATTR_KPARAM_INFO_V2
	.align		4
.L_1109:
        /*2278*/ 	.byte	0x04, 0x45
        /*227a*/ 	.short	(.L_1111 - .L_1110)
.L_1110:
        /*227c*/ 	.word	0x00000000
        /*2280*/ 	.short	0x01d8
        /*2282*/ 	.short	0x0ec0
        /*2284*/ 	.short	0x0008
        /*2286*/ 	.byte	0x00, 0x05


	//----- nvinfo : EIATTR_KPARAM_INFO_V2
	.align		4
.L_1111:
        /*2288*/ 	.byte	0x04, 0x45
        /*228a*/ 	.short	(.L_1113 - .L_1112)
.L_1112:
        /*228c*/ 	.word	0x00000000
        /*2290*/ 	.short	0x01d7
        /*2292*/ 	.short	0x0eb8
        /*2294*/ 	.short	0x0008
        /*2296*/ 	.byte	0x00, 0x05


	//----- nvinfo : EIATTR_KPARAM_INFO_V2
	.align		4
.L_1113:
        /*2298*/ 	.byte	0x04, 0x45
        /*229a*/ 	.short	(.L_1115 - .L_1114)
.L_1114:
        /*229c*/ 	.word	0x00000000
        /*22a0*/ 	.short	0x01d6
        /*22a2*/ 	.short	0x0eb0
        /*22a4*/ 	.short	0x0008
        /*22a6*/ 	.byte	0x00, 0x05


	//----- nvinfo : EIATTR_KPARAM_INFO_V2
	.align		4
.L_1115:
        /*22a8*/ 	.byte	0x04, 0x45
        /*22aa*/ 	.short	(.L_1117 - .L_1116)
.L_1116:
        /*22ac*/ 	.word	0x00000000
        /*22b0*/ 	.short	0x01d5
        /*22b2*/ 	.short	0x0ea8
        /*22b4*/ 	.short	0x0008
        /*22b6*/ 	.byte	0x00, 0x05


	//----- nvinfo : EIATTR_KPARAM_INFO_V2
	.align		4
.L_1117:
        /*22b8*/ 	.byte	0x04, 0x45
        /*22ba*/ 	.short	(.L_1119 - .L_1118)
.L_1118:
        /*22bc*/ 	.word	0x00000000
        /*22c0*/ 	.short	0x01d4
        /*22c2*/ 	.short	0x0ea0
        /*22c4*/ 	.short	0x0008
        /*22c6*/ 	.byte	0x00, 0x05


	//----- nvinfo : EIATTR_KPARAM_INFO_V2
	.align		4
.L_1119:
        /*22c8*/ 	.byte	0x04, 0x45
        /*22ca*/ 	.short	(.L_1121 - .L_1120)
.L_1120:
        /*22cc*/ 	.word	0x00000000
        /*22d0*/ 	.short	0x01d3
        /*22d2*/ 	.short	0x0e98
        /*22d4*/ 	.short	0x0008
        /*22d6*/ 	.byte	0x00, 0x05


	//----- nvinfo : EIATTR_KPARAM_INFO_V2
	.align		4
.L_1121:
        /*22d8*/ 	.byte	0x04, 0x45
        /*22da*/ 	.short	(.L_1123 - .L_1122)
.L_1122:
        /*22dc*/ 	.word	0x00000000
        /*22e0*/ 	.short	0x01d2
        /*22e2*/ 	.short	0x0e90
        /*22e4*/ 	.short	0x0008
        /*22e6*/ 	.byte	0x00, 0x05


	//----- nvinfo : EIATTR_KPARAM_INFO_V2
	.align		4
.L_1123:
        /*22e8*/ 	.byte	0x04, 0x45
        /*22ea*/ 	.short	(.L_1125 - .L_1124)
.L_1124:
        /*22ec*/ 	.word	0x00000000
        /*22f0*/ 	.short	0x01d1
        /*22f2*/ 	.short	0x0e88
        /*22f4*/ 	.short	0x0008
        /*22f6*/ 	.byte	0x00, 0x05


	//----- nvinfo : EIATTR_KPARAM_INFO_V2
	.align		4
.L_1125:
        /*22f8*/ 	.byte	0x04, 0x45
        /*22fa*/ 	.short	(.L_1127 - .L_1126)
.L_1126:
        /*22fc*/ 	.word	0x00000000
        /*2300*/ 	.short	0x01d0
        /*2302*/ 	.short	0x0e80
        /*2304*/ 	.short	0x0008
        /*2306*/ 	.byte	0x00, 0x05


	//----- nvinfo : EIATTR_KPARAM_INFO_V2
	.align		4
.L_1127:
        /*2308*/ 	.byte	0x04, 0x45
        /*230a*/ 	.short	(.L_1129 - .L_1128)
.L_1128:
        /*230c*/ 	.word	0x00000000
        /*2310*/ 	.short	0x01cf
        /*2312*/ 	.short	0x0e78
        /*2314*/ 	.short	0x0008
        /*2316*/ 	.byte	0x00, 0x05


	//----- nvinfo : EIATTR_KPARAM_INFO_V2
	.align		4
.L_1129:
        /*2318*/ 	.byte	0x04, 0x45
        /*231a*/ 	.short	(.L_1131 - .L_1130)
.L_1130:
        /*231c*/ 	.word	0x00000000
        /*2320*/ 	.short	0x01ce
        /*2322*/ 	.short	0x0e70
        /*2324*/ 	.short	0x0008
        /*2326*/ 	.byte	0x00, 0x05


	//----- nvinfo : EIATTR_KPARAM_INFO_V2
	.align		4
.L_1131:
        /*2328*/ 	.byte	0x04, 0x45
        /*232a*/ 	.short	(.L_1133 - .L_1132)
.L_1132:
        /*232c*/ 	.word	0x00000000
        /*2330*/ 	.short	0x01cd
        /*2332*/ 	.short	0x0e68
        /*2334*/ 	.short	0x0008
        /*2336*/ 	.byte	0x00, 0x05


	//----- nvinfo : EIATTR_KPARAM_INFO_V2
	.align		4
.L_1133:
        /*2338*/ 	.byte	0x04, 0x45
        /*233a*/ 	.short	(.L_1135 - .L_1134)
.L_1134:
        /*233c*/ 	.word	0x00000000
        /*2340*/ 	.short	0x01cc
        /*2342*/ 	.short	0x0e60
        /*2344*/ 	.short	0x0008
        /*2346*/ 	.byte	0x00, 0x05


	//----- nvinfo : EIATTR_KPARAM_INFO_V2
	.align		4
.L_1135:
        /*2348*/ 	.byte	0x04, 0x45
        /*234a*/ 	.short	(.L_1137 - .L_1136)
.L_1136:
        /*234c*/ 	.word	0x00000000
        /*2350*/ 	.short	0x01cb
        /*2352*/ 	.short	0x0e58
        /*2354*/ 	.short	0x0008
        /*2356*/ 	.byte	0x00, 0x05


	//----- nvinfo : EIATTR_KPARAM_INFO_V2
	.align		4
.L_1137:
        /*2358*/ 	.byte	0x04, 0x45
        /*235a*/ 	.short	(.L_1139 - .L_1138)
.L_1138:
        /*235c*/ 	.word	0x00000000
        /*2360*/ 	.short	0x01ca
        /*2362*/ 	.short	0x0e50
        /*2364*/ 	.short	0x0008
        /*2366*/ 	.byte	0x00, 0x05


	//----- nvinfo : EIATTR_KPARAM_INFO_V2
	.align		4
.L_1139:
        /*2368*/ 	.byte	0x04, 0x45
        /*236a*/ 	.short	(.L_1141 - .L_1140)
.L_1140:
        /*236c*/ 	.word	0x00000000
        /*2370*/ 	.short	0x01c9
        /*2372*/ 	.short	0x0e48
        /*2374*/ 	.short	0x0008
        /*2376*/ 	.byte	0x00, 0x05


	//----- nvinfo : EIATTR_KPARAM_INFO_V2
	.align		4
.L_1141:
        /*2378*/ 	.byte	0x04, 0x45
        /*237a*/ 	.short	(.L_1143 - .L_1142)
.L_1142:
        /*237c*/ 	.word	0x00000000
        /*2380*/ 	.short	0x01c8
        /*2382*/ 	.short	0x0e40
        /*2384*/ 	.short	0x0008
        /*2386*/ 	.byte	0x00, 0x05


	//----- nvinfo : EIATTR_KPARAM_INFO_V2
	.align		4
.L_1143:
        /*2388*/ 	.byte	0x04, 0x45
        /*238a*/ 	.short	(.L_1145 - .L_1144)
.L_1144:
        /*238c*/ 	.word	0x00000000
        /*2390*/ 	.short	0x01c7
        /*2392*/ 	.short	0x0e38
        /*2394*/ 	.short	0x0008
        /*2396*/ 	.byte	0x00, 0x05


	//----- nvinfo : EIATTR_KPARAM_INFO_V2
	.align		4
.L_1145:
        /*2398*/ 	.byte	0x04, 0x45
        /*239a*/ 	.short	(.L_1147 - .L_1146)
.L_1146:
        /*239c*/ 	.word	0x00000000
        /*23a0*/ 	.short	0x01c6
        /*23a2*/ 	.short	0x0e30
        /*23a4*/ 	.short	0x0008
        /*23a6*/ 	.byte	0x00, 0x05


	//----- nvinfo : EIATTR_KPARAM_INFO_V2
	.align		4
.L_1147:
        /*23a8*/ 	.byte	0x04, 0x45
        /*23aa*/ 	.short	(.L_1149 - .L_1148)
.L_1148:
        /*23ac*/ 	.word	0x00000000
        /*23b0*/ 	.short	0x01c5
        /*23b2*/ 	.short	0x0e28
        /*23b4*/ 	.short	0x0008
        /*23b6*/ 	.byte	0x00, 0x05


	//----- nvinfo : EIATTR_KPARAM_INFO_V2
	.align		4
.L_1149:
        /*23b8*/ 	.byte	0x04, 0x45
        /*23ba*/ 	.short	(.L_1151 - .L_1150)
.L_1150:
        /*23bc*/ 	.word	0x00000000
        /*23c0*/ 	.short	0x01c4
        /*23c2*/ 	.short	0x0e20
        /*23c4*/ 	.short	0x0008
        /*23c6*/ 	.byte	0x00, 0x05


	//----- nvinfo : EIATTR_KPARAM_INFO_V2
	.align		4
.L_1151:
        /*23c8*/ 	.byte	0x04, 0x45
        /*23ca*/ 	.short	(.L_1153 - .L_1152)
.L_1152:
        /*23cc*/ 	.word	0x00000000
        /*23d0*/ 	.short	0x01c3
        /*23d2*/ 	.short	0x0e18
        /*23d4*/ 	.short	0x0008
        /*23d6*/ 	.byte	0x00, 0x05


	//----- nvinfo : EIATTR_KPARAM_INFO_V2
	.align		4
.L_1153:
        /*23d8*/ 	.byte	0x04, 0x45
        /*23da*/ 	.short	(.L_1155 - .L_1154)
.L_1154:
        /*23dc*/ 	.word	0x00000000
        /*23e0*/ 	.short	0x01c2
        /*23e2*/ 	.short	0x0e10
        /*23e4*/ 	.short	0x0008
        /*23e6*/ 	.byte	0x00, 0x05


	//----- nvinfo : EIATTR_KPARAM_INFO_V2
	.align		4
.L_1155:
        /*23e8*/ 	.byte	0x04, 0x45
        /*23ea*/ 	.short	(.L_1157 - .L_1156)
.L_1156:
        /*23ec*/ 	.word	0x00000000
        /*23f0*/ 	.short	0x01c1
        /*23f2*/ 	.short	0x0e08
        /*23f4*/ 	.short	0x0008
        /*23f6*/ 	.byte	0x00, 0x05


	//----- nvinfo : EIATTR_KPARAM_INFO_V2
	.align		4
.L_1157:
        /*23f8*/ 	.byte	0x04, 0x45
        /*23fa*/ 	.short	(.L_1159 - .L_1158)
.L_1158:
        /*23fc*/ 	.word	0x00000000
        /*2400*/ 	.short	0x01c0
        /*2402*/ 	.short	0x0e00
        /*2404*/ 	.short	0x0008
        /*2406*/ 	.byte	0x00, 0x05


	//----- nvinfo : EIATTR_KPARAM_INFO_V2
	.align		4
.L_1159:
        /*2408*/ 	.byte	0x04, 0x45
        /*240a*/ 	.short	(.L_1161 - .L_1160)
.L_1160:
        /*240c*/ 	.word	0x00000000
        /*2410*/ 	.short	0x01bf
        /*2412*/ 	.short	0x0df8
        /*2414*/ 	.short	0x0008
        /*2416*/ 	.byte	0x00, 0x05


	//----- nvinfo : EIATTR_KPARAM_INFO_V2
	.align		4
.L_1161:
        /*2418*/ 	.byte	0x04, 0x45
        /*241a*/ 	.short	(.L_1163 - .L_1162)
.L_1162:
        /*241c*/ 	.word	0x00000000
        /*2420*/ 	.short	0x01be
        /*2422*/ 	.short	0x0df0
        /*2424*/ 	.short	0x0008
        /*2426*/ 	.byte	0x00, 0x05


	//----- nvinfo : EIATTR_KPARAM_INFO_V2
	.align		4
.L_1163:
        /*2428*/ 	.byte	0x04, 0x45
        /*242a*/ 	.short	(.L_1165 - .L_1164)
.L_1164:
        /*242c*/ 	.word	0x00000000
        /*2430*/ 	.short	0x01bd
        /*2432*/ 	.short	0x0de8
        /*2434*/ 	.short	0x0008
        /*2436*/ 	.byte	0x00, 0x05


	//----- nvinfo : EIATTR_KPARAM_INFO_V2
	.align		4
.L_1165:
        /*2438*/ 	.byte	0x04, 0x45
        /*243a*/ 	.short	(.L_1167 - .L_1166)
.L_1166:
        /*243c*/ 	.word	0x00000000
        /*2440*/ 	.short	0x01bc
        /*2442*/ 	.short	0x0de0
        /*2444*/ 	.short	0x0008
        /*2446*/ 	.byte	0x00, 0x05


	//----- nvinfo : EIATTR_KPARAM_INFO_V2
	.align		4
.L_1167:
        /*2448*/ 	.byte	0x04, 0x45
        /*244a*/ 	.short	(.L_1169 - .L_1168)
.L_1168:
        /*244c*/ 	.word	0x00000000
        /*2450*/ 	.short	0x01bb
        /*2452*/ 	.short	0x0dd8
        /*2454*/ 	.short	0x0008
        /*2456*/ 	.byte	0x00, 0x05


	//----- nvinfo : EIATTR_KPARAM_INFO_V2
	.align		4
.L_1169:
        /*2458*/ 	.byte	0x04, 0x45
        /*245a*/ 	.short	(.L_1171 - .L_1170)
.L_1170:
        /*245c*/ 	.word	0x00000000
        /*2460*/ 	.short	0x01ba
        /*2462*/ 	.short	0x0dd0
        /*2464*/ 	.short	0x0008
        /*2466*/ 	.byte	0x00, 0x05


	//----- nvinfo : EIATTR_KPARAM_INFO_V2
	.align		4
.L_1171:
        /*2468*/ 	.byte	0x04, 0x45
        /*246a*/ 	.short	(.L_1173 - .L_1172)
.L_1172:
        /*246c*/ 	.word	0x00000000
        /*2470*/ 	.short	0x01b9
        /*2472*/ 	.short	0x0dc8
        /*2474*/ 	.short	0x0008
        /*2476*/ 	.byte	0x00, 0x05


	//----- nvinfo : EIATTR_KPARAM_INFO_V2
	.align		4
.L_1173:
        /*2478*/ 	.byte	0x04, 0x45
        /*247a*/ 	.short	(.L_1175 - .L_1174)
.L_1174:
        /*247c*/ 	.word	0x00000000
        /*2480*/ 	.short	0x01b8
        /*2482*/ 	.short	0x0dc0
        /*2484*/ 	.short	0x0008
        /*2486*/ 	.byte	0x00, 0x05


	//----- nvinfo : EIATTR_KPARAM_INFO_V2
	.align		4
.L_1175:
        /*2488*/ 	.byte	0x04, 0x45
        /*248a*/ 	.short	(.L_1177 - .L_1176)
.L_1176:
        /*248c*/ 	.word	0x00000000
        /*2490*/ 	.short	0x01b7
        /*2492*/ 	.short	0x0db8
        /*2494*/ 	.short	0x0008
        /*2496*/ 	.byte	0x00, 0x05


	//----- nvinfo : EIATTR_KPARAM_INFO_V2
	.align		4
.L_1177:
        /*2498*/ 	.byte	0x04, 0x45
        /*249a*/ 	.short	(.L_1179 - .L_1178)
.L_1178:
        /*249c*/ 	.word	0x00000000
        /*24a0*/ 	.short	0x01b6
        /*24a2*/ 	.short	0x0db0
        /*24a4*/ 	.short	0x0008
        /*24a6*/ 	.byte	0x00, 0x05


	//----- nvinfo : EIATTR_KPARAM_INFO_V2
	.align		4
.L_1179:
        /*24a8*/ 	.byte	0x04, 0x45
        /*24aa*/ 	.short	(.L_1181 - .L_1180)
.L_1180:
        /*24ac*/ 	.word	0x00000000
        /*24b0*/ 	.short	0x01b5
        /*24b2*/ 	.short	0x0da8
        /*24b4*/ 	.short	0x0008
        /*24b6*/ 	.byte	0x00, 0x05


	//----- nvinfo : EIATTR_KPARAM_INFO_V2
	.align		4
.L_1181:
        /*24b8*/ 	.byte	0x04, 0x45
        /*24ba*/ 	.short	(.L_1183 - .L_1182)
.L_1182:
        /*24bc*/ 	.word	0x00000000
        /*24c0*/ 	.short	0x01b4
        /*24c2*/ 	.short	0x0da0
        /*24c4*/ 	.short	0x0008
        /*24c6*/ 	.byte	0x00, 0x05


	//----- nvinfo : EIATTR_KPARAM_INFO_V2
	.align		4
.L_1183:
        /*24c8*/ 	.byte	0x04, 0x45
        /*24ca*/ 	.short	(.L_1185 - .L_1184)
.L_1184:
        /*24cc*/ 	.word	0x00000000
        /*24d0*/ 	.short	0x01b3
        /*24d2*/ 	.short	0x0d98
        /*24d4*/ 	.short	0x0008
        /*24d6*/ 	.byte	0x00, 0x05


	//----- nvinfo : EIATTR_KPARAM_INFO_V2
	.align		4
.L_1185:
        /*24d8*/ 	.byte	0x04, 0x45
        /*24da*/ 	.short	(.L_1187 - .L_1186)
.L_1186:
        /*24dc*/ 	.word	0x00000000
        /*24e0*/ 	.short	0x01b2
        /*24e2*/ 	.short	0x0d90
        /*24e4*/ 	.short	0x0008
        /*24e6*/ 	.byte	0x00, 0x05


	//----- nvinfo : EIATTR_KPARAM_INFO_V2
	.align		4
.L_1187:
        /*24e8*/ 	.byte	0x04, 0x45
        /*24ea*/ 	.short	(.L_1189 - .L_1188)
.L_1188:
        /*24ec*/ 	.word	0x00000000
        /*24f0*/ 	.short	0x01b1
        /*24f2*/ 	.short	0x0d88
        /*24f4*/ 	.short	0x0008
        /*24f6*/ 	.byte	0x00, 0x05


	//----- nvinfo : EIATTR_KPARAM_INFO_V2
	.align		4
.L_1189:
        /*24f8*/ 	.byte	0x04, 0x45
        /*24fa*/ 	.short	(.L_1191 - .L_1190)
.L_1190:
        /*24fc*/ 	.word	0x00000000
        /*2500*/ 	.short	0x01b0
        /*2502*/ 	.short	0x0d80
        /*2504*/ 	.short	0x0008
        /*2506*/ 	.byte	0x00, 0x05


	//----- nvinfo : EIATTR_KPARAM_INFO_V2
	.align		4
.L_1191:
        /*2508*/ 	.byte	0x04, 0x45
        /*250a*/ 	.short	(.L_1193 - .L_1192)
.L_1192:
        /*250c*/ 	.word	0x00000000
        /*2510*/ 	.short	0x01af
        /*2512*/ 	.short	0x0d78
        /*2514*/ 	.short	0x0008
        /*2516*/ 	.byte	0x00, 0x05


	//----- nvinfo : EIATTR_KPARAM_INFO_V2
	.align		4
.L_1193:
        /*2518*/ 	.byte	0x04, 0x45
        /*251a*/ 	.short	(.L_1195 - .L_1194)
.L_1194:
        /*251c*/ 	.word	0x00000000
        /*2520*/ 	.short	0x01ae
        /*2522*/ 	.short	0x0d70
        /*2524*/ 	.short	0x0008
        /*2526*/ 	.byte	0x00, 0x05


	//----- nvinfo : EIATTR_KPARAM_INFO_V2
	.align		4
.L_1195:
        /*2528*/ 	.byte	0x04, 0x45
        /*252a*/ 	.short	(.L_1197 - .L_1196)
.L_1196:
        /*252c*/ 	.word	0x00000000
        /*2530*/ 	.short	0x01ad
        /*2532*/ 	.short	0x0d68
        /*2534*/ 	.short	0x0008
        /*2536*/ 	.byte	0x00, 0x05


	//----- nvinfo : EIATTR_KPARAM_INFO_V2
	.align		4
.L_1197:
        /*2538*/ 	.byte	0x04, 0x45
        /*253a*/ 	.short	(.L_1199 - .L_1198)
.L_1198:
        /*253c*/ 	.word	0x00000000
        /*2540*/ 	.short	0x01ac
        /*2542*/ 	.short	0x0d60
        /*2544*/ 	.short	0x0008
        /*2546*/ 	.byte	0x00, 0x05


	//----- nvinfo : EIATTR_KPARAM_INFO_V2
	.align		4
.L_1199:
        /*2548*/ 	.byte	0x04, 0x45
        /*254a*/ 	.short	(.L_1201 - .L_1200)
.L_1200:
        /*254c*/ 	.word	0x00000000
        /*2550*/ 	.short	0x01ab
        /*2552*/ 	.short	0x0d58
        /*2554*/ 	.short	0x0008
        /*2556*/ 	.byte	0x00, 0x05


	//----- nvinfo : EIATTR_KPARAM_INFO_V2
	.align		4
.L_1201:
        /*2558*/ 	.byte	0x04, 0x45
        /*255a*/ 	.short	(.L_1203 - .L_1202)
.L_1202:
        /*255c*/ 	.word	0x00000000
        /*2560*/ 	.short	0x01aa
        /*2562*/ 	.short	0x0d50
        /*2564*/ 	.short	0x0008
        /*2566*/ 	.byte	0x00, 0x05


	//----- nvinfo : EIATTR_KPARAM_INFO_V2
	.align		4
.L_1203:
        /*2568*/ 	.byte	0x04, 0x45
        /*256a*/ 	.short	(.L_1205 - .L_1204)
.L_1204:
        /*256c*/ 	.word	0x00000000
        /*2570*/ 	.short	0x01a9
        /*2572*/ 	.short	0x0d48
        /*2574*/ 	.short	0x0008
        /*2576*/ 	.byte	0x00, 0x05


	//----- nvinfo : EIATTR_KPARAM_INFO_V2
	.align		4
.L_1205:
        /*2578*/ 	.byte	0x04, 0x45
        /*257a*/ 	.short	(.L_1207 - .L_1206)
.L_1206:
        /*257c*/ 	.word	0x00000000
        /*2580*/ 	.short	0x01a8
        /*2582*/ 	.short	0x0d40
        /*2584*/ 	.short	0x0008
        /*2586*/ 	.byte	0x00, 0x05


	//----- nvinfo : EIATTR_KPARAM_INFO_V2
	.align		4
.L_1207:
        /*2588*/ 	.byte	0x04, 0x45
        /*258a*/ 	.short	(.L_1209 - .L_1208)
.L_1208:
        /*258c*/ 	.word	0x00000000
        /*2590*/ 	.short	0x01a7
        /*2592*/ 	.short	0x0d38
        /*2594*/ 	.short	0x0008
        /*2596*/ 	.byte	0x00, 0x05


	//----- nvinfo : EIATTR_KPARAM_INFO_V2
	.align		4
.L_1209:
        /*2598*/ 	.byte	0x04, 0x45
        /*259a*/ 	.short	(.L_1211 - .L_1210)
.L_1210:
        /*259c*/ 	.word	0x00000000
        /*25a0*/ 	.short	0x01a6
        /*25a2*/ 	.short	0x0d30
        /*25a4*/ 	.short	0x0008
        /*25a6*/ 	.byte	0x00, 0x05


	//----- nvinfo : EIATTR_KPARAM_INFO_V2
	.align		4
.L_1211:
        /*25a8*/ 	.byte	0x04, 0x45
        /*25aa*/ 	.short	(.L_1213 - .L_1212)
.L_1212:
        /*25ac*/ 	.word	0x00000000
        /*25b0*/ 	.short	0x01a5
        /*25b2*/ 	.short	0x0d28
        /*25b4*/ 	.short	0x0008
        /*25b6*/ 	.byte	0x00, 0x05


	//----- nvinfo : EIATTR_KPARAM_INFO_V2
	.align		4
.L_1213:
        /*25b8*/ 	.byte	0x04, 0x45
        /*25ba*/ 	.short	(.L_1215 - .L_1214)
.L_1214:
        /*25bc*/ 	.word	0x00000000
        /*25c0*/ 	.short	0x01a4
        /*25c2*/ 	.short	0x0d20
        /*25c4*/ 	.short	0x0008
        /*25c6*/ 	.byte	0x00, 0x05


	//----- nvinfo : EIATTR_KPARAM_INFO_V2
	.align		4
.L_1215:
        /*25c8*/ 	.byte	0x04, 0x45
        /*25ca*/ 	.short	(.L_1217 - .L_1216)
.L_1216:
        /*25cc*/ 	.word	0x00000000
        /*25d0*/ 	.short	0x01a3
        /*25d2*/ 	.short	0x0d18
        /*25d4*/ 	.short	0x0008
        /*25d6*/ 	.byte	0x00, 0x05


	//----- nvinfo : EIATTR_KPARAM_INFO_V2
	.align		4
.L_1217:
        /*25d8*/ 	.byte	0x04, 0x45
        /*25da*/ 	.short	(.L_1219 - .L_1218)
.L_1218:
        /*25dc*/ 	.word	0x00000000
        /*25e0*/ 	.short	0x01a2
        /*25e2*/ 	.short	0x0d10
        /*25e4*/ 	.short	0x0008
        /*25e6*/ 	.byte	0x00, 0x05


	//----- nvinfo : EIATTR_KPARAM_INFO_V2
	.align		4
.L_1219:
        /*25e8*/ 	.byte	0x04, 0x45
        /*25ea*/ 	.short	(.L_1221 - .L_1220)
.L_1220:
        /*25ec*/ 	.word	0x00000000
        /*25f0*/ 	.short	0x01a1
        /*25f2*/ 	.short	0x0d08
        /*25f4*/ 	.short	0x0008
        /*25f6*/ 	.byte	0x00, 0x05


	//----- nvinfo : EIATTR_KPARAM_INFO_V2
	.align		4
.L_1221:
        /*25f8*/ 	.byte	0x04, 0x45
        /*25fa*/ 	.short	(.L_1223 - .L_1222)
.L_1222:
        /*25fc*/ 	.word	0x00000000
        /*2600*/ 	.short	0x01a0
        /*2602*/ 	.short	0x0d00
        /*2604*/ 	.short	0x0008
        /*2606*/ 	.byte	0x00, 0x05


	//----- nvinfo : EIATTR_KPARAM_INFO_V2
	.align		4
.L_1223:
        /*2608*/ 	.byte	0x04, 0x45
        /*260a*/ 	.short	(.L_1225 - .L_1224)
.L_1224:
        /*260c*/ 	.word	0x00000000
        /*2610*/ 	.short	0x019f
        /*2612*/ 	.short	0x0cf8
        /*2614*/ 	.short	0x0008
        /*2616*/ 	.byte	0x00, 0x05


	//----- nvinfo : EIATTR_KPARAM_INFO_V2
	.align		4
.L_1225:
        /*2618*/ 	.byte	0x04, 0x45
        /*261a*/ 	.short	(.L_1227 - .L_1226)
.L_1226:
        /*261c*/ 	.word	0x00000000
        /*2620*/ 	.short	0x019e
        /*2622*/ 	.short	0x0cf0
        /*2624*/ 	.short	0x0008
        /*2626*/ 	.byte	0x00, 0x05


	//----- nvinfo : EIATTR_KPARAM_INFO_V2
	.align		4
.L_1227:
        /*2628*/ 	.byte	0x04, 0x45
        /*262a*/ 	.short	(.L_1229 - .L_1228)
.L_1228:
        /*262c*/ 	.word	0x00000000
        /*2630*/ 	.short	0x019d
        /*2632*/ 	.short	0x0ce8
        /*2634*/ 	.short	0x0008
        /*2636*/ 	.byte	0x00, 0x05


	//----- nvinfo : EIATTR_KPARAM_INFO_V2
	.align		4
.L_1229:
        /*2638*/ 	.byte	0x04, 0x45
        /*263a*/ 	.short	(.L_1231 - .L_1230)
.L_1230:
        /*263c*/ 	.word	0x00000000
        /*2640*/ 	.short	0x019c
        /*2642*/ 	.short	0x0ce0
        /*2644*/ 	.short	0x0008
        /*2646*/ 	.byte	0x00, 0x05


	//----- nvinfo : EIATTR_KPARAM_INFO_V2
	.align		4
.L_1231:
        /*2648*/ 	.byte	0x04, 0x45
        /*264a*/ 	.short	(.L_1233 - .L_1232)
.L_1232:
        /*264c*/ 	.word	0x00000000
        /*2650*/ 	.short	0x019b
        /*2652*/ 	.short	0x0cd8
        /*2654*/ 	.short	0x0008
        /*2656*/ 	.byte	0x00, 0x05


	//----- nvinfo : EIATTR_KPARAM_INFO_V2
	.align		4
.L_1233:
        /*2658*/ 	.byte	0x04, 0x45
        /*265a*/ 	.short	(.L_1235 - .L_1234)
.L_1234:
        /*265c*/ 	.word	0x00000000
        /*2660*/ 	.short	0x019a
        /*2662*/ 	.short	0x0cd0
        /*2664*/ 	.short	0x0008
        /*2666*/ 	.byte	0x00, 0x05


	//----- nvinfo : EIATTR_KPARAM_INFO_V2
	.align		4
.L_1235:
        /*2668*/ 	.byte	0x04, 0x45
        /*266a*/ 	.short	(.L_1237 - .L_1236)
.L_1236:
        /*266c*/ 	.word	0x00000000
        /*2670*/ 	.short	0x0199
        /*2672*/ 	.short	0x0cc8
        /*2674*/ 	.short	0x0008
        /*2676*/ 	.byte	0x00, 0x05


	//----- nvinfo : EIATTR_KPARAM_INFO_V2
	.align		4
.L_1237:
        /*2678*/ 	.byte	0x04, 0x45
        /*267a*/ 	.short	(.L_1239 - .L_1238)
.L_1238:
        /*267c*/ 	.word	0x00000000
        /*2680*/ 	.short	0x0198
        /*2682*/ 	.short	0x0cc0
        /*2684*/ 	.short	0x0008
        /*2686*/ 	.byte	0x00, 0x05


	//----- nvinfo : EIATTR_KPARAM_INFO_V2
	.align		4
.L_1239:
        /*2688*/ 	.byte	0x04, 0x45
        /*268a*/ 	.short	(.L_1241 - .L_1240)
.L_1240:
        /*268c*/ 	.word	0x00000000
        /*2690*/ 	.short	0x0197
        /*2692*/ 	.short	0x0cb8
        /*2694*/ 	.short	0x0008
        /*2696*/ 	.byte	0x00, 0x05


	//----- nvinfo : EIATTR_KPARAM_INFO_V2
	.align		4
.L_1241:
        /*2698*/ 	.byte	0x04, 0x45
        /*269a*/ 	.short	(.L_1243 - .L_1242)
.L_1242:
        /*269c*/ 	.word	0x00000000
        /*26a0*/ 	.short	0x0196
        /*26a2*/ 	.short	0x0cb0
        /*26a4*/ 	.short	0x0008
        /*26a6*/ 	.byte	0x00, 0x05


	//----- nvinfo : EIATTR_KPARAM_INFO_V2
	.align		4
.L_1243:
        /*26a8*/ 	.byte	0x04, 0x45
        /*26aa*/ 	.short	(.L_1245 - .L_1244)
.L_1244:
        /*26ac*/ 	.word	0x00000000
        /*26b0*/ 	.short	0x0195
        /*26b2*/ 	.short	0x0ca8
        /*26b4*/ 	.short	0x0008
        /*26b6*/ 	.byte	0x00, 0x05


	//----- nvinfo : EIATTR_KPARAM_INFO_V2
	.align		4
.L_1245:
        /*26b8*/ 	.byte	0x04, 0x45
        /*26ba*/ 	.short	(.L_1247 - .L_1246)
.L_1246:
        /*26bc*/ 	.word	0x00000000
        /*26c0*/ 	.short	0x0194
        /*26c2*/ 	.short	0x0ca0
        /*26c4*/ 	.short	0x0008
        /*26c6*/ 	.byte	0x00, 0x05


	//----- nvinfo : EIATTR_KPARAM_INFO_V2
	.align		4
.L_1247:
        /*26c8*/ 	.byte	0x04, 0x45
        /*26ca*/ 	.short	(.L_1249 - .L_1248)
.L_1248:
        /*26cc*/ 	.word	0x00000000
        /*26d0*/ 	.short	0x0193
        /*26d2*/ 	.short	0x0c98
        /*26d4*/ 	.short	0x0008
        /*26d6*/ 	.byte	0x00, 0x05


	//----- nvinfo : EIATTR_KPARAM_INFO_V2
	.align		4
.L_1249:
        /*26d8*/ 	.byte	0x04, 0x45
        /*26da*/ 	.short	(.L_1251 - .L_1250)
.L_1250:
        /*26dc*/ 	.word	0x00000000
        /*26e0*/ 	.short	0x0192
        /*26e2*/ 	.short	0x0c90
        /*26e4*/ 	.short	0x0008
        /*26e6*/ 	.byte	0x00, 0x05


	//----- nvinfo : EIATTR_KPARAM_INFO_V2
	.align		4
.L_1251:
        /*26e8*/ 	.byte	0x04, 0x45
        /*26ea*/ 	.short	(.L_1253 - .L_1252)
.L_1252:
        /*26ec*/ 	.word	0x00000000
        /*26f0*/ 	.short	0x0191
        /*26f2*/ 	.short	0x0c88
        /*26f4*/ 	.short	0x0008
        /*26f6*/ 	.byte	0x00, 0x05


	//----- nvinfo : EIATTR_KPARAM_INFO_V2
	.align		4
.L_1253:
        /*26f8*/ 	.byte	0x04, 0x45
        /*26fa*/ 	.short	(.L_1255 - .L_1254)
.L_1254:
        /*26fc*/ 	.word	0x00000000
        /*2700*/ 	.short	0x0190
        /*2702*/ 	.short	0x0c80
        /*2704*/ 	.short	0x0008
        /*2706*/ 	.byte	0x00, 0x05


	//----- nvinfo : EIATTR_KPARAM_INFO_V2
	.align		4
.L_1255:
        /*2708*/ 	.byte	0x04, 0x45
        /*270a*/ 	.short	(.L_1257 - .L_1256)
.L_1256:
        /*270c*/ 	.word	0x00000000
        /*2710*/ 	.short	0x018f
        /*2712*/ 	.short	0x0c78
        /*2714*/ 	.short	0x0008
        /*2716*/ 	.byte	0x00, 0x05


	//----- nvinfo : EIATTR_KPARAM_INFO_V2
	.align		4
.L_1257:
        /*2718*/ 	.byte	0x04, 0x45
        /*271a*/ 	.short	(.L_1259 - .L_1258)
.L_1258:
        /*271c*/ 	.word	0x00000000
        /*2720*/ 	.short	0x018e
        /*2722*/ 	.short	0x0c70
        /*2724*/ 	.short	0x0008
        /*2726*/ 	.byte	0x00, 0x05


	//----- nvinfo : EIATTR_KPARAM_INFO_V2
	.align		4
.L_1259:
        /*2728*/ 	.byte	0x04, 0x45
        /*272a*/ 	.short	(.L_1261 - .L_1260)
.L_1260:
        /*272c*/ 	.word	0x00000000
        /*2730*/ 	.short	0x018d
        /*2732*/ 	.short	0x0c68
        /*2734*/ 	.short	0x0008
        /*2736*/ 	.byte	0x00, 0x05


	//----- nvinfo : EIATTR_KPARAM_INFO_V2
	.align		4
.L_1261:
        /*2738*/ 	.byte	0x04, 0x45
        /*273a*/ 	.short	(.L_1263 - .L_1262)
.L_1262:
        /*273c*/ 	.word	0x00000000
        /*2740*/ 	.short	0x018c
        /*2742*/ 	.short	0x0c60
        /*2744*/ 	.short	0x0008
        /*2746*/ 	.byte	0x00, 0x05


	//----- nvinfo : EIATTR_KPARAM_INFO_V2
	.align		4
.L_1263:
        /*2748*/ 	.byte	0x04, 0x45
        /*274a*/ 	.short	(.L_1265 - .L_1264)
.L_1264:
        /*274c*/ 	.word	0x00000000
        /*2750*/ 	.short	0x018b
        /*2752*/ 	.short	0x0c58
        /*2754*/ 	.short	0x0008
        /*2756*/ 	.byte	0x00, 0x05


	//----- nvinfo : EIATTR_KPARAM_INFO_V2
	.align		4
.L_1265:
        /*2758*/ 	.byte	0x04, 0x45
        /*275a*/ 	.short	(.L_1267 - .L_1266)
.L_1266:
        /*275c*/ 	.word	0x00000000
        /*2760*/ 	.short	0x018a
        /*2762*/ 	.short	0x0c50
        /*2764*/ 	.short	0x0008
        /*2766*/ 	.byte	0x00, 0x05


	//----- nvinfo : EIATTR_KPARAM_INFO_V2
	.align		4
.L_1267:
        /*2768*/ 	.byte	0x04, 0x45
        /*276a*/ 	.short	(.L_1269 - .L_1268)
.L_1268:
        /*276c*/ 	.word	0x00000000
        /*2770*/ 	.short	0x0189
        /*2772*/ 	.short	0x0c48
        /*2774*/ 	.short	0x0008
        /*2776*/ 	.byte	0x00, 0x05


	//----- nvinfo : EIATTR_KPARAM_INFO_V2
	.align		4
.L_1269:
        /*2778*/ 	.byte	0x04, 0x45
        /*277a*/ 	.short	(.L_1271 - .L_1270)
.L_1270:
        /*277c*/ 	.word	0x00000000
        /*2780*/ 	.short	0x0188
        /*2782*/ 	.short	0x0c40
        /*2784*/ 	.short	0x0008
        /*2786*/ 	.byte	0x00, 0x05


	//----- nvinfo : EIATTR_KPARAM_INFO_V2
	.align		4
.L_1271:
        /*2788*/ 	.byte	0x04, 0x45
        /*278a*/ 	.short	(.L_1273 - .L_1272)
.L_1272:
        /*278c*/ 	.word	0x00000000
        /*2790*/ 	.short	0x0187
        /*2792*/ 	.short	0x0c38
        /*2794*/ 	.short	0x0008
        /*2796*/ 	.byte	0x00, 0x05


	//----- nvinfo : EIATTR_KPARAM_INFO_V2
	.align		4
.L_1273:
        /*2798*/ 	.byte	0x04, 0x45
        /*279a*/ 	.short	(.L_1275 - .L_1274)
.L_1274:
        /*279c*/ 	.word	0x00000000
        /*27a0*/ 	.short	0x0186
        /*27a2*/ 	.short	0x0c30
        /*27a4*/ 	.short	0x0008
        /*27a6*/ 	.byte	0x00, 0x05


	//----- nvinfo : EIATTR_KPARAM_INFO_V2
	.align		4
.L_1275:
        /*27a8*/ 	.byte	0x04, 0x45
        /*27aa*/ 	.short	(.L_1277 - .L_1276)
.L_1276:
        /*27ac*/ 	.word	0x00000000
        /*27b0*/ 	.short	0x0185
        /*27b2*/ 	.short	0x0c28
        /*27b4*/ 	.short	0x0008
        /*27b6*/ 	.byte	0x00, 0x05


	//----- nvinfo : EIATTR_KPARAM_INFO_V2
	.align		4
.L_1277:
        /*27b8*/ 	.byte	0x04, 0x45
        /*27ba*/ 	.short	(.L_1279 - .L_1278)
.L_1278:
        /*27bc*/ 	.word	0x00000000
        /*27c0*/ 	.short	0x0184
        /*27c2*/ 	.short	0x0c20
        /*27c4*/ 	.short	0x0008
        /*27c6*/ 	.byte	0x00, 0x05


	//----- nvinfo : EIATTR_KPARAM_INFO_V2
	.align		4
.L_1279:
        /*27c8*/ 	.byte	0x04, 0x45
        /*27ca*/ 	.short	(.L_1281 - .L_1280)
.L_1280:
        /*27cc*/ 	.word	0x00000000
        /*27d0*/ 	.short	0x0183
        /*27d2*/ 	.short	0x0c18
        /*27d4*/ 	.short	0x0008
        /*27d6*/ 	.byte	0x00, 0x05


	//----- nvinfo : EIATTR_KPARAM_INFO_V2
	.align		4
.L_1281:
        /*27d8*/ 	.byte	0x04, 0x45
        /*27da*/ 	.short	(.L_1283 - .L_1282)
.L_1282:
        /*27dc*/ 	.word	0x00000000
        /*27e0*/ 	.short	0x0182
        /*27e2*/ 	.short	0x0c10
        /*27e4*/ 	.short	0x0008
        /*27e6*/ 	.byte	0x00, 0x05


	//----- nvinfo : EIATTR_KPARAM_INFO_V2
	.align		4
.L_1283:
        /*27e8*/ 	.byte	0x04, 0x45
        /*27ea*/ 	.short	(.L_1285 - .L_1284)
.L_1284:
        /*27ec*/ 	.word	0x00000000
        /*27f0*/ 	.short	0x0181
        /*27f2*/ 	.short	0x0c08
        /*27f4*/ 	.short	0x0008
        /*27f6*/ 	.byte	0x00, 0x05


	//----- nvinfo : EIATTR_KPARAM_INFO_V2
	.align		4
.L_1285:
        /*27f8*/ 	.byte	0x04, 0x45
        /*27fa*/ 	.short	(.L_1287 - .L_1286)
.L_1286:
        /*27fc*/ 	.word	0x00000000
        /*2800*/ 	.short	0x0180
        /*2802*/ 	.short	0x0c00
        /*2804*/ 	.short	0x0008
        /*2806*/ 	.byte	0x00, 0x05


	//----- nvinfo : EIATTR_KPARAM_INFO_V2
	.align		4
.L_1287:
        /*2808*/ 	.byte	0x04, 0x45
        /*280a*/ 	.short	(.L_1289 - .L_1288)
.L_1288:
        /*280c*/ 	.word	0x00000000
        /*2810*/ 	.short	0x017f
        /*2812*/ 	.short	0x0bf8
        /*2814*/ 	.short	0x0008
        /*2816*/ 	.byte	0x00, 0x05


	//----- nvinfo : EIATTR_KPARAM_INFO_V2
	.align		4
.L_1289:
        /*2818*/ 	.byte	0x04, 0x45
        /*281a*/ 	.short	(.L_1291 - .L_1290)
.L_1290:
        /*281c*/ 	.word	0x00000000
        /*2820*/ 	.short	0x017e
        /*2822*/ 	.short	0x0bf0
        /*2824*/ 	.short	0x0008
        /*2826*/ 	.byte	0x00, 0x05


	//----- nvinfo : EIATTR_KPARAM_INFO_V2
	.align		4
.L_1291:
        /*2828*/ 	.byte	0x04, 0x45
        /*282a*/ 	.short	(.L_1293 - .L_1292)
.L_1292:
        /*282c*/ 	.word	0x00000000
        /*2830*/ 	.short	0x017d
        /*2832*/ 	.short	0x0be8
        /*2834*/ 	.short	0x0008
        /*2836*/ 	.byte	0x00, 0x05


	//----- nvinfo : EIATTR_KPARAM_INFO_V2
	.align		4
.L_1293:
        /*2838*/ 	.byte	0x04, 0x45
        /*283a*/ 	.short	(.L_1295 - .L_1294)
.L_1294:
        /*283c*/ 	.word	0x00000000
        /*2840*/ 	.short	0x017c
        /*2842*/ 	.short	0x0be0
        /*2844*/ 	.short	0x0008
        /*2846*/ 	.byte	0x00, 0x05


	//----- nvinfo : EIATTR_KPARAM_INFO_V2
	.align		4
.L_1295:
        /*2848*/ 	.byte	0x04, 0x45
        /*284a*/ 	.short	(.L_1297 - .L_1296)
.L_1296:
        /*284c*/ 	.word	0x00000000
        /*2850*/ 	.short	0x017b
        /*2852*/ 	.short	0x0bd8
        /*2854*/ 	.short	0x0008
        /*2856*/ 	.byte	0x00, 0x05


	//----- nvinfo : EIATTR_KPARAM_INFO_V2
	.align		4
.L_1297:
        /*2858*/ 	.byte	0x04, 0x45
        /*285a*/ 	.short	(.L_1299 - .L_1298)
.L_1298:
        /*285c*/ 	.word	0x00000000
        /*2860*/ 	.short	0x017a
        /*2862*/ 	.short	0x0bd0
        /*2864*/ 	.short	0x0008
        /*2866*/ 	.byte	0x00, 0x05


	//----- nvinfo : EIATTR_KPARAM_INFO_V2
	.align		4
.L_1299:
        /*2868*/ 	.byte	0x04, 0x45
        /*286a*/ 	.short	(.L_1301 - .L_1300)
.L_1300:
        /*286c*/ 	.word	0x00000000
        /*2870*/ 	.short	0x0179
        /*2872*/ 	.short	0x0bc8
        /*2874*/ 	.short	0x0008
        /*2876*/ 	.byte	0x00, 0x05


	//----- nvinfo : EIATTR_KPARAM_INFO_V2
	.align		4
.L_1301:
        /*2878*/ 	.byte	0x04, 0x45
        /*287a*/ 	.short	(.L_1303 - .L_1302)
.L_1302:
        /*287c*/ 	.word	0x00000000
        /*2880*/ 	.short	0x0178
        /*2882*/ 	.short	0x0bc0
        /*2884*/ 	.short	0x0008
        /*2886*/ 	.byte	0x00, 0x05


	//----- nvinfo : EIATTR_KPARAM_INFO_V2
	.align		4
.L_1303:
        /*2888*/ 	.byte	0x04, 0x45
        /*288a*/ 	.short	(.L_1305 - .L_1304)
.L_1304:
        /*288c*/ 	.word	0x00000000
        /*2890*/ 	.short	0x0177
        /*2892*/ 	.short	0x0bb8
        /*2894*/ 	.short	0x0008
        /*2896*/ 	.byte	0x00, 0x05


	//----- nvinfo : EIATTR_KPARAM_INFO_V2
	.align		4
.L_1305:
        /*2898*/ 	.byte	0x04, 0x45
        /*289a*/ 	.short	(.L_1307 - .L_1306)
.L_1306:
        /*289c*/ 	.word	0x00000000
        /*28a0*/ 	.short	0x0176
        /*28a2*/ 	.short	0x0bb0
        /*28a4*/ 	.short	0x0008
        /*28a6*/ 	.byte	0x00, 0x05


	//----- nvinfo : EIATTR_KPARAM_INFO_V2
	.align		4
.L_1307:
        /*28a8*/ 	.byte	0x04, 0x45
        /*28aa*/ 	.short	(.L_1309 - .L_1308)
.L_1308:
        /*28ac*/ 	.word	0x00000000
        /*28b0*/ 	.short	0x0175
        /*28b2*/ 	.short	0x0ba8
        /*28b4*/ 	.short	0x0008
        /*28b6*/ 	.byte	0x00, 0x05


	//----- nvinfo : EIATTR_KPARAM_INFO_V2
	.align		4
.L_1309:
        /*28b8*/ 	.byte	0x04, 0x45
        /*28ba*/ 	.short	(.L_1311 - .L_1310)
.L_1310:
        /*28bc*/ 	.word	0x00000000
        /*28c0*/ 	.short	0x0174
        /*28c2*/ 	.short	0x0ba0
        /*28c4*/ 	.short	0x0008
        /*28c6*/ 	.byte	0x00, 0x05


	//----- nvinfo : EIATTR_KPARAM_INFO_V2
	.align		4
.L_1311:
        /*28c8*/ 	.byte	0x04, 0x45
        /*28ca*/ 	.short	(.L_1313 - .L_1312)
.L_1312:
        /*28cc*/ 	.word	0x00000000
        /*28d0*/ 	.short	0x0173
        /*28d2*/ 	.short	0x0b98
        /*28d4*/ 	.short	0x0008
        /*28d6*/ 	.byte	0x00, 0x05


	//----- nvinfo : EIATTR_KPARAM_INFO_V2
	.align		4
.L_1313:
        /*28d8*/ 	.byte	0x04, 0x45
        /*28da*/ 	.short	(.L_1315 - .L_1314)
.L_1314:
        /*28dc*/ 	.word	0x00000000
        /*28e0*/ 	.short	0x0172
        /*28e2*/ 	.short	0x0b90
        /*28e4*/ 	.short	0x0008
        /*28e6*/ 	.byte	0x00, 0x05


	//----- nvinfo : EIATTR_KPARAM_INFO_V2
	.align		4
.L_1315:
        /*28e8*/ 	.byte	0x04, 0x45
        /*28ea*/ 	.short	(.L_1317 - .L_1316)
.L_1316:
        /*28ec*/ 	.word	0x00000000
        /*28f0*/ 	.short	0x0171
        /*28f2*/ 	.short	0x0b88
        /*28f4*/ 	.short	0x0008
        /*28f6*/ 	.byte	0x00, 0x05


	//----- nvinfo : EIATTR_KPARAM_INFO_V2
	.align		4
.L_1317:
        /*28f8*/ 	.byte	0x04, 0x45
        /*28fa*/ 	.short	(.L_1319 - .L_1318)
.L_1318:
        /*28fc*/ 	.word	0x00000000
        /*2900*/ 	.short	0x0170
        /*2902*/ 	.short	0x0b80
        /*2904*/ 	.short	0x0008
        /*2906*/ 	.byte	0x00, 0x05


	//----- nvinfo : EIATTR_KPARAM_INFO_V2
	.align		4
.L_1319:
        /*2908*/ 	.byte	0x04, 0x45
        /*290a*/ 	.short	(.L_1321 - .L_1320)
.L_1320:
        /*290c*/ 	.word	0x00000000
        /*2910*/ 	.short	0x016f
        /*2912*/ 	.short	0x0b78
        /*2914*/ 	.short	0x0008
        /*2916*/ 	.byte	0x00, 0x05


	//----- nvinfo : EIATTR_KPARAM_INFO_V2
	.align		4
.L_1321:
        /*2918*/ 	.byte	0x04, 0x45
        /*291a*/ 	.short	(.L_1323 - .L_1322)
.L_1322:
        /*291c*/ 	.word	0x00000000
        /*2920*/ 	.short	0x016e
        /*2922*/ 	.short	0x0b70
        /*2924*/ 	.short	0x0008
        /*2926*/ 	.byte	0x00, 0x05


	//----- nvinfo : EIATTR_KPARAM_INFO_V2
	.align		4
.L_1323:
        /*2928*/ 	.byte	0x04, 0x45
        /*292a*/ 	.short	(.L_1325 - .L_1324)
.L_1324:
        /*292c*/ 	.word	0x00000000
        /*2930*/ 	.short	0x016d
        /*2932*/ 	.short	0x0b68
        /*2934*/ 	.short	0x0008
        /*2936*/ 	.byte	0x00, 0x05


	//----- nvinfo : EIATTR_KPARAM_INFO_V2
	.align		4
.L_1325:
        /*2938*/ 	.byte	0x04, 0x45
        /*293a*/ 	.short	(.L_1327 - .L_1326)
.L_1326:
        /*293c*/ 	.word	0x00000000
        /*2940*/ 	.short	0x016c
        /*2942*/ 	.short	0x0b60
        /*2944*/ 	.short	0x0008
        /*2946*/ 	.byte	0x00, 0x05


	//----- nvinfo : EIATTR_KPARAM_INFO_V2
	.align		4
.L_1327:
        /*2948*/ 	.byte	0x04, 0x45
        /*294a*/ 	.short	(.L_1329 - .L_1328)
.L_1328:
        /*294c*/ 	.word	0x00000000
        /*2950*/ 	.short	0x016b
        /*2952*/ 	.short	0x0b58
        /*2954*/ 	.short	0x0008
        /*2956*/ 	.byte	0x00, 0x05


	//----- nvinfo : EIATTR_KPARAM_INFO_V2
	.align		4
.L_1329:
        /*2958*/ 	.byte	0x04, 0x45
        /*295a*/ 	.short	(.L_1331 - .L_1330)
.L_1330:
        /*295c*/ 	.word	0x00000000
        /*2960*/ 	.short	0x016a
        /*2962*/ 	.short	0x0b50
        /*2964*/ 	.short	0x0008
        /*2966*/ 	.byte	0x00, 0x05


	//----- nvinfo : EIATTR_KPARAM_INFO_V2
	.align		4
.L_1331:
        /*2968*/ 	.byte	0x04, 0x45
        /*296a*/ 	.short	(.L_1333 - .L_1332)
.L_1332:
        /*296c*/ 	.word	0x00000000
        /*2970*/ 	.short	0x0169
        /*2972*/ 	.short	0x0b48
        /*2974*/ 	.short	0x0008
        /*2976*/ 	.byte	0x00, 0x05


	//----- nvinfo : EIATTR_KPARAM_INFO_V2
	.align		4
.L_1333:
        /*2978*/ 	.byte	0x04, 0x45
        /*297a*/ 	.short	(.L_1335 - .L_1334)
.L_1334:
        /*297c*/ 	.word	0x00000000
        /*2980*/ 	.short	0x0168
        /*2982*/ 	.short	0x0b40
        /*2984*/ 	.short	0x0008
        /*2986*/ 	.byte	0x00, 0x05


	//----- nvinfo : EIATTR_KPARAM_INFO_V2
	.align		4
.L_1335:
        /*2988*/ 	.byte	0x04, 0x45
        /*298a*/ 	.short	(.L_1337 - .L_1336)
.L_1336:
        /*298c*/ 	.word	0x00000000
        /*2990*/ 	.short	0x0167
        /*2992*/ 	.short	0x0b38
        /*2994*/ 	.short	0x0008
        /*2996*/ 	.byte	0x00, 0x05


	//----- nvinfo : EIATTR_KPARAM_INFO_V2
	.align		4
.L_1337:
        /*2998*/ 	.byte	0x04, 0x45
        /*299a*/ 	.short	(.L_1339 - .L_1338)
.L_1338:
        /*299c*/ 	.word	0x00000000
        /*29a0*/ 	.short	0x0166
        /*29a2*/ 	.short	0x0b30
        /*29a4*/ 	.short	0x0008
        /*29a6*/ 	.byte	0x00, 0x05


	//----- nvinfo : EIATTR_KPARAM_INFO_V2
	.align		4
.L_1339:
        /*29a8*/ 	.byte	0x04, 0x45
        /*29aa*/ 	.short	(.L_1341 - .L_1340)
.L_1340:
        /*29ac*/ 	.word	0x00000000
        /*29b0*/ 	.short	0x0165
        /*29b2*/ 	.short	0x0b28
        /*29b4*/ 	.short	0x0008
        /*29b6*/ 	.byte	0x00, 0x05


	//----- nvinfo : EIATTR_KPARAM_INFO_V2
	.align		4
.L_1341:
        /*29b8*/ 	.byte	0x04, 0x45
        /*29ba*/ 	.short	(.L_1343 - .L_1342)
.L_1342:
        /*29bc*/ 	.word	0x00000000
        /*29c0*/ 	.short	0x0164
        /*29c2*/ 	.short	0x0b20
        /*29c4*/ 	.short	0x0008
        /*29c6*/ 	.byte	0x00, 0x05


	//----- nvinfo : EIATTR_KPARAM_INFO_V2
	.align		4
.L_1343:
        /*29c8*/ 	.byte	0x04, 0x45
        /*29ca*/ 	.short	(.L_1345 - .L_1344)
.L_1344:
        /*29cc*/ 	.word	0x00000000
        /*29d0*/ 	.short	0x0163
        /*29d2*/ 	.short	0x0b18
        /*29d4*/ 	.short	0x0008
        /*29d6*/ 	.byte	0x00, 0x05


	//----- nvinfo : EIATTR_KPARAM_INFO_V2
	.align		4
.L_1345:
        /*29d8*/ 	.byte	0x04, 0x45
        /*29da*/ 	.short	(.L_1347 - .L_1346)
.L_1346:
        /*29dc*/ 	.word	0x00000000
        /*29e0*/ 	.short	0x0162
        /*29e2*/ 	.short	0x0b10
        /*29e4*/ 	.short	0x0008
        /*29e6*/ 	.byte	0x00, 0x05


	//----- nvinfo : EIATTR_KPARAM_INFO_V2
	.align		4
.L_1347:
        /*29e8*/ 	.byte	0x04, 0x45
        /*29ea*/ 	.short	(.L_1349 - .L_1348)
.L_1348:
        /*29ec*/ 	.word	0x00000000
        /*29f0*/ 	.short	0x0161
        /*29f2*/ 	.short	0x0b08
        /*29f4*/ 	.short	0x0008
        /*29f6*/ 	.byte	0x00, 0x05


	//----- nvinfo : EIATTR_KPARAM_INFO_V2
	.align		4
.L_1349:
        /*29f8*/ 	.byte	0x04, 0x45
        /*29fa*/ 	.short	(.L_1351 - .L_1350)
.L_1350:
        /*29fc*/ 	.word	0x00000000
        /*2a00*/ 	.short	0x0160
        /*2a02*/ 	.short	0x0b00
        /*2a04*/ 	.short	0x0008
        /*2a06*/ 	.byte	0x00, 0x05


	//----- nvinfo : EIATTR_KPARAM_INFO_V2
	.align		4
.L_1351:
        /*2a08*/ 	.byte	0x04, 0x45
        /*2a0a*/ 	.short	(.L_1353 - .L_1352)
.L_1352:
        /*2a0c*/ 	.word	0x00000000
        /*2a10*/ 	.short	0x015f
        /*2a12*/ 	.short	0x0af8
        /*2a14*/ 	.short	0x0008
        /*2a16*/ 	.byte	0x00, 0x05


	//----- nvinfo : EIATTR_KPARAM_INFO_V2
	.align		4
.L_1353:
        /*2a18*/ 	.byte	0x04, 0x45
        /*2a1a*/ 	.short	(.L_1355 - .L_1354)
.L_1354:
        /*2a1c*/ 	.word	0x00000000
        /*2a20*/ 	.short	0x015e
        /*2a22*/ 	.short	0x0af0
        /*2a24*/ 	.short	0x0008
        /*2a26*/ 	.byte	0x00, 0x05


	//----- nvinfo : EIATTR_KPARAM_INFO_V2
	.align		4
.L_1355:
        /*2a28*/ 	.byte	0x04, 0x45
        /*2a2a*/ 	.short	(.L_1357 - .L_1356)
.L_1356:
        /*2a2c*/ 	.word	0x00000000
        /*2a30*/ 	.short	0x015d
        /*2a32*/ 	.short	0x0ae8
        /*2a34*/ 	.short	0x0008
        /*2a36*/ 	.byte	0x00, 0x05


	//----- nvinfo : EIATTR_KPARAM_INFO_V2
	.align		4
.L_1357:
        /*2a38*/ 	.byte	0x04, 0x45
        /*2a3a*/ 	.short	(.L_1359 - .L_1358)
.L_1358:
        /*2a3c*/ 	.word	0x00000000
        /*2a40*/ 	.short	0x015c
        /*2a42*/ 	.short	0x0ae0
        /*2a44*/ 	.short	0x0008
        /*2a46*/ 	.byte	0x00, 0x05


	//----- nvinfo : EIATTR_KPARAM_INFO_V2
	.align		4
.L_1359:
        /*2a48*/ 	.byte	0x04, 0x45
        /*2a4a*/ 	.short	(.L_1361 - .L_1360)
.L_1360:
        /*2a4c*/ 	.word	0x00000000
        /*2a50*/ 	.short	0x015b
        /*2a52*/ 	.short	0x0ad8
        /*2a54*/ 	.short	0x0008
        /*2a56*/ 	.byte	0x00, 0x05


	//----- nvinfo : EIATTR_KPARAM_INFO_V2
	.align		4
.L_1361:
        /*2a58*/ 	.byte	0x04, 0x45
        /*2a5a*/ 	.short	(.L_1363 - .L_1362)
.L_1362:
        /*2a5c*/ 	.word	0x00000000
        /*2a60*/ 	.short	0x015a
        /*2a62*/ 	.short	0x0ad0
        /*2a64*/ 	.short	0x0008
        /*2a66*/ 	.byte	0x00, 0x05


	//----- nvinfo : EIATTR_KPARAM_INFO_V2
	.align		4
.L_1363:
        /*2a68*/ 	.byte	0x04, 0x45
        /*2a6a*/ 	.short	(.L_1365 - .L_1364)
.L_1364:
        /*2a6c*/ 	.word	0x00000000
        /*2a70*/ 	.short	0x0159
        /*2a72*/ 	.short	0x0ac8
        /*2a74*/ 	.short	0x0008
        /*2a76*/ 	.byte	0x00, 0x05


	//----- nvinfo : EIATTR_KPARAM_INFO_V2
	.align		4
.L_1365:
        /*2a78*/ 	.byte	0x04, 0x45
        /*2a7a*/ 	.short	(.L_1367 - .L_1366)
.L_1366:
        /*2a7c*/ 	.word	0x00000000
        /*2a80*/ 	.short	0x0158
        /*2a82*/ 	.short	0x0ac0
        /*2a84*/ 	.short	0x0008
        /*2a86*/ 	.byte	0x00, 0x05


	//----- nvinfo : EIATTR_KPARAM_INFO_V2
	.align		4
.L_1367:
        /*2a88*/ 	.byte	0x04, 0x45
        /*2a8a*/ 	.short	(.L_1369 - .L_1368)
.L_1368:
        /*2a8c*/ 	.word	0x00000000
        /*2a90*/ 	.short	0x0157
        /*2a92*/ 	.short	0x0ab8
        /*2a94*/ 	.short	0x0008
        /*2a96*/ 	.byte	0x00, 0x05


	//----- nvinfo : EIATTR_KPARAM_INFO_V2
	.align		4
.L_1369:
        /*2a98*/ 	.byte	0x04, 0x45
        /*2a9a*/ 	.short	(.L_1371 - .L_1370)
.L_1370:
        /*2a9c*/ 	.word	0x00000000
        /*2aa0*/ 	.short	0x0156
        /*2aa2*/ 	.short	0x0ab0
        /*2aa4*/ 	.short	0x0008
        /*2aa6*/ 	.byte	0x00, 0x05


	//----- nvinfo : EIATTR_KPARAM_INFO_V2
	.align		4
.L_1371:
        /*2aa8*/ 	.byte	0x04, 0x45
        /*2aaa*/ 	.short	(.L_1373 - .L_1372)
.L_1372:
        /*2aac*/ 	.word	0x00000000
        /*2ab0*/ 	.short	0x0155
        /*2ab2*/ 	.short	0x0aa8
        /*2ab4*/ 	.short	0x0008
        /*2ab6*/ 	.byte	0x00, 0x05


	//----- nvinfo : EIATTR_KPARAM_INFO_V2
	.align		4
.L_1373:
        /*2ab8*/ 	.byte	0x04, 0x45
        /*2aba*/ 	.short	(.L_1375 - .L_1374)
.L_1374:
        /*2abc*/ 	.word	0x00000000
        /*2ac0*/ 	.short	0x0154
        /*2ac2*/ 	.short	0x0aa0
        /*2ac4*/ 	.short	0x0008
        /*2ac6*/ 	.byte	0x00, 0x05


	//----- nvinfo : EIATTR_KPARAM_INFO_V2
	.align		4
.L_1375:
        /*2ac8*/ 	.byte	0x04, 0x45
        /*2aca*/ 	.short	(.L_1377 - .L_1376)
.L_1376:
        /*2acc*/ 	.word	0x00000000
        /*2ad0*/ 	.short	0x0153
        /*2ad2*/ 	.short	0x0a98
        /*2ad4*/ 	.short	0x0008
        /*2ad6*/ 	.byte	0x00, 0x05


	//----- nvinfo : EIATTR_KPARAM_INFO_V2
	.align		4
.L_1377:
        /*2ad8*/ 	.byte	0x04, 0x45
        /*2ada*/ 	.short	(.L_1379 - .L_1378)
.L_1378:
        /*2adc*/ 	.word	0x00000000
        /*2ae0*/ 	.short	0x0152
        /*2ae2*/ 	.short	0x0a90
        /*2ae4*/ 	.short	0x0008
        /*2ae6*/ 	.byte	0x00, 0x05


	//----- nvinfo : EIATTR_KPARAM_INFO_V2
	.align		4
.L_1379:
        /*2ae8*/ 	.byte	0x04, 0x45
        /*2aea*/ 	.short	(.L_1381 - .L_1380)
.L_1380:
        /*2aec*/ 	.word	0x00000000
        /*2af0*/ 	.short	0x0151
        /*2af2*/ 	.short	0x0a88
        /*2af4*/ 	.short	0x0008
        /*2af6*/ 	.byte	0x00, 0x05


	//----- nvinfo : EIATTR_KPARAM_INFO_V2
	.align		4
.L_1381:
        /*2af8*/ 	.byte	0x04, 0x45
        /*2afa*/ 	.short	(.L_1383 - .L_1382)
.L_1382:
        /*2afc*/ 	.word	0x00000000
        /*2b00*/ 	.short	0x0150
        /*2b02*/ 	.short	0x0a80
        /*2b04*/ 	.short	0x0008
        /*2b06*/ 	.byte	0x00, 0x05


	//----- nvinfo : EIATTR_KPARAM_INFO_V2
	.align		4
.L_1383:
        /*2b08*/ 	.byte	0x04, 0x45
        /*2b0a*/ 	.short	(.L_1385 - .L_1384)
.L_1384:
        /*2b0c*/ 	.word	0x00000000
        /*2b10*/ 	.short	0x014f
        /*2b12*/ 	.short	0x0a78
        /*2b14*/ 	.short	0x0008
        /*2b16*/ 	.byte	0x00, 0x05


	//----- nvinfo : EIATTR_KPARAM_INFO_V2
	.align		4
.L_1385:
        /*2b18*/ 	.byte	0x04, 0x45
        /*2b1a*/ 	.short	(.L_1387 - .L_1386)
.L_1386:
        /*2b1c*/ 	.word	0x00000000
        /*2b20*/ 	.short	0x014e
        /*2b22*/ 	.short	0x0a70
        /*2b24*/ 	.short	0x0008
        /*2b26*/ 	.byte	0x00, 0x05


	//----- nvinfo : EIATTR_KPARAM_INFO_V2
	.align		4
.L_1387:
        /*2b28*/ 	.byte	0x04, 0x45
        /*2b2a*/ 	.short	(.L_1389 - .L_1388)
.L_1388:
        /*2b2c*/ 	.word	0x00000000
        /*2b30*/ 	.short	0x014d
        /*2b32*/ 	.short	0x0a68
        /*2b34*/ 	.short	0x0008
        /*2b36*/ 	.byte	0x00, 0x05


	//----- nvinfo : EIATTR_KPARAM_INFO_V2
	.align		4
.L_1389:
        /*2b38*/ 	.byte	0x04, 0x45
        /*2b3a*/ 	.short	(.L_1391 - .L_1390)
.L_1390:
        /*2b3c*/ 	.word	0x00000000
        /*2b40*/ 	.short	0x014c
        /*2b42*/ 	.short	0x0a60
        /*2b44*/ 	.short	0x0008
        /*2b46*/ 	.byte	0x00, 0x05


	//----- nvinfo : EIATTR_KPARAM_INFO_V2
	.align		4
.L_1391:
        /*2b48*/ 	.byte	0x04, 0x45
        /*2b4a*/ 	.short	(.L_1393 - .L_1392)
.L_1392:
        /*2b4c*/ 	.word	0x00000000
        /*2b50*/ 	.short	0x014b
        /*2b52*/ 	.short	0x0a58
        /*2b54*/ 	.short	0x0008
        /*2b56*/ 	.byte	0x00, 0x05


	//----- nvinfo : EIATTR_KPARAM_INFO_V2
	.align		4
.L_1393:
        /*2b58*/ 	.byte	0x04, 0x45
        /*2b5a*/ 	.short	(.L_1395 - .L_1394)
.L_1394:
        /*2b5c*/ 	.word	0x00000000
        /*2b60*/ 	.short	0x014a
        /*2b62*/ 	.short	0x0a50
        /*2b64*/ 	.short	0x0008
        /*2b66*/ 	.byte	0x00, 0x05


	//----- nvinfo : EIATTR_KPARAM_INFO_V2
	.align		4
.L_1395:
        /*2b68*/ 	.byte	0x04, 0x45
        /*2b6a*/ 	.short	(.L_1397 - .L_1396)
.L_1396:
        /*2b6c*/ 	.word	0x00000000
        /*2b70*/ 	.short	0x0149
        /*2b72*/ 	.short	0x0a48
        /*2b74*/ 	.short	0x0008
        /*2b76*/ 	.byte	0x00, 0x05


	//----- nvinfo : EIATTR_KPARAM_INFO_V2
	.align		4
.L_1397:
        /*2b78*/ 	.byte	0x04, 0x45
        /*2b7a*/ 	.short	(.L_1399 - .L_1398)
.L_1398:
        /*2b7c*/ 	.word	0x00000000
        /*2b80*/ 	.short	0x0148
        /*2b82*/ 	.short	0x0a40
        /*2b84*/ 	.short	0x0008
        /*2b86*/ 	.byte	0x00, 0x05


	//----- nvinfo : EIATTR_KPARAM_INFO_V2
	.align		4
.L_1399:
        /*2b88*/ 	.byte	0x04, 0x45
        /*2b8a*/ 	.short	(.L_1401 - .L_1400)
.L_1400:
        /*2b8c*/ 	.word	0x00000000
        /*2b90*/ 	.short	0x0147
        /*2b92*/ 	.short	0x0a38
        /*2b94*/ 	.short	0x0008
        /*2b96*/ 	.byte	0x00, 0x05


	//----- nvinfo : EIATTR_KPARAM_INFO_V2
	.align		4
.L_1401:
        /*2b98*/ 	.byte	0x04, 0x45
        /*2b9a*/ 	.short	(.L_1403 - .L_1402)
.L_1402:
        /*2b9c*/ 	.word	0x00000000
        /*2ba0*/ 	.short	0x0146
        /*2ba2*/ 	.short	0x0a30
        /*2ba4*/ 	.short	0x0008
        /*2ba6*/ 	.byte	0x00, 0x05


	//----- nvinfo : EIATTR_KPARAM_INFO_V2
	.align		4
.L_1403:
        /*2ba8*/ 	.byte	0x04, 0x45
        /*2baa*/ 	.short	(.L_1405 - .L_1404)
.L_1404:
        /*2bac*/ 	.word	0x00000000
        /*2bb0*/ 	.short	0x0145
        /*2bb2*/ 	.short	0x0a28
        /*2bb4*/ 	.short	0x0008
        /*2bb6*/ 	.byte	0x00, 0x05


	//----- nvinfo : EIATTR_KPARAM_INFO_V2
	.align		4
.L_1405:
        /*2bb8*/ 	.byte	0x04, 0x45
        /*2bba*/ 	.short	(.L_1407 - .L_1406)
.L_1406:
        /*2bbc*/ 	.word	0x00000000
        /*2bc0*/ 	.short	0x0144
        /*2bc2*/ 	.short	0x0a20
        /*2bc4*/ 	.short	0x0008
        /*2bc6*/ 	.byte	0x00, 0x05


	//----- nvinfo : EIATTR_KPARAM_INFO_V2
	.align		4
.L_1407:
        /*2bc8*/ 	.byte	0x04, 0x45
        /*2bca*/ 	.short	(.L_1409 - .L_1408)
.L_1408:
        /*2bcc*/ 	.word	0x00000000
        /*2bd0*/ 	.short	0x0143
        /*2bd2*/ 	.short	0x0a18
        /*2bd4*/ 	.short	0x0008
        /*2bd6*/ 	.byte	0x00, 0x05


	//----- nvinfo : EIATTR_KPARAM_INFO_V2
	.align		4
.L_1409:
        /*2bd8*/ 	.byte	0x04, 0x45
        /*2bda*/ 	.short	(.L_1411 - .L_1410)
.L_1410:
        /*2bdc*/ 	.word	0x00000000
        /*2be0*/ 	.short	0x0142
        /*2be2*/ 	.short	0x0a10
        /*2be4*/ 	.short	0x0008
        /*2be6*/ 	.byte	0x00, 0x05


	//----- nvinfo : EIATTR_KPARAM_INFO_V2
	.align		4
.L_1411:
        /*2be8*/ 	.byte	0x04, 0x45
        /*2bea*/ 	.short	(.L_1413 - .L_1412)
.L_1412:
        /*2bec*/ 	.word	0x00000000
        /*2bf0*/ 	.short	0x0141
        /*2bf2*/ 	.short	0x0a08
        /*2bf4*/ 	.short	0x0008
        /*2bf6*/ 	.byte	0x00, 0x05


	//----- nvinfo : EIATTR_KPARAM_INFO_V2
	.align		4
.L_1413:
        /*2bf8*/ 	.byte	0x04, 0x45
        /*2bfa*/ 	.short	(.L_1415 - .L_1414)
.L_1414:
        /*2bfc*/ 	.word	0x00000000
        /*2c00*/ 	.short	0x0140
        /*2c02*/ 	.short	0x0a00
        /*2c04*/ 	.short	0x0008
        /*2c06*/ 	.byte	0x00, 0x05


	//----- nvinfo : EIATTR_KPARAM_INFO_V2
	.align		4
.L_1415:
        /*2c08*/ 	.byte	0x04, 0x45
        /*2c0a*/ 	.short	(.L_1417 - .L_1416)
.L_1416:
        /*2c0c*/ 	.word	0x00000000
        /*2c10*/ 	.short	0x013f
        /*2c12*/ 	.short	0x09f8
        /*2c14*/ 	.short	0x0008
        /*2c16*/ 	.byte	0x00, 0x05


	//----- nvinfo : EIATTR_KPARAM_INFO_V2
	.align		4
.L_1417:
        /*2c18*/ 	.byte	0x04, 0x45
        /*2c1a*/ 	.short	(.L_1419 - .L_1418)
.L_1418:
        /*2c1c*/ 	.word	0x00000000
        /*2c20*/ 	.short	0x013e
        /*2c22*/ 	.short	0x09f0
        /*2c24*/ 	.short	0x0008
        /*2c26*/ 	.byte	0x00, 0x05


	//----- nvinfo : EIATTR_KPARAM_INFO_V2
	.align		4
.L_1419:
        /*2c28*/ 	.byte	0x04, 0x45
        /*2c2a*/ 	.short	(.L_1421 - .L_1420)
.L_1420:
        /*2c2c*/ 	.word	0x00000000
        /*2c30*/ 	.short	0x013d
        /*2c32*/ 	.short	0x09e8
        /*2c34*/ 	.short	0x0008
        /*2c36*/ 	.byte	0x00, 0x05


	//----- nvinfo : EIATTR_KPARAM_INFO_V2
	.align		4
.L_1421:
        /*2c38*/ 	.byte	0x04, 0x45
        /*2c3a*/ 	.short	(.L_1423 - .L_1422)
.L_1422:
        /*2c3c*/ 	.word	0x00000000
        /*2c40*/ 	.short	0x013c
        /*2c42*/ 	.short	0x09e0
        /*2c44*/ 	.short	0x0008
        /*2c46*/ 	.byte	0x00, 0x05


	//----- nvinfo : EIATTR_KPARAM_INFO_V2
	.align		4
.L_1423:
        /*2c48*/ 	.byte	0x04, 0x45
        /*2c4a*/ 	.short	(.L_1425 - .L_1424)
.L_1424:
        /*2c4c*/ 	.word	0x00000000
        /*2c50*/ 	.short	0x013b
        /*2c52*/ 	.short	0x09d8
        /*2c54*/ 	.short	0x0008
        /*2c56*/ 	.byte	0x00, 0x05


	//----- nvinfo : EIATTR_KPARAM_INFO_V2
	.align		4
.L_1425:
        /*2c58*/ 	.byte	0x04, 0x45
        /*2c5a*/ 	.short	(.L_1427 - .L_1426)
.L_1426:
        /*2c5c*/ 	.word	0x00000000
        /*2c60*/ 	.short	0x013a
        /*2c62*/ 	.short	0x09d0
        /*2c64*/ 	.short	0x0008
        /*2c66*/ 	.byte	0x00, 0x05


	//----- nvinfo : EIATTR_KPARAM_INFO_V2
	.align		4
.L_1427:
        /*2c68*/ 	.byte	0x04, 0x45
        /*2c6a*/ 	.short	(.L_1429 - .L_1428)
.L_1428:
        /*2c6c*/ 	.word	0x00000000
        /*2c70*/ 	.short	0x0139
        /*2c72*/ 	.short	0x09c8
        /*2c74*/ 	.short	0x0008
        /*2c76*/ 	.byte	0x00, 0x05


	//----- nvinfo : EIATTR_KPARAM_INFO_V2
	.align		4
.L_1429:
        /*2c78*/ 	.byte	0x04, 0x45
        /*2c7a*/ 	.short	(.L_1431 - .L_1430)
.L_1430:
        /*2c7c*/ 	.word	0x00000000
        /*2c80*/ 	.short	0x0138
        /*2c82*/ 	.short	0x09c0
        /*2c84*/ 	.short	0x0008
        /*2c86*/ 	.byte	0x00, 0x05


	//----- nvinfo : EIATTR_KPARAM_INFO_V2
	.align		4
.L_1431:
        /*2c88*/ 	.byte	0x04, 0x45
        /*2c8a*/ 	.short	(.L_1433 - .L_1432)
.L_1432:
        /*2c8c*/ 	.word	0x00000000
        /*2c90*/ 	.short	0x0137
        /*2c92*/ 	.short	0x09b8
        /*2c94*/ 	.short	0x0008
        /*2c96*/ 	.byte	0x00, 0x05


	//----- nvinfo : EIATTR_KPARAM_INFO_V2
	.align		4
.L_1433:
        /*2c98*/ 	.byte	0x04, 0x45
        /*2c9a*/ 	.short	(.L_1435 - .L_1434)
.L_1434:
        /*2c9c*/ 	.word	0x00000000
        /*2ca0*/ 	.short	0x0136
        /*2ca2*/ 	.short	0x09b0
        /*2ca4*/ 	.short	0x0008
        /*2ca6*/ 	.byte	0x00, 0x05


	//----- nvinfo : EIATTR_KPARAM_INFO_V2
	.align		4
.L_1435:
        /*2ca8*/ 	.byte	0x04, 0x45
        /*2caa*/ 	.short	(.L_1437 - .L_1436)
.L_1436:
        /*2cac*/ 	.word	0x00000000
        /*2cb0*/ 	.short	0x0135
        /*2cb2*/ 	.short	0x09a8
        /*2cb4*/ 	.short	0x0008
        /*2cb6*/ 	.byte	0x00, 0x05


	//----- nvinfo : EIATTR_KPARAM_INFO_V2
	.align		4
.L_1437:
        /*2cb8*/ 	.byte	0x04, 0x45
        /*2cba*/ 	.short	(.L_1439 - .L_1438)
.L_1438:
        /*2cbc*/ 	.word	0x00000000
        /*2cc0*/ 	.short	0x0134
        /*2cc2*/ 	.short	0x09a0
        /*2cc4*/ 	.short	0x0008
        /*2cc6*/ 	.byte	0x00, 0x05


	//----- nvinfo : EIATTR_KPARAM_INFO_V2
	.align		4
.L_1439:
        /*2cc8*/ 	.byte	0x04, 0x45
        /*2cca*/ 	.short	(.L_1441 - .L_1440)
.L_1440:
        /*2ccc*/ 	.word	0x00000000
        /*2cd0*/ 	.short	0x0133
        /*2cd2*/ 	.short	0x0998
        /*2cd4*/ 	.short	0x0008
        /*2cd6*/ 	.byte	0x00, 0x05


	//----- nvinfo : EIATTR_KPARAM_INFO_V2
	.align		4
.L_1441:
        /*2cd8*/ 	.byte	0x04, 0x45
        /*2cda*/ 	.short	(.L_1443 - .L_1442)
.L_1442:
        /*2cdc*/ 	.word	0x00000000
        /*2ce0*/ 	.short	0x0132
        /*2ce2*/ 	.short	0x0990
        /*2ce4*/ 	.short	0x0008
        /*2ce6*/ 	.byte	0x00, 0x05


	//----- nvinfo : EIATTR_KPARAM_INFO_V2
	.align		4
.L_1443:
        /*2ce8*/ 	.byte	0x04, 0x45
        /*2cea*/ 	.short	(.L_1445 - .L_1444)
.L_1444:
        /*2cec*/ 	.word	0x00000000
        /*2cf0*/ 	.short	0x0131
        /*2cf2*/ 	.short	0x0988
        /*2cf4*/ 	.short	0x0008
        /*2cf6*/ 	.byte	0x00, 0x05


	//----- nvinfo : EIATTR_KPARAM_INFO_V2
	.align		4
.L_1445:
        /*2cf8*/ 	.byte	0x04, 0x45
        /*2cfa*/ 	.short	(.L_1447 - .L_1446)
.L_1446:
        /*2cfc*/ 	.word	0x00000000
        /*2d00*/ 	.short	0x0130
        /*2d02*/ 	.short	0x0980
        /*2d04*/ 	.short	0x0008
        /*2d06*/ 	.byte	0x00, 0x05


	//----- nvinfo : EIATTR_KPARAM_INFO_V2
	.align		4
.L_1447:
        /*2d08*/ 	.byte	0x04, 0x45
        /*2d0a*/ 	.short	(.L_1449 - .L_1448)
.L_1448:
        /*2d0c*/ 	.word	0x00000000
        /*2d10*/ 	.short	0x012f
        /*2d12*/ 	.short	0x0978
        /*2d14*/ 	.short	0x0008
        /*2d16*/ 	.byte	0x00, 0x05


	//----- nvinfo : EIATTR_KPARAM_INFO_V2
	.align		4
.L_1449:
        /*2d18*/ 	.byte	0x04, 0x45
        /*2d1a*/ 	.short	(.L_1451 - .L_1450)
.L_1450:
        /*2d1c*/ 	.word	0x00000000
        /*2d20*/ 	.short	0x012e
        /*2d22*/ 	.short	0x0970
        /*2d24*/ 	.short	0x0008
        /*2d26*/ 	.byte	0x00, 0x05


	//----- nvinfo : EIATTR_KPARAM_INFO_V2
	.align		4
.L_1451:
        /*2d28*/ 	.byte	0x04, 0x45
        /*2d2a*/ 	.short	(.L_1453 - .L_1452)
.L_1452:
        /*2d2c*/ 	.word	0x00000000
        /*2d30*/ 	.short	0x012d
        /*2d32*/ 	.short	0x0968
        /*2d34*/ 	.short	0x0008
        /*2d36*/ 	.byte	0x00, 0x05


	//----- nvinfo : EIATTR_KPARAM_INFO_V2
	.align		4
.L_1453:
        /*2d38*/ 	.byte	0x04, 0x45
        /*2d3a*/ 	.short	(.L_1455 - .L_1454)
.L_1454:
        /*2d3c*/ 	.word	0x00000000
        /*2d40*/ 	.short	0x012c
        /*2d42*/ 	.short	0x0960
        /*2d44*/ 	.short	0x0008
        /*2d46*/ 	.byte	0x00, 0x05


	//----- nvinfo : EIATTR_KPARAM_INFO_V2
	.align		4
.L_1455:
        /*2d48*/ 	.byte	0x04, 0x45
        /*2d4a*/ 	.short	(.L_1457 - .L_1456)
.L_1456:
        /*2d4c*/ 	.word	0x00000000
        /*2d50*/ 	.short	0x012b
        /*2d52*/ 	.short	0x0958
        /*2d54*/ 	.short	0x0008
        /*2d56*/ 	.byte	0x00, 0x05


	//----- nvinfo : EIATTR_KPARAM_INFO_V2
	.align		4
.L_1457:
        /*2d58*/ 	.byte	0x04, 0x45
        /*2d5a*/ 	.short	(.L_1459 - .L_1458)
.L_1458:
        /*2d5c*/ 	.word	0x00000000
        /*2d60*/ 	.short	0x012a
        /*2d62*/ 	.short	0x0950
        /*2d64*/ 	.short	0x0008
        /*2d66*/ 	.byte	0x00, 0x05


	//----- nvinfo : EIATTR_KPARAM_INFO_V2
	.align		4
.L_1459:
        /*2d68*/ 	.byte	0x04, 0x45
        /*2d6a*/ 	.short	(.L_1461 - .L_1460)
.L_1460:
        /*2d6c*/ 	.word	0x00000000
        /*2d70*/ 	.short	0x0129
        /*2d72*/ 	.short	0x0948
        /*2d74*/ 	.short	0x0008
        /*2d76*/ 	.byte	0x00, 0x05


	//----- nvinfo : EIATTR_KPARAM_INFO_V2
	.align		4
.L_1461:
        /*2d78*/ 	.byte	0x04, 0x45
        /*2d7a*/ 	.short	(.L_1463 - .L_1462)
.L_1462:
        /*2d7c*/ 	.word	0x00000000
        /*2d80*/ 	.short	0x0128
        /*2d82*/ 	.short	0x0940
        /*2d84*/ 	.short	0x0008
        /*2d86*/ 	.byte	0x00, 0x05


	//----- nvinfo : EIATTR_KPARAM_INFO_V2
	.align		4
.L_1463:
        /*2d88*/ 	.byte	0x04, 0x45
        /*2d8a*/ 	.short	(.L_1465 - .L_1464)
.L_1464:
        /*2d8c*/ 	.word	0x00000000
        /*2d90*/ 	.short	0x0127
        /*2d92*/ 	.short	0x0938
        /*2d94*/ 	.short	0x0008
        /*2d96*/ 	.byte	0x00, 0x05


	//----- nvinfo : EIATTR_KPARAM_INFO_V2
	.align		4
.L_1465:
        /*2d98*/ 	.byte	0x04, 0x45
        /*2d9a*/ 	.short	(.L_1467 - .L_1466)
.L_1466:
        /*2d9c*/ 	.word	0x00000000
        /*2da0*/ 	.short	0x0126
        /*2da2*/ 	.short	0x0930
        /*2da4*/ 	.short	0x0008
        /*2da6*/ 	.byte	0x00, 0x05


	//----- nvinfo : EIATTR_KPARAM_INFO_V2
	.align		4
.L_1467:
        /*2da8*/ 	.byte	0x04, 0x45
        /*2daa*/ 	.short	(.L_1469 - .L_1468)
.L_1468:
        /*2dac*/ 	.word	0x00000000
        /*2db0*/ 	.short	0x0125
        /*2db2*/ 	.short	0x0928
        /*2db4*/ 	.short	0x0008
        /*2db6*/ 	.byte	0x00, 0x05


	//----- nvinfo : EIATTR_KPARAM_INFO_V2
	.align		4
.L_1469:
        /*2db8*/ 	.byte	0x04, 0x45
        /*2dba*/ 	.short	(.L_1471 - .L_1470)
.L_1470:
        /*2dbc*/ 	.word	0x00000000
        /*2dc0*/ 	.short	0x0124
        /*2dc2*/ 	.short	0x0920
        /*2dc4*/ 	.short	0x0008
        /*2dc6*/ 	.byte	0x00, 0x05


	//----- nvinfo : EIATTR_KPARAM_INFO_V2
	.align		4
.L_1471:
        /*2dc8*/ 	.byte	0x04, 0x45
        /*2dca*/ 	.short	(.L_1473 - .L_1472)
.L_1472:
        /*2dcc*/ 	.word	0x00000000
        /*2dd0*/ 	.short	0x0123
        /*2dd2*/ 	.short	0x0918
        /*2dd4*/ 	.short	0x0008
        /*2dd6*/ 	.byte	0x00, 0x05


	//----- nvinfo : EIATTR_KPARAM_INFO_V2
	.align		4
.L_1473:
        /*2dd8*/ 	.byte	0x04, 0x45
        /*2dda*/ 	.short	(.L_1475 - .L_1474)
.L_1474:
        /*2ddc*/ 	.word	0x00000000
        /*2de0*/ 	.short	0x0122
        /*2de2*/ 	.short	0x0910
        /*2de4*/ 	.short	0x0008
        /*2de6*/ 	.byte	0x00, 0x05


	//----- nvinfo : EIATTR_KPARAM_INFO_V2
	.align		4
.L_1475:
        /*2de8*/ 	.byte	0x04, 0x45
        /*2dea*/ 	.short	(.L_1477 - .L_1476)
.L_1476:
        /*2dec*/ 	.word	0x00000000
        /*2df0*/ 	.short	0x0121
        /*2df2*/ 	.short	0x0908
        /*2df4*/ 	.short	0x0008
        /*2df6*/ 	.byte	0x00, 0x05


	//----- nvinfo : EIATTR_KPARAM_INFO_V2
	.align		4
.L_1477:
        /*2df8*/ 	.byte	0x04, 0x45
        /*2dfa*/ 	.short	(.L_1479 - .L_1478)
.L_1478:
        /*2dfc*/ 	.word	0x00000000
        /*2e00*/ 	.short	0x0120
        /*2e02*/ 	.short	0x0900
        /*2e04*/ 	.short	0x0008
        /*2e06*/ 	.byte	0x00, 0x05


	//----- nvinfo : EIATTR_KPARAM_INFO_V2
	.align		4
.L_1479:
        /*2e08*/ 	.byte	0x04, 0x45
        /*2e0a*/ 	.short	(.L_1481 - .L_1480)
.L_1480:
        /*2e0c*/ 	.word	0x00000000
        /*2e10*/ 	.short	0x011f
        /*2e12*/ 	.short	0x08f8
        /*2e14*/ 	.short	0x0008
        /*2e16*/ 	.byte	0x00, 0x05


	//----- nvinfo : EIATTR_KPARAM_INFO_V2
	.align		4
.L_1481:
        /*2e18*/ 	.byte	0x04, 0x45
        /*2e1a*/ 	.short	(.L_1483 - .L_1482)
.L_1482:
        /*2e1c*/ 	.word	0x00000000
        /*2e20*/ 	.short	0x011e
        /*2e22*/ 	.short	0x08f0
        /*2e24*/ 	.short	0x0008
        /*2e26*/ 	.byte	0x00, 0x05


	//----- nvinfo : EIATTR_KPARAM_INFO_V2
	.align		4
.L_1483:
        /*2e28*/ 	.byte	0x04, 0x45
        /*2e2a*/ 	.short	(.L_1485 - .L_1484)
.L_1484:
        /*2e2c*/ 	.word	0x00000000
        /*2e30*/ 	.short	0x011d
        /*2e32*/ 	.short	0x08e8
        /*2e34*/ 	.short	0x0008
        /*2e36*/ 	.byte	0x00, 0x05


	//----- nvinfo : EIATTR_KPARAM_INFO_V2
	.align		4
.L_1485:
        /*2e38*/ 	.byte	0x04, 0x45
        /*2e3a*/ 	.short	(.L_1487 - .L_1486)
.L_1486:
        /*2e3c*/ 	.word	0x00000000
        /*2e40*/ 	.short	0x011c
        /*2e42*/ 	.short	0x08e0
        /*2e44*/ 	.short	0x0008
        /*2e46*/ 	.byte	0x00, 0x05


	//----- nvinfo : EIATTR_KPARAM_INFO_V2
	.align		4
.L_1487:
        /*2e48*/ 	.byte	0x04, 0x45
        /*2e4a*/ 	.short	(.L_1489 - .L_1488)
.L_1488:
        /*2e4c*/ 	.word	0x00000000
        /*2e50*/ 	.short	0x011b
        /*2e52*/ 	.short	0x08d8
        /*2e54*/ 	.short	0x0008
        /*2e56*/ 	.byte	0x00, 0x05


	//----- nvinfo : EIATTR_KPARAM_INFO_V2
	.align		4
.L_1489:
        /*2e58*/ 	.byte	0x04, 0x45
        /*2e5a*/ 	.short	(.L_1491 - .L_1490)
.L_1490:
        /*2e5c*/ 	.word	0x00000000
        /*2e60*/ 	.short	0x011a
        /*2e62*/ 	.short	0x08d0
        /*2e64*/ 	.short	0x0008
        /*2e66*/ 	.byte	0x00, 0x05


	//----- nvinfo : EIATTR_KPARAM_INFO_V2
	.align		4
.L_1491:
        /*2e68*/ 	.byte	0x04, 0x45
        /*2e6a*/ 	.short	(.L_1493 - .L_1492)
.L_1492:
        /*2e6c*/ 	.word	0x00000000
        /*2e70*/ 	.short	0x0119
        /*2e72*/ 	.short	0x08c8
        /*2e74*/ 	.short	0x0008
        /*2e76*/ 	.byte	0x00, 0x05


	//----- nvinfo : EIATTR_KPARAM_INFO_V2
	.align		4
.L_1493:
        /*2e78*/ 	.byte	0x04, 0x45
        /*2e7a*/ 	.short	(.L_1495 - .L_1494)
.L_1494:
        /*2e7c*/ 	.word	0x00000000
        /*2e80*/ 	.short	0x0118
        /*2e82*/ 	.short	0x08c0
        /*2e84*/ 	.short	0x0008
        /*2e86*/ 	.byte	0x00, 0x05


	//----- nvinfo : EIATTR_KPARAM_INFO_V2
	.align		4
.L_1495:
        /*2e88*/ 	.byte	0x04, 0x45
        /*2e8a*/ 	.short	(.L_1497 - .L_1496)
.L_1496:
        /*2e8c*/ 	.word	0x00000000
        /*2e90*/ 	.short	0x0117
        /*2e92*/ 	.short	0x08b8
        /*2e94*/ 	.short	0x0008
        /*2e96*/ 	.byte	0x00, 0x05


	//----- nvinfo : EIATTR_KPARAM_INFO_V2
	.align		4
.L_1497:
        /*2e98*/ 	.byte	0x04, 0x45
        /*2e9a*/ 	.short	(.L_1499 - .L_1498)
.L_1498:
        /*2e9c*/ 	.word	0x00000000
        /*2ea0*/ 	.short	0x0116
        /*2ea2*/ 	.short	0x08b0
        /*2ea4*/ 	.short	0x0008
        /*2ea6*/ 	.byte	0x00, 0x05


	//----- nvinfo : EIATTR_KPARAM_INFO_V2
	.align		4
.L_1499:
        /*2ea8*/ 	.byte	0x04, 0x45
        /*2eaa*/ 	.short	(.L_1501 - .L_1500)
.L_1500:
        /*2eac*/ 	.word	0x00000000
        /*2eb0*/ 	.short	0x0115
        /*2eb2*/ 	.short	0x08a8
        /*2eb4*/ 	.short	0x0008
        /*2eb6*/ 	.byte	0x00, 0x05


	//----- nvinfo : EIATTR_KPARAM_INFO_V2
	.align		4
.L_1501:
        /*2eb8*/ 	.byte	0x04, 0x45
        /*2eba*/ 	.short	(.L_1503 - .L_1502)
.L_1502:
        /*2ebc*/ 	.word	0x00000000
        /*2ec0*/ 	.short	0x0114
        /*2ec2*/ 	.short	0x08a0
        /*2ec4*/ 	.short	0x0008
        /*2ec6*/ 	.byte	0x00, 0x05


	//----- nvinfo : EIATTR_KPARAM_INFO_V2
	.align		4
.L_1503:
        /*2ec8*/ 	.byte	0x04, 0x45
        /*2eca*/ 	.short	(.L_1505 - .L_1504)
.L_1504:
        /*2ecc*/ 	.word	0x00000000
        /*2ed0*/ 	.short	0x0113
        /*2ed2*/ 	.short	0x0898
        /*2ed4*/ 	.short	0x0008
        /*2ed6*/ 	.byte	0x00, 0x05


	//----- nvinfo : EIATTR_KPARAM_INFO_V2
	.align		4
.L_1505:
        /*2ed8*/ 	.byte	0x04, 0x45
        /*2eda*/ 	.short	(.L_1507 - .L_1506)
.L_1506:
        /*2edc*/ 	.word	0x00000000
        /*2ee0*/ 	.short	0x0112
        /*2ee2*/ 	.short	0x0890
        /*2ee4*/ 	.short	0x0008
        /*2ee6*/ 	.byte	0x00, 0x05


	//----- nvinfo : EIATTR_KPARAM_INFO_V2
	.align		4
.L_1507:
        /*2ee8*/ 	.byte	0x04, 0x45
        /*2eea*/ 	.short	(.L_1509 - .L_1508)
.L_1508:
        /*2eec*/ 	.word	0x00000000
        /*2ef0*/ 	.short	0x0111
        /*2ef2*/ 	.short	0x0888
        /*2ef4*/ 	.short	0x0008
        /*2ef6*/ 	.byte	0x00, 0x05


	//----- nvinfo : EIATTR_KPARAM_INFO_V2
	.align		4
.L_1509:
        /*2ef8*/ 	.byte	0x04, 0x45
        /*2efa*/ 	.short	(.L_1511 - .L_1510)
.L_1510:
        /*2efc*/ 	.word	0x00000000
        /*2f00*/ 	.short	0x0110
        /*2f02*/ 	.short	0x0880
        /*2f04*/ 	.short	0x0008
        /*2f06*/ 	.byte	0x00, 0x05


	//----- nvinfo : EIATTR_KPARAM_INFO_V2
	.align		4
.L_1511:
        /*2f08*/ 	.byte	0x04, 0x45
        /*2f0a*/ 	.short	(.L_1513 - .L_1512)
.L_1512:
        /*2f0c*/ 	.word	0x00000000
        /*2f10*/ 	.short	0x010f
        /*2f12*/ 	.short	0x0878
        /*2f14*/ 	.short	0x0008
        /*2f16*/ 	.byte	0x00, 0x05


	//----- nvinfo : EIATTR_KPARAM_INFO_V2
	.align		4
.L_1513:
        /*2f18*/ 	.byte	0x04, 0x45
        /*2f1a*/ 	.short	(.L_1515 - .L_1514)
.L_1514:
        /*2f1c*/ 	.word	0x00000000
        /*2f20*/ 	.short	0x010e
        /*2f22*/ 	.short	0x0870
        /*2f24*/ 	.short	0x0008
        /*2f26*/ 	.byte	0x00, 0x05


	//----- nvinfo : EIATTR_KPARAM_INFO_V2
	.align		4
.L_1515:
        /*2f28*/ 	.byte	0x04, 0x45
        /*2f2a*/ 	.short	(.L_1517 - .L_1516)
.L_1516:
        /*2f2c*/ 	.word	0x00000000
        /*2f30*/ 	.short	0x010d
        /*2f32*/ 	.short	0x0868
        /*2f34*/ 	.short	0x0008
        /*2f36*/ 	.byte	0x00, 0x05


	//----- nvinfo : EIATTR_KPARAM_INFO_V2
	.align		4
.L_1517:
        /*2f38*/ 	.byte	0x04, 0x45
        /*2f3a*/ 	.short	(.L_1519 - .L_1518)
.L_1518:
        /*2f3c*/ 	.word	0x00000000
        /*2f40*/ 	.short	0x010c
        /*2f42*/ 	.short	0x0860
        /*2f44*/ 	.short	0x0008
        /*2f46*/ 	.byte	0x00, 0x05


	//----- nvinfo : EIATTR_KPARAM_INFO_V2
	.align		4
.L_1519:
        /*2f48*/ 	.byte	0x04, 0x45
        /*2f4a*/ 	.short	(.L_1521 - .L_1520)
.L_1520:
        /*2f4c*/ 	.word	0x00000000
        /*2f50*/ 	.short	0x010b
        /*2f52*/ 	.short	0x0858
        /*2f54*/ 	.short	0x0008
        /*2f56*/ 	.byte	0x00, 0x05


	//----- nvinfo : EIATTR_KPARAM_INFO_V2
	.align		4
.L_1521:
        /*2f58*/ 	.byte	0x04, 0x45
        /*2f5a*/ 	.short	(.L_1523 - .L_1522)
.L_1522:
        /*2f5c*/ 	.word	0x00000000
        /*2f60*/ 	.short	0x010a
        /*2f62*/ 	.short	0x0850
        /*2f64*/ 	.short	0x0008
        /*2f66*/ 	.byte	0x00, 0x05


	//----- nvinfo : EIATTR_KPARAM_INFO_V2
	.align		4
.L_1523:
        /*2f68*/ 	.byte	0x04, 0x45
        /*2f6a*/ 	.short	(.L_1525 - .L_1524)
.L_1524:
        /*2f6c*/ 	.word	0x00000000
        /*2f70*/ 	.short	0x0109
        /*2f72*/ 	.short	0x0848
        /*2f74*/ 	.short	0x0008
        /*2f76*/ 	.byte	0x00, 0x05


	//----- nvinfo : EIATTR_KPARAM_INFO_V2
	.align		4
.L_1525:
        /*2f78*/ 	.byte	0x04, 0x45
        /*2f7a*/ 	.short	(.L_1527 - .L_1526)
.L_1526:
        /*2f7c*/ 	.word	0x00000000
        /*2f80*/ 	.short	0x0108
        /*2f82*/ 	.short	0x0840
        /*2f84*/ 	.short	0x0008
        /*2f86*/ 	.byte	0x00, 0x05


	//----- nvinfo : EIATTR_KPARAM_INFO_V2
	.align		4
.L_1527:
        /*2f88*/ 	.byte	0x04, 0x45
        /*2f8a*/ 	.short	(.L_1529 - .L_1528)
.L_1528:
        /*2f8c*/ 	.word	0x00000000
        /*2f90*/ 	.short	0x0107
        /*2f92*/ 	.short	0x0838
        /*2f94*/ 	.short	0x0008
        /*2f96*/ 	.byte	0x00, 0x05


	//----- nvinfo : EIATTR_KPARAM_INFO_V2
	.align		4
.L_1529:
        /*2f98*/ 	.byte	0x04, 0x45
        /*2f9a*/ 	.short	(.L_1531 - .L_1530)
.L_1530:
        /*2f9c*/ 	.word	0x00000000
        /*2fa0*/ 	.short	0x0106
        /*2fa2*/ 	.short	0x0830
        /*2fa4*/ 	.short	0x0008
        /*2fa6*/ 	.byte	0x00, 0x05


	//----- nvinfo : EIATTR_KPARAM_INFO_V2
	.align		4
.L_1531:
        /*2fa8*/ 	.byte	0x04, 0x45
        /*2faa*/ 	.short	(.L_1533 - .L_1532)
.L_1532:
        /*2fac*/ 	.word	0x00000000
        /*2fb0*/ 	.short	0x0105
        /*2fb2*/ 	.short	0x0828
        /*2fb4*/ 	.short	0x0008
        /*2fb6*/ 	.byte	0x00, 0x05


	//----- nvinfo : EIATTR_KPARAM_INFO_V2
	.align		4
.L_1533:
        /*2fb8*/ 	.byte	0x04, 0x45
        /*2fba*/ 	.short	(.L_1535 - .L_1534)
.L_1534:
        /*2fbc*/ 	.word	0x00000000
        /*2fc0*/ 	.short	0x0104
        /*2fc2*/ 	.short	0x0820
        /*2fc4*/ 	.short	0x0008
        /*2fc6*/ 	.byte	0x00, 0x05


	//----- nvinfo : EIATTR_KPARAM_INFO_V2
	.align		4
.L_1535:
        /*2fc8*/ 	.byte	0x04, 0x45
        /*2fca*/ 	.short	(.L_1537 - .L_1536)
.L_1536:
        /*2fcc*/ 	.word	0x00000000
        /*2fd0*/ 	.short	0x0103
        /*2fd2*/ 	.short	0x0818
        /*2fd4*/ 	.short	0x0008
        /*2fd6*/ 	.byte	0x00, 0x05


	//----- nvinfo : EIATTR_KPARAM_INFO_V2
	.align		4
.L_1537:
        /*2fd8*/ 	.byte	0x04, 0x45
        /*2fda*/ 	.short	(.L_1539 - .L_1538)
.L_1538:
        /*2fdc*/ 	.word	0x00000000
        /*2fe0*/ 	.short	0x0102
        /*2fe2*/ 	.short	0x0810
        /*2fe4*/ 	.short	0x0008
        /*2fe6*/ 	.byte	0x00, 0x05


	//----- nvinfo : EIATTR_KPARAM_INFO_V2
	.align		4
.L_1539:
        /*2fe8*/ 	.byte	0x04, 0x45
        /*2fea*/ 	.short	(.L_1541 - .L_1540)
.L_1540:
        /*2fec*/ 	.word	0x00000000
        /*2ff0*/ 	.short	0x0101
        /*2ff2*/ 	.short	0x0808
        /*2ff4*/ 	.short	0x0008
        /*2ff6*/ 	.byte	0x00, 0x05


	//----- nvinfo : EIATTR_KPARAM_INFO_V2
	.align		4
.L_1541:
        /*2ff8*/ 	.byte	0x04, 0x45
        /*2ffa*/ 	.short	(.L_1543 - .L_1542)
.L_1542:
        /*2ffc*/ 	.word	0x00000000
        /*3000*/ 	.short	0x0100
        /*3002*/ 	.short	0x0800
        /*3004*/ 	.short	0x0008
        /*3006*/ 	.byte	0x00, 0x05


	//----- nvinfo : EIATTR_KPARAM_INFO_V2
	.align		4
.L_1543:
        /*3008*/ 	.byte	0x04, 0x45
        /*300a*/ 	.short	(.L_1545 - .L_1544)
.L_1544:
        /*300c*/ 	.word	0x00000000
        /*3010*/ 	.short	0x00ff
        /*3012*/ 	.short	0x07f8
        /*3014*/ 	.short	0x0008
        /*3016*/ 	.byte	0x00, 0x05


	//----- nvinfo : EIATTR_KPARAM_INFO_V2
	.align		4
.L_1545:
        /*3018*/ 	.byte	0x04, 0x45
        /*301a*/ 	.short	(.L_1547 - .L_1546)
.L_1546:
        /*301c*/ 	.word	0x00000000
        /*3020*/ 	.short	0x00fe
        /*3022*/ 	.short	0x07f0
        /*3024*/ 	.short	0x0008
        /*3026*/ 	.byte	0x00, 0x05


	//----- nvinfo : EIATTR_KPARAM_INFO_V2
	.align		4
.L_1547:
        /*3028*/ 	.byte	0x04, 0x45
        /*302a*/ 	.short	(.L_1549 - .L_1548)
.L_1548:
        /*302c*/ 	.word	0x00000000
        /*3030*/ 	.short	0x00fd
        /*3032*/ 	.short	0x07e8
        /*3034*/ 	.short	0x0008
        /*3036*/ 	.byte	0x00, 0x05


	//----- nvinfo : EIATTR_KPARAM_INFO_V2
	.align		4
.L_1549:
        /*3038*/ 	.byte	0x04, 0x45
        /*303a*/ 	.short	(.L_1551 - .L_1550)
.L_1550:
        /*303c*/ 	.word	0x00000000
        /*3040*/ 	.short	0x00fc
        /*3042*/ 	.short	0x07e0
        /*3044*/ 	.short	0x0008
        /*3046*/ 	.byte	0x00, 0x05


	//----- nvinfo : EIATTR_KPARAM_INFO_V2
	.align		4
.L_1551:
        /*3048*/ 	.byte	0x04, 0x45
        /*304a*/ 	.short	(.L_1553 - .L_1552)
.L_1552:
        /*304c*/ 	.word	0x00000000
        /*3050*/ 	.short	0x00fb
        /*3052*/ 	.short	0x07d8
        /*3054*/ 	.short	0x0008
        /*3056*/ 	.byte	0x00, 0x05


	//----- nvinfo : EIATTR_KPARAM_INFO_V2
	.align		4
.L_1553:
        /*3058*/ 	.byte	0x04, 0x45
        /*305a*/ 	.short	(.L_1555 - .L_1554)
.L_1554:
        /*305c*/ 	.word	0x00000000
        /*3060*/ 	.short	0x00fa
        /*3062*/ 	.short	0x07d0
        /*3064*/ 	.short	0x0008
        /*3066*/ 	.byte	0x00, 0x05


	//----- nvinfo : EIATTR_KPARAM_INFO_V2
	.align		4
.L_1555:
        /*3068*/ 	.byte	0x04, 0x45
        /*306a*/ 	.short	(.L_1557 - .L_1556)
.L_1556:
        /*306c*/ 	.word	0x00000000
        /*3070*/ 	.short	0x00f9
        /*3072*/ 	.short	0x07c8
        /*3074*/ 	.short	0x0008
        /*3076*/ 	.byte	0x00, 0x05


	//----- nvinfo : EIATTR_KPARAM_INFO_V2
	.align		4
.L_1557:
        /*3078*/ 	.byte	0x04, 0x45
        /*307a*/ 	.short	(.L_1559 - .L_1558)
.L_1558:
        /*307c*/ 	.word	0x00000000
        /*3080*/ 	.short	0x00f8
        /*3082*/ 	.short	0x07c0
        /*3084*/ 	.short	0x0008
        /*3086*/ 	.byte	0x00, 0x05


	//----- nvinfo : EIATTR_KPARAM_INFO_V2
	.align		4
.L_1559:
        /*3088*/ 	.byte	0x04, 0x45
        /*308a*/ 	.short	(.L_1561 - .L_1560)
.L_1560:
        /*308c*/ 	.word	0x00000000
        /*3090*/ 	.short	0x00f7
        /*3092*/ 	.short	0x07b8
        /*3094*/ 	.short	0x0008
        /*3096*/ 	.byte	0x00, 0x05


	//----- nvinfo : EIATTR_KPARAM_INFO_V2
	.align		4
.L_1561:
        /*3098*/ 	.byte	0x04, 0x45
        /*309a*/ 	.short	(.L_1563 - .L_1562)
.L_1562:
        /*309c*/ 	.word	0x00000000
        /*30a0*/ 	.short	0x00f6
        /*30a2*/ 	.short	0x07b0
        /*30a4*/ 	.short	0x0008
        /*30a6*/ 	.byte	0x00, 0x05


	//----- nvinfo : EIATTR_KPARAM_INFO_V2
	.align		4
.L_1563:
        /*30a8*/ 	.byte	0x04, 0x45
        /*30aa*/ 	.short	(.L_1565 - .L_1564)
.L_1564:
        /*30ac*/ 	.word	0x00000000
        /*30b0*/ 	.short	0x00f5
        /*30b2*/ 	.short	0x07a8
        /*30b4*/ 	.short	0x0008
        /*30b6*/ 	.byte	0x00, 0x05


	//----- nvinfo : EIATTR_KPARAM_INFO_V2
	.align		4
.L_1565:
        /*30b8*/ 	.byte	0x04, 0x45
        /*30ba*/ 	.short	(.L_1567 - .L_1566)
.L_1566:
        /*30bc*/ 	.word	0x00000000
        /*30c0*/ 	.short	0x00f4
        /*30c2*/ 	.short	0x07a0
        /*30c4*/ 	.short	0x0008
        /*30c6*/ 	.byte	0x00, 0x05


	//----- nvinfo : EIATTR_KPARAM_INFO_V2
	.align		4
.L_1567:
        /*30c8*/ 	.byte	0x04, 0x45
        /*30ca*/ 	.short	(.L_1569 - .L_1568)
.L_1568:
        /*30cc*/ 	.word	0x00000000
        /*30d0*/ 	.short	0x00f3
        /*30d2*/ 	.short	0x0798
        /*30d4*/ 	.short	0x0008
        /*30d6*/ 	.byte	0x00, 0x05


	//----- nvinfo : EIATTR_KPARAM_INFO_V2
	.align		4
.L_1569:
        /*30d8*/ 	.byte	0x04, 0x45
        /*30da*/ 	.short	(.L_1571 - .L_1570)
.L_1570:
        /*30dc*/ 	.word	0x00000000
        /*30e0*/ 	.short	0x00f2
        /*30e2*/ 	.short	0x0790
        /*30e4*/ 	.short	0x0008
        /*30e6*/ 	.byte	0x00, 0x05


	//----- nvinfo : EIATTR_KPARAM_INFO_V2
	.align		4
.L_1571:
        /*30e8*/ 	.byte	0x04, 0x45
        /*30ea*/ 	.short	(.L_1573 - .L_1572)
.L_1572:
        /*30ec*/ 	.word	0x00000000
        /*30f0*/ 	.short	0x00f1
        /*30f2*/ 	.short	0x0788
        /*30f4*/ 	.short	0x0008
        /*30f6*/ 	.byte	0x00, 0x05


	//----- nvinfo : EIATTR_KPARAM_INFO_V2
	.align		4
.L_1573:
        /*30f8*/ 	.byte	0x04, 0x45
        /*30fa*/ 	.short	(.L_1575 - .L_1574)
.L_1574:
        /*30fc*/ 	.word	0x00000000
        /*3100*/ 	.short	0x00f0
        /*3102*/ 	.short	0x0780
        /*3104*/ 	.short	0x0008
        /*3106*/ 	.byte	0x00, 0x05


	//----- nvinfo : EIATTR_KPARAM_INFO_V2
	.align		4
.L_1575:
        /*3108*/ 	.byte	0x04, 0x45
        /*310a*/ 	.short	(.L_1577 - .L_1576)
.L_1576:
        /*310c*/ 	.word	0x00000000
        /*3110*/ 	.short	0x00ef
        /*3112*/ 	.short	0x0778
        /*3114*/ 	.short	0x0008
        /*3116*/ 	.byte	0x00, 0x05


	//----- nvinfo : EIATTR_KPARAM_INFO_V2
	.align		4
.L_1577:
        /*3118*/ 	.byte	0x04, 0x45
        /*311a*/ 	.short	(.L_1579 - .L_1578)
.L_1578:
        /*311c*/ 	.word	0x00000000
        /*3120*/ 	.short	0x00ee
        /*3122*/ 	.short	0x0770
        /*3124*/ 	.short	0x0008
        /*3126*/ 	.byte	0x00, 0x05


	//----- nvinfo : EIATTR_KPARAM_INFO_V2
	.align		4
.L_1579:
        /*3128*/ 	.byte	0x04, 0x45
        /*312a*/ 	.short	(.L_1581 - .L_1580)
.L_1580:
        /*312c*/ 	.word	0x00000000
        /*3130*/ 	.short	0x00ed
        /*3132*/ 	.short	0x0768
        /*3134*/ 	.short	0x0008
        /*3136*/ 	.byte	0x00, 0x05


	//----- nvinfo : EIATTR_KPARAM_INFO_V2
	.align		4
.L_1581:
        /*3138*/ 	.byte	0x04, 0x45
        /*313a*/ 	.short	(.L_1583 - .L_1582)
.L_1582:
        /*313c*/ 	.word	0x00000000
        /*3140*/ 	.short	0x00ec
        /*3142*/ 	.short	0x0760
        /*3144*/ 	.short	0x0008
        /*3146*/ 	.byte	0x00, 0x05


	//----- nvinfo : EIATTR_KPARAM_INFO_V2
	.align		4
.L_1583:
        /*3148*/ 	.byte	0x04, 0x45
        /*314a*/ 	.short	(.L_1585 - .L_1584)
.L_1584:
        /*314c*/ 	.word	0x00000000
        /*3150*/ 	.short	0x00eb
        /*3152*/ 	.short	0x0758
        /*3154*/ 	.short	0x0008
        /*3156*/ 	.byte	0x00, 0x05


	//----- nvinfo : EIATTR_KPARAM_INFO_V2
	.align		4
.L_1585:
        /*3158*/ 	.byte	0x04, 0x45
        /*315a*/ 	.short	(.L_1587 - .L_1586)
.L_1586:
        /*315c*/ 	.word	0x00000000
        /*3160*/ 	.short	0x00ea
        /*3162*/ 	.short	0x0750
        /*3164*/ 	.short	0x0008
        /*3166*/ 	.byte	0x00, 0x05


	//----- nvinfo : EIATTR_KPARAM_INFO_V2
	.align		4
.L_1587:
        /*3168*/ 	.byte	0x04, 0x45
        /*316a*/ 	.short	(.L_1589 - .L_1588)
.L_1588:
        /*316c*/ 	.word	0x00000000
        /*3170*/ 	.short	0x00e9
        /*3172*/ 	.short	0x0748
        /*3174*/ 	.short	0x0008
        /*3176*/ 	.byte	0x00, 0x05


	//----- nvinfo : EIATTR_KPARAM_INFO_V2
	.align		4
.L_1589:
        /*3178*/ 	.byte	0x04, 0x45
        /*317a*/ 	.short	(.L_1591 - .L_1590)
.L_1590:
        /*317c*/ 	.word	0x00000000
        /*3180*/ 	.short	0x00e8
        /*3182*/ 	.short	0x0740
        /*3184*/ 	.short	0x0008
        /*3186*/ 	.byte	0x00, 0x05


	//----- nvinfo : EIATTR_KPARAM_INFO_V2
	.align		4
.L_1591:
        /*3188*/ 	.byte	0x04, 0x45
        /*318a*/ 	.short	(.L_1593 - .L_1592)
.L_1592:
        /*318c*/ 	.word	0x00000000
        /*3190*/ 	.short	0x00e7
        /*3192*/ 	.short	0x0738
        /*3194*/ 	.short	0x0008
        /*3196*/ 	.byte	0x00, 0x05


	//----- nvinfo : EIATTR_KPARAM_INFO_V2
	.align		4
.L_1593:
        /*3198*/ 	.byte	0x04, 0x45
        /*319a*/ 	.short	(.L_1595 - .L_1594)
.L_1594:
        /*319c*/ 	.word	0x00000000
        /*31a0*/ 	.short	0x00e6
        /*31a2*/ 	.short	0x0730
        /*31a4*/ 	.short	0x0008
        /*31a6*/ 	.byte	0x00, 0x05


	//----- nvinfo : EIATTR_KPARAM_INFO_V2
	.align		4
.L_1595:
        /*31a8*/ 	.byte	0x04, 0x45
        /*31aa*/ 	.short	(.L_1597 - .L_1596)
.L_1596:
        /*31ac*/ 	.word	0x00000000
        /*31b0*/ 	.short	0x00e5
        /*31b2*/ 	.short	0x0728
        /*31b4*/ 	.short	0x0008
        /*31b6*/ 	.byte	0x00, 0x05


	//----- nvinfo : EIATTR_KPARAM_INFO_V2
	.align		4
.L_1597:
        /*31b8*/ 	.byte	0x04, 0x45
        /*31ba*/ 	.short	(.L_1599 - .L_1598)
.L_1598:
        /*31bc*/ 	.word	0x00000000
        /*31c0*/ 	.short	0x00e4
        /*31c2*/ 	.short	0x0720
        /*31c4*/ 	.short	0x0008
        /*31c6*/ 	.byte	0x00, 0x05


	//----- nvinfo : EIATTR_KPARAM_INFO_V2
	.align		4
.L_1599:
        /*31c8*/ 	.byte	0x04, 0x45
        /*31ca*/ 	.short	(.L_1601 - .L_1600)
.L_1600:
        /*31cc*/ 	.word	0x00000000
        /*31d0*/ 	.short	0x00e3
        /*31d2*/ 	.short	0x0718
        /*31d4*/ 	.short	0x0008
        /*31d6*/ 	.byte	0x00, 0x05


	//----- nvinfo : EIATTR_KPARAM_INFO_V2
	.align		4
.L_1601:
        /*31d8*/ 	.byte	0x04, 0x45
        /*31da*/ 	.short	(.L_1603 - .L_1602)
.L_1602:
        /*31dc*/ 	.word	0x00000000
        /*31e0*/ 	.short	0x00e2
        /*31e2*/ 	.short	0x0710
        /*31e4*/ 	.short	0x0008
        /*31e6*/ 	.byte	0x00, 0x05


	//----- nvinfo : EIATTR_KPARAM_INFO_V2
	.align		4
.L_1603:
        /*31e8*/ 	.byte	0x04, 0x45
        /*31ea*/ 	.short	(.L_1605 - .L_1604)
.L_1604:
        /*31ec*/ 	.word	0x00000000
        /*31f0*/ 	.short	0x00e1
        /*31f2*/ 	.short	0x0708
        /*31f4*/ 	.short	0x0008
        /*31f6*/ 	.byte	0x00, 0x05


	//----- nvinfo : EIATTR_KPARAM_INFO_V2
	.align		4
.L_1605:
        /*31f8*/ 	.byte	0x04, 0x45
        /*31fa*/ 	.short	(.L_1607 - .L_1606)
.L_1606:
        /*31fc*/ 	.word	0x00000000
        /*3200*/ 	.short	0x00e0
        /*3202*/ 	.short	0x0700
        /*3204*/ 	.short	0x0008
        /*3206*/ 	.byte	0x00, 0x05


	//----- nvinfo : EIATTR_KPARAM_INFO_V2
	.align		4
.L_1607:
        /*3208*/ 	.byte	0x04, 0x45
        /*320a*/ 	.short	(.L_1609 - .L_1608)
.L_1608:
        /*320c*/ 	.word	0x00000000
        /*3210*/ 	.short	0x00df
        /*3212*/ 	.short	0x06f8
        /*3214*/ 	.short	0x0008
        /*3216*/ 	.byte	0x00, 0x05


	//----- nvinfo : EIATTR_KPARAM_INFO_V2
	.align		4
.L_1609:
        /*3218*/ 	.byte	0x04, 0x45
        /*321a*/ 	.short	(.L_1611 - .L_1610)
.L_1610:
        /*321c*/ 	.word	0x00000000
        /*3220*/ 	.short	0x00de
        /*3222*/ 	.short	0x06f0
        /*3224*/ 	.short	0x0008
        /*3226*/ 	.byte	0x00, 0x05


	//----- nvinfo : EIATTR_KPARAM_INFO_V2
	.align		4
.L_1611:
        /*3228*/ 	.byte	0x04, 0x45
        /*322a*/ 	.short	(.L_1613 - .L_1612)
.L_1612:
        /*322c*/ 	.word	0x00000000
        /*3230*/ 	.short	0x00dd
        /*3232*/ 	.short	0x06e8
        /*3234*/ 	.short	0x0008
        /*3236*/ 	.byte	0x00, 0x05


	//----- nvinfo : EIATTR_KPARAM_INFO_V2
	.align		4
.L_1613:
        /*3238*/ 	.byte	0x04, 0x45
        /*323a*/ 	.short	(.L_1615 - .L_1614)
.L_1614:
        /*323c*/ 	.word	0x00000000
        /*3240*/ 	.short	0x00dc
        /*3242*/ 	.short	0x06e0
        /*3244*/ 	.short	0x0008
        /*3246*/ 	.byte	0x00, 0x05


	//----- nvinfo : EIATTR_KPARAM_INFO_V2
	.align		4
.L_1615:
        /*3248*/ 	.byte	0x04, 0x45
        /*324a*/ 	.short	(.L_1617 - .L_1616)
.L_1616:
        /*324c*/ 	.word	0x00000000
        /*3250*/ 	.short	0x00db
        /*3252*/ 	.short	0x06d8
        /*3254*/ 	.short	0x0008
        /*3256*/ 	.byte	0x00, 0x05


	//----- nvinfo : EIATTR_KPARAM_INFO_V2
	.align		4
.L_1617:
        /*3258*/ 	.byte	0x04, 0x45
        /*325a*/ 	.short	(.L_1619 - .L_1618)
.L_1618:
        /*325c*/ 	.word	0x00000000
        /*3260*/ 	.short	0x00da
        /*3262*/ 	.short	0x06d0
        /*3264*/ 	.short	0x0008
        /*3266*/ 	.byte	0x00, 0x05


	//----- nvinfo : EIATTR_KPARAM_INFO_V2
	.align		4
.L_1619:
        /*3268*/ 	.byte	0x04, 0x45
        /*326a*/ 	.short	(.L_1621 - .L_1620)
.L_1620:
        /*326c*/ 	.word	0x00000000
        /*3270*/ 	.short	0x00d9
        /*3272*/ 	.short	0x06c8
        /*3274*/ 	.short	0x0008
        /*3276*/ 	.byte	0x00, 0x05


	//----- nvinfo : EIATTR_KPARAM_INFO_V2
	.align		4
.L_1621:
        /*3278*/ 	.byte	0x04, 0x45
        /*327a*/ 	.short	(.L_1623 - .L_1622)
.L_1622:
        /*327c*/ 	.word	0x00000000
        /*3280*/ 	.short	0x00d8
        /*3282*/ 	.short	0x06c0
        /*3284*/ 	.short	0x0008
        /*3286*/ 	.byte	0x00, 0x05


	//----- nvinfo : EIATTR_KPARAM_INFO_V2
	.align		4
.L_1623:
        /*3288*/ 	.byte	0x04, 0x45
        /*328a*/ 	.short	(.L_1625 - .L_1624)
.L_1624:
        /*328c*/ 	.word	0x00000000
        /*3290*/ 	.short	0x00d7
        /*3292*/ 	.short	0x06b8
        /*3294*/ 	.short	0x0008
        /*3296*/ 	.byte	0x00, 0x05


	//----- nvinfo : EIATTR_KPARAM_INFO_V2
	.align		4
.L_1625:
        /*3298*/ 	.byte	0x04, 0x45
        /*329a*/ 	.short	(.L_1627 - .L_1626)
.L_1626:
        /*329c*/ 	.word	0x00000000
        /*32a0*/ 	.short	0x00d6
        /*32a2*/ 	.short	0x06b0
        /*32a4*/ 	.short	0x0008
        /*32a6*/ 	.byte	0x00, 0x05


	//----- nvinfo : EIATTR_KPARAM_INFO_V2
	.align		4
.L_1627:
        /*32a8*/ 	.byte	0x04, 0x45
        /*32aa*/ 	.short	(.L_1629 - .L_1628)
.L_1628:
        /*32ac*/ 	.word	0x00000000
        /*32b0*/ 	.short	0x00d5
        /*32b2*/ 	.short	0x06a8
        /*32b4*/ 	.short	0x0008
        /*32b6*/ 	.byte	0x00, 0x05


	//----- nvinfo : EIATTR_KPARAM_INFO_V2
	.align		4
.L_1629:
        /*32b8*/ 	.byte	0x04, 0x45
        /*32ba*/ 	.short	(.L_1631 - .L_1630)
.L_1630:
        /*32bc*/ 	.word	0x00000000
        /*32c0*/ 	.short	0x00d4
        /*32c2*/ 	.short	0x06a0
        /*32c4*/ 	.short	0x0008
        /*32c6*/ 	.byte	0x00, 0x05


	//----- nvinfo : EIATTR_KPARAM_INFO_V2
	.align		4
.L_1631:
        /*32c8*/ 	.byte	0x04, 0x45
        /*32ca*/ 	.short	(.L_1633 - .L_1632)
.L_1632:
        /*32cc*/ 	.word	0x00000000
        /*32d0*/ 	.short	0x00d3
        /*32d2*/ 	.short	0x0698
        /*32d4*/ 	.short	0x0008
        /*32d6*/ 	.byte	0x00, 0x05


	//----- nvinfo : EIATTR_KPARAM_INFO_V2
	.align		4
.L_1633:
        /*32d8*/ 	.byte	0x04, 0x45
        /*32da*/ 	.short	(.L_1635 - .L_1634)
.L_1634:
        /*32dc*/ 	.word	0x00000000
        /*32e0*/ 	.short	0x00d2
        /*32e2*/ 	.short	0x0690
        /*32e4*/ 	.short	0x0008
        /*32e6*/ 	.byte	0x00, 0x05


	//----- nvinfo : EIATTR_KPARAM_INFO_V2
	.align		4
.L_1635:
        /*32e8*/ 	.byte	0x04, 0x45
        /*32ea*/ 	.short	(.L_1637 - .L_1636)
.L_1636:
        /*32ec*/ 	.word	0x00000000
        /*32f0*/ 	.short	0x00d1
        /*32f2*/ 	.short	0x0688
        /*32f4*/ 	.short	0x0008
        /*32f6*/ 	.byte	0x00, 0x05


	//----- nvinfo : EIATTR_KPARAM_INFO_V2
	.align		4
.L_1637:
        /*32f8*/ 	.byte	0x04, 0x45
        /*32fa*/ 	.short	(.L_1639 - .L_1638)
.L_1638:
        /*32fc*/ 	.word	0x00000000
        /*3300*/ 	.short	0x00d0
        /*3302*/ 	.short	0x0680
        /*3304*/ 	.short	0x0008
        /*3306*/ 	.byte	0x00, 0x05


	//----- nvinfo : EIATTR_KPARAM_INFO_V2
	.align		4
.L_1639:
        /*3308*/ 	.byte	0x04, 0x45
        /*330a*/ 	.short	(.L_1641 - .L_1640)
.L_1640:
        /*330c*/ 	.word	0x00000000
        /*3310*/ 	.short	0x00cf
        /*3312*/ 	.short	0x0678
        /*3314*/ 	.short	0x0008
        /*3316*/ 	.byte	0x00, 0x05


	//----- nvinfo : EIATTR_KPARAM_INFO_V2
	.align		4
.L_1641:
        /*3318*/ 	.byte	0x04, 0x45
        /*331a*/ 	.short	(.L_1643 - .L_1642)
.L_1642:
        /*331c*/ 	.word	0x00000000
        /*3320*/ 	.short	0x00ce
        /*3322*/ 	.short	0x0670
        /*3324*/ 	.short	0x0008
        /*3326*/ 	.byte	0x00, 0x05


	//----- nvinfo : EIATTR_KPARAM_INFO_V2
	.align		4
.L_1643:
        /*3328*/ 	.byte	0x04, 0x45
        /*332a*/ 	.short	(.L_1645 - .L_1644)
.L_1644:
        /*332c*/ 	.word	0x00000000
        /*3330*/ 	.short	0x00cd
        /*3332*/ 	.short	0x0668
        /*3334*/ 	.short	0x0008
        /*3336*/ 	.byte	0x00, 0x05


	//----- nvinfo : EIATTR_KPARAM_INFO_V2
	.align		4
.L_1645:
        /*3338*/ 	.byte	0x04, 0x45
        /*333a*/ 	.short	(.L_1647 - .L_1646)
.L_1646:
        /*333c*/ 	.word	0x00000000
        /*3340*/ 	.short	0x00cc
        /*3342*/ 	.short	0x0660
        /*3344*/ 	.short	0x0008
        /*3346*/ 	.byte	0x00, 0x05


	//----- nvinfo : EIATTR_KPARAM_INFO_V2
	.align		4
.L_1647:
        /*3348*/ 	.byte	0x04, 0x45
        /*334a*/ 	.short	(.L_1649 - .L_1648)
.L_1648:
        /*334c*/ 	.word	0x00000000
        /*3350*/ 	.short	0x00cb
        /*3352*/ 	.short	0x0658
        /*3354*/ 	.short	0x0008
        /*3356*/ 	.byte	0x00, 0x05


	//----- nvinfo : EIATTR_KPARAM_INFO_V2
	.align		4
.L_1649:
        /*3358*/ 	.byte	0x04, 0x45
        /*335a*/ 	.short	(.L_1651 - .L_1650)
.L_1650:
        /*335c*/ 	.word	0x00000000
        /*3360*/ 	.short	0x00ca
        /*3362*/ 	.short	0x0650
        /*3364*/ 	.short	0x0008
        /*3366*/ 	.byte	0x00, 0x05


	//----- nvinfo : EIATTR_KPARAM_INFO_V2
	.align		4
.L_1651:
        /*3368*/ 	.byte	0x04, 0x45
        /*336a*/ 	.short	(.L_1653 - .L_1652)
.L_1652:
        /*336c*/ 	.word	0x00000000
        /*3370*/ 	.short	0x00c9
        /*3372*/ 	.short	0x0648
        /*3374*/ 	.short	0x0008
        /*3376*/ 	.byte	0x00, 0x05


	//----- nvinfo : EIATTR_KPARAM_INFO_V2
	.align		4
.L_1653:
        /*3378*/ 	.byte	0x04, 0x45
        /*337a*/ 	.short	(.L_1655 - .L_1654)
.L_1654:
        /*337c*/ 	.word	0x00000000
        /*3380*/ 	.short	0x00c8
        /*3382*/ 	.short	0x0640
        /*3384*/ 	.short	0x0008
        /*3386*/ 	.byte	0x00, 0x05


	//----- nvinfo : EIATTR_KPARAM_INFO_V2
	.align		4
.L_1655:
        /*3388*/ 	.byte	0x04, 0x45
        /*338a*/ 	.short	(.L_1657 - .L_1656)
.L_1656:
        /*338c*/ 	.word	0x00000000
        /*3390*/ 	.short	0x00c7
        /*3392*/ 	.short	0x0638
        /*3394*/ 	.short	0x0008
        /*3396*/ 	.byte	0x00, 0x05


	//----- nvinfo : EIATTR_KPARAM_INFO_V2
	.align		4
.L_1657:
        /*3398*/ 	.byte	0x04, 0x45
        /*339a*/ 	.short	(.L_1659 - .L_1658)
.L_1658:
        /*339c*/ 	.word	0x00000000
        /*33a0*/ 	.short	0x00c6
        /*33a2*/ 	.short	0x0630
        /*33a4*/ 	.short	0x0008
        /*33a6*/ 	.byte	0x00, 0x05


	//----- nvinfo : EIATTR_KPARAM_INFO_V2
	.align		4
.L_1659:
        /*33a8*/ 	.byte	0x04, 0x45
        /*33aa*/ 	.short	(.L_1661 - .L_1660)
.L_1660:
        /*33ac*/ 	.word	0x00000000
        /*33b0*/ 	.short	0x00c5
        /*33b2*/ 	.short	0x0628
        /*33b4*/ 	.short	0x0008
        /*33b6*/ 	.byte	0x00, 0x05


	//----- nvinfo : EIATTR_KPARAM_INFO_V2
	.align		4
.L_1661:
        /*33b8*/ 	.byte	0x04, 0x45
        /*33ba*/ 	.short	(.L_1663 - .L_1662)
.L_1662:
        /*33bc*/ 	.word	0x00000000
        /*33c0*/ 	.short	0x00c4
        /*33c2*/ 	.short	0x0620
        /*33c4*/ 	.short	0x0008
        /*33c6*/ 	.byte	0x00, 0x05


	//----- nvinfo : EIATTR_KPARAM_INFO_V2
	.align		4
.L_1663:
        /*33c8*/ 	.byte	0x04, 0x45
        /*33ca*/ 	.short	(.L_1665 - .L_1664)
.L_1664:
        /*33cc*/ 	.word	0x00000000
        /*33d0*/ 	.short	0x00c3
        /*33d2*/ 	.short	0x0618
        /*33d4*/ 	.short	0x0008
        /*33d6*/ 	.byte	0x00, 0x05


	//----- nvinfo : EIATTR_KPARAM_INFO_V2
	.align		4
.L_1665:
        /*33d8*/ 	.byte	0x04, 0x45
        /*33da*/ 	.short	(.L_1667 - .L_1666)
.L_1666:
        /*33dc*/ 	.word	0x00000000
        /*33e0*/ 	.short	0x00c2
        /*33e2*/ 	.short	0x0610
        /*33e4*/ 	.short	0x0008
        /*33e6*/ 	.byte	0x00, 0x05


	//----- nvinfo : EIATTR_KPARAM_INFO_V2
	.align		4
.L_1667:
        /*33e8*/ 	.byte	0x04, 0x45
        /*33ea*/ 	.short	(.L_1669 - .L_1668)
.L_1668:
        /*33ec*/ 	.word	0x00000000
        /*33f0*/ 	.short	0x00c1
        /*33f2*/ 	.short	0x0608
        /*33f4*/ 	.short	0x0008
        /*33f6*/ 	.byte	0x00, 0x05


	//----- nvinfo : EIATTR_KPARAM_INFO_V2
	.align		4
.L_1669:
        /*33f8*/ 	.byte	0x04, 0x45
        /*33fa*/ 	.short	(.L_1671 - .L_1670)
.L_1670:
        /*33fc*/ 	.word	0x00000000
        /*3400*/ 	.short	0x00c0
        /*3402*/ 	.short	0x0600
        /*3404*/ 	.short	0x0008
        /*3406*/ 	.byte	0x00, 0x05


	//----- nvinfo : EIATTR_KPARAM_INFO_V2
	.align		4
.L_1671:
        /*3408*/ 	.byte	0x04, 0x45
        /*340a*/ 	.short	(.L_1673 - .L_1672)
.L_1672:
        /*340c*/ 	.word	0x00000000
        /*3410*/ 	.short	0x00bf
        /*3412*/ 	.short	0x05f8
        /*3414*/ 	.short	0x0008
        /*3416*/ 	.byte	0x00, 0x05


	//----- nvinfo : EIATTR_KPARAM_INFO_V2
	.align		4
.L_1673:
        /*3418*/ 	.byte	0x04, 0x45
        /*341a*/ 	.short	(.L_1675 - .L_1674)
.L_1674:
        /*341c*/ 	.word	0x00000000
        /*3420*/ 	.short	0x00be
        /*3422*/ 	.short	0x05f0
        /*3424*/ 	.short	0x0008
        /*3426*/ 	.byte	0x00, 0x05


	//----- nvinfo : EIATTR_KPARAM_INFO_V2
	.align		4
.L_1675:
        /*3428*/ 	.byte	0x04, 0x45
        /*342a*/ 	.short	(.L_1677 - .L_1676)
.L_1676:
        /*342c*/ 	.word	0x00000000
        /*3430*/ 	.short	0x00bd
        /*3432*/ 	.short	0x05e8
        /*3434*/ 	.short	0x0008
        /*3436*/ 	.byte	0x00, 0x05


	//----- nvinfo : EIATTR_KPARAM_INFO_V2
	.align		4
.L_1677:
        /*3438*/ 	.byte	0x04, 0x45
        /*343a*/ 	.short	(.L_1679 - .L_1678)
.L_1678:
        /*343c*/ 	.word	0x00000000
        /*3440*/ 	.short	0x00bc
        /*3442*/ 	.short	0x05e0
        /*3444*/ 	.short	0x0008
        /*3446*/ 	.byte	0x00, 0x05


	//----- nvinfo : EIATTR_KPARAM_INFO_V2
	.align		4
.L_1679:
        /*3448*/ 	.byte	0x04, 0x45
        /*344a*/ 	.short	(.L_1681 - .L_1680)
.L_1680:
        /*344c*/ 	.word	0x00000000
        /*3450*/ 	.short	0x00bb
        /*3452*/ 	.short	0x05d8
        /*3454*/ 	.short	0x0008
        /*3456*/ 	.byte	0x00, 0x05


	//----- nvinfo : EIATTR_KPARAM_INFO_V2
	.align		4
.L_1681:
        /*3458*/ 	.byte	0x04, 0x45
        /*345a*/ 	.short	(.L_1683 - .L_1682)
.L_1682:
        /*345c*/ 	.word	0x00000000
        /*3460*/ 	.short	0x00ba
        /*3462*/ 	.short	0x05d0
        /*3464*/ 	.short	0x0008
        /*3466*/ 	.byte	0x00, 0x05


	//----- nvinfo : EIATTR_KPARAM_INFO_V2
	.align		4
.L_1683:
        /*3468*/ 	.byte	0x04, 0x45
        /*346a*/ 	.short	(.L_1685 - .L_1684)
.L_1684:
        /*346c*/ 	.word	0x00000000
        /*3470*/ 	.short	0x00b9
        /*3472*/ 	.short	0x05c8
        /*3474*/ 	.short	0x0008
        /*3476*/ 	.byte	0x00, 0x05


	//----- nvinfo : EIATTR_KPARAM_INFO_V2
	.align		4
.L_1685:
        /*3478*/ 	.byte	0x04, 0x45
        /*347a*/ 	.short	(.L_1687 - .L_1686)
.L_1686:
        /*347c*/ 	.word	0x00000000
        /*3480*/ 	.short	0x00b8
        /*3482*/ 	.short	0x05c0
        /*3484*/ 	.short	0x0008
        /*3486*/ 	.byte	0x00, 0x05


	//----- nvinfo : EIATTR_KPARAM_INFO_V2
	.align		4
.L_1687:
        /*3488*/ 	.byte	0x04, 0x45
        /*348a*/ 	.short	(.L_1689 - .L_1688)
.L_1688:
        /*348c*/ 	.word	0x00000000
        /*3490*/ 	.short	0x00b7
        /*3492*/ 	.short	0x05b8
        /*3494*/ 	.short	0x0008
        /*3496*/ 	.byte	0x00, 0x05


	//----- nvinfo : EIATTR_KPARAM_INFO_V2
	.align		4
.L_1689:
        /*3498*/ 	.byte	0x04, 0x45
        /*349a*/ 	.short	(.L_1691 - .L_1690)
.L_1690:
        /*349c*/ 	.word	0x00000000
        /*34a0*/ 	.short	0x00b6
        /*34a2*/ 	.short	0x05b0
        /*34a4*/ 	.short	0x0008
        /*34a6*/ 	.byte	0x00, 0x05


	//----- nvinfo : EIATTR_KPARAM_INFO_V2
	.align		4
.L_1691:
        /*34a8*/ 	.byte	0x04, 0x45
        /*34aa*/ 	.short	(.L_1693 - .L_1692)
.L_1692:
        /*34ac*/ 	.word	0x00000000
        /*34b0*/ 	.short	0x00b5
        /*34b2*/ 	.short	0x05a8
        /*34b4*/ 	.short	0x0008
        /*34b6*/ 	.byte	0x00, 0x05


	//----- nvinfo : EIATTR_KPARAM_INFO_V2
	.align		4
.L_1693:
        /*34b8*/ 	.byte	0x04, 0x45
        /*34ba*/ 	.short	(.L_1695 - .L_1694)
.L_1694:
        /*34bc*/ 	.word	0x00000000
        /*34c0*/ 	.short	0x00b4
        /*34c2*/ 	.short	0x05a0
        /*34c4*/ 	.short	0x0008
        /*34c6*/ 	.byte	0x00, 0x05


	//----- nvinfo : EIATTR_KPARAM_INFO_V2
	.align		4
.L_1695:
        /*34c8*/ 	.byte	0x04, 0x45
        /*34ca*/ 	.short	(.L_1697 - .L_1696)
.L_1696:
        /*34cc*/ 	.word	0x00000000
        /*34d0*/ 	.short	0x00b3
        /*34d2*/ 	.short	0x0598
        /*34d4*/ 	.short	0x0008
        /*34d6*/ 	.byte	0x00, 0x05


	//----- nvinfo : EIATTR_KPARAM_INFO_V2
	.align		4
.L_1697:
        /*34d8*/ 	.byte	0x04, 0x45
        /*34da*/ 	.short	(.L_1699 - .L_1698)
.L_1698:
        /*34dc*/ 	.word	0x00000000
        /*34e0*/ 	.short	0x00b2
        /*34e2*/ 	.short	0x0590
        /*34e4*/ 	.short	0x0008
        /*34e6*/ 	.byte	0x00, 0x05


	//----- nvinfo : EIATTR_KPARAM_INFO_V2
	.align		4
.L_1699:
        /*34e8*/ 	.byte	0x04, 0x45
        /*34ea*/ 	.short	(.L_1701 - .L_1700)
.L_1700:
        /*34ec*/ 	.word	0x00000000
        /*34f0*/ 	.short	0x00b1
        /*34f2*/ 	.short	0x0588
        /*34f4*/ 	.short	0x0008
        /*34f6*/ 	.byte	0x00, 0x05


	//----- nvinfo : EIATTR_KPARAM_INFO_V2
	.align		4
.L_1701:
        /*34f8*/ 	.byte	0x04, 0x45
        /*34fa*/ 	.short	(.L_1703 - .L_1702)
.L_1702:
        /*34fc*/ 	.word	0x00000000
        /*3500*/ 	.short	0x00b0
        /*3502*/ 	.short	0x0580
        /*3504*/ 	.short	0x0008
        /*3506*/ 	.byte	0x00, 0x05


	//----- nvinfo : EIATTR_KPARAM_INFO_V2
	.align		4
.L_1703:
        /*3508*/ 	.byte	0x04, 0x45
        /*350a*/ 	.short	(.L_1705 - .L_1704)
.L_1704:
        /*350c*/ 	.word	0x00000000
        /*3510*/ 	.short	0x00af
        /*3512*/ 	.short	0x0578
        /*3514*/ 	.short	0x0008
        /*3516*/ 	.byte	0x00, 0x05


	//----- nvinfo : EIATTR_KPARAM_INFO_V2
	.align		4
.L_1705:
        /*3518*/ 	.byte	0x04, 0x45
        /*351a*/ 	.short	(.L_1707 - .L_1706)
.L_1706:
        /*351c*/ 	.word	0x00000000
        /*3520*/ 	.short	0x00ae
        /*3522*/ 	.short	0x0570
        /*3524*/ 	.short	0x0008
        /*3526*/ 	.byte	0x00, 0x05


	//----- nvinfo : EIATTR_KPARAM_INFO_V2
	.align		4
.L_1707:
        /*3528*/ 	.byte	0x04, 0x45
        /*352a*/ 	.short	(.L_1709 - .L_1708)
.L_1708:
        /*352c*/ 	.word	0x00000000
        /*3530*/ 	.short	0x00ad
        /*3532*/ 	.short	0x0568
        /*3534*/ 	.short	0x0008
        /*3536*/ 	.byte	0x00, 0x05


	//----- nvinfo : EIATTR_KPARAM_INFO_V2
	.align		4
.L_1709:
        /*3538*/ 	.byte	0x04, 0x45
        /*353a*/ 	.short	(.L_1711 - .L_1710)
.L_1710:
        /*353c*/ 	.word	0x00000000
        /*3540*/ 	.short	0x00ac
        /*3542*/ 	.short	0x0560
        /*3544*/ 	.short	0x0008
        /*3546*/ 	.byte	0x00, 0x05


	//----- nvinfo : EIATTR_KPARAM_INFO_V2
	.align		4
.L_1711:
        /*3548*/ 	.byte	0x04, 0x45
        /*354a*/ 	.short	(.L_1713 - .L_1712)
.L_1712:
        /*354c*/ 	.word	0x00000000
        /*3550*/ 	.short	0x00ab
        /*3552*/ 	.short	0x0558
        /*3554*/ 	.short	0x0008
        /*3556*/ 	.byte	0x00, 0x05


	//----- nvinfo : EIATTR_KPARAM_INFO_V2
	.align		4
.L_1713:
        /*3558*/ 	.byte	0x04, 0x45
        /*355a*/ 	.short	(.L_1715 - .L_1714)
.L_1714:
        /*355c*/ 	.word	0x00000000
        /*3560*/ 	.short	0x00aa
        /*3562*/ 	.short	0x0550
        /*3564*/ 	.short	0x0008
        /*3566*/ 	.byte	0x00, 0x05


	//----- nvinfo : EIATTR_KPARAM_INFO_V2
	.align		4
.L_1715:
        /*3568*/ 	.byte	0x04, 0x45
        /*356a*/ 	.short	(.L_1717 - .L_1716)
.L_1716:
        /*356c*/ 	.word	0x00000000
        /*3570*/ 	.short	0x00a9
        /*3572*/ 	.short	0x0548
        /*3574*/ 	.short	0x0008
        /*3576*/ 	.byte	0x00, 0x05


	//----- nvinfo : EIATTR_KPARAM_INFO_V2
	.align		4
.L_1717:
        /*3578*/ 	.byte	0x04, 0x45
        /*357a*/ 	.short	(.L_1719 - .L_1718)
.L_1718:
        /*357c*/ 	.word	0x00000000
        /*3580*/ 	.short	0x00a8
        /*3582*/ 	.short	0x0540
        /*3584*/ 	.short	0x0008
        /*3586*/ 	.byte	0x00, 0x05


	//----- nvinfo : EIATTR_KPARAM_INFO_V2
	.align		4
.L_1719:
        /*3588*/ 	.byte	0x04, 0x45
        /*358a*/ 	.short	(.L_1721 - .L_1720)
.L_1720:
        /*358c*/ 	.word	0x00000000
        /*3590*/ 	.short	0x00a7
        /*3592*/ 	.short	0x0538
        /*3594*/ 	.short	0x0008
        /*3596*/ 	.byte	0x00, 0x05


	//----- nvinfo : EIATTR_KPARAM_INFO_V2
	.align		4
.L_1721:
        /*3598*/ 	.byte	0x04, 0x45
        /*359a*/ 	.short	(.L_1723 - .L_1722)
.L_1722:
        /*359c*/ 	.word	0x00000000
        /*35a0*/ 	.short	0x00a6
        /*35a2*/ 	.short	0x0530
        /*35a4*/ 	.short	0x0008
        /*35a6*/ 	.byte	0x00, 0x05


	//----- nvinfo : EIATTR_KPARAM_INFO_V2
	.align		4
.L_1723:
        /*35a8*/ 	.byte	0x04, 0x45
        /*35aa*/ 	.short	(.L_1725 - .L_1724)
.L_1724:
        /*35ac*/ 	.word	0x00000000
        /*35b0*/ 	.short	0x00a5
        /*35b2*/ 	.short	0x0528
        /*35b4*/ 	.short	0x0008
        /*35b6*/ 	.byte	0x00, 0x05


	//----- nvinfo : EIATTR_KPARAM_INFO_V2
	.align		4
.L_1725:
        /*35b8*/ 	.byte	0x04, 0x45
        /*35ba*/ 	.short	(.L_1727 - .L_1726)
.L_1726:
        /*35bc*/ 	.word	0x00000000
        /*35c0*/ 	.short	0x00a4
        /*35c2*/ 	.short	0x0520
        /*35c4*/ 	.short	0x0008
        /*35c6*/ 	.byte	0x00, 0x05


	//----- nvinfo : EIATTR_KPARAM_INFO_V2
	.align		4
.L_1727:
        /*35c8*/ 	.byte	0x04, 0x45
        /*35ca*/ 	.short	(.L_1729 - .L_1728)
.L_1728:
        /*35cc*/ 	.word	0x00000000
        /*35d0*/ 	.short	0x00a3
        /*35d2*/ 	.short	0x0518
        /*35d4*/ 	.short	0x0008
        /*35d6*/ 	.byte	0x00, 0x05


	//----- nvinfo : EIATTR_KPARAM_INFO_V2
	.align		4
.L_1729:
        /*35d8*/ 	.byte	0x04, 0x45
        /*35da*/ 	.short	(.L_1731 - .L_1730)
.L_1730:
        /*35dc*/ 	.word	0x00000000
        /*35e0*/ 	.short	0x00a2
        /*35e2*/ 	.short	0x0510
        /*35e4*/ 	.short	0x0008
        /*35e6*/ 	.byte	0x00, 0x05


	//----- nvinfo : EIATTR_KPARAM_INFO_V2
	.align		4
.L_1731:
        /*35e8*/ 	.byte	0x04, 0x45
        /*35ea*/ 	.short	(.L_1733 - .L_1732)
.L_1732:
        /*35ec*/ 	.word	0x00000000
        /*35f0*/ 	.short	0x00a1
        /*35f2*/ 	.short	0x0508
        /*35f4*/ 	.short	0x0008
        /*35f6*/ 	.byte	0x00, 0x05


	//----- nvinfo : EIATTR_KPARAM_INFO_V2
	.align		4
.L_1733:
        /*35f8*/ 	.byte	0x04, 0x45
        /*35fa*/ 	.short	(.L_1735 - .L_1734)
.L_1734:
        /*35fc*/ 	.word	0x00000000
        /*3600*/ 	.short	0x00a0
        /*3602*/ 	.short	0x0500
        /*3604*/ 	.short	0x0008
        /*3606*/ 	.byte	0x00, 0x05


	//----- nvinfo : EIATTR_KPARAM_INFO_V2
	.align		4
.L_1735:
        /*3608*/ 	.byte	0x04, 0x45
        /*360a*/ 	.short	(.L_1737 - .L_1736)
.L_1736:
        /*360c*/ 	.word	0x00000000
        /*3610*/ 	.short	0x009f
        /*3612*/ 	.short	0x04f8
        /*3614*/ 	.short	0x0008
        /*3616*/ 	.byte	0x00, 0x05


	//----- nvinfo : EIATTR_KPARAM_INFO_V2
	.align		4
.L_1737:
        /*3618*/ 	.byte	0x04, 0x45
        /*361a*/ 	.short	(.L_1739 - .L_1738)
.L_1738:
        /*361c*/ 	.word	0x00000000
        /*3620*/ 	.short	0x009e
        /*3622*/ 	.short	0x04f0
        /*3624*/ 	.short	0x0008
        /*3626*/ 	.byte	0x00, 0x05


	//----- nvinfo : EIATTR_KPARAM_INFO_V2
	.align		4
.L_1739:
        /*3628*/ 	.byte	0x04, 0x45
        /*362a*/ 	.short	(.L_1741 - .L_1740)
.L_1740:
        /*362c*/ 	.word	0x00000000
        /*3630*/ 	.short	0x009d
        /*3632*/ 	.short	0x04e8
        /*3634*/ 	.short	0x0008
        /*3636*/ 	.byte	0x00, 0x05


	//----- nvinfo : EIATTR_KPARAM_INFO_V2
	.align		4
.L_1741:
        /*3638*/ 	.byte	0x04, 0x45
        /*363a*/ 	.short	(.L_1743 - .L_1742)
.L_1742:
        /*363c*/ 	.word	0x00000000
        /*3640*/ 	.short	0x009c
        /*3642*/ 	.short	0x04e0
        /*3644*/ 	.short	0x0008
        /*3646*/ 	.byte	0x00, 0x05


	//----- nvinfo : EIATTR_KPARAM_INFO_V2
	.align		4
.L_1743:
        /*3648*/ 	.byte	0x04, 0x45
        /*364a*/ 	.short	(.L_1745 - .L_1744)
.L_1744:
        /*364c*/ 	.word	0x00000000
        /*3650*/ 	.short	0x009b
        /*3652*/ 	.short	0x04d8
        /*3654*/ 	.short	0x0008
        /*3656*/ 	.byte	0x00, 0x05


	//----- nvinfo : EIATTR_KPARAM_INFO_V2
	.align		4
.L_1745:
        /*3658*/ 	.byte	0x04, 0x45
        /*365a*/ 	.short	(.L_1747 - .L_1746)
.L_1746:
        /*365c*/ 	.word	0x00000000
        /*3660*/ 	.short	0x009a
        /*3662*/ 	.short	0x04d0
        /*3664*/ 	.short	0x0008
        /*3666*/ 	.byte	0x00, 0x05


	//----- nvinfo : EIATTR_KPARAM_INFO_V2
	.align		4
.L_1747:
        /*3668*/ 	.byte	0x04, 0x45
        /*366a*/ 	.short	(.L_1749 - .L_1748)
.L_1748:
        /*366c*/ 	.word	0x00000000
        /*3670*/ 	.short	0x0099
        /*3672*/ 	.short	0x04c8
        /*3674*/ 	.short	0x0008
        /*3676*/ 	.byte	0x00, 0x05


	//----- nvinfo : EIATTR_KPARAM_INFO_V2
	.align		4
.L_1749:
        /*3678*/ 	.byte	0x04, 0x45
        /*367a*/ 	.short	(.L_1751 - .L_1750)
.L_1750:
        /*367c*/ 	.word	0x00000000
        /*3680*/ 	.short	0x0098
        /*3682*/ 	.short	0x04c0
        /*3684*/ 	.short	0x0008
        /*3686*/ 	.byte	0x00, 0x05


	//----- nvinfo : EIATTR_KPARAM_INFO_V2
	.align		4
.L_1751:
        /*3688*/ 	.byte	0x04, 0x45
        /*368a*/ 	.short	(.L_1753 - .L_1752)
.L_1752:
        /*368c*/ 	.word	0x00000000
        /*3690*/ 	.short	0x0097
        /*3692*/ 	.short	0x04b8
        /*3694*/ 	.short	0x0008
        /*3696*/ 	.byte	0x00, 0x05


	//----- nvinfo : EIATTR_KPARAM_INFO_V2
	.align		4
.L_1753:
        /*3698*/ 	.byte	0x04, 0x45
        /*369a*/ 	.short	(.L_1755 - .L_1754)
.L_1754:
        /*369c*/ 	.word	0x00000000
        /*36a0*/ 	.short	0x0096
        /*36a2*/ 	.short	0x04b0
        /*36a4*/ 	.short	0x0008
        /*36a6*/ 	.byte	0x00, 0x05


	//----- nvinfo : EIATTR_KPARAM_INFO_V2
	.align		4
.L_1755:
        /*36a8*/ 	.byte	0x04, 0x45
        /*36aa*/ 	.short	(.L_1757 - .L_1756)
.L_1756:
        /*36ac*/ 	.word	0x00000000
        /*36b0*/ 	.short	0x0095
        /*36b2*/ 	.short	0x04a8
        /*36b4*/ 	.short	0x0008
        /*36b6*/ 	.byte	0x00, 0x05


	//----- nvinfo : EIATTR_KPARAM_INFO_V2
	.align		4
.L_1757:
        /*36b8*/ 	.byte	0x04, 0x45
        /*36ba*/ 	.short	(.L_1759 - .L_1758)
.L_1758:
        /*36bc*/ 	.word	0x00000000
        /*36c0*/ 	.short	0x0094
        /*36c2*/ 	.short	0x04a0
        /*36c4*/ 	.short	0x0008
        /*36c6*/ 	.byte	0x00, 0x05


	//----- nvinfo : EIATTR_KPARAM_INFO_V2
	.align		4
.L_1759:
        /*36c8*/ 	.byte	0x04, 0x45
        /*36ca*/ 	.short	(.L_1761 - .L_1760)
.L_1760:
        /*36cc*/ 	.word	0x00000000
        /*36d0*/ 	.short	0x0093
        /*36d2*/ 	.short	0x0498
        /*36d4*/ 	.short	0x0008
        /*36d6*/ 	.byte	0x00, 0x05


	//----- nvinfo : EIATTR_KPARAM_INFO_V2
	.align		4
.L_1761:
        /*36d8*/ 	.byte	0x04, 0x45
        /*36da*/ 	.short	(.L_1763 - .L_1762)
.L_1762:
        /*36dc*/ 	.word	0x00000000
        /*36e0*/ 	.short	0x0092
        /*36e2*/ 	.short	0x0490
        /*36e4*/ 	.short	0x0008
        /*36e6*/ 	.byte	0x00, 0x05


	//----- nvinfo : EIATTR_KPARAM_INFO_V2
	.align		4
.L_1763:
        /*36e8*/ 	.byte	0x04, 0x45
        /*36ea*/ 	.short	(.L_1765 - .L_1764)
.L_1764:
        /*36ec*/ 	.word	0x00000000
        /*36f0*/ 	.short	0x0091
        /*36f2*/ 	.short	0x0488
        /*36f4*/ 	.short	0x0008
        /*36f6*/ 	.byte	0x00, 0x05


	//----- nvinfo : EIATTR_KPARAM_INFO_V2
	.align		4
.L_1765:
        /*36f8*/ 	.byte	0x04, 0x45
        /*36fa*/ 	.short	(.L_1767 - .L_1766)
.L_1766:
        /*36fc*/ 	.word	0x00000000
        /*3700*/ 	.short	0x0090
        /*3702*/ 	.short	0x0480
        /*3704*/ 	.short	0x0008
        /*3706*/ 	.byte	0x00, 0x05


	//----- nvinfo : EIATTR_KPARAM_INFO_V2
	.align		4
.L_1767:
        /*3708*/ 	.byte	0x04, 0x45
        /*370a*/ 	.short	(.L_1769 - .L_1768)
.L_1768:
        /*370c*/ 	.word	0x00000000
        /*3710*/ 	.short	0x008f
        /*3712*/ 	.short	0x0478
        /*3714*/ 	.short	0x0008
        /*3716*/ 	.byte	0x00, 0x05


	//----- nvinfo : EIATTR_KPARAM_INFO_V2
	.align		4
.L_1769:
        /*3718*/ 	.byte	0x04, 0x45
        /*371a*/ 	.short	(.L_1771 - .L_1770)
.L_1770:
        /*371c*/ 	.word	0x00000000
        /*3720*/ 	.short	0x008e
        /*3722*/ 	.short	0x0470
        /*3724*/ 	.short	0x0008
        /*3726*/ 	.byte	0x00, 0x05


	//----- nvinfo : EIATTR_KPARAM_INFO_V2
	.align		4
.L_1771:
        /*3728*/ 	.byte	0x04, 0x45
        /*372a*/ 	.short	(.L_1773 - .L_1772)
.L_1772:
        /*372c*/ 	.word	0x00000000
        /*3730*/ 	.short	0x008d
        /*3732*/ 	.short	0x0468
        /*3734*/ 	.short	0x0008
        /*3736*/ 	.byte	0x00, 0x05


	//----- nvinfo : EIATTR_KPARAM_INFO_V2
	.align		4
.L_1773:
        /*3738*/ 	.byte	0x04, 0x45
        /*373a*/ 	.short	(.L_1775 - .L_1774)
.L_1774:
        /*373c*/ 	.word	0x00000000
        /*3740*/ 	.short	0x008c
        /*3742*/ 	.short	0x0460
        /*3744*/ 	.short	0x0008
        /*3746*/ 	.byte	0x00, 0x05


	//----- nvinfo : EIATTR_KPARAM_INFO_V2
	.align		4
.L_1775:
        /*3748*/ 	.byte	0x04, 0x45
        /*374a*/ 	.short	(.L_1777 - .L_1776)
.L_1776:
        /*374c*/ 	.word	0x00000000
        /*3750*/ 	.short	0x008b
        /*3752*/ 	.short	0x0458
        /*3754*/ 	.short	0x0008
        /*3756*/ 	.byte	0x00, 0x05


	//----- nvinfo : EIATTR_KPARAM_INFO_V2
	.align		4
.L_1777:
        /*3758*/ 	.byte	0x04, 0x45
        /*375a*/ 	.short	(.L_1779 - .L_1778)
.L_1778:
        /*375c*/ 	.word	0x00000000
        /*3760*/ 	.short	0x008a
        /*3762*/ 	.short	0x0450
        /*3764*/ 	.short	0x0008
        /*3766*/ 	.byte	0x00, 0x05


	//----- nvinfo : EIATTR_KPARAM_INFO_V2
	.align		4
.L_1779:
        /*3768*/ 	.byte	0x04, 0x45
        /*376a*/ 	.short	(.L_1781 - .L_1780)
.L_1780:
        /*376c*/ 	.word	0x00000000
        /*3770*/ 	.short	0x0089
        /*3772*/ 	.short	0x0448
        /*3774*/ 	.short	0x0008
        /*3776*/ 	.byte	0x00, 0x05


	//----- nvinfo : EIATTR_KPARAM_INFO_V2
	.align		4
.L_1781:
        /*3778*/ 	.byte	0x04, 0x45
        /*377a*/ 	.short	(.L_1783 - .L_1782)
.L_1782:
        /*377c*/ 	.word	0x00000000
        /*3780*/ 	.short	0x0088
        /*3782*/ 	.short	0x0440
        /*3784*/ 	.short	0x0008
        /*3786*/ 	.byte	0x00, 0x05


	//----- nvinfo : EIATTR_KPARAM_INFO_V2
	.align		4
.L_1783:
        /*3788*/ 	.byte	0x04, 0x45
        /*378a*/ 	.short	(.L_1785 - .L_1784)
.L_1784:
        /*378c*/ 	.word	0x00000000
        /*3790*/ 	.short	0x0087
        /*3792*/ 	.short	0x0438
        /*3794*/ 	.short	0x0008
        /*3796*/ 	.byte	0x00, 0x05


	//----- nvinfo : EIATTR_KPARAM_INFO_V2
	.align		4
.L_1785:
        /*3798*/ 	.byte	0x04, 0x45
        /*379a*/ 	.short	(.L_1787 - .L_1786)
.L_1786:
        /*379c*/ 	.word	0x00000000
        /*37a0*/ 	.short	0x0086
        /*37a2*/ 	.short	0x0430
        /*37a4*/ 	.short	0x0008
        /*37a6*/ 	.byte	0x00, 0x05


	//----- nvinfo : EIATTR_KPARAM_INFO_V2
	.align		4
.L_1787:
        /*37a8*/ 	.byte	0x04, 0x45
        /*37aa*/ 	.short	(.L_1789 - .L_1788)
.L_1788:
        /*37ac*/ 	.word	0x00000000
        /*37b0*/ 	.short	0x0085
        /*37b2*/ 	.short	0x0428
        /*37b4*/ 	.short	0x0008
        /*37b6*/ 	.byte	0x00, 0x05


	//----- nvinfo : EIATTR_KPARAM_INFO_V2
	.align		4
.L_1789:
        /*37b8*/ 	.byte	0x04, 0x45
        /*37ba*/ 	.short	(.L_1791 - .L_1790)
.L_1790:
        /*37bc*/ 	.word	0x00000000
        /*37c0*/ 	.short	0x0084
        /*37c2*/ 	.short	0x0420
        /*37c4*/ 	.short	0x0008
        /*37c6*/ 	.byte	0x00, 0x05


	//----- nvinfo : EIATTR_KPARAM_INFO_V2
	.align		4
.L_1791:
        /*37c8*/ 	.byte	0x04, 0x45
        /*37ca*/ 	.short	(.L_1793 - .L_1792)
.L_1792:
        /*37cc*/ 	.word	0x00000000
        /*37d0*/ 	.short	0x0083
        /*37d2*/ 	.short	0x0418
        /*37d4*/ 	.short	0x0008
        /*37d6*/ 	.byte	0x00, 0x05


	//----- nvinfo : EIATTR_KPARAM_INFO_V2
	.align		4
.L_1793:
        /*37d8*/ 	.byte	0x04, 0x45
        /*37da*/ 	.short	(.L_1795 - .L_1794)
.L_1794:
        /*37dc*/ 	.word	0x00000000
        /*37e0*/ 	.short	0x0082
        /*37e2*/ 	.short	0x0410
        /*37e4*/ 	.short	0x0008
        /*37e6*/ 	.byte	0x00, 0x05


	//----- nvinfo : EIATTR_KPARAM_INFO_V2
	.align		4
.L_1795:
        /*37e8*/ 	.byte	0x04, 0x45
        /*37ea*/ 	.short	(.L_1797 - .L_1796)
.L_1796:
        /*37ec*/ 	.word	0x00000000
        /*37f0*/ 	.short	0x0081
        /*37f2*/ 	.short	0x0408
        /*37f4*/ 	.short	0x0008
        /*37f6*/ 	.byte	0x00, 0x05


	//----- nvinfo : EIATTR_KPARAM_INFO_V2
	.align		4
.L_1797:
        /*37f8*/ 	.byte	0x04, 0x45
        /*37fa*/ 	.short	(.L_1799 - .L_1798)
.L_1798:
        /*37fc*/ 	.word	0x00000000
        /*3800*/ 	.short	0x0080
        /*3802*/ 	.short	0x0400
        /*3804*/ 	.short	0x0008
        /*3806*/ 	.byte	0x00, 0x05


	//----- nvinfo : EIATTR_KPARAM_INFO_V2
	.align		4
.L_1799:
        /*3808*/ 	.byte	0x04, 0x45
        /*380a*/ 	.short	(.L_1801 - .L_1800)
.L_1800:
        /*380c*/ 	.word	0x00000000
        /*3810*/ 	.short	0x007f
        /*3812*/ 	.short	0x03f8
        /*3814*/ 	.short	0x0008
        /*3816*/ 	.byte	0x00, 0x05


	//----- nvinfo : EIATTR_KPARAM_INFO_V2
	.align		4
.L_1801:
        /*3818*/ 	.byte	0x04, 0x45
        /*381a*/ 	.short	(.L_1803 - .L_1802)
.L_1802:
        /*381c*/ 	.word	0x00000000
        /*3820*/ 	.short	0x007e
        /*3822*/ 	.short	0x03f0
        /*3824*/ 	.short	0x0008
        /*3826*/ 	.byte	0x00, 0x05


	//----- nvinfo : EIATTR_KPARAM_INFO_V2
	.align		4
.L_1803:
        /*3828*/ 	.byte	0x04, 0x45
        /*382a*/ 	.short	(.L_1805 - .L_1804)
.L_1804:
        /*382c*/ 	.word	0x00000000
        /*3830*/ 	.short	0x007d
        /*3832*/ 	.short	0x03e8
        /*3834*/ 	.short	0x0008
        /*3836*/ 	.byte	0x00, 0x05


	//----- nvinfo : EIATTR_KPARAM_INFO_V2
	.align		4
.L_1805:
        /*3838*/ 	.byte	0x04, 0x45
        /*383a*/ 	.short	(.L_1807 - .L_1806)
.L_1806:
        /*383c*/ 	.word	0x00000000
        /*3840*/ 	.short	0x007c
        /*3842*/ 	.short	0x03e0
        /*3844*/ 	.short	0x0008
        /*3846*/ 	.byte	0x00, 0x05


	//----- nvinfo : EIATTR_KPARAM_INFO_V2
	.align		4
.L_1807:
        /*3848*/ 	.byte	0x04, 0x45
        /*384a*/ 	.short	(.L_1809 - .L_1808)
.L_1808:
        /*384c*/ 	.word	0x00000000
        /*3850*/ 	.short	0x007b
        /*3852*/ 	.short	0x03d8
        /*3854*/ 	.short	0x0008
        /*3856*/ 	.byte	0x00, 0x05


	//----- nvinfo : EIATTR_KPARAM_INFO_V2
	.align		4
.L_1809:
        /*3858*/ 	.byte	0x04, 0x45
        /*385a*/ 	.short	(.L_1811 - .L_1810)
.L_1810:
        /*385c*/ 	.word	0x00000000
        /*3860*/ 	.short	0x007a
        /*3862*/ 	.short	0x03d0
        /*3864*/ 	.short	0x0008
        /*3866*/ 	.byte	0x00, 0x05


	//----- nvinfo : EIATTR_KPARAM_INFO_V2
	.align		4
.L_1811:
        /*3868*/ 	.byte	0x04, 0x45
        /*386a*/ 	.short	(.L_1813 - .L_1812)
.L_1812:
        /*386c*/ 	.word	0x00000000
        /*3870*/ 	.short	0x0079
        /*3872*/ 	.short	0x03c8
        /*3874*/ 	.short	0x0008
        /*3876*/ 	.byte	0x00, 0x05


	//----- nvinfo : EIATTR_KPARAM_INFO_V2
	.align		4
.L_1813:
        /*3878*/ 	.byte	0x04, 0x45
        /*387a*/ 	.short	(.L_1815 - .L_1814)
.L_1814:
        /*387c*/ 	.word	0x00000000
        /*3880*/ 	.short	0x0078
        /*3882*/ 	.short	0x03c0
        /*3884*/ 	.short	0x0008
        /*3886*/ 	.byte	0x00, 0x05


	//----- nvinfo : EIATTR_KPARAM_INFO_V2
	.align		4
.L_1815:
        /*3888*/ 	.byte	0x04, 0x45
        /*388a*/ 	.short	(.L_1817 - .L_1816)
.L_1816:
        /*388c*/ 	.word	0x00000000
        /*3890*/ 	.short	0x0077
        /*3892*/ 	.short	0x03b8
        /*3894*/ 	.short	0x0008
        /*3896*/ 	.byte	0x00, 0x05


	//----- nvinfo : EIATTR_KPARAM_INFO_V2
	.align		4
.L_1817:
        /*3898*/ 	.byte	0x04, 0x45
        /*389a*/ 	.short	(.L_1819 - .L_1818)
.L_1818:
        /*389c*/ 	.word	0x00000000
        /*38a0*/ 	.short	0x0076
        /*38a2*/ 	.short	0x03b0
        /*38a4*/ 	.short	0x0008
        /*38a6*/ 	.byte	0x00, 0x05


	//----- nvinfo : EIATTR_KPARAM_INFO_V2
	.align		4
.L_1819:
        /*38a8*/ 	.byte	0x04, 0x45
        /*38aa*/ 	.short	(.L_1821 - .L_1820)
.L_1820:
        /*38ac*/ 	.word	0x00000000
        /*38b0*/ 	.short	0x0075
        /*38b2*/ 	.short	0x03a8
        /*38b4*/ 	.short	0x0008
        /*38b6*/ 	.byte	0x00, 0x05


	//----- nvinfo : EIATTR_KPARAM_INFO_V2
	.align		4
.L_1821:
        /*38b8*/ 	.byte	0x04, 0x45
        /*38ba*/ 	.short	(.L_1823 - .L_1822)
.L_1822:
        /*38bc*/ 	.word	0x00000000
        /*38c0*/ 	.short	0x0074
        /*38c2*/ 	.short	0x03a0
        /*38c4*/ 	.short	0x0008
        /*38c6*/ 	.byte	0x00, 0x05


	//----- nvinfo : EIATTR_KPARAM_INFO_V2
	.align		4
.L_1823:
        /*38c8*/ 	.byte	0x04, 0x45
        /*38ca*/ 	.short	(.L_1825 - .L_1824)
.L_1824:
        /*38cc*/ 	.word	0x00000000
        /*38d0*/ 	.short	0x0073
        /*38d2*/ 	.short	0x0398
        /*38d4*/ 	.short	0x0008
        /*38d6*/ 	.byte	0x00, 0x05


	//----- nvinfo : EIATTR_KPARAM_INFO_V2
	.align		4
.L_1825:
        /*38d8*/ 	.byte	0x04, 0x45
        /*38da*/ 	.short	(.L_1827 - .L_1826)
.L_1826:
        /*38dc*/ 	.word	0x00000000
        /*38e0*/ 	.short	0x0072
        /*38e2*/ 	.short	0x0390
        /*38e4*/ 	.short	0x0008
        /*38e6*/ 	.byte	0x00, 0x05


	//----- nvinfo : EIATTR_KPARAM_INFO_V2
	.align		4
.L_1827:
        /*38e8*/ 	.byte	0x04, 0x45
        /*38ea*/ 	.short	(.L_1829 - .L_1828)
.L_1828:
        /*38ec*/ 	.word	0x00000000
        /*38f0*/ 	.short	0x0071
        /*38f2*/ 	.short	0x0388
        /*38f4*/ 	.short	0x0008
        /*38f6*/ 	.byte	0x00, 0x05


	//----- nvinfo : EIATTR_KPARAM_INFO_V2
	.align		4
.L_1829:
        /*38f8*/ 	.byte	0x04, 0x45
        /*38fa*/ 	.short	(.L_1831 - .L_1830)
.L_1830:
        /*38fc*/ 	.word	0x00000000
        /*3900*/ 	.short	0x0070
        /*3902*/ 	.short	0x0380
        /*3904*/ 	.short	0x0008
        /*3906*/ 	.byte	0x00, 0x05


	//----- nvinfo : EIATTR_KPARAM_INFO_V2
	.align		4
.L_1831:
        /*3908*/ 	.byte	0x04, 0x45
        /*390a*/ 	.short	(.L_1833 - .L_1832)
.L_1832:
        /*390c*/ 	.word	0x00000000
        /*3910*/ 	.short	0x006f
        /*3912*/ 	.short	0x0378
        /*3914*/ 	.short	0x0008
        /*3916*/ 	.byte	0x00, 0x05


	//----- nvinfo : EIATTR_KPARAM_INFO_V2
	.align		4
.L_1833:
        /*3918*/ 	.byte	0x04, 0x45
        /*391a*/ 	.short	(.L_1835 - .L_1834)
.L_1834:
        /*391c*/ 	.word	0x00000000
        /*3920*/ 	.short	0x006e
        /*3922*/ 	.short	0x0370
        /*3924*/ 	.short	0x0008
        /*3926*/ 	.byte	0x00, 0x05


	//----- nvinfo : EIATTR_KPARAM_INFO_V2
	.align		4
.L_1835:
        /*3928*/ 	.byte	0x04, 0x45
        /*392a*/ 	.short	(.L_1837 - .L_1836)
.L_1836:
        /*392c*/ 	.word	0x00000000
        /*3930*/ 	.short	0x006d
        /*3932*/ 	.short	0x0368
        /*3934*/ 	.short	0x0008
        /*3936*/ 	.byte	0x00, 0x05


	//----- nvinfo : EIATTR_KPARAM_INFO_V2
	.align		4
.L_1837:
        /*3938*/ 	.byte	0x04, 0x45
        /*393a*/ 	.short	(.L_1839 - .L_1838)
.L_1838:
        /*393c*/ 	.word	0x00000000
        /*3940*/ 	.short	0x006c
        /*3942*/ 	.short	0x0360
        /*3944*/ 	.short	0x0008
        /*3946*/ 	.byte	0x00, 0x05


	//----- nvinfo : EIATTR_KPARAM_INFO_V2
	.align		4
.L_1839:
        /*3948*/ 	.byte	0x04, 0x45
        /*394a*/ 	.short	(.L_1841 - .L_1840)
.L_1840:
        /*394c*/ 	.word	0x00000000
        /*3950*/ 	.short	0x006b
        /*3952*/ 	.short	0x0358
        /*3954*/ 	.short	0x0008
        /*3956*/ 	.byte	0x00, 0x05


	//----- nvinfo : EIATTR_KPARAM_INFO_V2
	.align		4
.L_1841:
        /*3958*/ 	.byte	0x04, 0x45
        /*395a*/ 	.short	(.L_1843 - .L_1842)
.L_1842:
        /*395c*/ 	.word	0x00000000
        /*3960*/ 	.short	0x006a
        /*3962*/ 	.short	0x0350
        /*3964*/ 	.short	0x0008
        /*3966*/ 	.byte	0x00, 0x05


	//----- nvinfo : EIATTR_KPARAM_INFO_V2
	.align		4
.L_1843:
        /*3968*/ 	.byte	0x04, 0x45
        /*396a*/ 	.short	(.L_1845 - .L_1844)
.L_1844:
        /*396c*/ 	.word	0x00000000
        /*3970*/ 	.short	0x0069
        /*3972*/ 	.short	0x0348
        /*3974*/ 	.short	0x0008
        /*3976*/ 	.byte	0x00, 0x05


	//----- nvinfo : EIATTR_KPARAM_INFO_V2
	.align		4
.L_1845:
        /*3978*/ 	.byte	0x04, 0x45
        /*397a*/ 	.short	(.L_1847 - .L_1846)
.L_1846:
        /*397c*/ 	.word	0x00000000
        /*3980*/ 	.short	0x0068
        /*3982*/ 	.short	0x0340
        /*3984*/ 	.short	0x0008
        /*3986*/ 	.byte	0x00, 0x05


	//----- nvinfo : EIATTR_KPARAM_INFO_V2
	.align		4
.L_1847:
        /*3988*/ 	.byte	0x04, 0x45
        /*398a*/ 	.short	(.L_1849 - .L_1848)
.L_1848:
        /*398c*/ 	.word	0x00000000
        /*3990*/ 	.short	0x0067
        /*3992*/ 	.short	0x0338
        /*3994*/ 	.short	0x0008
        /*3996*/ 	.byte	0x00, 0x05


	//----- nvinfo : EIATTR_KPARAM_INFO_V2
	.align		4
.L_1849:
        /*3998*/ 	.byte	0x04, 0x45
        /*399a*/ 	.short	(.L_1851 - .L_1850)
.L_1850:
        /*399c*/ 	.word	0x00000000
        /*39a0*/ 	.short	0x0066
        /*39a2*/ 	.short	0x0330
        /*39a4*/ 	.short	0x0008
        /*39a6*/ 	.byte	0x00, 0x05


	//----- nvinfo : EIATTR_KPARAM_INFO_V2
	.align		4
.L_1851:
        /*39a8*/ 	.byte	0x04, 0x45
        /*39aa*/ 	.short	(.L_1853 - .L_1852)
.L_1852:
        /*39ac*/ 	.word	0x00000000
        /*39b0*/ 	.short	0x0065
        /*39b2*/ 	.short	0x0328
        /*39b4*/ 	.short	0x0008
        /*39b6*/ 	.byte	0x00, 0x05


	//----- nvinfo : EIATTR_KPARAM_INFO_V2
	.align		4
.L_1853:
        /*39b8*/ 	.byte	0x04, 0x45
        /*39ba*/ 	.short	(.L_1855 - .L_1854)
.L_1854:
        /*39bc*/ 	.word	0x00000000
        /*39c0*/ 	.short	0x0064
        /*39c2*/ 	.short	0x0320
        /*39c4*/ 	.short	0x0008
        /*39c6*/ 	.byte	0x00, 0x05


	//----- nvinfo : EIATTR_KPARAM_INFO_V2
	.align		4
.L_1855:
        /*39c8*/ 	.byte	0x04, 0x45
        /*39ca*/ 	.short	(.L_1857 - .L_1856)
.L_1856:
        /*39cc*/ 	.word	0x00000000
        /*39d0*/ 	.short	0x0063
        /*39d2*/ 	.short	0x0318
        /*39d4*/ 	.short	0x0008
        /*39d6*/ 	.byte	0x00, 0x05


	//----- nvinfo : EIATTR_KPARAM_INFO_V2
	.align		4
.L_1857:
        /*39d8*/ 	.byte	0x04, 0x45
        /*39da*/ 	.short	(.L_1859 - .L_1858)
.L_1858:
        /*39dc*/ 	.word	0x00000000
        /*39e0*/ 	.short	0x0062
        /*39e2*/ 	.short	0x0310
        /*39e4*/ 	.short	0x0008
        /*39e6*/ 	.byte	0x00, 0x05


	//----- nvinfo : EIATTR_KPARAM_INFO_V2
	.align		4
.L_1859:
        /*39e8*/ 	.byte	0x04, 0x45
        /*39ea*/ 	.short	(.L_1861 - .L_1860)
.L_1860:
        /*39ec*/ 	.word	0x00000000
        /*39f0*/ 	.short	0x0061
        /*39f2*/ 	.short	0x0308
        /*39f4*/ 	.short	0x0008
        /*39f6*/ 	.byte	0x00, 0x05


	//----- nvinfo : EIATTR_KPARAM_INFO_V2
	.align		4
.L_1861:
        /*39f8*/ 	.byte	0x04, 0x45
        /*39fa*/ 	.short	(.L_1863 - .L_1862)
.L_1862:
        /*39fc*/ 	.word	0x00000000
        /*3a00*/ 	.short	0x0060
        /*3a02*/ 	.short	0x0300
        /*3a04*/ 	.short	0x0008
        /*3a06*/ 	.byte	0x00, 0x05


	//----- nvinfo : EIATTR_KPARAM_INFO_V2
	.align		4
.L_1863:
        /*3a08*/ 	.byte	0x04, 0x45
        /*3a0a*/ 	.short	(.L_1865 - .L_1864)
.L_1864:
        /*3a0c*/ 	.word	0x00000000
        /*3a10*/ 	.short	0x005f
        /*3a12*/ 	.short	0x02f8
        /*3a14*/ 	.short	0x0008
        /*3a16*/ 	.byte	0x00, 0x05


	//----- nvinfo : EIATTR_KPARAM_INFO_V2
	.align		4
.L_1865:
        /*3a18*/ 	.byte	0x04, 0x45
        /*3a1a*/ 	.short	(.L_1867 - .L_1866)
.L_1866:
        /*3a1c*/ 	.word	0x00000000
        /*3a20*/ 	.short	0x005e
        /*3a22*/ 	.short	0x02f0
        /*3a24*/ 	.short	0x0008
        /*3a26*/ 	.byte	0x00, 0x05


	//----- nvinfo : EIATTR_KPARAM_INFO_V2
	.align		4
.L_1867:
        /*3a28*/ 	.byte	0x04, 0x45
        /*3a2a*/ 	.short	(.L_1869 - .L_1868)
.L_1868:
        /*3a2c*/ 	.word	0x00000000
        /*3a30*/ 	.short	0x005d
        /*3a32*/ 	.short	0x02e8
        /*3a34*/ 	.short	0x0008
        /*3a36*/ 	.byte	0x00, 0x05


	//----- nvinfo : EIATTR_KPARAM_INFO_V2
	.align		4
.L_1869:
        /*3a38*/ 	.byte	0x04, 0x45
        /*3a3a*/ 	.short	(.L_1871 - .L_1870)
.L_1870:
        /*3a3c*/ 	.word	0x00000000
        /*3a40*/ 	.short	0x005c
        /*3a42*/ 	.short	0x02e0
        /*3a44*/ 	.short	0x0008
        /*3a46*/ 	.byte	0x00, 0x05


	//----- nvinfo : EIATTR_KPARAM_INFO_V2
	.align		4
.L_1871:
        /*3a48*/ 	.byte	0x04, 0x45
        /*3a4a*/ 	.short	(.L_1873 - .L_1872)
.L_1872:
        /*3a4c*/ 	.word	0x00000000
        /*3a50*/ 	.short	0x005b
        /*3a52*/ 	.short	0x02d8
        /*3a54*/ 	.short	0x0008
        /*3a56*/ 	.byte	0x00, 0x05


	//----- nvinfo : EIATTR_KPARAM_INFO_V2
	.align		4
.L_1873:
        /*3a58*/ 	.byte	0x04, 0x45
        /*3a5a*/ 	.short	(.L_1875 - .L_1874)
.L_1874:
        /*3a5c*/ 	.word	0x00000000
        /*3a60*/ 	.short	0x005a
        /*3a62*/ 	.short	0x02d0
        /*3a64*/ 	.short	0x0008
        /*3a66*/ 	.byte	0x00, 0x05


	//----- nvinfo : EIATTR_KPARAM_INFO_V2
	.align		4
.L_1875:
        /*3a68*/ 	.byte	0x04, 0x45
        /*3a6a*/ 	.short	(.L_1877 - .L_1876)
.L_1876:
        /*3a6c*/ 	.word	0x00000000
        /*3a70*/ 	.short	0x0059
        /*3a72*/ 	.short	0x02c8
        /*3a74*/ 	.short	0x0008
        /*3a76*/ 	.byte	0x00, 0x05


	//----- nvinfo : EIATTR_KPARAM_INFO_V2
	.align		4
.L_1877:
        /*3a78*/ 	.byte	0x04, 0x45
        /*3a7a*/ 	.short	(.L_1879 - .L_1878)
.L_1878:
        /*3a7c*/ 	.word	0x00000000
        /*3a80*/ 	.short	0x0058
        /*3a82*/ 	.short	0x02c0
        /*3a84*/ 	.short	0x0008
        /*3a86*/ 	.byte	0x00, 0x05


	//----- nvinfo : EIATTR_KPARAM_INFO_V2
	.align		4
.L_1879:
        /*3a88*/ 	.byte	0x04, 0x45
        /*3a8a*/ 	.short	(.L_1881 - .L_1880)
.L_1880:
        /*3a8c*/ 	.word	0x00000000
        /*3a90*/ 	.short	0x0057
        /*3a92*/ 	.short	0x02b8
        /*3a94*/ 	.short	0x0008
        /*3a96*/ 	.byte	0x00, 0x05


	//----- nvinfo : EIATTR_KPARAM_INFO_V2
	.align		4
.L_1881:
        /*3a98*/ 	.byte	0x04, 0x45
        /*3a9a*/ 	.short	(.L_1883 - .L_1882)
.L_1882:
        /*3a9c*/ 	.word	0x00000000
        /*3aa0*/ 	.short	0x0056
        /*3aa2*/ 	.short	0x02b0
        /*3aa4*/ 	.short	0x0008
        /*3aa6*/ 	.byte	0x00, 0x05


	//----- nvinfo : EIATTR_KPARAM_INFO_V2
	.align		4
.L_1883:
        /*3aa8*/ 	.byte	0x04, 0x45
        /*3aaa*/ 	.short	(.L_1885 - .L_1884)
.L_1884:
        /*3aac*/ 	.word	0x00000000
        /*3ab0*/ 	.short	0x0055
        /*3ab2*/ 	.short	0x02a8
        /*3ab4*/ 	.short	0x0008
        /*3ab6*/ 	.byte	0x00, 0x05


	//----- nvinfo : EIATTR_KPARAM_INFO_V2
	.align		4
.L_1885:
        /*3ab8*/ 	.byte	0x04, 0x45
        /*3aba*/ 	.short	(.L_1887 - .L_1886)
.L_1886:
        /*3abc*/ 	.word	0x00000000
        /*3ac0*/ 	.short	0x0054
        /*3ac2*/ 	.short	0x02a0
        /*3ac4*/ 	.short	0x0008
        /*3ac6*/ 	.byte	0x00, 0x05


	//----- nvinfo : EIATTR_KPARAM_INFO_V2
	.align		4
.L_1887:
        /*3ac8*/ 	.byte	0x04, 0x45
        /*3aca*/ 	.short	(.L_1889 - .L_1888)
.L_1888:
        /*3acc*/ 	.word	0x00000000
        /*3ad0*/ 	.short	0x0053
        /*3ad2*/ 	.short	0x0298
        /*3ad4*/ 	.short	0x0008
        /*3ad6*/ 	.byte	0x00, 0x05


	//----- nvinfo : EIATTR_KPARAM_INFO_V2
	.align		4
.L_1889:
        /*3ad8*/ 	.byte	0x04, 0x45
        /*3ada*/ 	.short	(.L_1891 - .L_1890)
.L_1890:
        /*3adc*/ 	.word	0x00000000
        /*3ae0*/ 	.short	0x0052
        /*3ae2*/ 	.short	0x0290
        /*3ae4*/ 	.short	0x0008
        /*3ae6*/ 	.byte	0x00, 0x05


	//----- nvinfo : EIATTR_KPARAM_INFO_V2
	.align		4
.L_1891:
        /*3ae8*/ 	.byte	0x04, 0x45
        /*3aea*/ 	.short	(.L_1893 - .L_1892)
.L_1892:
        /*3aec*/ 	.word	0x00000000
        /*3af0*/ 	.short	0x0051
        /*3af2*/ 	.short	0x0288
        /*3af4*/ 	.short	0x0008
        /*3af6*/ 	.byte	0x00, 0x05


	//----- nvinfo : EIATTR_KPARAM_INFO_V2
	.align		4
.L_1893:
        /*3af8*/ 	.byte	0x04, 0x45
        /*3afa*/ 	.short	(.L_1895 - .L_1894)
.L_1894:
        /*3afc*/ 	.word	0x00000000
        /*3b00*/ 	.short	0x0050
        /*3b02*/ 	.short	0x0280
        /*3b04*/ 	.short	0x0008
        /*3b06*/ 	.byte	0x00, 0x05


	//----- nvinfo : EIATTR_KPARAM_INFO_V2
	.align		4
.L_1895:
        /*3b08*/ 	.byte	0x04, 0x45
        /*3b0a*/ 	.short	(.L_1897 - .L_1896)
.L_1896:
        /*3b0c*/ 	.word	0x00000000
        /*3b10*/ 	.short	0x004f
        /*3b12*/ 	.short	0x0278
        /*3b14*/ 	.short	0x0008
        /*3b16*/ 	.byte	0x00, 0x05


	//----- nvinfo : EIATTR_KPARAM_INFO_V2
	.align		4
.L_1897:
        /*3b18*/ 	.byte	0x04, 0x45
        /*3b1a*/ 	.short	(.L_1899 - .L_1898)
.L_1898:
        /*3b1c*/ 	.word	0x00000000
        /*3b20*/ 	.short	0x004e
        /*3b22*/ 	.short	0x0270
        /*3b24*/ 	.short	0x0008
        /*3b26*/ 	.byte	0x00, 0x05


	//----- nvinfo : EIATTR_KPARAM_INFO_V2
	.align		4
.L_1899:
        /*3b28*/ 	.byte	0x04, 0x45
        /*3b2a*/ 	.short	(.L_1901 - .L_1900)
.L_1900:
        /*3b2c*/ 	.word	0x00000000
        /*3b30*/ 	.short	0x004d
        /*3b32*/ 	.short	0x0268
        /*3b34*/ 	.short	0x0008
        /*3b36*/ 	.byte	0x00, 0x05


	//----- nvinfo : EIATTR_KPARAM_INFO_V2
	.align		4
.L_1901:
        /*3b38*/ 	.byte	0x04, 0x45
        /*3b3a*/ 	.short	(.L_1903 - .L_1902)
.L_1902:
        /*3b3c*/ 	.word	0x00000000
        /*3b40*/ 	.short	0x004c
        /*3b42*/ 	.short	0x0260
        /*3b44*/ 	.short	0x0008
        /*3b46*/ 	.byte	0x00, 0x05


	//----- nvinfo : EIATTR_KPARAM_INFO_V2
	.align		4
.L_1903:
        /*3b48*/ 	.byte	0x04, 0x45
        /*3b4a*/ 	.short	(.L_1905 - .L_1904)
.L_1904:
        /*3b4c*/ 	.word	0x00000000
        /*3b50*/ 	.short	0x004b
        /*3b52*/ 	.short	0x0258
        /*3b54*/ 	.short	0x0008
        /*3b56*/ 	.byte	0x00, 0x05


	//----- nvinfo : EIATTR_KPARAM_INFO_V2
	.align		4
.L_1905:
        /*3b58*/ 	.byte	0x04, 0x45
        /*3b5a*/ 	.short	(.L_1907 - .L_1906)
.L_1906:
        /*3b5c*/ 	.word	0x00000000
        /*3b60*/ 	.short	0x004a
        /*3b62*/ 	.short	0x0250
        /*3b64*/ 	.short	0x0008
        /*3b66*/ 	.byte	0x00, 0x05


	//----- nvinfo : EIATTR_KPARAM_INFO_V2
	.align		4
.L_1907:
        /*3b68*/ 	.byte	0x04, 0x45
        /*3b6a*/ 	.short	(.L_1909 - .L_1908)
.L_1908:
        /*3b6c*/ 	.word	0x00000000
        /*3b70*/ 	.short	0x0049
        /*3b72*/ 	.short	0x0248
        /*3b74*/ 	.short	0x0008
        /*3b76*/ 	.byte	0x00, 0x05


	//----- nvinfo : EIATTR_KPARAM_INFO_V2
	.align		4
.L_1909:
        /*3b78*/ 	.byte	0x04, 0x45
        /*3b7a*/ 	.short	(.L_1911 - .L_1910)
.L_1910:
        /*3b7c*/ 	.word	0x00000000
        /*3b80*/ 	.short	0x0048
        /*3b82*/ 	.short	0x0240
        /*3b84*/ 	.short	0x0008
        /*3b86*/ 	.byte	0x00, 0x05


	//----- nvinfo : EIATTR_KPARAM_INFO_V2
	.align		4
.L_1911:
        /*3b88*/ 	.byte	0x04, 0x45
        /*3b8a*/ 	.short	(.L_1913 - .L_1912)
.L_1912:
        /*3b8c*/ 	.word	0x00000000
        /*3b90*/ 	.short	0x0047
        /*3b92*/ 	.short	0x0238
        /*3b94*/ 	.short	0x0008
        /*3b96*/ 	.byte	0x00, 0x05


	//----- nvinfo : EIATTR_KPARAM_INFO_V2
	.align		4
.L_1913:
        /*3b98*/ 	.byte	0x04, 0x45
        /*3b9a*/ 	.short	(.L_1915 - .L_1914)
.L_1914:
        /*3b9c*/ 	.word	0x00000000
        /*3ba0*/ 	.short	0x0046
        /*3ba2*/ 	.short	0x0230
        /*3ba4*/ 	.short	0x0008
        /*3ba6*/ 	.byte	0x00, 0x05


	//----- nvinfo : EIATTR_KPARAM_INFO_V2
	.align		4
.L_1915:
        /*3ba8*/ 	.byte	0x04, 0x45
        /*3baa*/ 	.short	(.L_1917 - .L_1916)
.L_1916:
        /*3bac*/ 	.word	0x00000000
        /*3bb0*/ 	.short	0x0045
        /*3bb2*/ 	.short	0x0228
        /*3bb4*/ 	.short	0x0008
        /*3bb6*/ 	.byte	0x00, 0x05


	//----- nvinfo : EIATTR_KPARAM_INFO_V2
	.align		4
.L_1917:
        /*3bb8*/ 	.byte	0x04, 0x45
        /*3bba*/ 	.short	(.L_1919 - .L_1918)
.L_1918:
        /*3bbc*/ 	.word	0x00000000
        /*3bc0*/ 	.short	0x0044
        /*3bc2*/ 	.short	0x0220
        /*3bc4*/ 	.short	0x0008
        /*3bc6*/ 	.byte	0x00, 0x05


	//----- nvinfo : EIATTR_KPARAM_INFO_V2
	.align		4
.L_1919:
        /*3bc8*/ 	.byte	0x04, 0x45
        /*3bca*/ 	.short	(.L_1921 - .L_1920)
.L_1920:
        /*3bcc*/ 	.word	0x00000000
        /*3bd0*/ 	.short	0x0043
        /*3bd2*/ 	.short	0x0218
        /*3bd4*/ 	.short	0x0008
        /*3bd6*/ 	.byte	0x00, 0x05


	//----- nvinfo : EIATTR_KPARAM_INFO_V2
	.align		4
.L_1921:
        /*3bd8*/ 	.byte	0x04, 0x45
        /*3bda*/ 	.short	(.L_1923 - .L_1922)
.L_1922:
        /*3bdc*/ 	.word	0x00000000
        /*3be0*/ 	.short	0x0042
        /*3be2*/ 	.short	0x0210
        /*3be4*/ 	.short	0x0008
        /*3be6*/ 	.byte	0x00, 0x05


	//----- nvinfo : EIATTR_KPARAM_INFO_V2
	.align		4
.L_1923:
        /*3be8*/ 	.byte	0x04, 0x45
        /*3bea*/ 	.short	(.L_1925 - .L_1924)
.L_1924:
        /*3bec*/ 	.word	0x00000000
        /*3bf0*/ 	.short	0x0041
        /*3bf2*/ 	.short	0x0208
        /*3bf4*/ 	.short	0x0008
        /*3bf6*/ 	.byte	0x00, 0x05


	//----- nvinfo : EIATTR_KPARAM_INFO_V2
	.align		4
.L_1925:
        /*3bf8*/ 	.byte	0x04, 0x45
        /*3bfa*/ 	.short	(.L_1927 - .L_1926)
.L_1926:
        /*3bfc*/ 	.word	0x00000000
        /*3c00*/ 	.short	0x0040
        /*3c02*/ 	.short	0x0200
        /*3c04*/ 	.short	0x0008
        /*3c06*/ 	.byte	0x00, 0x05


	//----- nvinfo : EIATTR_KPARAM_INFO_V2
	.align		4
.L_1927:
        /*3c08*/ 	.byte	0x04, 0x45
        /*3c0a*/ 	.short	(.L_1929 - .L_1928)
.L_1928:
        /*3c0c*/ 	.word	0x00000000
        /*3c10*/ 	.short	0x003f
        /*3c12*/ 	.short	0x01f8
        /*3c14*/ 	.short	0x0008
        /*3c16*/ 	.byte	0x00, 0x05


	//----- nvinfo : EIATTR_KPARAM_INFO_V2
	.align		4
.L_1929:
        /*3c18*/ 	.byte	0x04, 0x45
        /*3c1a*/ 	.short	(.L_1931 - .L_1930)
.L_1930:
        /*3c1c*/ 	.word	0x00000000
        /*3c20*/ 	.short	0x003e
        /*3c22*/ 	.short	0x01f0
        /*3c24*/ 	.short	0x0008
        /*3c26*/ 	.byte	0x00, 0x05


	//----- nvinfo : EIATTR_KPARAM_INFO_V2
	.align		4
.L_1931:
        /*3c28*/ 	.byte	0x04, 0x45
        /*3c2a*/ 	.short	(.L_1933 - .L_1932)
.L_1932:
        /*3c2c*/ 	.word	0x00000000
        /*3c30*/ 	.short	0x003d
        /*3c32*/ 	.short	0x01e8
        /*3c34*/ 	.short	0x0008
        /*3c36*/ 	.byte	0x00, 0x05


	//----- nvinfo : EIATTR_KPARAM_INFO_V2
	.align		4
.L_1933:
        /*3c38*/ 	.byte	0x04, 0x45
        /*3c3a*/ 	.short	(.L_1935 - .L_1934)
.L_1934:
        /*3c3c*/ 	.word	0x00000000
        /*3c40*/ 	.short	0x003c
        /*3c42*/ 	.short	0x01e0
        /*3c44*/ 	.short	0x0008
        /*3c46*/ 	.byte	0x00, 0x05


	//----- nvinfo : EIATTR_KPARAM_INFO_V2
	.align		4
.L_1935:
        /*3c48*/ 	.byte	0x04, 0x45
        /*3c4a*/ 	.short	(.L_1937 - .L_1936)
.L_1936:
        /*3c4c*/ 	.word	0x00000000
        /*3c50*/ 	.short	0x003b
        /*3c52*/ 	.short	0x01d8
        /*3c54*/ 	.short	0x0008
        /*3c56*/ 	.byte	0x00, 0x05


	//----- nvinfo : EIATTR_KPARAM_INFO_V2
	.align		4
.L_1937:
        /*3c58*/ 	.byte	0x04, 0x45
        /*3c5a*/ 	.short	(.L_1939 - .L_1938)
.L_1938:
        /*3c5c*/ 	.word	0x00000000
        /*3c60*/ 	.short	0x003a
        /*3c62*/ 	.short	0x01d0
        /*3c64*/ 	.short	0x0008
        /*3c66*/ 	.byte	0x00, 0x05


	//----- nvinfo : EIATTR_KPARAM_INFO_V2
	.align		4
.L_1939:
        /*3c68*/ 	.byte	0x04, 0x45
        /*3c6a*/ 	.short	(.L_1941 - .L_1940)
.L_1940:
        /*3c6c*/ 	.word	0x00000000
        /*3c70*/ 	.short	0x0039
        /*3c72*/ 	.short	0x01c8
        /*3c74*/ 	.short	0x0008
        /*3c76*/ 	.byte	0x00, 0x05


	//----- nvinfo : EIATTR_KPARAM_INFO_V2
	.align		4
.L_1941:
        /*3c78*/ 	.byte	0x04, 0x45
        /*3c7a*/ 	.short	(.L_1943 - .L_1942)
.L_1942:
        /*3c7c*/ 	.word	0x00000000
        /*3c80*/ 	.short	0x0038
        /*3c82*/ 	.short	0x01c0
        /*3c84*/ 	.short	0x0008
        /*3c86*/ 	.byte	0x00, 0x05


	//----- nvinfo : EIATTR_KPARAM_INFO_V2
	.align		4
.L_1943:
        /*3c88*/ 	.byte	0x04, 0x45
        /*3c8a*/ 	.short	(.L_1945 - .L_1944)
.L_1944:
        /*3c8c*/ 	.word	0x00000000
        /*3c90*/ 	.short	0x0037
        /*3c92*/ 	.short	0x01b8
        /*3c94*/ 	.short	0x0008
        /*3c96*/ 	.byte	0x00, 0x05


	//----- nvinfo : EIATTR_KPARAM_INFO_V2
	.align		4
.L_1945:
        /*3c98*/ 	.byte	0x04, 0x45
        /*3c9a*/ 	.short	(.L_1947 - .L_1946)
.L_1946:
        /*3c9c*/ 	.word	0x00000000
        /*3ca0*/ 	.short	0x0036
        /*3ca2*/ 	.short	0x01b0
        /*3ca4*/ 	.short	0x0008
        /*3ca6*/ 	.byte	0x00, 0x05


	//----- nvinfo : EIATTR_KPARAM_INFO_V2
	.align		4
.L_1947:
        /*3ca8*/ 	.byte	0x04, 0x45
        /*3caa*/ 	.short	(.L_1949 - .L_1948)
.L_1948:
        /*3cac*/ 	.word	0x00000000
        /*3cb0*/ 	.short	0x0035
        /*3cb2*/ 	.short	0x01a8
        /*3cb4*/ 	.short	0x0008
        /*3cb6*/ 	.byte	0x00, 0x05


	//----- nvinfo : EIATTR_KPARAM_INFO_V2
	.align		4
.L_1949:
        /*3cb8*/ 	.byte	0x04, 0x45
        /*3cba*/ 	.short	(.L_1951 - .L_1950)
.L_1950:
        /*3cbc*/ 	.word	0x00000000
        /*3cc0*/ 	.short	0x0034
        /*3cc2*/ 	.short	0x01a0
        /*3cc4*/ 	.short	0x0008
        /*3cc6*/ 	.byte	0x00, 0x05


	//----- nvinfo : EIATTR_KPARAM_INFO_V2
	.align		4
.L_1951:
        /*3cc8*/ 	.byte	0x04, 0x45
        /*3cca*/ 	.short	(.L_1953 - .L_1952)
.L_1952:
        /*3ccc*/ 	.word	0x00000000
        /*3cd0*/ 	.short	0x0033
        /*3cd2*/ 	.short	0x0198
        /*3cd4*/ 	.short	0x0008
        /*3cd6*/ 	.byte	0x00, 0x05


	//----- nvinfo : EIATTR_KPARAM_INFO_V2
	.align		4
.L_1953:
        /*3cd8*/ 	.byte	0x04, 0x45
        /*3cda*/ 	.short	(.L_1955 - .L_1954)
.L_1954:
        /*3cdc*/ 	.word	0x00000000
        /*3ce0*/ 	.short	0x0032
        /*3ce2*/ 	.short	0x0190
        /*3ce4*/ 	.short	0x0008
        /*3ce6*/ 	.byte	0x00, 0x05


	//----- nvinfo : EIATTR_KPARAM_INFO_V2
	.align		4
.L_1955:
        /*3ce8*/ 	.byte	0x04, 0x45
        /*3cea*/ 	.short	(.L_1957 - .L_1956)
.L_1956:
        /*3cec*/ 	.word	0x00000000
        /*3cf0*/ 	.short	0x0031
        /*3cf2*/ 	.short	0x0188
        /*3cf4*/ 	.short	0x0008
        /*3cf6*/ 	.byte	0x00, 0x05


	//----- nvinfo : EIATTR_KPARAM_INFO_V2
	.align		4
.L_1957:
        /*3cf8*/ 	.byte	0x04, 0x45
        /*3cfa*/ 	.short	(.L_1959 - .L_1958)
.L_1958:
        /*3cfc*/ 	.word	0x00000000
        /*3d00*/ 	.short	0x0030
        /*3d02*/ 	.short	0x0180
        /*3d04*/ 	.short	0x0008
        /*3d06*/ 	.byte	0x00, 0x05


	//----- nvinfo : EIATTR_KPARAM_INFO_V2
	.align		4
.L_1959:
        /*3d08*/ 	.byte	0x04, 0x45
        /*3d0a*/ 	.short	(.L_1961 - .L_1960)
.L_1960:
        /*3d0c*/ 	.word	0x00000000
        /*3d10*/ 	.short	0x002f
        /*3d12*/ 	.short	0x0178
        /*3d14*/ 	.short	0x0008
        /*3d16*/ 	.byte	0x00, 0x05


	//----- nvinfo : EIATTR_KPARAM_INFO_V2
	.align		4
.L_1961:
        /*3d18*/ 	.byte	0x04, 0x45
        /*3d1a*/ 	.short	(.L_1963 - .L_1962)
.L_1962:
        /*3d1c*/ 	.word	0x00000000
        /*3d20*/ 	.short	0x002e
        /*3d22*/ 	.short	0x0170
        /*3d24*/ 	.short	0x0008
        /*3d26*/ 	.byte	0x00, 0x05


	//----- nvinfo : EIATTR_KPARAM_INFO_V2
	.align		4
.L_1963:
        /*3d28*/ 	.byte	0x04, 0x45
        /*3d2a*/ 	.short	(.L_1965 - .L_1964)
.L_1964:
        /*3d2c*/ 	.word	0x00000000
        /*3d30*/ 	.short	0x002d
        /*3d32*/ 	.short	0x0168
        /*3d34*/ 	.short	0x0008
        /*3d36*/ 	.byte	0x00, 0x05


	//----- nvinfo : EIATTR_KPARAM_INFO_V2
	.align		4
.L_1965:
        /*3d38*/ 	.byte	0x04, 0x45
        /*3d3a*/ 	.short	(.L_1967 - .L_1966)
.L_1966:
        /*3d3c*/ 	.word	0x00000000
        /*3d40*/ 	.short	0x002c
        /*3d42*/ 	.short	0x0160
        /*3d44*/ 	.short	0x0008
        /*3d46*/ 	.byte	0x00, 0x05


	//----- nvinfo : EIATTR_KPARAM_INFO_V2
	.align		4
.L_1967:
        /*3d48*/ 	.byte	0x04, 0x45
        /*3d4a*/ 	.short	(.L_1969 - .L_1968)
.L_1968:
        /*3d4c*/ 	.word	0x00000000
        /*3d50*/ 	.short	0x002b
        /*3d52*/ 	.short	0x0158
        /*3d54*/ 	.short	0x0008
        /*3d56*/ 	.byte	0x00, 0x05


	//----- nvinfo : EIATTR_KPARAM_INFO_V2
	.align		4
.L_1969:
        /*3d58*/ 	.byte	0x04, 0x45
        /*3d5a*/ 	.short	(.L_1971 - .L_1970)
.L_1970:
        /*3d5c*/ 	.word	0x00000000
        /*3d60*/ 	.short	0x002a
        /*3d62*/ 	.short	0x0150
        /*3d64*/ 	.short	0x0008
        /*3d66*/ 	.byte	0x00, 0x05


	//----- nvinfo : EIATTR_KPARAM_INFO_V2
	.align		4
.L_1971:
        /*3d68*/ 	.byte	0x04, 0x45
        /*3d6a*/ 	.short	(.L_1973 - .L_1972)
.L_1972:
        /*3d6c*/ 	.word	0x00000000
        /*3d70*/ 	.short	0x0029
        /*3d72*/ 	.short	0x0148
        /*3d74*/ 	.short	0x0008
        /*3d76*/ 	.byte	0x00, 0x05


	//----- nvinfo : EIATTR_KPARAM_INFO_V2
	.align		4
.L_1973:
        /*3d78*/ 	.byte	0x04, 0x45
        /*3d7a*/ 	.short	(.L_1975 - .L_1974)
.L_1974:
        /*3d7c*/ 	.word	0x00000000
        /*3d80*/ 	.short	0x0028
        /*3d82*/ 	.short	0x0140
        /*3d84*/ 	.short	0x0008
        /*3d86*/ 	.byte	0x00, 0x05


	//----- nvinfo : EIATTR_KPARAM_INFO_V2
	.align		4
.L_1975:
        /*3d88*/ 	.byte	0x04, 0x45
        /*3d8a*/ 	.short	(.L_1977 - .L_1976)
.L_1976:
        /*3d8c*/ 	.word	0x00000000
        /*3d90*/ 	.short	0x0027
        /*3d92*/ 	.short	0x0138
        /*3d94*/ 	.short	0x0008
        /*3d96*/ 	.byte	0x00, 0x05


	//----- nvinfo : EIATTR_KPARAM_INFO_V2
	.align		4
.L_1977:
        /*3d98*/ 	.byte	0x04, 0x45
        /*3d9a*/ 	.short	(.L_1979 - .L_1978)
.L_1978:
        /*3d9c*/ 	.word	0x00000000
        /*3da0*/ 	.short	0x0026
        /*3da2*/ 	.short	0x0130
        /*3da4*/ 	.short	0x0008
        /*3da6*/ 	.byte	0x00, 0x05


	//----- nvinfo : EIATTR_KPARAM_INFO_V2
	.align		4
.L_1979:
        /*3da8*/ 	.byte	0x04, 0x45
        /*3daa*/ 	.short	(.L_1981 - .L_1980)
.L_1980:
        /*3dac*/ 	.word	0x00000000
        /*3db0*/ 	.short	0x0025
        /*3db2*/ 	.short	0x0128
        /*3db4*/ 	.short	0x0008
        /*3db6*/ 	.byte	0x00, 0x05


	//----- nvinfo : EIATTR_KPARAM_INFO_V2
	.align		4
.L_1981:
        /*3db8*/ 	.byte	0x04, 0x45
        /*3dba*/ 	.short	(.L_1983 - .L_1982)
.L_1982:
        /*3dbc*/ 	.word	0x00000000
        /*3dc0*/ 	.short	0x0024
        /*3dc2*/ 	.short	0x0120
        /*3dc4*/ 	.short	0x0008
        /*3dc6*/ 	.byte	0x00, 0x05


	//----- nvinfo : EIATTR_KPARAM_INFO_V2
	.align		4
.L_1983:
        /*3dc8*/ 	.byte	0x04, 0x45
        /*3dca*/ 	.short	(.L_1985 - .L_1984)
.L_1984:
        /*3dcc*/ 	.word	0x00000000
        /*3dd0*/ 	.short	0x0023
        /*3dd2*/ 	.short	0x0118
        /*3dd4*/ 	.short	0x0008
        /*3dd6*/ 	.byte	0x00, 0x05


	//----- nvinfo : EIATTR_KPARAM_INFO_V2
	.align		4
.L_1985:
        /*3dd8*/ 	.byte	0x04, 0x45
        /*3dda*/ 	.short	(.L_1987 - .L_1986)
.L_1986:
        /*3ddc*/ 	.word	0x00000000
        /*3de0*/ 	.short	0x0022
        /*3de2*/ 	.short	0x0110
        /*3de4*/ 	.short	0x0008
        /*3de6*/ 	.byte	0x00, 0x05


	//----- nvinfo : EIATTR_KPARAM_INFO_V2
	.align		4
.L_1987:
        /*3de8*/ 	.byte	0x04, 0x45
        /*3dea*/ 	.short	(.L_1989 - .L_1988)
.L_1988:
        /*3dec*/ 	.word	0x00000000
        /*3df0*/ 	.short	0x0021
        /*3df2*/ 	.short	0x0108
        /*3df4*/ 	.short	0x0008
        /*3df6*/ 	.byte	0x00, 0x05


	//----- nvinfo : EIATTR_KPARAM_INFO_V2
	.align		4
.L_1989:
        /*3df8*/ 	.byte	0x04, 0x45
        /*3dfa*/ 	.short	(.L_1991 - .L_1990)
.L_1990:
        /*3dfc*/ 	.word	0x00000000
        /*3e00*/ 	.short	0x0020
        /*3e02*/ 	.short	0x0100
        /*3e04*/ 	.short	0x0008
        /*3e06*/ 	.byte	0x00, 0x05


	//----- nvinfo : EIATTR_KPARAM_INFO_V2
	.align		4
.L_1991:
        /*3e08*/ 	.byte	0x04, 0x45
        /*3e0a*/ 	.short	(.L_1993 - .L_1992)
.L_1992:
        /*3e0c*/ 	.word	0x00000000
        /*3e10*/ 	.short	0x001f
        /*3e12*/ 	.short	0x00f8
        /*3e14*/ 	.short	0x0008
        /*3e16*/ 	.byte	0x00, 0x05


	//----- nvinfo : EIATTR_KPARAM_INFO_V2
	.align		4
.L_1993:
        /*3e18*/ 	.byte	0x04, 0x45
        /*3e1a*/ 	.short	(.L_1995 - .L_1994)
.L_1994:
        /*3e1c*/ 	.word	0x00000000
        /*3e20*/ 	.short	0x001e
        /*3e22*/ 	.short	0x00f0
        /*3e24*/ 	.short	0x0008
        /*3e26*/ 	.byte	0x00, 0x05


	//----- nvinfo : EIATTR_KPARAM_INFO_V2
	.align		4
.L_1995:
        /*3e28*/ 	.byte	0x04, 0x45
        /*3e2a*/ 	.short	(.L_1997 - .L_1996)
.L_1996:
        /*3e2c*/ 	.word	0x00000000
        /*3e30*/ 	.short	0x001d
        /*3e32*/ 	.short	0x00e8
        /*3e34*/ 	.short	0x0008
        /*3e36*/ 	.byte	0x00, 0x05


	//----- nvinfo : EIATTR_KPARAM_INFO_V2
	.align		4
.L_1997:
        /*3e38*/ 	.byte	0x04, 0x45
        /*3e3a*/ 	.short	(.L_1999 - .L_1998)
.L_1998:
        /*3e3c*/ 	.word	0x00000000
        /*3e40*/ 	.short	0x001c
        /*3e42*/ 	.short	0x00e0
        /*3e44*/ 	.short	0x0008
        /*3e46*/ 	.byte	0x00, 0x05


	//----- nvinfo : EIATTR_KPARAM_INFO_V2
	.align		4
.L_1999:
        /*3e48*/ 	.byte	0x04, 0x45
        /*3e4a*/ 	.short	(.L_2001 - .L_2000)
.L_2000:
        /*3e4c*/ 	.word	0x00000000
        /*3e50*/ 	.short	0x001b
        /*3e52*/ 	.short	0x00d8
        /*3e54*/ 	.short	0x0008
        /*3e56*/ 	.byte	0x00, 0x05


	//----- nvinfo : EIATTR_KPARAM_INFO_V2
	.align		4
.L_2001:
        /*3e58*/ 	.byte	0x04, 0x45
        /*3e5a*/ 	.short	(.L_2003 - .L_2002)
.L_2002:
        /*3e5c*/ 	.word	0x00000000
        /*3e60*/ 	.short	0x001a
        /*3e62*/ 	.short	0x00d0
        /*3e64*/ 	.short	0x0008
        /*3e66*/ 	.byte	0x00, 0x05


	//----- nvinfo : EIATTR_KPARAM_INFO_V2
	.align		4
.L_2003:
        /*3e68*/ 	.byte	0x04, 0x45
        /*3e6a*/ 	.short	(.L_2005 - .L_2004)
.L_2004:
        /*3e6c*/ 	.word	0x00000000
        /*3e70*/ 	.short	0x0019
        /*3e72*/ 	.short	0x00c8
        /*3e74*/ 	.short	0x0008
        /*3e76*/ 	.byte	0x00, 0x05


	//----- nvinfo : EIATTR_KPARAM_INFO_V2
	.align		4
.L_2005:
        /*3e78*/ 	.byte	0x04, 0x45
        /*3e7a*/ 	.short	(.L_2007 - .L_2006)
.L_2006:
        /*3e7c*/ 	.word	0x00000000
        /*3e80*/ 	.short	0x0018
        /*3e82*/ 	.short	0x00c0
        /*3e84*/ 	.short	0x0008
        /*3e86*/ 	.byte	0x00, 0x05


	//----- nvinfo : EIATTR_KPARAM_INFO_V2
	.align		4
.L_2007:
        /*3e88*/ 	.byte	0x04, 0x45
        /*3e8a*/ 	.short	(.L_2009 - .L_2008)
.L_2008:
        /*3e8c*/ 	.word	0x00000000
        /*3e90*/ 	.short	0x0017
        /*3e92*/ 	.short	0x00b8
        /*3e94*/ 	.short	0x0008
        /*3e96*/ 	.byte	0x00, 0x05


	//----- nvinfo : EIATTR_KPARAM_INFO_V2
	.align		4
.L_2009:
        /*3e98*/ 	.byte	0x04, 0x45
        /*3e9a*/ 	.short	(.L_2011 - .L_2010)
.L_2010:
        /*3e9c*/ 	.word	0x00000000
        /*3ea0*/ 	.short	0x0016
        /*3ea2*/ 	.short	0x00b0
        /*3ea4*/ 	.short	0x0008
        /*3ea6*/ 	.byte	0x00, 0x05


	//----- nvinfo : EIATTR_KPARAM_INFO_V2
	.align		4
.L_2011:
        /*3ea8*/ 	.byte	0x04, 0x45
        /*3eaa*/ 	.short	(.L_2013 - .L_2012)
.L_2012:
        /*3eac*/ 	.word	0x00000000
        /*3eb0*/ 	.short	0x0015
        /*3eb2*/ 	.short	0x00a8
        /*3eb4*/ 	.short	0x0008
        /*3eb6*/ 	.byte	0x00, 0x05


	//----- nvinfo : EIATTR_KPARAM_INFO_V2
	.align		4
.L_2013:
        /*3eb8*/ 	.byte	0x04, 0x45
        /*3eba*/ 	.short	(.L_2015 - .L_2014)
.L_2014:
        /*3ebc*/ 	.word	0x00000000
        /*3ec0*/ 	.short	0x0014
        /*3ec2*/ 	.short	0x00a0
        /*3ec4*/ 	.short	0x0008
        /*3ec6*/ 	.byte	0x00, 0x05


	//----- nvinfo : EIATTR_KPARAM_INFO_V2
	.align		4
.L_2015:
        /*3ec8*/ 	.byte	0x04, 0x45
        /*3eca*/ 	.short	(.L_2017 - .L_2016)
.L_2016:
        /*3ecc*/ 	.word	0x00000000
        /*3ed0*/ 	.short	0x0013
        /*3ed2*/ 	.short	0x0098
        /*3ed4*/ 	.short	0x0008
        /*3ed6*/ 	.byte	0x00, 0x05


	//----- nvinfo : EIATTR_KPARAM_INFO_V2
	.align		4
.L_2017:
        /*3ed8*/ 	.byte	0x04, 0x45
        /*3eda*/ 	.short	(.L_2019 - .L_2018)
.L_2018:
        /*3edc*/ 	.word	0x00000000
        /*3ee0*/ 	.short	0x0012
        /*3ee2*/ 	.short	0x0090
        /*3ee4*/ 	.short	0x0008
        /*3ee6*/ 	.byte	0x00, 0x05


	//----- nvinfo : EIATTR_KPARAM_INFO_V2
	.align		4
.L_2019:
        /*3ee8*/ 	.byte	0x04, 0x45
        /*3eea*/ 	.short	(.L_2021 - .L_2020)
.L_2020:
        /*3eec*/ 	.word	0x00000000
        /*3ef0*/ 	.short	0x0011
        /*3ef2*/ 	.short	0x0088
        /*3ef4*/ 	.short	0x0008
        /*3ef6*/ 	.byte	0x00, 0x05


	//----- nvinfo : EIATTR_KPARAM_INFO_V2
	.align		4
.L_2021:
        /*3ef8*/ 	.byte	0x04, 0x45
        /*3efa*/ 	.short	(.L_2023 - .L_2022)
.L_2022:
        /*3efc*/ 	.word	0x00000000
        /*3f00*/ 	.short	0x0010
        /*3f02*/ 	.short	0x0080
        /*3f04*/ 	.short	0x0008
        /*3f06*/ 	.byte	0x00, 0x05


	//----- nvinfo : EIATTR_KPARAM_INFO_V2
	.align		4
.L_2023:
        /*3f08*/ 	.byte	0x04, 0x45
        /*3f0a*/ 	.short	(.L_2025 - .L_2024)
.L_2024:
        /*3f0c*/ 	.word	0x00000000
        /*3f10*/ 	.short	0x000f
        /*3f12*/ 	.short	0x0078
        /*3f14*/ 	.short	0x0008
        /*3f16*/ 	.byte	0x00, 0x05


	//----- nvinfo : EIATTR_KPARAM_INFO_V2
	.align		4
.L_2025:
        /*3f18*/ 	.byte	0x04, 0x45
        /*3f1a*/ 	.short	(.L_2027 - .L_2026)
.L_2026:
        /*3f1c*/ 	.word	0x00000000
        /*3f20*/ 	.short	0x000e
        /*3f22*/ 	.short	0x0070
        /*3f24*/ 	.short	0x0008
        /*3f26*/ 	.byte	0x00, 0x05


	//----- nvinfo : EIATTR_KPARAM_INFO_V2
	.align		4
.L_2027:
        /*3f28*/ 	.byte	0x04, 0x45
        /*3f2a*/ 	.short	(.L_2029 - .L_2028)
.L_2028:
        /*3f2c*/ 	.word	0x00000000
        /*3f30*/ 	.short	0x000d
        /*3f32*/ 	.short	0x0068
        /*3f34*/ 	.short	0x0008
        /*3f36*/ 	.byte	0x00, 0x05


	//----- nvinfo : EIATTR_KPARAM_INFO_V2
	.align		4
.L_2029:
        /*3f38*/ 	.byte	0x04, 0x45
        /*3f3a*/ 	.short	(.L_2031 - .L_2030)
.L_2030:
        /*3f3c*/ 	.word	0x00000000
        /*3f40*/ 	.short	0x000c
        /*3f42*/ 	.short	0x0060
        /*3f44*/ 	.short	0x0008
        /*3f46*/ 	.byte	0x00, 0x05


	//----- nvinfo : EIATTR_KPARAM_INFO_V2
	.align		4
.L_2031:
        /*3f48*/ 	.byte	0x04, 0x45
        /*3f4a*/ 	.short	(.L_2033 - .L_2032)
.L_2032:
        /*3f4c*/ 	.word	0x00000000
        /*3f50*/ 	.short	0x000b
        /*3f52*/ 	.short	0x0058
        /*3f54*/ 	.short	0x0008
        /*3f56*/ 	.byte	0x00, 0x05


	//----- nvinfo : EIATTR_KPARAM_INFO_V2
	.align		4
.L_2033:
        /*3f58*/ 	.byte	0x04, 0x45
        /*3f5a*/ 	.short	(.L_2035 - .L_2034)
.L_2034:
        /*3f5c*/ 	.word	0x00000000
        /*3f60*/ 	.short	0x000a
        /*3f62*/ 	.short	0x0050
        /*3f64*/ 	.short	0x0008
        /*3f66*/ 	.byte	0x00, 0x05


	//----- nvinfo : EIATTR_KPARAM_INFO_V2
	.align		4
.L_2035:
        /*3f68*/ 	.byte	0x04, 0x45
        /*3f6a*/ 	.short	(.L_2037 - .L_2036)
.L_2036:
        /*3f6c*/ 	.word	0x00000000
        /*3f70*/ 	.short	0x0009
        /*3f72*/ 	.short	0x0048
        /*3f74*/ 	.short	0x0008
        /*3f76*/ 	.byte	0x00, 0x05


	//----- nvinfo : EIATTR_KPARAM_INFO_V2
	.align		4
.L_2037:
        /*3f78*/ 	.byte	0x04, 0x45
        /*3f7a*/ 	.short	(.L_2039 - .L_2038)
.L_2038:
        /*3f7c*/ 	.word	0x00000000
        /*3f80*/ 	.short	0x0008
        /*3f82*/ 	.short	0x0040
        /*3f84*/ 	.short	0x0008
        /*3f86*/ 	.byte	0x00, 0x05


	//----- nvinfo : EIATTR_KPARAM_INFO_V2
	.align		4
.L_2039:
        /*3f88*/ 	.byte	0x04, 0x45
        /*3f8a*/ 	.short	(.L_2041 - .L_2040)
.L_2040:
        /*3f8c*/ 	.word	0x00000000
        /*3f90*/ 	.short	0x0007
        /*3f92*/ 	.short	0x0038
        /*3f94*/ 	.short	0x0008
        /*3f96*/ 	.byte	0x00, 0x05


	//----- nvinfo : EIATTR_KPARAM_INFO_V2
	.align		4
.L_2041:
        /*3f98*/ 	.byte	0x04, 0x45
        /*3f9a*/ 	.short	(.L_2043 - .L_2042)
.L_2042:
        /*3f9c*/ 	.word	0x00000000
        /*3fa0*/ 	.short	0x0006
        /*3fa2*/ 	.short	0x0030
        /*3fa4*/ 	.short	0x0008
        /*3fa6*/ 	.byte	0x00, 0x05


	//----- nvinfo : EIATTR_KPARAM_INFO_V2
	.align		4
.L_2043:
        /*3fa8*/ 	.byte	0x04, 0x45
        /*3faa*/ 	.short	(.L_2045 - .L_2044)
.L_2044:
        /*3fac*/ 	.word	0x00000000
        /*3fb0*/ 	.short	0x0005
        /*3fb2*/ 	.short	0x0028
        /*3fb4*/ 	.short	0x0008
        /*3fb6*/ 	.byte	0x00, 0x05


	//----- nvinfo : EIATTR_KPARAM_INFO_V2
	.align		4
.L_2045:
        /*3fb8*/ 	.byte	0x04, 0x45
        /*3fba*/ 	.short	(.L_2047 - .L_2046)
.L_2046:
        /*3fbc*/ 	.word	0x00000000
        /*3fc0*/ 	.short	0x0004
        /*3fc2*/ 	.short	0x0020
        /*3fc4*/ 	.short	0x0008
        /*3fc6*/ 	.byte	0x00, 0x05


	//----- nvinfo : EIATTR_KPARAM_INFO_V2
	.align		4
.L_2047:
        /*3fc8*/ 	.byte	0x04, 0x45
        /*3fca*/ 	.short	(.L_2049 - .L_2048)
.L_2048:
        /*3fcc*/ 	.word	0x00000000
        /*3fd0*/ 	.short	0x0003
        /*3fd2*/ 	.short	0x0018
        /*3fd4*/ 	.short	0x0008
        /*3fd6*/ 	.byte	0x00, 0x05


	//----- nvinfo : EIATTR_KPARAM_INFO_V2
	.align		4
.L_2049:
        /*3fd8*/ 	.byte	0x04, 0x45
        /*3fda*/ 	.short	(.L_2051 - .L_2050)
.L_2050:
        /*3fdc*/ 	.word	0x00000000
        /*3fe0*/ 	.short	0x0002
        /*3fe2*/ 	.short	0x0010
        /*3fe4*/ 	.short	0x0008
        /*3fe6*/ 	.byte	0x00, 0x05


	//----- nvinfo : EIATTR_KPARAM_INFO_V2
	.align		4
.L_2051:
        /*3fe8*/ 	.byte	0x04, 0x45
        /*3fea*/ 	.short	(.L_2053 - .L_2052)
.L_2052:
        /*3fec*/ 	.word	0x00000000
        /*3ff0*/ 	.short	0x0001
        /*3ff2*/ 	.short	0x0008
        /*3ff4*/ 	.short	0x0008
        /*3ff6*/ 	.byte	0x00, 0x05


	//----- nvinfo : EIATTR_KPARAM_INFO_V2
	.align		4
.L_2053:
        /*3ff8*/ 	.byte	0x04, 0x45
        /*3ffa*/ 	.short	(.L_2055 - .L_2054)
.L_2054:
        /*3ffc*/ 	.word	0x00000000
        /*4000*/ 	.short	0x0000
        /*4002*/ 	.short	0x0000
        /*4004*/ 	.short	0x0008
        /*4006*/ 	.byte	0x00, 0x05


	//----- nvinfo : EIATTR_SPARSE_MMA_MASK
	.align		4
.L_2055:
        /*4008*/ 	.byte	0x03, 0x50
        /*400a*/ 	.short	0x0000


	//----- nvinfo : EIATTR_MAXREG_COUNT
	.align		4
        /*400c*/ 	.byte	0x03, 0x1b
        /*400e*/ 	.short	0x00ff


	//----- nvinfo : EIATTR_MERCURY_ISA_VERSION
	.align		4
        /*4010*/ 	.byte	0x03, 0x5f
        /*4012*/ 	.short	0x0101


	//----- nvinfo : EIATTR_VRC_CTA_INIT_COUNT
	.align		4
        /*4014*/ 	.byte	0x02, 0x4a
	.zero		1
	.zero		1


	//----- nvinfo : EIATTR_EXIT_INSTR_OFFSETS
	.align		4
        /*4018*/ 	.byte	0x04, 0x1c
        /*401a*/ 	.short	(.L_2057 - .L_2056)


	//   ....[0]....
.L_2056:
        /*401c*/ 	.word	0x00010060


	//----- nvinfo : EIATTR_CBANK_PARAM_SIZE
	.align		4
.L_2057:
        /*4020*/ 	.byte	0x03, 0x19
        /*4022*/ 	.short	0x2000


	//----- nvinfo : EIATTR_PARAM_CBANK
	.align		4
        /*4024*/ 	.byte	0x04, 0x0a
        /*4026*/ 	.short	(.L_2059 - .L_2058)
	.align		4
.L_2058:
        /*4028*/ 	.word	index@(.nv.constant0._Z4racePiS_S_S_S_S_S_S_S_S_S_S_S_S_S_S_S_S_S_S_S_S_S_S_S_S_S_S_S_S_S_S_S_S_S_S_S_S_S_S_S_S_S_S_S_S_S_S_S_S_S_S_S_S_S_S_S_S_S_S_S_S_S_S_S_S_S_S_S_S_S_S_S_S_S_S_S_S_S_S_S_S_S_S_S_S_S_S_S_S_S_S_S_S_S_S_S_S_S_S_S_S_S_S_S_S_S_S_S_S_S_S_S_S_S_S_S_S_S_S_S_S_S_S_S_S_S_S_S_S_S_S_S_S_S_S_S_S_S_S_S_S_S_S_S_S_S_S_S_S_S_S_S_S_S_S_S_S_S_S_S_S_S_S_S_S_S_S_S_S_S_S_S_S_S_S_S_S_S_S_S_S_S_S_S_S_S_S_S_S_S_S_S_S_S_S_S_S_S_S_S_S_S_S_S_S_S_S_S_S_S_S_S_S_S_S_S_S_S_S_S_S_S_S_S_S_S_S_S_S_S_S_S_S_S_S_S_S_S_S_S_S_S_S_S_S_S_S_S_S_S_S_S_S_S_S_S_S_S_S_S_S_S_S_S_S_S_S_S_S_S_S_S_S_S_S_S_S_S_S_S_S_S_S_S_S_S_S_S_S_S_S_S_S_S_S_S_S_S_S_S_S_S_S_S_S_S_S_S_S_S_S_S_S_S_S_S_S_S_S_S_S_S_S_S_S_S_S_S_S_S_S_S_S_S_S_S_S_S_S_S_S_S_S_S_S_S_S_S_S_S_S_S_S_S_S_S_S_S_S_S_S_S_S_S_S_S_S_S_S_S_S_S_S_S_S_S_S_S_S_S_S_S_S_S_S_S_S_S_S_S_S_S_S_S_S_S_S_S_S_S_S_S_S_S_S_S_S_S_S_S_S_S_S_S_S_S_S_S_S_S_S_S_S_S_S_S_S_S_S_S_S_S_S_S_S_S_S_S_S_S_S_S_S_S_S_S_S_S_S_S_S_S_S_S_S_S_S_S_S_S_S_S_S_S_S_S_S_S_S_S_S_S_S_S_S_S_S_S_S_S_S_S_S_S_S_S_S_S_S_S_S_S_S_S_S_S_S_S_S_S_S_S_S_S_S_S_S_S_S_S_S_S_S_S_S_S_S_S_S_S_S_S_S_S_S_S_S_S_S_S_S_S_S_S_S_S_S_S_S_S_S_S_S_S_S_S_S_S_S_S_S_S_S_S_S_S_S_S_S_S_S_S_S_S_S_S_S_S_S_S_S_S_S_S_S_S_S_S_S_S_S_S_S_S_S_S_S_S_S_S_S_S_S_S_S_S_S_S_S_S_S_S_S_S_S_S_S_S_S_S_S_S_S_S_S_S_S_S_S_S_S_S_S_S_S_S_S_S_S_S_S_S_S_S_S_S_S_S_S_S_S_S_S_S_S_S_S_S_S_S_S_S_S_S_S_S_S_S_S_S_S_S_S_S_S_S_S_S_S_S_S_S_S_S_S_S_S_S_S_S_S_S_S_S_S_S_S_S_S_S_S_S_S_S_S_S_S_S_S_S_S_S_S_S_S_S_S_S_S_S_S_S_S_S_S_S_S_S_S_S_S_S_S_S_S_S_S_S_S_S_S_S_S_S_S_S_S_S_S_S_S_S_S_S_S_S_S_S_S_S_S_S_S_S_S_S_S_S_S_S_S_S_S_S_S_S_S_S_S_S_S_S_S_S_S_S_S_S_S_S_S_S_S_S_S_S_S_S_S_S_S_S_S_S_S_S_S_S_S_S_S_S_S_S_S_S_S_S_S_S_S_S_S_S_S_S_S_S_S_S_S_S_S_S_S_S_S_S_S_S_S_S_S_S_S_S_S_S_S_S_S_S_S_S_S_S_S_S_S_S_S_S_S_S_S_S_S_S_S_S_S_S_S_S_S_S_S_S_S_S_S_S_S_S_S_S_S_S_S_S_S_S_S_S_S_S_S_S_S_S_S_S_S_S_S_S_S_S_S_S_S_S_S_S_S_S_S_S_S_S_S_S_S_S_S_S_S_S_S_S_S_S_S_S_S_S_S_S_S_S_S_S_S_S_S_S_S_S_S_S_S_S_S_S_S_S_S_S_S_S_S_S_S_S_S_S_S_S_S_S_S_S_S_S_S_S_S_S_S_S_S_S_S_S_S_S_S_S_S_S_S_S_S_S_S_S_S_S_S_S_S_S_S_S_S_S_S_S_S_S_S_S_S_S_S_S_S_S_S_S_S_S_S_S_S_S_S_S_S_S_S_S_S_)
        /*402c*/ 	.short	0x0380
        /*402e*/ 	.short	0x2000


	//----- nvinfo : EIATTR_SW_WAR
	.align		4
.L_2059:
        /*4030*/ 	.byte	0x04, 0x36
        /*4032*/ 	.short	(.L_2061 - .L_2060)
.L_2060:
        /*4034*/ 	.word	0x00000008
.L_2061:


//--------------------- .nv.callgraph             --------------------------
	.section	.nv.callgraph,"",@"SHT_CUDA_CALLGRAPH"
	.align	4
	.sectionentsize	8
	.align		4
        /*0000*/ 	.word	0x00000000
	.align		4
        /*0004*/ 	.word	0xffffffff
	.align		4
        /*0008*/ 	.word	0x00000000
	.align		4
        /*000c*/ 	.word	0xfffffffe
	.align		4
        /*0010*/ 	.word	0x00000000
	.align		4
        /*0014*/ 	.word	0xfffffffd
	.align		4
        /*0018*/ 	.word	0x00000000
	.align		4
        /*001c*/ 	.word	0xfffffffc


//--------------------- .text._Z4racePiS_S_S_S_S_S_S_S_S_S_S_S_S_S_S_S_S_S_S_S_S_S_S_S_S_S_S_S_S_S_S_S_S_S_S_S_S_S_S_S_S_S_S_S_S_S_S_S_S_S_S_S_S_S_S_S_S_S_S_S_S_S_S_S_S_S_S_S_S_S_S_S_S_S_S_S_S_S_S_S_S_S_S_S_S_S_S_S_S_S_S_S_S_S_S_S_S_S_S_S_S_S_S_S_S_S_S_S_S_S_S_S_S_S_S_S_S_S_S_S_S_S_S_S_S_S_S_S_S_S_S_S_S_S_S_S_S_S_S_S_S_S_S_S_S_S_S_S_S_S_S_S_S_S_S_S_S_S_S_S_S_S_S_S_S_S_S_S_S_S_S_S_S_S_S_S_S_S_S_S_S_S_S_S_S_S_S_S_S_S_S_S_S_S_S_S_S_S_S_S_S_S_S_S_S_S_S_S_S_S_S_S_S_S_S_S_S_S_S_S_S_S_S_S_S_S_S_S_S_S_S_S_S_S_S_S_S_S_S_S_S_S_S_S_S_S_S_S_S_S_S_S_S_S_S_S_S_S_S_S_S_S_S_S_S_S_S_S_S_S_S_S_S_S_S_S_S_S_S_S_S_S_S_S_S_S_S_S_S_S_S_S_S_S_S_S_S_S_S_S_S_S_S_S_S_S_S_S_S_S_S_S_S_S_S_S_S_S_S_S_S_S_S_S_S_S_S_S_S_S_S_S_S_S_S_S_S_S_S_S_S_S_S_S_S_S_S_S_S_S_S_S_S_S_S_S_S_S_S_S_S_S_S_S_S_S_S_S_S_S_S_S_S_S_S_S_S_S_S_S_S_S_S_S_S_S_S_S_S_S_S_S_S_S_S_S_S_S_S_S_S_S_S_S_S_S_S_S_S_S_S_S_S_S_S_S_S_S_S_S_S_S_S_S_S_S_S_S_S_S_S_S_S_S_S_S_S_S_S_S_S_S_S_S_S_S_S_S_S_S_S_S_S_S_S_S_S_S_S_S_S_S_S_S_S_S_S_S_S_S_S_S_S_S_S_S_S_S_S_S_S_S_S_S_S_S_S_S_S_S_S_S_S_S_S_S_S_S_S_S_S_S_S_S_S_S_S_S_S_S_S_S_S_S_S_S_S_S_S_S_S_S_S_S_S_S_S_S_S_S_S_S_S_S_S_S_S_S_S_S_S_S_S_S_S_S_S_S_S_S_S_S_S_S_S_S_S_S_S_S_S_S_S_S_S_S_S_S_S_S_S_S_S_S_S_S_S_S_S_S_S_S_S_S_S_S_S_S_S_S_S_S_S_S_S_S_S_S_S_S_S_S_S_S_S_S_S_S_S_S_S_S_S_S_S_S_S_S_S_S_S_S_S_S_S_S_S_S_S_S_S_S_S_S_S_S_S_S_S_S_S_S_S_S_S_S_S_S_S_S_S_S_S_S_S_S_S_S_S_S_S_S_S_S_S_S_S_S_S_S_S_S_S_S_S_S_S_S_S_S_S_S_S_S_S_S_S_S_S_S_S_S_S_S_S_S_S_S_S_S_S_S_S_S_S_S_S_S_S_S_S_S_S_S_S_S_S_S_S_S_S_S_S_S_S_S_S_S_S_S_S_S_S_S_S_S_S_S_S_S_S_S_S_S_S_S_S_S_S_S_S_S_S_S_S_S_S_S_S_S_S_S_S_S_S_S_S_S_S_S_S_S_S_S_S_S_S_S_S_S_S_S_S_S_S_S_S_S_S_S_S_S_S_S_S_S_S_S_S_S_S_S_S_S_S_S_S_S_S_S_S_S_S_S_S_S_S_S_S_S_S_S_S_S_S_S_S_S_S_S_S_S_S_S_S_S_S_S_S_S_S_S_S_S_S_S_S_S_S_S_S_S_S_S_S_S_S_S_S_S_S_S_S_S_S_S_S_S_S_S_S_S_S_S_S_S_S_S_S_S_S_S_S_S_S_S_S_S_S_S_S_S_S_S_S_S_S_S_S_S_S_S_S_S_S_S_S_S_S_S_S_S_S_S_S_S_S_S_S_S_S_S_S_S_S_S_S_S_S_S_S_S_S_S_S_S_S_S_S_S_S_S_S_S_S_S_S_S_S_S_S_S_S_S_S_S_S_S_S_S_S_S_S_S_S_S_S_S_S_S_S_S_S_S_S_S_S_S_S_S_S_S_S_S_S_S_S_S_S_S_S_S_S_S_S_S_S_S_S_S_S_S_S_S_S_S_S_S_S_S_S_S_S_S_S_S_S_S_S_S_S_S_S_ --------------------------
	.section	.text._Z4racePiS_S_S_S_S_S_S_S_S_S_S_S_S_S_S_S_S_S_S_S_S_S_S_S_S_S_S_S_S_S_S_S_S_S_S_S_S_S_S_S_S_S_S_S_S_S_S_S_S_S_S_S_S_S_S_S_S_S_S_S_S_S_S_S_S_S_S_S_S_S_S_S_S_S_S_S_S_S_S_S_S_S_S_S_S_S_S_S_S_S_S_S_S_S_S_S_S_S_S_S_S_S_S_S_S_S_S_S_S_S_S_S_S_S_S_S_S_S_S_S_S_S_S_S_S_S_S_S_S_S_S_S_S_S_S_S_S_S_S_S_S_S_S_S_S_S_S_S_S_S_S_S_S_S_S_S_S_S_S_S_S_S_S_S_S_S_S_S_S_S_S_S_S_S_S_S_S_S_S_S_S_S_S_S_S_S_S_S_S_S_S_S_S_S_S_S_S_S_S_S_S_S_S_S_S_S_S_S_S_S_S_S_S_S_S_S_S_S_S_S_S_S_S_S_S_S_S_S_S_S_S_S_S_S_S_S_S_S_S_S_S_S_S_S_S_S_S_S_S_S_S_S_S_S_S_S_S_S_S_S_S_S_S_S_S_S_S_S_S_S_S_S_S_S_S_S_S_S_S_S_S_S_S_S_S_S_S_S_S_S_S_S_S_S_S_S_S_S_S_S_S_S_S_S_S_S_S_S_S_S_S_S_S_S_S_S_S_S_S_S_S_S_S_S_S_S_S_S_S_S_S_S_S_S_S_S_S_S_S_S_S_S_S_S_S_S_S_S_S_S_S_S_S_S_S_S_S_S_S_S_S_S_S_S_S_S_S_S_S_S_S_S_S_S_S_S_S_S_S_S_S_S_S_S_S_S_S_S_S_S_S_S_S_S_S_S_S_S_S_S_S_S_S_S_S_S_S_S_S_S_S_S_S_S_S_S_S_S_S_S_S_S_S_S_S_S_S_S_S_S_S_S_S_S_S_S_S_S_S_S_S_S_S_S_S_S_S_S_S_S_S_S_S_S_S_S_S_S_S_S_S_S_S_S_S_S_S_S_S_S_S_S_S_S_S_S_S_S_S_S_S_S_S_S_S_S_S_S_S_S_S_S_S_S_S_S_S_S_S_S_S_S_S_S_S_S_S_S_S_S_S_S_S_S_S_S_S_S_S_S_S_S_S_S_S_S_S_S_S_S_S_S_S_S_S_S_S_S_S_S_S_S_S_S_S_S_S_S_S_S_S_S_S_S_S_S_S_S_S_S_S_S_S_S_S_S_S_S_S_S_S_S_S_S_S_S_S_S_S_S_S_S_S_S_S_S_S_S_S_S_S_S_S_S_S_S_S_S_S_S_S_S_S_S_S_S_S_S_S_S_S_S_S_S_S_S_S_S_S_S_S_S_S_S_S_S_S_S_S_S_S_S_S_S_S_S_S_S_S_S_S_S_S_S_S_S_S_S_S_S_S_S_S_S_S_S_S_S_S_S_S_S_S_S_S_S_S_S_S_S_S_S_S_S_S_S_S_S_S_S_S_S_S_S_S_S_S_S_S_S_S_S_S_S_S_S_S_S_S_S_S_S_S_S_S_S_S_S_S_S_S_S_S_S_S_S_S_S_S_S_S_S_S_S_S_S_S_S_S_S_S_S_S_S_S_S_S_S_S_S_S_S_S_S_S_S_S_S_S_S_S_S_S_S_S_S_S_S_S_S_S_S_S_S_S_S_S_S_S_S_S_S_S_S_S_S_S_S_S_S_S_S_S_S_S_S_S_S_S_S_S_S_S_S_S_S_S_S_S_S_S_S_S_S_S_S_S_S_S_S_S_S_S_S_S_S_S_S_S_S_S_S_S_S_S_S_S_S_S_S_S_S_S_S_S_S_S_S_S_S_S_S_S_S_S_S_S_S_S_S_S_S_S_S_S_S_S_S_S_S_S_S_S_S_S_S_S_S_S_S_S_S_S_S_S_S_S_S_S_S_S_S_S_S_S_S_S_S_S_S_S_S_S_S_S_S_S_S_S_S_S_S_S_S_S_S_S_S_S_S_S_S_S_S_S_S_S_S_S_S_S_S_S_S_S_S_S_S_S_S_S_S_S_S_S_S_S_S_S_S_S_S_S_S_S_S_S_S_S_S_S_S_S_S_S_S_S_S_S_S_S_S_S_S_S_S_S_S_S_S_S_S_S_S_S_S_S_S_S_S_S_S_S_S_S_S_S_S_S_S_S_S_S_S_S_S_S_S_S_S_S_S_S_S_S_S_S_S_S_S_S_S_S_S_S_S_S_S_S_S_S_S_S_,"ax",@progbits
	.align	128
        .global         _Z4racePiS_S_S_S_S_S_S_S_S_S_S_S_S_S_S_S_S_S_S_S_S_S_S_S_S_S_S_S_S_S_S_S_S_S_S_S_S_S_S_S_S_S_S_S_S_S_S_S_S_S_S_S_S_S_S_S_S_S_S_S_S_S_S_S_S_S_S_S_S_S_S_S_S_S_S_S_S_S_S_S_S_S_S_S_S_S_S_S_S_S_S_S_S_S_S_S_S_S_S_S_S_S_S_S_S_S_S_S_S_S_S_S_S_S_S_S_S_S_S_S_S_S_S_S_S_S_S_S_S_S_S_S_S_S_S_S_S_S_S_S_S_S_S_S_S_S_S_S_S_S_S_S_S_S_S_S_S_S_S_S_S_S_S_S_S_S_S_S_S_S_S_S_S_S_S_S_S_S_S_S_S_S_S_S_S_S_S_S_S_S_S_S_S_S_S_S_S_S_S_S_S_S_S_S_S_S_S_S_S_S_S_S_S_S_S_S_S_S_S_S_S_S_S_S_S_S_S_S_S_S_S_S_S_S_S_S_S_S_S_S_S_S_S_S_S_S_S_S_S_S_S_S_S_S_S_S_S_S_S_S_S_S_S_S_S_S_S_S_S_S_S_S_S_S_S_S_S_S_S_S_S_S_S_S_S_S_S_S_S_S_S_S_S_S_S_S_S_S_S_S_S_S_S_S_S_S_S_S_S_S_S_S_S_S_S_S_S_S_S_S_S_S_S_S_S_S_S_S_S_S_S_S_S_S_S_S_S_S_S_S_S_S_S_S_S_S_S_S_S_S_S_S_S_S_S_S_S_S_S_S_S_S_S_S_S_S_S_S_S_S_S_S_S_S_S_S_S_S_S_S_S_S_S_S_S_S_S_S_S_S_S_S_S_S_S_S_S_S_S_S_S_S_S_S_S_S_S_S_S_S_S_S_S_S_S_S_S_S_S_S_S_S_S_S_S_S_S_S_S_S_S_S_S_S_S_S_S_S_S_S_S_S_S_S_S_S_S_S_S_S_S_S_S_S_S_S_S_S_S_S_S_S_S_S_S_S_S_S_S_S_S_S_S_S_S_S_S_S_S_S_S_S_S_S_S_S_S_S_S_S_S_S_S_S_S_S_S_S_S_S_S_S_S_S_S_S_S_S_S_S_S_S_S_S_S_S_S_S_S_S_S_S_S_S_S_S_S_S_S_S_S_S_S_S_S_S_S_S_S_S_S_S_S_S_S_S_S_S_S_S_S_S_S_S_S_S_S_S_S_S_S_S_S_S_S_S_S_S_S_S_S_S_S_S_S_S_S_S_S_S_S_S_S_S_S_S_S_S_S_S_S_S_S_S_S_S_S_S_S_S_S_S_S_S_S_S_S_S_S_S_S_S_S_S_S_S_S_S_S_S_S_S_S_S_S_S_S_S_S_S_S_S_S_S_S_S_S_S_S_S_S_S_S_S_S_S_S_S_S_S_S_S_S_S_S_S_S_S_S_S_S_S_S_S_S_S_S_S_S_S_S_S_S_S_S_S_S_S_S_S_S_S_S_S_S_S_S_S_S_S_S_S_S_S_S_S_S_S_S_S_S_S_S_S_S_S_S_S_S_S_S_S_S_S_S_S_S_S_S_S_S_S_S_S_S_S_S_S_S_S_S_S_S_S_S_S_S_S_S_S_S_S_S_S_S_S_S_S_S_S_S_S_S_S_S_S_S_S_S_S_S_S_S_S_S_S_S_S_S_S_S_S_S_S_S_S_S_S_S_S_S_S_S_S_S_S_S_S_S_S_S_S_S_S_S_S_S_S_S_S_S_S_S_S_S_S_S_S_S_S_S_S_S_S_S_S_S_S_S_S_S_S_S_S_S_S_S_S_S_S_S_S_S_S_S_S_S_S_S_S_S_S_S_S_S_S_S_S_S_S_S_S_S_S_S_S_S_S_S_S_S_S_S_S_S_S_S_S_S_S_S_S_S_S_S_S_S_S_S_S_S_S_S_S_S_S_S_S_S_S_S_S_S_S_S_S_S_S_S_S_S_S_S_S_S_S_S_S_S_S_S_S_S_S_S_S_S_S_S_S_S_S_S_S_S_S_S_S_S_S_S_S_S_S_S_S_S_S_S_S_S_S_S_S_S_S_S_S_S_S_S_S_S_S_S_S_S_S_S_S_S_S_S_S_S_S_S_S_S_S_S_S_S_S_S_S_S_S_S_S_S_S_S_S_S_S_S_S_S_S_S_S_S_S_S_S_S_S_S_S_S_S_S_S_S_S_S_S_S_S_S_S_S_S_S_S_S_S_S_S_S_S_S_
        .type           _Z4racePiS_S_S_S_S_S_S_S_S_S_S_S_S_S_S_S_S_S_S_S_S_S_S_S_S_S_S_S_S_S_S_S_S_S_S_S_S_S_S_S_S_S_S_S_S_S_S_S_S_S_S_S_S_S_S_S_S_S_S_S_S_S_S_S_S_S_S_S_S_S_S_S_S_S_S_S_S_S_S_S_S_S_S_S_S_S_S_S_S_S_S_S_S_S_S_S_S_S_S_S_S_S_S_S_S_S_S_S_S_S_S_S_S_S_S_S_S_S_S_S_S_S_S_S_S_S_S_S_S_S_S_S_S_S_S_S_S_S_S_S_S_S_S_S_S_S_S_S_S_S_S_S_S_S_S_S_S_S_S_S_S_S_S_S_S_S_S_S_S_S_S_S_S_S_S_S_S_S_S_S_S_S_S_S_S_S_S_S_S_S_S_S_S_S_S_S_S_S_S_S_S_S_S_S_S_S_S_S_S_S_S_S_S_S_S_S_S_S_S_S_S_S_S_S_S_S_S_S_S_S_S_S_S_S_S_S_S_S_S_S_S_S_S_S_S_S_S_S_S_S_S_S_S_S_S_S_S_S_S_S_S_S_S_S_S_S_S_S_S_S_S_S_S_S_S_S_S_S_S_S_S_S_S_S_S_S_S_S_S_S_S_S_S_S_S_S_S_S_S_S_S_S_S_S_S_S_S_S_S_S_S_S_S_S_S_S_S_S_S_S_S_S_S_S_S_S_S_S_S_S_S_S_S_S_S_S_S_S_S_S_S_S_S_S_S_S_S_S_S_S_S_S_S_S_S_S_S_S_S_S_S_S_S_S_S_S_S_S_S_S_S_S_S_S_S_S_S_S_S_S_S_S_S_S_S_S_S_S_S_S_S_S_S_S_S_S_S_S_S_S_S_S_S_S_S_S_S_S_S_S_S_S_S_S_S_S_S_S_S_S_S_S_S_S_S_S_S_S_S_S_S_S_S_S_S_S_S_S_S_S_S_S_S_S_S_S_S_S_S_S_S_S_S_S_S_S_S_S_S_S_S_S_S_S_S_S_S_S_S_S_S_S_S_S_S_S_S_S_S_S_S_S_S_S_S_S_S_S_S_S_S_S_S_S_S_S_S_S_S_S_S_S_S_S_S_S_S_S_S_S_S_S_S_S_S_S_S_S_S_S_S_S_S_S_S_S_S_S_S_S_S_S_S_S_S_S_S_S_S_S_S_S_S_S_S_S_S_S_S_S_S_S_S_S_S_S_S_S_S_S_S_S_S_S_S_S_S_S_S_S_S_S_S_S_S_S_S_S_S_S_S_S_S_S_S_S_S_S_S_S_S_S_S_S_S_S_S_S_S_S_S_S_S_S_S_S_S_S_S_S_S_S_S_S_S_S_S_S_S_S_S_S_S_S_S_S_S_S_S_S_S_S_S_S_S_S_S_S_S_S_S_S_S_S_S_S_S_S_S_S_S_S_S_S_S_S_S_S_S_S_S_S_S_S_S_S_S_S_S_S_S_S_S_S_S_S_S_S_S_S_S_S_S_S_S_S_S_S_S_S_S_S_S_S_S_S_S_S_S_S_S_S_S_S_S_S_S_S_S_S_S_S_S_S_S_S_S_S_S_S_S_S_S_S_S_S_S_S_S_S_S_S_S_S_S_S_S_S_S_S_S_S_S_S_S_S_S_S_S_S_S_S_S_S_S_S_S_S_S_S_S_S_S_S_S_S_S_S_S_S_S_S_S_S_S_S_S_S_S_S_S_S_S_S_S_S_S_S_S_S_S_S_S_S_S_S_S_S_S_S_S_S_S_S_S_S_S_S_S_S_S_S_S_S_S_S_S_S_S_S_S_S_S_S_S_S_S_S_S_S_S_S_S_S_S_S_S_S_S_S_S_S_S_S_S_S_S_S_S_S_S_S_S_S_S_S_S_S_S_S_S_S_S_S_S_S_S_S_S_S_S_S_S_S_S_S_S_S_S_S_S_S_S_S_S_S_S_S_S_S_S_S_S_S_S_S_S_S_S_S_S_S_S_S_S_S_S_S_S_S_S_S_S_S_S_S_S_S_S_S_S_S_S_S_S_S_S_S_S_S_S_S_S_S_S_S_S_S_S_S_S_S_S_S_S_S_S_S_S_S_S_S_S_S_S_S_S_S_S_S_S_S_S_S_S_S_S_S_S_S_S_S_S_S_S_S_S_S_S_S_S_S_S_S_S_S_S_S_S_S_S_S_S_S_S_S_S_S_S_S_S_S_S_S_S_S_S_S_S_S_S_S_S_S_S_S_S_S_S_S_S_S_S_,@function
        .size           _Z4racePiS_S_S_S_S_S_S_S_S_S_S_S_S_S_S_S_S_S_S_S_S_S_S_S_S_S_S_S_S_S_S_S_S_S_S_S_S_S_S_S_S_S_S_S_S_S_S_S_S_S_S_S_S_S_S_S_S_S_S_S_S_S_S_S_S_S_S_S_S_S_S_S_S_S_S_S_S_S_S_S_S_S_S_S_S_S_S_S_S_S_S_S_S_S_S_S_S_S_S_S_S_S_S_S_S_S_S_S_S_S_S_S_S_S_S_S_S_S_S_S_S_S_S_S_S_S_S_S_S_S_S_S_S_S_S_S_S_S_S_S_S_S_S_S_S_S_S_S_S_S_S_S_S_S_S_S_S_S_S_S_S_S_S_S_S_S_S_S_S_S_S_S_S_S_S_S_S_S_S_S_S_S_S_S_S_S_S_S_S_S_S_S_S_S_S_S_S_S_S_S_S_S_S_S_S_S_S_S_S_S_S_S_S_S_S_S_S_S_S_S_S_S_S_S_S_S_S_S_S_S_S_S_S_S_S_S_S_S_S_S_S_S_S_S_S_S_S_S_S_S_S_S_S_S_S_S_S_S_S_S_S_S_S_S_S_S_S_S_S_S_S_S_S_S_S_S_S_S_S_S_S_S_S_S_S_S_S_S_S_S_S_S_S_S_S_S_S_S_S_S_S_S_S_S_S_S_S_S_S_S_S_S_S_S_S_S_S_S_S_S_S_S_S_S_S_S_S_S_S_S_S_S_S_S_S_S_S_S_S_S_S_S_S_S_S_S_S_S_S_S_S_S_S_S_S_S_S_S_S_S_S_S_S_S_S_S_S_S_S_S_S_S_S_S_S_S_S_S_S_S_S_S_S_S_S_S_S_S_S_S_S_S_S_S_S_S_S_S_S_S_S_S_S_S_S_S_S_S_S_S_S_S_S_S_S_S_S_S_S_S_S_S_S_S_S_S_S_S_S_S_S_S_S_S_S_S_S_S_S_S_S_S_S_S_S_S_S_S_S_S_S_S_S_S_S_S_S_S_S_S_S_S_S_S_S_S_S_S_S_S_S_S_S_S_S_S_S_S_S_S_S_S_S_S_S_S_S_S_S_S_S_S_S_S_S_S_S_S_S_S_S_S_S_S_S_S_S_S_S_S_S_S_S_S_S_S_S_S_S_S_S_S_S_S_S_S_S_S_S_S_S_S_S_S_S_S_S_S_S_S_S_S_S_S_S_S_S_S_S_S_S_S_S_S_S_S_S_S_S_S_S_S_S_S_S_S_S_S_S_S_S_S_S_S_S_S_S_S_S_S_S_S_S_S_S_S_S_S_S_S_S_S_S_S_S_S_S_S_S_S_S_S_S_S_S_S_S_S_S_S_S_S_S_S_S_S_S_S_S_S_S_S_S_S_S_S_S_S_S_S_S_S_S_S_S_S_S_S_S_S_S_S_S_S_S_S_S_S_S_S_S_S_S_S_S_S_S_S_S_S_S_S_S_S_S_S_S_S_S_S_S_S_S_S_S_S_S_S_S_S_S_S_S_S_S_S_S_S_S_S_S_S_S_S_S_S_S_S_S_S_S_S_S_S_S_S_S_S_S_S_S_S_S_S_S_S_S_S_S_S_S_S_S_S_S_S_S_S_S_S_S_S_S_S_S_S_S_S_S_S_S_S_S_S_S_S_S_S_S_S_S_S_S_S_S_S_S_S_S_S_S_S_S_S_S_S_S_S_S_S_S_S_S_S_S_S_S_S_S_S_S_S_S_S_S_S_S_S_S_S_S_S_S_S_S_S_S_S_S_S_S_S_S_S_S_S_S_S_S_S_S_S_S_S_S_S_S_S_S_S_S_S_S_S_S_S_S_S_S_S_S_S_S_S_S_S_S_S_S_S_S_S_S_S_S_S_S_S_S_S_S_S_S_S_S_S_S_S_S_S_S_S_S_S_S_S_S_S_S_S_S_S_S_S_S_S_S_S_S_S_S_S_S_S_S_S_S_S_S_S_S_S_S_S_S_S_S_S_S_S_S_S_S_S_S_S_S_S_S_S_S_S_S_S_S_S_S_S_S_S_S_S_S_S_S_S_S_S_S_S_S_S_S_S_S_S_S_S_S_S_S_S_S_S_S_S_S_S_S_S_S_S_S_S_S_S_S_S_S_S_S_S_S_S_S_S_S_S_S_S_S_S_S_S_S_S_S_S_S_S_S_S_S_S_S_S_S_S_S_S_S_S_S_S_S_S_S_S_S_S_S_S_S_S_S_S_S_S_S_S_S_S_S_S_S_S_S_S_S_S_S_S_S_,(.L_x_1 - _Z4racePiS_S_S_S_S_S_S_S_S_S_S_S_S_S_S_S_S_S_S_S_S_S_S_S_S_S_S_S_S_S_S_S_S_S_S_S_S_S_S_S_S_S_S_S_S_S_S_S_S_S_S_S_S_S_S_S_S_S_S_S_S_S_S_S_S_S_S_S_S_S_S_S_S_S_S_S_S_S_S_S_S_S_S_S_S_S_S_S_S_S_S_S_S_S_S_S_S_S_S_S_S_S_S_S_S_S_S_S_S_S_S_S_S_S_S_S_S_S_S_S_S_S_S_S_S_S_S_S_S_S_S_S_S_S_S_S_S_S_S_S_S_S_S_S_S_S_S_S_S_S_S_S_S_S_S_S_S_S_S_S_S_S_S_S_S_S_S_S_S_S_S_S_S_S_S_S_S_S_S_S_S_S_S_S_S_S_S_S_S_S_S_S_S_S_S_S_S_S_S_S_S_S_S_S_S_S_S_S_S_S_S_S_S_S_S_S_S_S_S_S_S_S_S_S_S_S_S_S_S_S_S_S_S_S_S_S_S_S_S_S_S_S_S_S_S_S_S_S_S_S_S_S_S_S_S_S_S_S_S_S_S_S_S_S_S_S_S_S_S_S_S_S_S_S_S_S_S_S_S_S_S_S_S_S_S_S_S_S_S_S_S_S_S_S_S_S_S_S_S_S_S_S_S_S_S_S_S_S_S_S_S_S_S_S_S_S_S_S_S_S_S_S_S_S_S_S_S_S_S_S_S_S_S_S_S_S_S_S_S_S_S_S_S_S_S_S_S_S_S_S_S_S_S_S_S_S_S_S_S_S_S_S_S_S_S_S_S_S_S_S_S_S_S_S_S_S_S_S_S_S_S_S_S_S_S_S_S_S_S_S_S_S_S_S_S_S_S_S_S_S_S_S_S_S_S_S_S_S_S_S_S_S_S_S_S_S_S_S_S_S_S_S_S_S_S_S_S_S_S_S_S_S_S_S_S_S_S_S_S_S_S_S_S_S_S_S_S_S_S_S_S_S_S_S_S_S_S_S_S_S_S_S_S_S_S_S_S_S_S_S_S_S_S_S_S_S_S_S_S_S_S_S_S_S_S_S_S_S_S_S_S_S_S_S_S_S_S_S_S_S_S_S_S_S_S_S_S_S_S_S_S_S_S_S_S_S_S_S_S_S_S_S_S_S_S_S_S_S_S_S_S_S_S_S_S_S_S_S_S_S_S_S_S_S_S_S_S_S_S_S_S_S_S_S_S_S_S_S_S_S_S_S_S_S_S_S_S_S_S_S_S_S_S_S_S_S_S_S_S_S_S_S_S_S_S_S_S_S_S_S_S_S_S_S_S_S_S_S_S_S_S_S_S_S_S_S_S_S_S_S_S_S_S_S_S_S_S_S_S_S_S_S_S_S_S_S_S_S_S_S_S_S_S_S_S_S_S_S_S_S_S_S_S_S_S_S_S_S_S_S_S_S_S_S_S_S_S_S_S_S_S_S_S_S_S_S_S_S_S_S_S_S_S_S_S_S_S_S_S_S_S_S_S_S_S_S_S_S_S_S_S_S_S_S_S_S_S_S_S_S_S_S_S_S_S_S_S_S_S_S_S_S_S_S_S_S_S_S_S_S_S_S_S_S_S_S_S_S_S_S_S_S_S_S_S_S_S_S_S_S_S_S_S_S_S_S_S_S_S_S_S_S_S_S_S_S_S_S_S_S_S_S_S_S_S_S_S_S_S_S_S_S_S_S_S_S_S_S_S_S_S_S_S_S_S_S_S_S_S_S_S_S_S_S_S_S_S_S_S_S_S_S_S_S_S_S_S_S_S_S_S_S_S_S_S_S_S_S_S_S_S_S_S_S_S_S_S_S_S_S_S_S_S_S_S_S_S_S_S_S_S_S_S_S_S_S_S_S_S_S_S_S_S_S_S_S_S_S_S_S_S_S_S_S_S_S_S_S_S_S_S_S_S_S_S_S_S_S_S_S_S_S_S_S_S_S_S_S_S_S_S_S_S_S_S_S_S_S_S_S_S_S_S_S_S_S_S_S_S_S_S_S_S_S_S_S_S_S_S_S_S_S_S_S_S_S_S_S_S_S_S_S_S_S_S_S_S_S_S_S_S_S_S_S_S_S_S_S_S_S_S_S_S_S_S_S_S_S_S_S_S_S_S_S_S_S_S_S_S_S_S_S_S_S_S_S_S_S_S_S_S_S_S_S_S_S_S_S_S_S_S_S_S_S_S_S_S_S_S_S_S_S_S_S_S_S_S_S_S_S_S_S_S_S_S_S_S_S_S_S_S_S_S_)
        .other          _Z4racePiS_S_S_S_S_S_S_S_S_S_S_S_S_S_S_S_S_S_S_S_S_S_S_S_S_S_S_S_S_S_S_S_S_S_S_S_S_S_S_S_S_S_S_S_S_S_S_S_S_S_S_S_S_S_S_S_S_S_S_S_S_S_S_S_S_S_S_S_S_S_S_S_S_S_S_S_S_S_S_S_S_S_S_S_S_S_S_S_S_S_S_S_S_S_S_S_S_S_S_S_S_S_S_S_S_S_S_S_S_S_S_S_S_S_S_S_S_S_S_S_S_S_S_S_S_S_S_S_S_S_S_S_S_S_S_S_S_S_S_S_S_S_S_S_S_S_S_S_S_S_S_S_S_S_S_S_S_S_S_S_S_S_S_S_S_S_S_S_S_S_S_S_S_S_S_S_S_S_S_S_S_S_S_S_S_S_S_S_S_S_S_S_S_S_S_S_S_S_S_S_S_S_S_S_S_S_S_S_S_S_S_S_S_S_S_S_S_S_S_S_S_S_S_S_S_S_S_S_S_S_S_S_S_S_S_S_S_S_S_S_S_S_S_S_S_S_S_S_S_S_S_S_S_S_S_S_S_S_S_S_S_S_S_S_S_S_S_S_S_S_S_S_S_S_S_S_S_S_S_S_S_S_S_S_S_S_S_S_S_S_S_S_S_S_S_S_S_S_S_S_S_S_S_S_S_S_S_S_S_S_S_S_S_S_S_S_S_S_S_S_S_S_S_S_S_S_S_S_S_S_S_S_S_S_S_S_S_S_S_S_S_S_S_S_S_S_S_S_S_S_S_S_S_S_S_S_S_S_S_S_S_S_S_S_S_S_S_S_S_S_S_S_S_S_S_S_S_S_S_S_S_S_S_S_S_S_S_S_S_S_S_S_S_S_S_S_S_S_S_S_S_S_S_S_S_S_S_S_S_S_S_S_S_S_S_S_S_S_S_S_S_S_S_S_S_S_S_S_S_S_S_S_S_S_S_S_S_S_S_S_S_S_S_S_S_S_S_S_S_S_S_S_S_S_S_S_S_S_S_S_S_S_S_S_S_S_S_S_S_S_S_S_S_S_S_S_S_S_S_S_S_S_S_S_S_S_S_S_S_S_S_S_S_S_S_S_S_S_S_S_S_S_S_S_S_S_S_S_S_S_S_S_S_S_S_S_S_S_S_S_S_S_S_S_S_S_S_S_S_S_S_S_S_S_S_S_S_S_S_S_S_S_S_S_S_S_S_S_S_S_S_S_S_S_S_S_S_S_S_S_S_S_S_S_S_S_S_S_S_S_S_S_S_S_S_S_S_S_S_S_S_S_S_S_S_S_S_S_S_S_S_S_S_S_S_S_S_S_S_S_S_S_S_S_S_S_S_S_S_S_S_S_S_S_S_S_S_S_S_S_S_S_S_S_S_S_S_S_S_S_S_S_S_S_S_S_S_S_S_S_S_S_S_S_S_S_S_S_S_S_S_S_S_S_S_S_S_S_S_S_S_S_S_S_S_S_S_S_S_S_S_S_S_S_S_S_S_S_S_S_S_S_S_S_S_S_S_S_S_S_S_S_S_S_S_S_S_S_S_S_S_S_S_S_S_S_S_S_S_S_S_S_S_S_S_S_S_S_S_S_S_S_S_S_S_S_S_S_S_S_S_S_S_S_S_S_S_S_S_S_S_S_S_S_S_S_S_S_S_S_S_S_S_S_S_S_S_S_S_S_S_S_S_S_S_S_S_S_S_S_S_S_S_S_S_S_S_S_S_S_S_S_S_S_S_S_S_S_S_S_S_S_S_S_S_S_S_S_S_S_S_S_S_S_S_S_S_S_S_S_S_S_S_S_S_S_S_S_S_S_S_S_S_S_S_S_S_S_S_S_S_S_S_S_S_S_S_S_S_S_S_S_S_S_S_S_S_S_S_S_S_S_S_S_S_S_S_S_S_S_S_S_S_S_S_S_S_S_S_S_S_S_S_S_S_S_S_S_S_S_S_S_S_S_S_S_S_S_S_S_S_S_S_S_S_S_S_S_S_S_S_S_S_S_S_S_S_S_S_S_S_S_S_S_S_S_S_S_S_S_S_S_S_S_S_S_S_S_S_S_S_S_S_S_S_S_S_S_S_S_S_S_S_S_S_S_S_S_S_S_S_S_S_S_S_S_S_S_S_S_S_S_S_S_S_S_S_S_S_S_S_S_S_S_S_S_S_S_S_S_S_S_S_S_S_S_S_S_S_S_S_S_S_S_S_S_S_S_S_S_S_S_S_S_S_S_S_S_S_S_S_S_S_S_S_S_S_S_S_S_S_S_S_,@"STO_CUDA_ENTRY STV_DEFAULT"
_Z4racePiS_S_S_S_S_S_S_S_S_S_S_S_S_S_S_S_S_S_S_S_S_S_S_S_S_S_S_S_S_S_S_S_S_S_S_S_S_S_S_S_S_S_S_S_S_S_S_S_S_S_S_S_S_S_S_S_S_S_S_S_S_S_S_S_S_S_S_S_S_S_S_S_S_S_S_S_S_S_S_S_S_S_S_S_S_S_S_S_S_S_S_S_S_S_S_S_S_S_S_S_S_S_S_S_S_S_S_S_S_S_S_S_S_S_S_S_S_S_S_S_S_S_S_S_S_S_S_S_S_S_S_S_S_S_S_S_S_S_S_S_S_S_S_S_S_S_S_S_S_S_S_S_S_S_S_S_S_S_S_S_S_S_S_S_S_S_S_S_S_S_S_S_S_S_S_S_S_S_S_S_S_S_S_S_S_S_S_S_S_S_S_S_S_S_S_S_S_S_S_S_S_S_S_S_S_S_S_S_S_S_S_S_S_S_S_S_S_S_S_S_S_S_S_S_S_S_S_S_S_S_S_S_S_S_S_S_S_S_S_S_S_S_S_S_S_S_S_S_S_S_S_S_S_S_S_S_S_S_S_S_S_S_S_S_S_S_S_S_S_S_S_S_S_S_S_S_S_S_S_S_S_S_S_S_S_S_S_S_S_S_S_S_S_S_S_S_S_S_S_S_S_S_S_S_S_S_S_S_S_S_S_S_S_S_S_S_S_S_S_S_S_S_S_S_S_S_S_S_S_S_S_S_S_S_S_S_S_S_S_S_S_S_S_S_S_S_S_S_S_S_S_S_S_S_S_S_S_S_S_S_S_S_S_S_S_S_S_S_S_S_S_S_S_S_S_S_S_S_S_S_S_S_S_S_S_S_S_S_S_S_S_S_S_S_S_S_S_S_S_S_S_S_S_S_S_S_S_S_S_S_S_S_S_S_S_S_S_S_S_S_S_S_S_S_S_S_S_S_S_S_S_S_S_S_S_S_S_S_S_S_S_S_S_S_S_S_S_S_S_S_S_S_S_S_S_S_S_S_S_S_S_S_S_S_S_S_S_S_S_S_S_S_S_S_S_S_S_S_S_S_S_S_S_S_S_S_S_S_S_S_S_S_S_S_S_S_S_S_S_S_S_S_S_S_S_S_S_S_S_S_S_S_S_S_S_S_S_S_S_S_S_S_S_S_S_S_S_S_S_S_S_S_S_S_S_S_S_S_S_S_S_S_S_S_S_S_S_S_S_S_S_S_S_S_S_S_S_S_S_S_S_S_S_S_S_S_S_S_S_S_S_S_S_S_S_S_S_S_S_S_S_S_S_S_S_S_S_S_S_S_S_S_S_S_S_S_S_S_S_S_S_S_S_S_S_S_S_S_S_S_S_S_S_S_S_S_S_S_S_S_S_S_S_S_S_S_S_S_S_S_S_S_S_S_S_S_S_S_S_S_S_S_S_S_S_S_S_S_S_S_S_S_S_S_S_S_S_S_S_S_S_S_S_S_S_S_S_S_S_S_S_S_S_S_S_S_S_S_S_S_S_S_S_S_S_S_S_S_S_S_S_S_S_S_S_S_S_S_S_S_S_S_S_S_S_S_S_S_S_S_S_S_S_S_S_S_S_S_S_S_S_S_S_S_S_S_S_S_S_S_S_S_S_S_S_S_S_S_S_S_S_S_S_S_S_S_S_S_S_S_S_S_S_S_S_S_S_S_S_S_S_S_S_S_S_S_S_S_S_S_S_S_S_S_S_S_S_S_S_S_S_S_S_S_S_S_S_S_S_S_S_S_S_S_S_S_S_S_S_S_S_S_S_S_S_S_S_S_S_S_S_S_S_S_S_S_S_S_S_S_S_S_S_S_S_S_S_S_S_S_S_S_S_S_S_S_S_S_S_S_S_S_S_S_S_S_S_S_S_S_S_S_S_S_S_S_S_S_S_S_S_S_S_S_S_S_S_S_S_S_S_S_S_S_S_S_S_S_S_S_S_S_S_S_S_S_S_S_S_S_S_S_S_S_S_S_S_S_S_S_S_S_S_S_S_S_S_S_S_S_S_S_S_S_S_S_S_S_S_S_S_S_S_S_S_S_S_S_S_S_S_S_S_S_S_S_S_S_S_S_S_S_S_S_S_S_S_S_S_S_S_S_S_S_S_S_S_S_S_S_S_S_S_S_S_S_S_S_S_S_S_S_S_S_S_S_S_S_S_S_S_S_S_S_S_S_S_S_S_S_S_S_S_S_S_S_S_S_S_S_S_S_S_S_S_S_S_S_S_S_S_S_S_S_S_S_S_S_S_S_S_S_S_:
.text._Z4racePiS_S_S_S_S_S_S_S_S_S_S_S_S_S_S_S_S_S_S_S_S_S_S_S_S_S_S_S_S_S_S_S_S_S_S_S_S_S_S_S_S_S_S_S_S_S_S_S_S_S_S_S_S_S_S_S_S_S_S_S_S_S_S_S_S_S_S_S_S_S_S_S_S_S_S_S_S_S_S_S_S_S_S_S_S_S_S_S_S_S_S_S_S_S_S_S_S_S_S_S_S_S_S_S_S_S_S_S_S_S_S_S_S_S_S_S_S_S_S_S_S_S_S_S_S_S_S_S_S_S_S_S_S_S_S_S_S_S_S_S_S_S_S_S_S_S_S_S_S_S_S_S_S_S_S_S_S_S_S_S_S_S_S_S_S_S_S_S_S_S_S_S_S_S_S_S_S_S_S_S_S_S_S_S_S_S_S_S_S_S_S_S_S_S_S_S_S_S_S_S_S_S_S_S_S_S_S_S_S_S_S_S_S_S_S_S_S_S_S_S_S_S_S_S_S_S_S_S_S_S_S_S_S_S_S_S_S_S_S_S_S_S_S_S_S_S_S_S_S_S_S_S_S_S_S_S_S_S_S_S_S_S_S_S_S_S_S_S_S_S_S_S_S_S_S_S_S_S_S_S_S_S_S_S_S_S_S_S_S_S_S_S_S_S_S_S_S_S_S_S_S_S_S_S_S_S_S_S_S_S_S_S_S_S_S_S_S_S_S_S_S_S_S_S_S_S_S_S_S_S_S_S_S_S_S_S_S_S_S_S_S_S_S_S_S_S_S_S_S_S_S_S_S_S_S_S_S_S_S_S_S_S_S_S_S_S_S_S_S_S_S_S_S_S_S_S_S_S_S_S_S_S_S_S_S_S_S_S_S_S_S_S_S_S_S_S_S_S_S_S_S_S_S_S_S_S_S_S_S_S_S_S_S_S_S_S_S_S_S_S_S_S_S_S_S_S_S_S_S_S_S_S_S_S_S_S_S_S_S_S_S_S_S_S_S_S_S_S_S_S_S_S_S_S_S_S_S_S_S_S_S_S_S_S_S_S_S_S_S_S_S_S_S_S_S_S_S_S_S_S_S_S_S_S_S_S_S_S_S_S_S_S_S_S_S_S_S_S_S_S_S_S_S_S_S_S_S_S_S_S_S_S_S_S_S_S_S_S_S_S_S_S_S_S_S_S_S_S_S_S_S_S_S_S_S_S_S_S_S_S_S_S_S_S_S_S_S_S_S_S_S_S_S_S_S_S_S_S_S_S_S_S_S_S_S_S_S_S_S_S_S_S_S_S_S_S_S_S_S_S_S_S_S_S_S_S_S_S_S_S_S_S_S_S_S_S_S_S_S_S_S_S_S_S_S_S_S_S_S_S_S_S_S_S_S_S_S_S_S_S_S_S_S_S_S_S_S_S_S_S_S_S_S_S_S_S_S_S_S_S_S_S_S_S_S_S_S_S_S_S_S_S_S_S_S_S_S_S_S_S_S_S_S_S_S_S_S_S_S_S_S_S_S_S_S_S_S_S_S_S_S_S_S_S_S_S_S_S_S_S_S_S_S_S_S_S_S_S_S_S_S_S_S_S_S_S_S_S_S_S_S_S_S_S_S_S_S_S_S_S_S_S_S_S_S_S_S_S_S_S_S_S_S_S_S_S_S_S_S_S_S_S_S_S_S_S_S_S_S_S_S_S_S_S_S_S_S_S_S_S_S_S_S_S_S_S_S_S_S_S_S_S_S_S_S_S_S_S_S_S_S_S_S_S_S_S_S_S_S_S_S_S_S_S_S_S_S_S_S_S_S_S_S_S_S_S_S_S_S_S_S_S_S_S_S_S_S_S_S_S_S_S_S_S_S_S_S_S_S_S_S_S_S_S_S_S_S_S_S_S_S_S_S_S_S_S_S_S_S_S_S_S_S_S_S_S_S_S_S_S_S_S_S_S_S_S_S_S_S_S_S_S_S_S_S_S_S_S_S_S_S_S_S_S_S_S_S_S_S_S_S_S_S_S_S_S_S_S_S_S_S_S_S_S_S_S_S_S_S_S_S_S_S_S_S_S_S_S_S_S_S_S_S_S_S_S_S_S_S_S_S_S_S_S_S_S_S_S_S_S_S_S_S_S_S_S_S_S_S_S_S_S_S_S_S_S_S_S_S_S_S_S_S_S_S_S_S_S_S_S_S_S_S_S_S_S_S_S_S_S_S_S_S_S_S_S_S_S_S_S_S_S_S_S_S_S_S_S_S_S_S_S_S_S_S_S_S_S_S_S_S_S_S_S_S_S_S_S_S_S_S_S_S_:
[----:B------:R-:W-:Y:S01]  /*0000*/  LDC R1, c[0x0][0x37c] ;  /* 0x0000df00ff017b82 */ /* 0x000fe20000000800 */
[----:B------:R-:W0:Y:S07]  /*0010*/  S2R R0, SR_TID.X ;  /* 0x0000000000007919 */ /* 0x000e2e0000002100 */
[----:B------:R-:W0:Y:S01]  /*0020*/  S2UR UR6, SR_CTAID.X ;  /* 0x00000000000679c3 */ /* 0x000e220000002500 */
[----:B------:R-:W1:Y:S07]  /*0030*/  LDCU.64 UR4, c[0x0][0x358] ;  /* 0x00006b00ff0477ac */ /* 0x000e6e0008000a00 */
[----:B------:R-:W0:Y:S08]  /*0040*/  LDC R3, c[0x0][0x360] ;  /* 0x0000d800ff037b82 */ /* 0x000e300000000800 */
[----:B------:R-:W2:Y:S08]  /*0050*/  LDC.64 R8, c[0x0][0x380] ;  /* 0x0000e000ff087b82 */ /* 0x000eb00000000a00 */
[----:B------:R-:W3:Y:S01]  /*0060*/  LDC.64 R6, c[0x0][0x388] ;  /* 0x0000e200ff067b82 */ /* 0x000ee20000000a00 */
[----:B0-----:R-:W-:-:S07]  /*0070*/  IMAD R0, R3, UR6, R0 ;  /* 0x0000000603007c24 */ /* 0x001fce000f8e0200 */
[----:B------:R-:W0:Y:S01]  /*0080*/  LDC.64 R4, c[0x0][0x390] ;  /* 0x0000e400ff047b82 */ /* 0x000e220000000a00 */
[----:B--2---:R-:W-:-:S07]  /*0090*/  IMAD.WIDE R8, R0, 0x4, R8 ;  /* 0x0000000400087825 */ /* 0x004fce00078e0208 */
[----:B------:R-:W2:Y:S01]  /*00a0*/  LDC.64 R2, c[0x0][0x398] ;  /* 0x0000e600ff027b82 */ /* 0x000ea20000000a00 */
[----:B-1----:R-:W4:Y:S01]  /*00b0*/  LDG.E R13, desc[UR4][R8.64+0x4] ;  /* 0x00000404080d7981 */ /* 0x002f22000c1e1900 */
[----:B---3--:R-:W-:-:S06]  /*00c0*/  IMAD.WIDE R6, R0, 0x4, R6 ;  /* 0x0000000400067825 */ /* 0x008fcc00078e0206 */
[----:B------:R-:W1:Y:S01]  /*00d0*/  LDC.64 R10, c[0x0][0x3a0] ;  /* 0x0000e800ff0a7b82 */ /* 0x000e620000000a00 */
[----:B----4-:R1:W-:Y:S04]  /*00e0*/  STG.E desc[UR4][R8.64], R13 ;  /* 0x0000000d08007986 */ /* 0x0103e8000c101904 */
[----:B------:R-:W3:Y:S01]  /*00f0*/  LDG.E R15, desc[UR4][R6.64+0x4] ;  /* 0x00000404060f7981 */ /* 0x000ee2000c1e1900 */
[----:B0-----:R-:W-:-:S03]  /*0100*/  IMAD.WIDE R4, R0, 0x4, R4 ;  /* 0x0000000400047825 */ /* 0x001fc600078e0204 */
[----:B---3--:R0:W-:Y:S04]  /*0110*/  STG.E desc[UR4][R6.64], R15 ;  /* 0x0000000f06007986 */ /* 0x0081e8000c101904 */
[----:B------:R-:W3:Y:S01]  /*0120*/  LDG.E R17, desc[UR4][R4.64+0x4] ;  /* 0x0000040404117981 */ /* 0x000ee2000c1e1900 */
[----:B--2---:R-:W-:-:S03]  /*0130*/  IMAD.WIDE R2, R0, 0x4, R2 ;  /* 0x0000000400027825 */ /* 0x004fc600078e0202 */
[----:B---3--:R2:W-:Y:S04]  /*0140*/  STG.E desc[UR4][R4.64], R17 ;  /* 0x0000001104007986 */ /* 0x0085e8000c101904 */
[----:B------:R-:W3:Y:S01]  /*0150*/  LDG.E R19, desc[UR4][R2.64+0x4] ;  /* 0x0000040402137981 */ /* 0x000ee2000c1e1900 */
[C---:B-1----:R-:W-:Y:S02]  /*0160*/  IMAD.WIDE R8, R0.reuse, 0x4, R10 ;  /* 0x0000000400087825 */ /* 0x042fe400078e020a */
[----:B------:R-:W0:Y:S01]  /*0170*/  LDC.64 R10, c[0x0][0x3a8] ;  /* 0x0000ea00ff0a7b82 */ /* 0x000e220000000a00 */
[----:B---3--:R1:W-:Y:S04]  /*0180*/  STG.E desc[UR4][R2.64], R19 ;  /* 0x0000001302007986 */ /* 0x0083e8000c101904 */
[----:B------:R-:W3:Y:S01]  /*0190*/  LDG.E R13, desc[UR4][R8.64+0x4] ;  /* 0x00000404080d7981 */ /* 0x000ee2000c1e1900 */
[----:B0-----:R-:W-:-:S02]  /*01a0*/  IMAD.WIDE R6, R0, 0x4, R10 ;  /* 0x0000000400067825 */ /* 0x001fc400078e020a */
[----:B------:R-:W2:Y:S01]  /*01b0*/  LDC.64 R10, c[0x0][0x3b0] ;  /* 0x0000ec00ff0a7b82 */ /* 0x000ea20000000a00 */
[----:B---3--:R0:W-:Y:S04]  /*01c0*/  STG.E desc[UR4][R8.64], R13 ;  /* 0x0000000d08007986 */ /* 0x0081e8000c101904 */
[----:B------:R-:W3:Y:S01]  /*01d0*/  LDG.E R15, desc[UR4][R6.64+0x4] ;  /* 0x00000404060f7981 */ /* 0x000ee2000c1e1900 */
[C---:B--2---:R-:W-:Y:S02]  /*01e0*/  IMAD.WIDE R4, R0.reuse, 0x4, R10 ;  /* 0x0000000400047825 */ /* 0x044fe400078e020a */
[----:B------:R-:W1:Y:S01]  /*01f0*/  LDC.64 R10, c[0x0][0x3b8] ;  /* 0x0000ee00ff0a7b82 */ /* 0x000e620000000a00 */
[----:B---3--:R2:W-:Y:S04]  /*0200*/  STG.E desc[UR4][R6.64], R15 ;  /* 0x0000000f06007986 */ /* 0x0085e8000c101904 */
[----:B------:R-:W3:Y:S01]  /*0210*/  LDG.E R17, desc[UR4][R4.64+0x4] ;  /* 0x0000040404117981 */ /* 0x000ee2000c1e1900 */
[----:B-1----:R-:W-:-:S02]  /*0220*/  IMAD.WIDE R2, R0, 0x4, R10 ;  /* 0x0000000400027825 */ /* 0x002fc400078e020a */
[----:B------:R-:W0:Y:S01]  /*0230*/  LDC.64 R10, c[0x0][0x3c0] ;  /* 0x0000f000ff0a7b82 */ /* 0x000e220000000a00 */
[----:B---3--:R1:W-:Y:S04]  /*0240*/  STG.E desc[UR4][R4.64], R17 ;  /* 0x0000001104007986 */ /* 0x0083e8000c101904 */
[----:B------:R-:W3:Y:S01]  /*0250*/  LDG.E R19, desc[UR4][R2.64+0x4] ;  /* 0x0000040402137981 */ /* 0x000ee2000c1e1900 */
[C---:B0-----:R-:W-:Y:S02]  /*0260*/  IMAD.WIDE R8, R0.reuse, 0x4, R10 ;  /* 0x0000000400087825 */ /* 0x041fe400078e020a */
[----:B------:R-:W2:Y:S01]  /*0270*/  LDC.64 R10, c[0x0][0x3c8] ;  /* 0x0000f200ff0a7b82 */ /* 0x000ea20000000a00 */
[----:B---3--:R0:W-:Y:S04]  /*0280*/  STG.E desc[UR4][R2.64], R19 ;  /* 0x0000001302007986 */ /* 0x0081e8000c101904 */
[----:B------:R-:W3:Y:S01]  /*0290*/  LDG.E R13, desc[UR4][R8.64+0x4] ;  /* 0x00000404080d7981 */ /* 0x000ee2000c1e1900 */
[----:B--2---:R-:W-:-:S02]  /*02a0*/  IMAD.WIDE R6, R0, 0x4, R10 ;  /* 0x0000000400067825 */ /* 0x004fc400078e020a */
[----:B------:R-:W1:Y:S01]  /*02b0*/  LDC.64 R10, c[0x0][0x3d0] ;  /* 0x0000f400ff0a7b82 */ /* 0x000e620000000a00 */
        /* <DEDUP_REMOVED lines=4044> */
[----:B---3--:R-:W-:Y:S04]  /*ff80*/  STG.E desc[UR4][R2.64], R19 ;  /* 0x0000001302007986 */ /* 0x008fe8000c101904 */
[----:B------:R-:W2:Y:S01]  /*ff90*/  LDG.E R13, desc[UR4][R8.64+0x4] ;  /* 0x00000404080d7981 */ /* 0x000ea2000c1e1900 */
[----:B-1----:R-:W-:-:S02]  /*ffa0*/  IMAD.WIDE R6, R0, 0x4, R10 ;  /* 0x0000000400067825 */ /* 0x002fc400078e020a */
[----:B------:R-:W0:Y:S01]  /*ffb0*/  LDC.64 R10, c[0x0][0x2370] ;  /* 0x0008dc00ff0a7b82 */ /* 0x000e220000000a00 */
[----:B--2---:R-:W-:Y:S04]  /*ffc0*/  STG.E desc[UR4][R8.64], R13 ;  /* 0x0000000d08007986 */ /* 0x004fe8000c101904 */
[----:B------:R-:W2:Y:S01]  /*ffd0*/  LDG.E R15, desc[UR4][R6.64+0x4] ;  /* 0x00000404060f7981 */ /* 0x000ea2000c1e1900 */
[----:B0-----:R-:W-:-:S03]  /*ffe0*/  IMAD.WIDE R4, R0, 0x4, R10 ;  /* 0x0000000400047825 */ /* 0x001fc600078e020a */
[----:B--2---:R0:W-:Y:S04]  /*fff0*/  STG.E desc[UR4][R6.64], R15 ;  /* 0x0000000f06007986 */ /* 0x0041e8000c101904 */
[----:B0-----:R-:W2:Y:S01]  /*10000*/  LDG.E R7, desc[UR4][R4.64+0x4] ;  /* 0x0000040404077981 */ /* 0x001ea2000c1e1900 */
[----:B------:R-:W0:Y:S02]  /*10010*/  LDC.64 R2, c[0x0][0x2378] ;  /* 0x0008de00ff027b82 */ /* 0x000e240000000a00 */
[----:B0-----:R-:W-:Y:S01]  /*10020*/  IMAD.WIDE R2, R0, 0x4, R2 ;  /* 0x0000000400027825 */ /* 0x001fe200078e0202 */
[----:B--2---:R-:W-:Y:S04]  /*10030*/  STG.E desc[UR4][R4.64], R7 ;  /* 0x0000000704007986 */ /* 0x004fe8000c101904 */
[----:B------:R-:W2:Y:S04]  /*10040*/  LDG.E R9, desc[UR4][R2.64+0x4] ;  /* 0x0000040402097981 */ /* 0x000ea8000c1e1900 */
[----:B--2---:R-:W-:Y:S01]  /*10050*/  STG.E desc[UR4][R2.64], R9 ;  /* 0x0000000902007986 */ /* 0x004fe2000c101904 */
[----:B------:R-:W-:Y:S05]  /*10060*/  EXIT ;  /* 0x000000000000794d */ /* 0x000fea0003800000 */
.L_x_0:
[----:B------:R-:W-:-:S00]  /*10070*/  BRA `(.L_x_0) ;  /* 0xfffffffc00fc7947 */ /* 0x000fc0000383ffff */
[----:B------:R-:W-:-:S00]  /*10080*/  NOP ;  /* 0x0000000000007918 */ /* 0x000fc00000000000 */
[----:B------:R-:W-:-:S00]  /*10090*/  NOP ;  /* 0x0000000000007918 */ /* 0x000fc00000000000 */
[----:B------:R-:W-:-:S00]  /*100a0*/  NOP ;  /* 0x0000000000007918 */ /* 0x000fc00000000000 */
[----:B------:R-:W-:-:S00]  /*100b0*/  NOP ;  /* 0x0000000000007918 */ /* 0x000fc00000000000 */
[----:B------:R-:W-:-:S00]  /*100c0*/  NOP ;  /* 0x0000000000007918 */ /* 0x000fc00000000000 */
[----:B------:R-:W-:-:S00]  /*100d0*/  NOP ;  /* 0x0000000000007918 */ /* 0x000fc00000000000 */
[----:B------:R-:W-:-:S00]  /*100e0*/  NOP ;  /* 0x0000000000007918 */ /* 0x000fc00000000000 */
[----:B------:R-:W-:-:S00]  /*100f0*/  NOP ;  /* 0x0000000000007918 */ /* 0x000fc00000000000 */
.L_x_1:


//--------------------- .nv.shared.reserved.0     --------------------------
	.section	.nv.shared.reserved.0,"aw",@nobits
	.weak		__nv_reservedSMEM_offset_0_alias
	.size		__nv_reservedSMEM_offset_0_alias, 0, 64
	.other		__nv_reservedSMEM_offset_0_alias,@"STO_CUDA_RESERVED_SHARED STV_DEFAULT"
__nv_reservedSMEM_offset_0_alias:
	.zero		0
	.zero		64


//--------------------- .nv.constant0._Z4racePiS_S_S_S_S_S_S_S_S_S_S_S_S_S_S_S_S_S_S_S_S_S_S_S_S_S_S_S_S_S_S_S_S_S_S_S_S_S_S_S_S_S_S_S_S_S_S_S_S_S_S_S_S_S_S_S_S_S_S_S_S_S_S_S_S_S_S_S_S_S_S_S_S_S_S_S_S_S_S_S_S_S_S_S_S_S_S_S_S_S_S_S_S_S_S_S_S_S_S_S_S_S_S_S_S_S_S_S_S_S_S_S_S_S_S_S_S_S_S_S_S_S_S_S_S_S_S_S_S_S_S_S_S_S_S_S_S_S_S_S_S_S_S_S_S_S_S_S_S_S_S_S_S_S_S_S_S_S_S_S_S_S_S_S_S_S_S_S_S_S_S_S_S_S_S_S_S_S_S_S_S_S_S_S_S_S_S_S_S_S_S_S_S_S_S_S_S_S_S_S_S_S_S_S_S_S_S_S_S_S_S_S_S_S_S_S_S_S_S_S_S_S_S_S_S_S_S_S_S_S_S_S_S_S_S_S_S_S_S_S_S_S_S_S_S_S_S_S_S_S_S_S_S_S_S_S_S_S_S_S_S_S_S_S_S_S_S_S_S_S_S_S_S_S_S_S_S_S_S_S_S_S_S_S_S_S_S_S_S_S_S_S_S_S_S_S_S_S_S_S_S_S_S_S_S_S_S_S_S_S_S_S_S_S_S_S_S_S_S_S_S_S_S_S_S_S_S_S_S_S_S_S_S_S_S_S_S_S_S_S_S_S_S_S_S_S_S_S_S_S_S_S_S_S_S_S_S_S_S_S_S_S_S_S_S_S_S_S_S_S_S_S_S_S_S_S_S_S_S_S_S_S_S_S_S_S_S_S_S_S_S_S_S_S_S_S_S_S_S_S_S_S_S_S_S_S_S_S_S_S_S_S_S_S_S_S_S_S_S_S_S_S_S_S_S_S_S_S_S_S_S_S_S_S_S_S_S_S_S_S_S_S_S_S_S_S_S_S_S_S_S_S_S_S_S_S_S_S_S_S_S_S_S_S_S_S_S_S_S_S_S_S_S_S_S_S_S_S_S_S_S_S_S_S_S_S_S_S_S_S_S_S_S_S_S_S_S_S_S_S_S_S_S_S_S_S_S_S_S_S_S_S_S_S_S_S_S_S_S_S_S_S_S_S_S_S_S_S_S_S_S_S_S_S_S_S_S_S_S_S_S_S_S_S_S_S_S_S_S_S_S_S_S_S_S_S_S_S_S_S_S_S_S_S_S_S_S_S_S_S_S_S_S_S_S_S_S_S_S_S_S_S_S_S_S_S_S_S_S_S_S_S_S_S_S_S_S_S_S_S_S_S_S_S_S_S_S_S_S_S_S_S_S_S_S_S_S_S_S_S_S_S_S_S_S_S_S_S_S_S_S_S_S_S_S_S_S_S_S_S_S_S_S_S_S_S_S_S_S_S_S_S_S_S_S_S_S_S_S_S_S_S_S_S_S_S_S_S_S_S_S_S_S_S_S_S_S_S_S_S_S_S_S_S_S_S_S_S_S_S_S_S_S_S_S_S_S_S_S_S_S_S_S_S_S_S_S_S_S_S_S_S_S_S_S_S_S_S_S_S_S_S_S_S_S_S_S_S_S_S_S_S_S_S_S_S_S_S_S_S_S_S_S_S_S_S_S_S_S_S_S_S_S_S_S_S_S_S_S_S_S_S_S_S_S_S_S_S_S_S_S_S_S_S_S_S_S_S_S_S_S_S_S_S_S_S_S_S_S_S_S_S_S_S_S_S_S_S_S_S_S_S_S_S_S_S_S_S_S_S_S_S_S_S_S_S_S_S_S_S_S_S_S_S_S_S_S_S_S_S_S_S_S_S_S_S_S_S_S_S_S_S_S_S_S_S_S_S_S_S_S_S_S_S_S_S_S_S_S_S_S_S_S_S_S_S_S_S_S_S_S_S_S_S_S_S_S_S_S_S_S_S_S_S_S_S_S_S_S_S_S_S_S_S_S_S_S_S_S_S_S_S_S_S_S_S_S_S_S_S_S_S_S_S_S_S_S_S_S_S_S_S_S_S_S_S_S_S_S_S_S_S_S_S_S_S_S_S_S_S_S_S_S_S_S_S_S_S_S_S_S_S_S_S_S_S_S_S_S_S_S_S_S_S_S_S_S_S_S_S_S_S_S_S_S_S_S_S_S_S_S_S_S_S_S_S_S_S_S_S_S_S_S_S_S_S_S_S_S_S_S_S_S_S_S_S_S_S_S_S_S_S_S_S_S_S_S_S_S_S_S_S_S_ --------------------------
	.section	.nv.constant0._Z4racePiS_S_S_S_S_S_S_S_S_S_S_S_S_S_S_S_S_S_S_S_S_S_S_S_S_S_S_S_S_S_S_S_S_S_S_S_S_S_S_S_S_S_S_S_S_S_S_S_S_S_S_S_S_S_S_S_S_S_S_S_S_S_S_S_S_S_S_S_S_S_S_S_S_S_S_S_S_S_S_S_S_S_S_S_S_S_S_S_S_S_S_S_S_S_S_S_S_S_S_S_S_S_S_S_S_S_S_S_S_S_S_S_S_S_S_S_S_S_S_S_S_S_S_S_S_S_S_S_S_S_S_S_S_S_S_S_S_S_S_S_S_S_S_S_S_S_S_S_S_S_S_S_S_S_S_S_S_S_S_S_S_S_S_S_S_S_S_S_S_S_S_S_S_S_S_S_S_S_S_S_S_S_S_S_S_S_S_S_S_S_S_S_S_S_S_S_S_S_S_S_S_S_S_S_S_S_S_S_S_S_S_S_S_S_S_S_S_S_S_S_S_S_S_S_S_S_S_S_S_S_S_S_S_S_S_S_S_S_S_S_S_S_S_S_S_S_S_S_S_S_S_S_S_S_S_S_S_S_S_S_S_S_S_S_S_S_S_S_S_S_S_S_S_S_S_S_S_S_S_S_S_S_S_S_S_S_S_S_S_S_S_S_S_S_S_S_S_S_S_S_S_S_S_S_S_S_S_S_S_S_S_S_S_S_S_S_S_S_S_S_S_S_S_S_S_S_S_S_S_S_S_S_S_S_S_S_S_S_S_S_S_S_S_S_S_S_S_S_S_S_S_S_S_S_S_S_S_S_S_S_S_S_S_S_S_S_S_S_S_S_S_S_S_S_S_S_S_S_S_S_S_S_S_S_S_S_S_S_S_S_S_S_S_S_S_S_S_S_S_S_S_S_S_S_S_S_S_S_S_S_S_S_S_S_S_S_S_S_S_S_S_S_S_S_S_S_S_S_S_S_S_S_S_S_S_S_S_S_S_S_S_S_S_S_S_S_S_S_S_S_S_S_S_S_S_S_S_S_S_S_S_S_S_S_S_S_S_S_S_S_S_S_S_S_S_S_S_S_S_S_S_S_S_S_S_S_S_S_S_S_S_S_S_S_S_S_S_S_S_S_S_S_S_S_S_S_S_S_S_S_S_S_S_S_S_S_S_S_S_S_S_S_S_S_S_S_S_S_S_S_S_S_S_S_S_S_S_S_S_S_S_S_S_S_S_S_S_S_S_S_S_S_S_S_S_S_S_S_S_S_S_S_S_S_S_S_S_S_S_S_S_S_S_S_S_S_S_S_S_S_S_S_S_S_S_S_S_S_S_S_S_S_S_S_S_S_S_S_S_S_S_S_S_S_S_S_S_S_S_S_S_S_S_S_S_S_S_S_S_S_S_S_S_S_S_S_S_S_S_S_S_S_S_S_S_S_S_S_S_S_S_S_S_S_S_S_S_S_S_S_S_S_S_S_S_S_S_S_S_S_S_S_S_S_S_S_S_S_S_S_S_S_S_S_S_S_S_S_S_S_S_S_S_S_S_S_S_S_S_S_S_S_S_S_S_S_S_S_S_S_S_S_S_S_S_S_S_S_S_S_S_S_S_S_S_S_S_S_S_S_S_S_S_S_S_S_S_S_S_S_S_S_S_S_S_S_S_S_S_S_S_S_S_S_S_S_S_S_S_S_S_S_S_S_S_S_S_S_S_S_S_S_S_S_S_S_S_S_S_S_S_S_S_S_S_S_S_S_S_S_S_S_S_S_S_S_S_S_S_S_S_S_S_S_S_S_S_S_S_S_S_S_S_S_S_S_S_S_S_S_S_S_S_S_S_S_S_S_S_S_S_S_S_S_S_S_S_S_S_S_S_S_S_S_S_S_S_S_S_S_S_S_S_S_S_S_S_S_S_S_S_S_S_S_S_S_S_S_S_S_S_S_S_S_S_S_S_S_S_S_S_S_S_S_S_S_S_S_S_S_S_S_S_S_S_S_S_S_S_S_S_S_S_S_S_S_S_S_S_S_S_S_S_S_S_S_S_S_S_S_S_S_S_S_S_S_S_S_S_S_S_S_S_S_S_S_S_S_S_S_S_S_S_S_S_S_S_S_S_S_S_S_S_S_S_S_S_S_S_S_S_S_S_S_S_S_S_S_S_S_S_S_S_S_S_S_S_S_S_S_S_S_S_S_S_S_S_S_S_S_S_S_S_S_S_S_S_S_S_S_S_S_S_S_S_S_S_S_S_S_S_S_S_S_S_S_S_S_S_S_S_S_S_S_S_S_S_S_S_S_S_S_S_,"a",@progbits
	.sectionflags	@""
	.align	4
.nv.constant0._Z4racePiS_S_S_S_S_S_S_S_S_S_S_S_S_S_S_S_S_S_S_S_S_S_S_S_S_S_S_S_S_S_S_S_S_S_S_S_S_S_S_S_S_S_S_S_S_S_S_S_S_S_S_S_S_S_S_S_S_S_S_S_S_S_S_S_S_S_S_S_S_S_S_S_S_S_S_S_S_S_S_S_S_S_S_S_S_S_S_S_S_S_S_S_S_S_S_S_S_S_S_S_S_S_S_S_S_S_S_S_S_S_S_S_S_S_S_S_S_S_S_S_S_S_S_S_S_S_S_S_S_S_S_S_S_S_S_S_S_S_S_S_S_S_S_S_S_S_S_S_S_S_S_S_S_S_S_S_S_S_S_S_S_S_S_S_S_S_S_S_S_S_S_S_S_S_S_S_S_S_S_S_S_S_S_S_S_S_S_S_S_S_S_S_S_S_S_S_S_S_S_S_S_S_S_S_S_S_S_S_S_S_S_S_S_S_S_S_S_S_S_S_S_S_S_S_S_S_S_S_S_S_S_S_S_S_S_S_S_S_S_S_S_S_S_S_S_S_S_S_S_S_S_S_S_S_S_S_S_S_S_S_S_S_S_S_S_S_S_S_S_S_S_S_S_S_S_S_S_S_S_S_S_S_S_S_S_S_S_S_S_S_S_S_S_S_S_S_S_S_S_S_S_S_S_S_S_S_S_S_S_S_S_S_S_S_S_S_S_S_S_S_S_S_S_S_S_S_S_S_S_S_S_S_S_S_S_S_S_S_S_S_S_S_S_S_S_S_S_S_S_S_S_S_S_S_S_S_S_S_S_S_S_S_S_S_S_S_S_S_S_S_S_S_S_S_S_S_S_S_S_S_S_S_S_S_S_S_S_S_S_S_S_S_S_S_S_S_S_S_S_S_S_S_S_S_S_S_S_S_S_S_S_S_S_S_S_S_S_S_S_S_S_S_S_S_S_S_S_S_S_S_S_S_S_S_S_S_S_S_S_S_S_S_S_S_S_S_S_S_S_S_S_S_S_S_S_S_S_S_S_S_S_S_S_S_S_S_S_S_S_S_S_S_S_S_S_S_S_S_S_S_S_S_S_S_S_S_S_S_S_S_S_S_S_S_S_S_S_S_S_S_S_S_S_S_S_S_S_S_S_S_S_S_S_S_S_S_S_S_S_S_S_S_S_S_S_S_S_S_S_S_S_S_S_S_S_S_S_S_S_S_S_S_S_S_S_S_S_S_S_S_S_S_S_S_S_S_S_S_S_S_S_S_S_S_S_S_S_S_S_S_S_S_S_S_S_S_S_S_S_S_S_S_S_S_S_S_S_S_S_S_S_S_S_S_S_S_S_S_S_S_S_S_S_S_S_S_S_S_S_S_S_S_S_S_S_S_S_S_S_S_S_S_S_S_S_S_S_S_S_S_S_S_S_S_S_S_S_S_S_S_S_S_S_S_S_S_S_S_S_S_S_S_S_S_S_S_S_S_S_S_S_S_S_S_S_S_S_S_S_S_S_S_S_S_S_S_S_S_S_S_S_S_S_S_S_S_S_S_S_S_S_S_S_S_S_S_S_S_S_S_S_S_S_S_S_S_S_S_S_S_S_S_S_S_S_S_S_S_S_S_S_S_S_S_S_S_S_S_S_S_S_S_S_S_S_S_S_S_S_S_S_S_S_S_S_S_S_S_S_S_S_S_S_S_S_S_S_S_S_S_S_S_S_S_S_S_S_S_S_S_S_S_S_S_S_S_S_S_S_S_S_S_S_S_S_S_S_S_S_S_S_S_S_S_S_S_S_S_S_S_S_S_S_S_S_S_S_S_S_S_S_S_S_S_S_S_S_S_S_S_S_S_S_S_S_S_S_S_S_S_S_S_S_S_S_S_S_S_S_S_S_S_S_S_S_S_S_S_S_S_S_S_S_S_S_S_S_S_S_S_S_S_S_S_S_S_S_S_S_S_S_S_S_S_S_S_S_S_S_S_S_S_S_S_S_S_S_S_S_S_S_S_S_S_S_S_S_S_S_S_S_S_S_S_S_S_S_S_S_S_S_S_S_S_S_S_S_S_S_S_S_S_S_S_S_S_S_S_S_S_S_S_S_S_S_S_S_S_S_S_S_S_S_S_S_S_S_S_S_S_S_S_S_S_S_S_S_S_S_S_S_S_S_S_S_S_S_S_S_S_S_S_S_S_S_S_S_S_S_S_S_S_S_S_S_S_S_S_S_S_S_S_S_S_S_S_S_S_S_S_S_S_S_S_S_S_S_S_S_S_S_S_S_S_S_S_S_S_S_S_S_S_S_:
	.zero		9088


//--------------------- SYMBOLS --------------------------

	.type		.nv.reservedSmem.offset0,@object
	.size		.nv.reservedSmem.offset0,0x4
